	.target	sm_90a

	.elftype	@"ET_EXEC"


//--------------------- .note.nv.tkinfo           --------------------------
	.section	.note.nv.tkinfo,"",@"SHT_NOTE"
	.sectionflags	@"SHF_NOTE_NV_TKINFO"
	.tkinfo
        /*0018*/ 	.word	0x00000002
        /*0030*/ 	.string	""
        /*0030*/ 	.string	"ptxas"
        /*0030*/ 	.string	"Cuda compilation tools, release 13.0, V13.0.88"
        /*0030*/ 	.string	"Build cuda_13.0.r13.0/compiler.36424714_0"
        /*0030*/ 	.string	"-arch sm_90a -m 64 "



//--------------------- .note.nv.cuinfo           --------------------------
	.section	.note.nv.cuinfo,"",@"SHT_NOTE"
	.sectionflags	@"SHF_NOTE_NV_CUINFO"
        /*0018*/ 	.short	0x0002
        /*001a*/ 	.short	0x005a
        /*001c*/ 	.short	0x0082
	.zero		2


//--------------------- .nv.info                  --------------------------
	.section	.nv.info,"",@"SHT_CUDA_INFO"
	.align	4


	//----- nvinfo : EIATTR_REGCOUNT
	.align		4
        /*0000*/ 	.byte	0x04, 0x2f
        /*0002*/ 	.short	(.L_12 - .L_11)
	.align		4
.L_11:
        /*0004*/ 	.word	index@(_ZN5flash25flash_bwd_dot_do_o_kernelILb1E23Flash_bwd_kernel_traitsILi64ELi128ELi128ELi8ELi4ELi4ELi4ELb0ELb0EN7cutlass10bfloat16_tE19Flash_kernel_traitsILi64ELi128ELi128ELi8ES3_EEEEvNS_16Flash_bwd_paramsE)
        /*0008*/ 	.word	0x00000022


	//----- nvinfo : EIATTR_FRAME_SIZE
	.align		4
.L_12:
        /*000c*/ 	.byte	0x04, 0x11
        /*000e*/ 	.short	(.L_14 - .L_13)
	.align		4
.L_13:
        /*0010*/ 	.word	index@(_ZN5flash25flash_bwd_dot_do_o_kernelILb1E23Flash_bwd_kernel_traitsILi64ELi128ELi128ELi8ELi4ELi4ELi4ELb0ELb0EN7cutlass10bfloat16_tE19Flash_kernel_traitsILi64ELi128ELi128ELi8ES3_EEEEvNS_16Flash_bwd_paramsE)
        /*0014*/ 	.word	0x00000000


	//----- nvinfo : EIATTR_REGCOUNT
	.align		4
.L_14:
        /*0018*/ 	.byte	0x04, 0x2f
        /*001a*/ 	.short	(.L_16 - .L_15)
	.align		4
.L_15:
        /*001c*/ 	.word	index@(_ZN5flash25flash_bwd_dot_do_o_kernelILb0E23Flash_bwd_kernel_traitsILi64ELi128ELi128ELi8ELi4ELi4ELi4ELb0ELb0EN7cutlass10bfloat16_tE19Flash_kernel_traitsILi64ELi128ELi128ELi8ES3_EEEEvNS_16Flash_bwd_paramsE)
        /*0020*/ 	.word	0x00000028


	//----- nvinfo : EIATTR_FRAME_SIZE
	.align		4
.L_16:
        /*0024*/ 	.byte	0x04, 0x11
        /*0026*/ 	.short	(.L_18 - .L_17)
	.align		4
.L_17:
        /*0028*/ 	.word	index@(_ZN5flash25flash_bwd_dot_do_o_kernelILb0E23Flash_bwd_kernel_traitsILi64ELi128ELi128ELi8ELi4ELi4ELi4ELb0ELb0EN7cutlass10bfloat16_tE19Flash_kernel_traitsILi64ELi128ELi128ELi8ES3_EEEEvNS_16Flash_bwd_paramsE)
        /*002c*/ 	.word	0x00000000


	//----- nvinfo : EIATTR_REGCOUNT
	.align		4
.L_18:
        /*0030*/ 	.byte	0x04, 0x2f
        /*0032*/ 	.short	(.L_20 - .L_19)
	.align		4
.L_19:
        /*0034*/ 	.word	index@(_ZN5flash44flash_bwd_dq_dk_dv_loop_seqk_parallel_kernelI23Flash_bwd_kernel_traitsILi64ELi128ELi128ELi8ELi4ELi4ELi4ELb0ELb0EN7cutlass10bfloat16_tE19Flash_kernel_traitsILi64ELi128ELi128ELi8ES3_EELb0ELb1ELb0ELb1ELb0ELb0ELb1EEEvNS_16Flash_bwd_paramsE)
        /*0038*/ 	.word	0x000000ff


	//----- nvinfo : EIATTR_FRAME_SIZE
	.align		4
.L_20:
        /*003c*/ 	.byte	0x04, 0x11
        /*003e*/ 	.short	(.L_22 - .L_21)
	.align		4
.L_21:
        /*0040*/ 	.word	index@(_ZN5flash44flash_bwd_dq_dk_dv_loop_seqk_parallel_kernelI23Flash_bwd_kernel_traitsILi64ELi128ELi128ELi8ELi4ELi4ELi4ELb0ELb0EN7cutlass10bfloat16_tE19Flash_kernel_traitsILi64ELi128ELi128ELi8ES3_EELb0ELb1ELb0ELb1ELb0ELb0ELb1EEEvNS_16Flash_bwd_paramsE)
        /*0044*/ 	.word	0x000001c8


	//----- nvinfo : EIATTR_REGCOUNT
	.align		4
.L_22:
        /*0048*/ 	.byte	0x04, 0x2f
        /*004a*/ 	.short	(.L_24 - .L_23)
	.align		4
.L_23:
        /*004c*/ 	.word	index@(_ZN5flash44flash_bwd_dq_dk_dv_loop_seqk_parallel_kernelI23Flash_bwd_kernel_traitsILi64ELi128ELi128ELi8ELi4ELi4ELi4ELb0ELb0EN7cutlass10bfloat16_tE19Flash_kernel_traitsILi64ELi128ELi128ELi8ES3_EELb1ELb1ELb0ELb1ELb0ELb0ELb0EEEvNS_16Flash_bwd_paramsE)
        /*0050*/ 	.word	0x000000ff


	//----- nvinfo : EIATTR_FRAME_SIZE
	.align		4
.L_24:
        /*0054*/ 	.byte	0x04, 0x11
        /*0056*/ 	.short	(.L_26 - .L_25)
	.align		4
.L_25:
        /*0058*/ 	.word	index@(_ZN5flash44flash_bwd_dq_dk_dv_loop_seqk_parallel_kernelI23Flash_bwd_kernel_traitsILi64ELi128ELi128ELi8ELi4ELi4ELi4ELb0ELb0EN7cutlass10bfloat16_tE19Flash_kernel_traitsILi64ELi128ELi128ELi8ES3_EELb1ELb1ELb0ELb1ELb0ELb0ELb0EEEvNS_16Flash_bwd_paramsE)
        /*005c*/ 	.word	0x000000c0


	//----- nvinfo : EIATTR_REGCOUNT
	.align		4
.L_26:
        /*0060*/ 	.byte	0x04, 0x2f
        /*0062*/ 	.short	(.L_28 - .L_27)
	.align		4
.L_27:
        /*0064*/ 	.word	index@(_ZN5flash44flash_bwd_dq_dk_dv_loop_seqk_parallel_kernelI23Flash_bwd_kernel_traitsILi64ELi128ELi128ELi8ELi4ELi4ELi4ELb0ELb0EN7cutlass10bfloat16_tE19Flash_kernel_traitsILi64ELi128ELi128ELi8ES3_EELb0ELb1ELb0ELb0ELb0ELb1ELb1EEEvNS_16Flash_bwd_paramsE)
        /*0068*/ 	.word	0x000000ff


	//----- nvinfo : EIATTR_FRAME_SIZE
	.align		4
.L_28:
        /*006c*/ 	.byte	0x04, 0x11
        /*006e*/ 	.short	(.L_30 - .L_29)
	.align		4
.L_29:
        /*0070*/ 	.word	index@(_ZN5flash44flash_bwd_dq_dk_dv_loop_seqk_parallel_kernelI23Flash_bwd_kernel_traitsILi64ELi128ELi128ELi8ELi4ELi4ELi4ELb0ELb0EN7cutlass10bfloat16_tE19Flash_kernel_traitsILi64ELi128ELi128ELi8ES3_EELb0ELb1ELb0ELb0ELb0ELb1ELb1EEEvNS_16Flash_bwd_paramsE)
        /*0074*/ 	.word	0x00000140


	//----- nvinfo : EIATTR_REGCOUNT
	.align		4
.L_30:
        /*0078*/ 	.byte	0x04, 0x2f
        /*007a*/ 	.short	(.L_32 - .L_31)
	.align		4
.L_31:
        /*007c*/ 	.word	index@(_ZN5flash44flash_bwd_dq_dk_dv_loop_seqk_parallel_kernelI23Flash_bwd_kernel_traitsILi64ELi128ELi128ELi8ELi4ELi4ELi4ELb0ELb0EN7cutlass10bfloat16_tE19Flash_kernel_traitsILi64ELi128ELi128ELi8ES3_EELb1ELb1ELb0ELb0ELb0ELb1ELb0EEEvNS_16Flash_bwd_paramsE)
        /*0080*/ 	.word	0x000000ff


	//----- nvinfo : EIATTR_FRAME_SIZE
	.align		4
.L_32:
        /*0084*/ 	.byte	0x04, 0x11
        /*0086*/ 	.short	(.L_34 - .L_33)
	.align		4
.L_33:
        /*0088*/ 	.word	index@(_ZN5flash44flash_bwd_dq_dk_dv_loop_seqk_parallel_kernelI23Flash_bwd_kernel_traitsILi64ELi128ELi128ELi8ELi4ELi4ELi4ELb0ELb0EN7cutlass10bfloat16_tE19Flash_kernel_traitsILi64ELi128ELi128ELi8ES3_EELb1ELb1ELb0ELb0ELb0ELb1ELb0EEEvNS_16Flash_bwd_paramsE)
        /*008c*/ 	.word	0x00000038


	//----- nvinfo : EIATTR_REGCOUNT
	.align		4
.L_34:
        /*0090*/ 	.byte	0x04, 0x2f
        /*0092*/ 	.short	(.L_36 - .L_35)
	.align		4
.L_35:
        /*0094*/ 	.word	index@(_ZN5flash44flash_bwd_dq_dk_dv_loop_seqk_parallel_kernelI23Flash_bwd_kernel_traitsILi64ELi128ELi128ELi8ELi4ELi4ELi4ELb0ELb0EN7cutlass10bfloat16_tE19Flash_kernel_traitsILi64ELi128ELi128ELi8ES3_EELb0ELb1ELb0ELb0ELb1ELb1ELb1EEEvNS_16Flash_bwd_paramsE)
        /*0098*/ 	.word	0x000000ff


	//----- nvinfo : EIATTR_FRAME_SIZE
	.align		4
.L_36:
        /*009c*/ 	.byte	0x04, 0x11
        /*009e*/ 	.short	(.L_38 - .L_37)
	.align		4
.L_37:
        /*00a0*/ 	.word	index@(_ZN5flash44flash_bwd_dq_dk_dv_loop_seqk_parallel_kernelI23Flash_bwd_kernel_traitsILi64ELi128ELi128ELi8ELi4ELi4ELi4ELb0ELb0EN7cutlass10bfloat16_tE19Flash_kernel_traitsILi64ELi128ELi128ELi8ES3_EELb0ELb1ELb0ELb0ELb1ELb1ELb1EEEvNS_16Flash_bwd_paramsE)
        /*00a4*/ 	.word	0x00000128


	//----- nvinfo : EIATTR_REGCOUNT
	.align		4
.L_38:
        /*00a8*/ 	.byte	0x04, 0x2f
        /*00aa*/ 	.short	(.L_40 - .L_39)
	.align		4
.L_39:
        /*00ac*/ 	.word	index@(_ZN5flash44flash_bwd_dq_dk_dv_loop_seqk_parallel_kernelI23Flash_bwd_kernel_traitsILi64ELi128ELi128ELi8ELi4ELi4ELi4ELb0ELb0EN7cutlass10bfloat16_tE19Flash_kernel_traitsILi64ELi128ELi128ELi8ES3_EELb1ELb1ELb0ELb0ELb1ELb1ELb0EEEvNS_16Flash_bwd_paramsE)
        /*00b0*/ 	.word	0x000000ff


	//----- nvinfo : EIATTR_FRAME_SIZE
	.align		4
.L_40:
        /*00b4*/ 	.byte	0x04, 0x11
        /*00b6*/ 	.short	(.L_42 - .L_41)
	.align		4
.L_41:
        /*00b8*/ 	.word	index@(_ZN5flash44flash_bwd_dq_dk_dv_loop_seqk_parallel_kernelI23Flash_bwd_kernel_traitsILi64ELi128ELi128ELi8ELi4ELi4ELi4ELb0ELb0EN7cutlass10bfloat16_tE19Flash_kernel_traitsILi64ELi128ELi128ELi8ES3_EELb1ELb1ELb0ELb0ELb1ELb1ELb0EEEvNS_16Flash_bwd_paramsE)
        /*00bc*/ 	.word	0x00000038


	//----- nvinfo : EIATTR_REGCOUNT
	.align		4
.L_42:
        /*00c0*/ 	.byte	0x04, 0x2f
        /*00c2*/ 	.short	(.L_44 - .L_43)
	.align		4
.L_43:
        /*00c4*/ 	.word	index@(_ZN5flash44flash_bwd_dq_dk_dv_loop_seqk_parallel_kernelI23Flash_bwd_kernel_traitsILi64ELi128ELi128ELi8ELi4ELi4ELi4ELb0ELb0EN7cutlass10bfloat16_tE19Flash_kernel_traitsILi64ELi128ELi128ELi8ES3_EELb0ELb1ELb0ELb0ELb0ELb0ELb1EEEvNS_16Flash_bwd_paramsE)
        /*00c8*/ 	.word	0x000000ff


	//----- nvinfo : EIATTR_FRAME_SIZE
	.align		4
.L_44:
        /*00cc*/ 	.byte	0x04, 0x11
        /*00ce*/ 	.short	(.L_46 - .L_45)
	.align		4
.L_45:
        /*00d0*/ 	.word	index@(_ZN5flash44flash_bwd_dq_dk_dv_loop_seqk_parallel_kernelI23Flash_bwd_kernel_traitsILi64ELi128ELi128ELi8ELi4ELi4ELi4ELb0ELb0EN7cutlass10bfloat16_tE19Flash_kernel_traitsILi64ELi128ELi128ELi8ES3_EELb0ELb1ELb0ELb0ELb0ELb0ELb1EEEvNS_16Flash_bwd_paramsE)
        /*00d4*/ 	.word	0x00000140


	//----- nvinfo : EIATTR_REGCOUNT
	.align		4
.L_46:
        /*00d8*/ 	.byte	0x04, 0x2f
        /*00da*/ 	.short	(.L_48 - .L_47)
	.align		4
.L_47:
        /*00dc*/ 	.word	index@(_ZN5flash44flash_bwd_dq_dk_dv_loop_seqk_parallel_kernelI23Flash_bwd_kernel_traitsILi64ELi128ELi128ELi8ELi4ELi4ELi4ELb0ELb0EN7cutlass10bfloat16_tE19Flash_kernel_traitsILi64ELi128ELi128ELi8ES3_EELb1ELb1ELb0ELb0ELb0ELb0ELb0EEEvNS_16Flash_bwd_paramsE)
        /*00e0*/ 	.word	0x000000ff


	//----- nvinfo : EIATTR_FRAME_SIZE
	.align		4
.L_48:
        /*00e4*/ 	.byte	0x04, 0x11
        /*00e6*/ 	.short	(.L_50 - .L_49)
	.align		4
.L_49:
        /*00e8*/ 	.word	index@(_ZN5flash44flash_bwd_dq_dk_dv_loop_seqk_parallel_kernelI23Flash_bwd_kernel_traitsILi64ELi128ELi128ELi8ELi4ELi4ELi4ELb0ELb0EN7cutlass10bfloat16_tE19Flash_kernel_traitsILi64ELi128ELi128ELi8ES3_EELb1ELb1ELb0ELb0ELb0ELb0ELb0EEEvNS_16Flash_bwd_paramsE)
        /*00ec*/ 	.word	0x00000040


	//----- nvinfo : EIATTR_REGCOUNT
	.align		4
.L_50:
        /*00f0*/ 	.byte	0x04, 0x2f
        /*00f2*/ 	.short	(.L_52 - .L_51)
	.align		4
.L_51:
        /*00f4*/ 	.word	index@(_ZN5flash27flash_bwd_convert_dq_kernelI23Flash_bwd_kernel_traitsILi64ELi128ELi128ELi8ELi4ELi4ELi4ELb0ELb0EN7cutlass10bfloat16_tE19Flash_kernel_traitsILi64ELi128ELi128ELi8ES3_EEEEvNS_16Flash_bwd_paramsEi)
        /*00f8*/ 	.word	0x00000040


	//----- nvinfo : EIATTR_FRAME_SIZE
	.align		4
.L_52:
        /*00fc*/ 	.byte	0x04, 0x11
        /*00fe*/ 	.short	(.L_54 - .L_53)
	.align		4
.L_53:
        /*0100*/ 	.word	index@(_ZN5flash27flash_bwd_convert_dq_kernelI23Flash_bwd_kernel_traitsILi64ELi128ELi128ELi8ELi4ELi4ELi4ELb0ELb0EN7cutlass10bfloat16_tE19Flash_kernel_traitsILi64ELi128ELi128ELi8ES3_EEEEvNS_16Flash_bwd_paramsEi)
        /*0104*/ 	.word	0x00000000


	//----- nvinfo : EIATTR_REGCOUNT
	.align		4
.L_54:
        /*0108*/ 	.byte	0x04, 0x2f
        /*010a*/ 	.short	(.L_56 - .L_55)
	.align		4
.L_55:
        /*010c*/ 	.word	index@(_ZN5flash25flash_bwd_dot_do_o_kernelILb1E23Flash_bwd_kernel_traitsILi64ELi64ELi128ELi8ELi2ELi4ELi4ELb1ELb0EN7cutlass10bfloat16_tE19Flash_kernel_traitsILi64ELi64ELi128ELi8ES3_EEEEvNS_16Flash_bwd_paramsE)
        /*0110*/ 	.word	0x00000020


	//----- nvinfo : EIATTR_FRAME_SIZE
	.align		4
.L_56:
        /*0114*/ 	.byte	0x04, 0x11
        /*0116*/ 	.short	(.L_58 - .L_57)
	.align		4
.L_57:
        /*0118*/ 	.word	index@(_ZN5flash25flash_bwd_dot_do_o_kernelILb1E23Flash_bwd_kernel_traitsILi64ELi64ELi128ELi8ELi2ELi4ELi4ELb1ELb0EN7cutlass10bfloat16_tE19Flash_kernel_traitsILi64ELi64ELi128ELi8ES3_EEEEvNS_16Flash_bwd_paramsE)
        /*011c*/ 	.word	0x00000000


	//----- nvinfo : EIATTR_REGCOUNT
	.align		4
.L_58:
        /*0120*/ 	.byte	0x04, 0x2f
        /*0122*/ 	.short	(.L_60 - .L_59)
	.align		4
.L_59:
        /*0124*/ 	.word	index@(_ZN5flash25flash_bwd_dot_do_o_kernelILb0E23Flash_bwd_kernel_traitsILi64ELi64ELi128ELi8ELi2ELi4ELi4ELb1ELb0EN7cutlass10bfloat16_tE19Flash_kernel_traitsILi64ELi64ELi128ELi8ES3_EEEEvNS_16Flash_bwd_paramsE)
        /*0128*/ 	.word	0x00000020


	//----- nvinfo : EIATTR_FRAME_SIZE
	.align		4
.L_60:
        /*012c*/ 	.byte	0x04, 0x11
        /*012e*/ 	.short	(.L_62 - .L_61)
	.align		4
.L_61:
        /*0130*/ 	.word	index@(_ZN5flash25flash_bwd_dot_do_o_kernelILb0E23Flash_bwd_kernel_traitsILi64ELi64ELi128ELi8ELi2ELi4ELi4ELb1ELb0EN7cutlass10bfloat16_tE19Flash_kernel_traitsILi64ELi64ELi128ELi8ES3_EEEEvNS_16Flash_bwd_paramsE)
        /*0134*/ 	.word	0x00000000


	//----- nvinfo : EIATTR_REGCOUNT
	.align		4
.L_62:
        /*0138*/ 	.byte	0x04, 0x2f
        /*013a*/ 	.short	(.L_64 - .L_63)
	.align		4
.L_63:
        /*013c*/ 	.word	index@(_ZN5flash44flash_bwd_dq_dk_dv_loop_seqk_parallel_kernelI23Flash_bwd_kernel_traitsILi64ELi64ELi128ELi8ELi2ELi4ELi4ELb1ELb0EN7cutlass10bfloat16_tE19Flash_kernel_traitsILi64ELi64ELi128ELi8ES3_EELb0ELb1ELb0ELb1ELb0ELb0ELb1EEEvNS_16Flash_bwd_paramsE)
        /*0140*/ 	.word	0x000000ff


	//----- nvinfo : EIATTR_FRAME_SIZE
	.align		4
.L_64:
        /*0144*/ 	.byte	0x04, 0x11
        /*0146*/ 	.short	(.L_66 - .L_65)
	.align		4
.L_65:
        /*0148*/ 	.word	index@(_ZN5flash44flash_bwd_dq_dk_dv_loop_seqk_parallel_kernelI23Flash_bwd_kernel_traitsILi64ELi64ELi128ELi8ELi2ELi4ELi4ELb1ELb0EN7cutlass10bfloat16_tE19Flash_kernel_traitsILi64ELi64ELi128ELi8ES3_EELb0ELb1ELb0ELb1ELb0ELb0ELb1EEEvNS_16Flash_bwd_paramsE)
        /*014c*/ 	.word	0x00000018


	//----- nvinfo : EIATTR_REGCOUNT
	.align		4
.L_66:
        /*0150*/ 	.byte	0x04, 0x2f
        /*0152*/ 	.short	(.L_68 - .L_67)
	.align		4
.L_67:
        /*0154*/ 	.word	index@(_ZN5flash44flash_bwd_dq_dk_dv_loop_seqk_parallel_kernelI23Flash_bwd_kernel_traitsILi64ELi64ELi128ELi8ELi2ELi4ELi4ELb1ELb0EN7cutlass10bfloat16_tE19Flash_kernel_traitsILi64ELi64ELi128ELi8ES3_EELb1ELb1ELb0ELb1ELb0ELb0ELb0EEEvNS_16Flash_bwd_paramsE)
        /*0158*/ 	.word	0x000000ff


	//----- nvinfo : EIATTR_FRAME_SIZE
	.align		4
.L_68:
        /*015c*/ 	.byte	0x04, 0x11
        /*015e*/ 	.short	(.L_70 - .L_69)
	.align		4
.L_69:
        /*0160*/ 	.word	index@(_ZN5flash44flash_bwd_dq_dk_dv_loop_seqk_parallel_kernelI23Flash_bwd_kernel_traitsILi64ELi64ELi128ELi8ELi2ELi4ELi4ELb1ELb0EN7cutlass10bfloat16_tE19Flash_kernel_traitsILi64ELi64ELi128ELi8ES3_EELb1ELb1ELb0ELb1ELb0ELb0ELb0EEEvNS_16Flash_bwd_paramsE)
        /*0164*/ 	.word	0x00000020


	//----- nvinfo : EIATTR_REGCOUNT
	.align		4
.L_70:
        /*0168*/ 	.byte	0x04, 0x2f
        /*016a*/ 	.short	(.L_72 - .L_71)
	.align		4
.L_71:
        /*016c*/ 	.word	index@(_ZN5flash44flash_bwd_dq_dk_dv_loop_seqk_parallel_kernelI23Flash_bwd_kernel_traitsILi64ELi64ELi128ELi8ELi2ELi4ELi4ELb1ELb0EN7cutlass10bfloat16_tE19Flash_kernel_traitsILi64ELi64ELi128ELi8ES3_EELb0ELb1ELb0ELb0ELb0ELb1ELb1EEEvNS_16Flash_bwd_paramsE)
        /*0170*/ 	.word	0x000000ff


	//----- nvinfo : EIATTR_FRAME_SIZE
	.align		4
.L_72:
        /*0174*/ 	.byte	0x04, 0x11
        /*0176*/ 	.short	(.L_74 - .L_73)
	.align		4
.L_73:
        /*0178*/ 	.word	index@(_ZN5flash44flash_bwd_dq_dk_dv_loop_seqk_parallel_kernelI23Flash_bwd_kernel_traitsILi64ELi64ELi128ELi8ELi2ELi4ELi4ELb1ELb0EN7cutlass10bfloat16_tE19Flash_kernel_traitsILi64ELi64ELi128ELi8ES3_EELb0ELb1ELb0ELb0ELb0ELb1ELb1EEEvNS_16Flash_bwd_paramsE)
        /*017c*/ 	.word	0x00000000


	//----- nvinfo : EIATTR_REGCOUNT
	.align		4
.L_74:
        /*0180*/ 	.byte	0x04, 0x2f
        /*0182*/ 	.short	(.L_76 - .L_75)
	.align		4
.L_75:
        /*0184*/ 	.word	index@(_ZN5flash44flash_bwd_dq_dk_dv_loop_seqk_parallel_kernelI23Flash_bwd_kernel_traitsILi64ELi64ELi128ELi8ELi2ELi4ELi4ELb1ELb0EN7cutlass10bfloat16_tE19Flash_kernel_traitsILi64ELi64ELi128ELi8ES3_EELb1ELb1ELb0ELb0ELb0ELb1ELb0EEEvNS_16Flash_bwd_paramsE)
        /*0188*/ 	.word	0x000000fe


	//----- nvinfo : EIATTR_FRAME_SIZE
	.align		4
.L_76:
        /*018c*/ 	.byte	0x04, 0x11
        /*018e*/ 	.short	(.L_78 - .L_77)
	.align		4
.L_77:
        /*0190*/ 	.word	index@(_ZN5flash44flash_bwd_dq_dk_dv_loop_seqk_parallel_kernelI23Flash_bwd_kernel_traitsILi64ELi64ELi128ELi8ELi2ELi4ELi4ELb1ELb0EN7cutlass10bfloat16_tE19Flash_kernel_traitsILi64ELi64ELi128ELi8ES3_EELb1ELb1ELb0ELb0ELb0ELb1ELb0EEEvNS_16Flash_bwd_paramsE)
        /*0194*/ 	.word	0x00000000


	//----- nvinfo : EIATTR_REGCOUNT
	.align		4
.L_78:
        /*0198*/ 	.byte	0x04, 0x2f
        /*019a*/ 	.short	(.L_80 - .L_79)
	.align		4
.L_79:
        /*019c*/ 	.word	index@(_ZN5flash44flash_bwd_dq_dk_dv_loop_seqk_parallel_kernelI23Flash_bwd_kernel_traitsILi64ELi64ELi128ELi8ELi2ELi4ELi4ELb1ELb0EN7cutlass10bfloat16_tE19Flash_kernel_traitsILi64ELi64ELi128ELi8ES3_EELb0ELb1ELb0ELb0ELb1ELb1ELb1EEEvNS_16Flash_bwd_paramsE)
        /*01a0*/ 	.word	0x000000ff


	//----- nvinfo : EIATTR_FRAME_SIZE
	.align		4
.L_80:
        /*01a4*/ 	.byte	0x04, 0x11
        /*01a6*/ 	.short	(.L_82 - .L_81)
	.align		4
.L_81:
        /*01a8*/ 	.word	index@(_ZN5flash44flash_bwd_dq_dk_dv_loop_seqk_parallel_kernelI23Flash_bwd_kernel_traitsILi64ELi64ELi128ELi8ELi2ELi4ELi4ELb1ELb0EN7cutlass10bfloat16_tE19Flash_kernel_traitsILi64ELi64ELi128ELi8ES3_EELb0ELb1ELb0ELb0ELb1ELb1ELb1EEEvNS_16Flash_bwd_paramsE)
        /*01ac*/ 	.word	0x00000000


	//----- nvinfo : EIATTR_REGCOUNT
	.align		4
.L_82:
        /*01b0*/ 	.byte	0x04, 0x2f
        /*01b2*/ 	.short	(.L_84 - .L_83)
	.align		4
.L_83:
        /*01b4*/ 	.word	index@(_ZN5flash44flash_bwd_dq_dk_dv_loop_seqk_parallel_kernelI23Flash_bwd_kernel_traitsILi64ELi64ELi128ELi8ELi2ELi4ELi4ELb1ELb0EN7cutlass10bfloat16_tE19Flash_kernel_traitsILi64ELi64ELi128ELi8ES3_EELb1ELb1ELb0ELb0ELb1ELb1ELb0EEEvNS_16Flash_bwd_paramsE)
        /*01b8*/ 	.word	0x000000ff


	//----- nvinfo : EIATTR_FRAME_SIZE
	.align		4
.L_84:
        /*01bc*/ 	.byte	0x04, 0x11
        /*01be*/ 	.short	(.L_86 - .L_85)
	.align		4
.L_85:
        /*01c0*/ 	.word	index@(_ZN5flash44flash_bwd_dq_dk_dv_loop_seqk_parallel_kernelI23Flash_bwd_kernel_traitsILi64ELi64ELi128ELi8ELi2ELi4ELi4ELb1ELb0EN7cutlass10bfloat16_tE19Flash_kernel_traitsILi64ELi64ELi128ELi8ES3_EELb1ELb1ELb0ELb0ELb1ELb1ELb0EEEvNS_16Flash_bwd_paramsE)
        /*01c4*/ 	.word	0x00000000


	//----- nvinfo : EIATTR_REGCOUNT
	.align		4
.L_86:
        /*01c8*/ 	.byte	0x04, 0x2f
        /*01ca*/ 	.short	(.L_88 - .L_87)
	.align		4
.L_87:
        /*01cc*/ 	.word	index@(_ZN5flash44flash_bwd_dq_dk_dv_loop_seqk_parallel_kernelI23Flash_bwd_kernel_traitsILi64ELi64ELi128ELi8ELi2ELi4ELi4ELb1ELb0EN7cutlass10bfloat16_tE19Flash_kernel_traitsILi64ELi64ELi128ELi8ES3_EELb0ELb1ELb0ELb0ELb0ELb0ELb1EEEvNS_16Flash_bwd_paramsE)
        /*01d0*/ 	.word	0x000000ff


	//----- nvinfo : EIATTR_FRAME_SIZE
	.align		4
.L_88:
        /*01d4*/ 	.byte	0x04, 0x11
        /*01d6*/ 	.short	(.L_90 - .L_89)
	.align		4
.L_89:
        /*01d8*/ 	.word	index@(_ZN5flash44flash_bwd_dq_dk_dv_loop_seqk_parallel_kernelI23Flash_bwd_kernel_traitsILi64ELi64ELi128ELi8ELi2ELi4ELi4ELb1ELb0EN7cutlass10bfloat16_tE19Flash_kernel_traitsILi64ELi64ELi128ELi8ES3_EELb0ELb1ELb0ELb0ELb0ELb0ELb1EEEvNS_16Flash_bwd_paramsE)
        /*01dc*/ 	.word	0x00000008


	//----- nvinfo : EIATTR_REGCOUNT
	.align		4
.L_90:
        /*01e0*/ 	.byte	0x04, 0x2f
        /*01e2*/ 	.short	(.L_92 - .L_91)
	.align		4
.L_91:
        /*01e4*/ 	.word	index@(_ZN5flash44flash_bwd_dq_dk_dv_loop_seqk_parallel_kernelI23Flash_bwd_kernel_traitsILi64ELi64ELi128ELi8ELi2ELi4ELi4ELb1ELb0EN7cutlass10bfloat16_tE19Flash_kernel_traitsILi64ELi64ELi128ELi8ES3_EELb1ELb1ELb0ELb0ELb0ELb0ELb0EEEvNS_16Flash_bwd_paramsE)
        /*01e8*/ 	.word	0x000000ff


	//----- nvinfo : EIATTR_FRAME_SIZE
	.align		4
.L_92:
        /*01ec*/ 	.byte	0x04, 0x11
        /*01ee*/ 	.short	(.L_94 - .L_93)
	.align		4
.L_93:
        /*01f0*/ 	.word	index@(_ZN5flash44flash_bwd_dq_dk_dv_loop_seqk_parallel_kernelI23Flash_bwd_kernel_traitsILi64ELi64ELi128ELi8ELi2ELi4ELi4ELb1ELb0EN7cutlass10bfloat16_tE19Flash_kernel_traitsILi64ELi64ELi128ELi8ES3_EELb1ELb1ELb0ELb0ELb0ELb0ELb0EEEvNS_16Flash_bwd_paramsE)
        /*01f4*/ 	.word	0x00000010


	//----- nvinfo : EIATTR_REGCOUNT
	.align		4
.L_94:
        /*01f8*/ 	.byte	0x04, 0x2f
        /*01fa*/ 	.short	(.L_96 - .L_95)
	.align		4
.L_95:
        /*01fc*/ 	.word	index@(_ZN5flash27flash_bwd_convert_dq_kernelI23Flash_bwd_kernel_traitsILi64ELi64ELi128ELi8ELi2ELi4ELi4ELb1ELb0EN7cutlass10bfloat16_tE19Flash_kernel_traitsILi64ELi64ELi128ELi8ES3_EEEEvNS_16Flash_bwd_paramsEi)
        /*0200*/ 	.word	0x00000020


	//----- nvinfo : EIATTR_FRAME_SIZE
	.align		4
.L_96:
        /*0204*/ 	.byte	0x04, 0x11
        /*0206*/ 	.short	(.L_98 - .L_97)
	.align		4
.L_97:
        /*0208*/ 	.word	index@(_ZN5flash27flash_bwd_convert_dq_kernelI23Flash_bwd_kernel_traitsILi64ELi64ELi128ELi8ELi2ELi4ELi4ELb1ELb0EN7cutlass10bfloat16_tE19Flash_kernel_traitsILi64ELi64ELi128ELi8ES3_EEEEvNS_16Flash_bwd_paramsEi)
        /*020c*/ 	.word	0x00000000


	//----- nvinfo : EIATTR_REGCOUNT
	.align		4
.L_98:
        /*0210*/ 	.byte	0x04, 0x2f
        /*0212*/ 	.short	(.L_100 - .L_99)
	.align		4
.L_99:
        /*0214*/ 	.word	index@(_ZN5flash44flash_bwd_dq_dk_dv_loop_seqk_parallel_kernelI23Flash_bwd_kernel_traitsILi64ELi128ELi128ELi8ELi4ELi4ELi4ELb0ELb0EN7cutlass10bfloat16_tE19Flash_kernel_traitsILi64ELi128ELi128ELi8ES3_EELb0ELb1ELb0ELb1ELb0ELb0ELb0EEEvNS_16Flash_bwd_paramsE)
        /*0218*/ 	.word	0x000000ff


	//----- nvinfo : EIATTR_FRAME_SIZE
	.align		4
.L_100:
        /*021c*/ 	.byte	0x04, 0x11
        /*021e*/ 	.short	(.L_102 - .L_101)
	.align		4
.L_101:
        /*0220*/ 	.word	index@(_ZN5flash44flash_bwd_dq_dk_dv_loop_seqk_parallel_kernelI23Flash_bwd_kernel_traitsILi64ELi128ELi128ELi8ELi4ELi4ELi4ELb0ELb0EN7cutlass10bfloat16_tE19Flash_kernel_traitsILi64ELi128ELi128ELi8ES3_EELb0ELb1ELb0ELb1ELb0ELb0ELb0EEEvNS_16Flash_bwd_paramsE)
        /*0224*/ 	.word	0x00000060


	//----- nvinfo : EIATTR_REGCOUNT
	.align		4
.L_102:
        /*0228*/ 	.byte	0x04, 0x2f
        /*022a*/ 	.short	(.L_104 - .L_103)
	.align		4
.L_103:
        /*022c*/ 	.word	index@(_ZN5flash44flash_bwd_dq_dk_dv_loop_seqk_parallel_kernelI23Flash_bwd_kernel_traitsILi64ELi128ELi128ELi8ELi4ELi4ELi4ELb0ELb0EN7cutlass10bfloat16_tE19Flash_kernel_traitsILi64ELi128ELi128ELi8ES3_EELb0ELb1ELb0ELb0ELb0ELb1ELb0EEEvNS_16Flash_bwd_paramsE)
        /*0230*/ 	.word	0x000000ff


	//----- nvinfo : EIATTR_FRAME_SIZE
	.align		4
.L_104:
        /*0234*/ 	.byte	0x04, 0x11
        /*0236*/ 	.short	(.L_106 - .L_105)
	.align		4
.L_105:
        /*0238*/ 	.word	index@(_ZN5flash44flash_bwd_dq_dk_dv_loop_seqk_parallel_kernelI23Flash_bwd_kernel_traitsILi64ELi128ELi128ELi8ELi4ELi4ELi4ELb0ELb0EN7cutlass10bfloat16_tE19Flash_kernel_traitsILi64ELi128ELi128ELi8ES3_EELb0ELb1ELb0ELb0ELb0ELb1ELb0EEEvNS_16Flash_bwd_paramsE)
        /*023c*/ 	.word	0x00000040


	//----- nvinfo : EIATTR_REGCOUNT
	.align		4
.L_106:
        /*0240*/ 	.byte	0x04, 0x2f
        /*0242*/ 	.short	(.L_108 - .L_107)
	.align		4
.L_107:
        /*0244*/ 	.word	index@(_ZN5flash44flash_bwd_dq_dk_dv_loop_seqk_parallel_kernelI23Flash_bwd_kernel_traitsILi64ELi128ELi128ELi8ELi4ELi4ELi4ELb0ELb0EN7cutlass10bfloat16_tE19Flash_kernel_traitsILi64ELi128ELi128ELi8ES3_EELb0ELb1ELb0ELb0ELb1ELb1ELb0EEEvNS_16Flash_bwd_paramsE)
        /*0248*/ 	.word	0x000000ff


	//----- nvinfo : EIATTR_FRAME_SIZE
	.align		4
.L_108:
        /*024c*/ 	.byte	0x04, 0x11
        /*024e*/ 	.short	(.L_110 - .L_109)
	.align		4
.L_109:
        /*0250*/ 	.word	index@(_ZN5flash44flash_bwd_dq_dk_dv_loop_seqk_parallel_kernelI23Flash_bwd_kernel_traitsILi64ELi128ELi128ELi8ELi4ELi4ELi4ELb0ELb0EN7cutlass10bfloat16_tE19Flash_kernel_traitsILi64ELi128ELi128ELi8ES3_EELb0ELb1ELb0ELb0ELb1ELb1ELb0EEEvNS_16Flash_bwd_paramsE)
        /*0254*/ 	.word	0x00000038


	//----- nvinfo : EIATTR_REGCOUNT
	.align		4
.L_110:
        /*0258*/ 	.byte	0x04, 0x2f
        /*025a*/ 	.short	(.L_112 - .L_111)
	.align		4
.L_111:
        /*025c*/ 	.word	index@(_ZN5flash44flash_bwd_dq_dk_dv_loop_seqk_parallel_kernelI23Flash_bwd_kernel_traitsILi64ELi128ELi128ELi8ELi4ELi4ELi4ELb0ELb0EN7cutlass10bfloat16_tE19Flash_kernel_traitsILi64ELi128ELi128ELi8ES3_EELb0ELb1ELb0ELb0ELb0ELb0ELb0EEEvNS_16Flash_bwd_paramsE)
        /*0260*/ 	.word	0x000000ff


	//----- nvinfo : EIATTR_FRAME_SIZE
	.align		4
.L_112:
        /*0264*/ 	.byte	0x04, 0x11
        /*0266*/ 	.short	(.L_114 - .L_113)
	.align		4
.L_113:
        /*0268*/ 	.word	index@(_ZN5flash44flash_bwd_dq_dk_dv_loop_seqk_parallel_kernelI23Flash_bwd_kernel_traitsILi64ELi128ELi128ELi8ELi4ELi4ELi4ELb0ELb0EN7cutlass10bfloat16_tE19Flash_kernel_traitsILi64ELi128ELi128ELi8ES3_EELb0ELb1ELb0ELb0ELb0ELb0ELb0EEEvNS_16Flash_bwd_paramsE)
        /*026c*/ 	.word	0x00000040


	//----- nvinfo : EIATTR_REGCOUNT
	.align		4
.L_114:
        /*0270*/ 	.byte	0x04, 0x2f
        /*0272*/ 	.short	(.L_116 - .L_115)
	.align		4
.L_115:
        /*0274*/ 	.word	index@(_ZN5flash44flash_bwd_dq_dk_dv_loop_seqk_parallel_kernelI23Flash_bwd_kernel_traitsILi64ELi64ELi128ELi8ELi2ELi4ELi4ELb1ELb0EN7cutlass10bfloat16_tE19Flash_kernel_traitsILi64ELi64ELi128ELi8ES3_EELb0ELb1ELb0ELb1ELb0ELb0ELb0EEEvNS_16Flash_bwd_paramsE)
        /*0278*/ 	.word	0x000000ff


	//----- nvinfo : EIATTR_FRAME_SIZE
	.align		4
.L_116:
        /*027c*/ 	.byte	0x04, 0x11
        /*027e*/ 	.short	(.L_118 - .L_117)
	.align		4
.L_117:
        /*0280*/ 	.word	index@(_ZN5flash44flash_bwd_dq_dk_dv_loop_seqk_parallel_kernelI23Flash_bwd_kernel_traitsILi64ELi64ELi128ELi8ELi2ELi4ELi4ELb1ELb0EN7cutlass10bfloat16_tE19Flash_kernel_traitsILi64ELi64ELi128ELi8ES3_EELb0ELb1ELb0ELb1ELb0ELb0ELb0EEEvNS_16Flash_bwd_paramsE)
        /*0284*/ 	.word	0x00000038


	//----- nvinfo : EIATTR_REGCOUNT
	.align		4
.L_118:
        /*0288*/ 	.byte	0x04, 0x2f
        /*028a*/ 	.short	(.L_120 - .L_119)
	.align		4
.L_119:
        /*028c*/ 	.word	index@(_ZN5flash44flash_bwd_dq_dk_dv_loop_seqk_parallel_kernelI23Flash_bwd_kernel_traitsILi64ELi64ELi128ELi8ELi2ELi4ELi4ELb1ELb0EN7cutlass10bfloat16_tE19Flash_kernel_traitsILi64ELi64ELi128ELi8ES3_EELb0ELb1ELb0ELb0ELb0ELb1ELb0EEEvNS_16Flash_bwd_paramsE)
        /*0290*/ 	.word	0x000000ff


	//----- nvinfo : EIATTR_FRAME_SIZE
	.align		4
.L_120:
        /*0294*/ 	.byte	0x04, 0x11
        /*0296*/ 	.short	(.L_122 - .L_121)
	.align		4
.L_121:
        /*0298*/ 	.word	index@(_ZN5flash44flash_bwd_dq_dk_dv_loop_seqk_parallel_kernelI23Flash_bwd_kernel_traitsILi64ELi64ELi128ELi8ELi2ELi4ELi4ELb1ELb0EN7cutlass10bfloat16_tE19Flash_kernel_traitsILi64ELi64ELi128ELi8ES3_EELb0ELb1ELb0ELb0ELb0ELb1ELb0EEEvNS_16Flash_bwd_paramsE)
        /*029c*/ 	.word	0x00000008


	//----- nvinfo : EIATTR_REGCOUNT
	.align		4
.L_122:
        /*02a0*/ 	.byte	0x04, 0x2f
        /*02a2*/ 	.short	(.L_124 - .L_123)
	.align		4
.L_123:
        /*02a4*/ 	.word	index@(_ZN5flash44flash_bwd_dq_dk_dv_loop_seqk_parallel_kernelI23Flash_bwd_kernel_traitsILi64ELi64ELi128ELi8ELi2ELi4ELi4ELb1ELb0EN7cutlass10bfloat16_tE19Flash_kernel_traitsILi64ELi64ELi128ELi8ES3_EELb0ELb1ELb0ELb0ELb1ELb1ELb0EEEvNS_16Flash_bwd_paramsE)
        /*02a8*/ 	.word	0x000000ff


	//----- nvinfo : EIATTR_FRAME_SIZE
	.align		4
.L_124:
        /*02ac*/ 	.byte	0x04, 0x11
        /*02ae*/ 	.short	(.L_126 - .L_125)
	.align		4
.L_125:
        /*02b0*/ 	.word	index@(_ZN5flash44flash_bwd_dq_dk_dv_loop_seqk_parallel_kernelI23Flash_bwd_kernel_traitsILi64ELi64ELi128ELi8ELi2ELi4ELi4ELb1ELb0EN7cutlass10bfloat16_tE19Flash_kernel_traitsILi64ELi64ELi128ELi8ES3_EELb0ELb1ELb0ELb0ELb1ELb1ELb0EEEvNS_16Flash_bwd_paramsE)
        /*02b4*/ 	.word	0x00000000


	//----- nvinfo : EIATTR_REGCOUNT
	.align		4
.L_126:
        /*02b8*/ 	.byte	0x04, 0x2f
        /*02ba*/ 	.short	(.L_128 - .L_127)
	.align		4
.L_127:
        /*02bc*/ 	.word	index@(_ZN5flash44flash_bwd_dq_dk_dv_loop_seqk_parallel_kernelI23Flash_bwd_kernel_traitsILi64ELi64ELi128ELi8ELi2ELi4ELi4ELb1ELb0EN7cutlass10bfloat16_tE19Flash_kernel_traitsILi64ELi64ELi128ELi8ES3_EELb0ELb1ELb0ELb0ELb0ELb0ELb0EEEvNS_16Flash_bwd_paramsE)
        /*02c0*/ 	.word	0x000000ff


	//----- nvinfo : EIATTR_FRAME_SIZE
	.align		4
.L_128:
        /*02c4*/ 	.byte	0x04, 0x11
        /*02c6*/ 	.short	(.L_130 - .L_129)
	.align		4
.L_129:
        /*02c8*/ 	.word	index@(_ZN5flash44flash_bwd_dq_dk_dv_loop_seqk_parallel_kernelI23Flash_bwd_kernel_traitsILi64ELi64ELi128ELi8ELi2ELi4ELi4ELb1ELb0EN7cutlass10bfloat16_tE19Flash_kernel_traitsILi64ELi64ELi128ELi8ES3_EELb0ELb1ELb0ELb0ELb0ELb0ELb0EEEvNS_16Flash_bwd_paramsE)
        /*02cc*/ 	.word	0x00000008


	//----- nvinfo : EIATTR_MIN_STACK_SIZE
	.align		4
.L_130:
        /*02d0*/ 	.byte	0x04, 0x12
        /*02d2*/ 	.short	(.L_132 - .L_131)
	.align		4
.L_131:
        /*02d4*/ 	.word	index@(_ZN5flash44flash_bwd_dq_dk_dv_loop_seqk_parallel_kernelI23Flash_bwd_kernel_traitsILi64ELi64ELi128ELi8ELi2ELi4ELi4ELb1ELb0EN7cutlass10bfloat16_tE19Flash_kernel_traitsILi64ELi64ELi128ELi8ES3_EELb0ELb1ELb0ELb0ELb0ELb0ELb0EEEvNS_16Flash_bwd_paramsE)
        /*02d8*/ 	.word	0x00000008


	//----- nvinfo : EIATTR_MIN_STACK_SIZE
	.align		4
.L_132:
        /*02dc*/ 	.byte	0x04, 0x12
        /*02de*/ 	.short	(.L_134 - .L_133)
	.align		4
.L_133:
        /*02e0*/ 	.word	index@(_ZN5flash44flash_bwd_dq_dk_dv_loop_seqk_parallel_kernelI23Flash_bwd_kernel_traitsILi64ELi64ELi128ELi8ELi2ELi4ELi4ELb1ELb0EN7cutlass10bfloat16_tE19Flash_kernel_traitsILi64ELi64ELi128ELi8ES3_EELb0ELb1ELb0ELb0ELb1ELb1ELb0EEEvNS_16Flash_bwd_paramsE)
        /*02e4*/ 	.word	0x00000000


	//----- nvinfo : EIATTR_MIN_STACK_SIZE
	.align		4
.L_134:
        /*02e8*/ 	.byte	0x04, 0x12
        /*02ea*/ 	.short	(.L_136 - .L_135)
	.align		4
.L_135:
        /*02ec*/ 	.word	index@(_ZN5flash44flash_bwd_dq_dk_dv_loop_seqk_parallel_kernelI23Flash_bwd_kernel_traitsILi64ELi64ELi128ELi8ELi2ELi4ELi4ELb1ELb0EN7cutlass10bfloat16_tE19Flash_kernel_traitsILi64ELi64ELi128ELi8ES3_EELb0ELb1ELb0ELb0ELb0ELb1ELb0EEEvNS_16Flash_bwd_paramsE)
        /*02f0*/ 	.word	0x00000008


	//----- nvinfo : EIATTR_MIN_STACK_SIZE
	.align		4
.L_136:
        /*02f4*/ 	.byte	0x04, 0x12
        /*02f6*/ 	.short	(.L_138 - .L_137)
	.align		4
.L_137:
        /*02f8*/ 	.word	index@(_ZN5flash44flash_bwd_dq_dk_dv_loop_seqk_parallel_kernelI23Flash_bwd_kernel_traitsILi64ELi64ELi128ELi8ELi2ELi4ELi4ELb1ELb0EN7cutlass10bfloat16_tE19Flash_kernel_traitsILi64ELi64ELi128ELi8ES3_EELb0ELb1ELb0ELb1ELb0ELb0ELb0EEEvNS_16Flash_bwd_paramsE)
        /*02fc*/ 	.word	0x00000038


	//----- nvinfo : EIATTR_MIN_STACK_SIZE
	.align		4
.L_138:
        /*0300*/ 	.byte	0x04, 0x12
        /*0302*/ 	.short	(.L_140 - .L_139)
	.align		4
.L_139:
        /*0304*/ 	.word	index@(_ZN5flash44flash_bwd_dq_dk_dv_loop_seqk_parallel_kernelI23Flash_bwd_kernel_traitsILi64ELi128ELi128ELi8ELi4ELi4ELi4ELb0ELb0EN7cutlass10bfloat16_tE19Flash_kernel_traitsILi64ELi128ELi128ELi8ES3_EELb0ELb1ELb0ELb0ELb0ELb0ELb0EEEvNS_16Flash_bwd_paramsE)
        /*0308*/ 	.word	0x00000040


	//----- nvinfo : EIATTR_MIN_STACK_SIZE
	.align		4
.L_140:
        /*030c*/ 	.byte	0x04, 0x12
        /*030e*/ 	.short	(.L_142 - .L_141)
	.align		4
.L_141:
        /*0310*/ 	.word	index@(_ZN5flash44flash_bwd_dq_dk_dv_loop_seqk_parallel_kernelI23Flash_bwd_kernel_traitsILi64ELi128ELi128ELi8ELi4ELi4ELi4ELb0ELb0EN7cutlass10bfloat16_tE19Flash_kernel_traitsILi64ELi128ELi128ELi8ES3_EELb0ELb1ELb0ELb0ELb1ELb1ELb0EEEvNS_16Flash_bwd_paramsE)
        /*0314*/ 	.word	0x00000038


	//----- nvinfo : EIATTR_MIN_STACK_SIZE
	.align		4
.L_142:
        /*0318*/ 	.byte	0x04, 0x12
        /*031a*/ 	.short	(.L_144 - .L_143)
	.align		4
.L_143:
        /*031c*/ 	.word	index@(_ZN5flash44flash_bwd_dq_dk_dv_loop_seqk_parallel_kernelI23Flash_bwd_kernel_traitsILi64ELi128ELi128ELi8ELi4ELi4ELi4ELb0ELb0EN7cutlass10bfloat16_tE19Flash_kernel_traitsILi64ELi128ELi128ELi8ES3_EELb0ELb1ELb0ELb0ELb0ELb1ELb0EEEvNS_16Flash_bwd_paramsE)
        /*0320*/ 	.word	0x00000040


	//----- nvinfo : EIATTR_MIN_STACK_SIZE
	.align		4
.L_144:
        /*0324*/ 	.byte	0x04, 0x12
        /*0326*/ 	.short	(.L_146 - .L_145)
	.align		4
.L_145:
        /*0328*/ 	.word	index@(_ZN5flash44flash_bwd_dq_dk_dv_loop_seqk_parallel_kernelI23Flash_bwd_kernel_traitsILi64ELi128ELi128ELi8ELi4ELi4ELi4ELb0ELb0EN7cutlass10bfloat16_tE19Flash_kernel_traitsILi64ELi128ELi128ELi8ES3_EELb0ELb1ELb0ELb1ELb0ELb0ELb0EEEvNS_16Flash_bwd_paramsE)
        /*032c*/ 	.word	0x00000060


	//----- nvinfo : EIATTR_MIN_STACK_SIZE
	.align		4
.L_146:
        /*0330*/ 	.byte	0x04, 0x12
        /*0332*/ 	.short	(.L_148 - .L_147)
	.align		4
.L_147:
        /*0334*/ 	.word	index@(_ZN5flash27flash_bwd_convert_dq_kernelI23Flash_bwd_kernel_traitsILi64ELi64ELi128ELi8ELi2ELi4ELi4ELb1ELb0EN7cutlass10bfloat16_tE19Flash_kernel_traitsILi64ELi64ELi128ELi8ES3_EEEEvNS_16Flash_bwd_paramsEi)
        /*0338*/ 	.word	0x00000000


	//----- nvinfo : EIATTR_MIN_STACK_SIZE
	.align		4
.L_148:
        /*033c*/ 	.byte	0x04, 0x12
        /*033e*/ 	.short	(.L_150 - .L_149)
	.align		4
.L_149:
        /*0340*/ 	.word	index@(_ZN5flash44flash_bwd_dq_dk_dv_loop_seqk_parallel_kernelI23Flash_bwd_kernel_traitsILi64ELi64ELi128ELi8ELi2ELi4ELi4ELb1ELb0EN7cutlass10bfloat16_tE19Flash_kernel_traitsILi64ELi64ELi128ELi8ES3_EELb1ELb1ELb0ELb0ELb0ELb0ELb0EEEvNS_16Flash_bwd_paramsE)
        /*0344*/ 	.word	0x00000010


	//----- nvinfo : EIATTR_MIN_STACK_SIZE
	.align		4
.L_150:
        /*0348*/ 	.byte	0x04, 0x12
        /*034a*/ 	.short	(.L_152 - .L_151)
	.align		4
.L_151:
        /*034c*/ 	.word	index@(_ZN5flash44flash_bwd_dq_dk_dv_loop_seqk_parallel_kernelI23Flash_bwd_kernel_traitsILi64ELi64ELi128ELi8ELi2ELi4ELi4ELb1ELb0EN7cutlass10bfloat16_tE19Flash_kernel_traitsILi64ELi64ELi128ELi8ES3_EELb0ELb1ELb0ELb0ELb0ELb0ELb1EEEvNS_16Flash_bwd_paramsE)
        /*0350*/ 	.word	0x00000008


	//----- nvinfo : EIATTR_MIN_STACK_SIZE
	.align		4
.L_152:
        /*0354*/ 	.byte	0x04, 0x12
        /*0356*/ 	.short	(.L_154 - .L_153)
	.align		4
.L_153:
        /*0358*/ 	.word	index@(_ZN5flash44flash_bwd_dq_dk_dv_loop_seqk_parallel_kernelI23Flash_bwd_kernel_traitsILi64ELi64ELi128ELi8ELi2ELi4ELi4ELb1ELb0EN7cutlass10bfloat16_tE19Flash_kernel_traitsILi64ELi64ELi128ELi8ES3_EELb1ELb1ELb0ELb0ELb1ELb1ELb0EEEvNS_16Flash_bwd_paramsE)
        /*035c*/ 	.word	0x00000000


	//----- nvinfo : EIATTR_MIN_STACK_SIZE
	.align		4
.L_154:
        /*0360*/ 	.byte	0x04, 0x12
        /*0362*/ 	.short	(.L_156 - .L_155)
	.align		4
.L_155:
        /*0364*/ 	.word	index@(_ZN5flash44flash_bwd_dq_dk_dv_loop_seqk_parallel_kernelI23Flash_bwd_kernel_traitsILi64ELi64ELi128ELi8ELi2ELi4ELi4ELb1ELb0EN7cutlass10bfloat16_tE19Flash_kernel_traitsILi64ELi64ELi128ELi8ES3_EELb0ELb1ELb0ELb0ELb1ELb1ELb1EEEvNS_16Flash_bwd_paramsE)
        /*0368*/ 	.word	0x00000000


	//----- nvinfo : EIATTR_MIN_STACK_SIZE
	.align		4
.L_156:
        /*036c*/ 	.byte	0x04, 0x12
        /*036e*/ 	.short	(.L_158 - .L_157)
	.align		4
.L_157:
        /*0370*/ 	.word	index@(_ZN5flash44flash_bwd_dq_dk_dv_loop_seqk_parallel_kernelI23Flash_bwd_kernel_traitsILi64ELi64ELi128ELi8ELi2ELi4ELi4ELb1ELb0EN7cutlass10bfloat16_tE19Flash_kernel_traitsILi64ELi64ELi128ELi8ES3_EELb1ELb1ELb0ELb0ELb0ELb1ELb0EEEvNS_16Flash_bwd_paramsE)
        /*0374*/ 	.word	0x00000000


	//----- nvinfo : EIATTR_MIN_STACK_SIZE
	.align		4
.L_158:
        /*0378*/ 	.byte	0x04, 0x12
        /*037a*/ 	.short	(.L_160 - .L_159)
	.align		4
.L_159:
        /*037c*/ 	.word	index@(_ZN5flash44flash_bwd_dq_dk_dv_loop_seqk_parallel_kernelI23Flash_bwd_kernel_traitsILi64ELi64ELi128ELi8ELi2ELi4ELi4ELb1ELb0EN7cutlass10bfloat16_tE19Flash_kernel_traitsILi64ELi64ELi128ELi8ES3_EELb0ELb1ELb0ELb0ELb0ELb1ELb1EEEvNS_16Flash_bwd_paramsE)
        /*0380*/ 	.word	0x00000000


	//----- nvinfo : EIATTR_MIN_STACK_SIZE
	.align		4
.L_160:
        /*0384*/ 	.byte	0x04, 0x12
        /*0386*/ 	.short	(.L_162 - .L_161)
	.align		4
.L_161:
        /*0388*/ 	.word	index@(_ZN5flash44flash_bwd_dq_dk_dv_loop_seqk_parallel_kernelI23Flash_bwd_kernel_traitsILi64ELi64ELi128ELi8ELi2ELi4ELi4ELb1ELb0EN7cutlass10bfloat16_tE19Flash_kernel_traitsILi64ELi64ELi128ELi8ES3_EELb1ELb1ELb0ELb1ELb0ELb0ELb0EEEvNS_16Flash_bwd_paramsE)
        /*038c*/ 	.word	0x00000020


	//----- nvinfo : EIATTR_MIN_STACK_SIZE
	.align		4
.L_162:
        /*0390*/ 	.byte	0x04, 0x12
        /*0392*/ 	.short	(.L_164 - .L_163)
	.align		4
.L_163:
        /*0394*/ 	.word	index@(_ZN5flash44flash_bwd_dq_dk_dv_loop_seqk_parallel_kernelI23Flash_bwd_kernel_traitsILi64ELi64ELi128ELi8ELi2ELi4ELi4ELb1ELb0EN7cutlass10bfloat16_tE19Flash_kernel_traitsILi64ELi64ELi128ELi8ES3_EELb0ELb1ELb0ELb1ELb0ELb0ELb1EEEvNS_16Flash_bwd_paramsE)
        /*0398*/ 	.word	0x00000018


	//----- nvinfo : EIATTR_MIN_STACK_SIZE
	.align		4
.L_164:
        /*039c*/ 	.byte	0x04, 0x12
        /*039e*/ 	.short	(.L_166 - .L_165)
	.align		4
.L_165:
        /*03a0*/ 	.word	index@(_ZN5flash25flash_bwd_dot_do_o_kernelILb0E23Flash_bwd_kernel_traitsILi64ELi64ELi128ELi8ELi2ELi4ELi4ELb1ELb0EN7cutlass10bfloat16_tE19Flash_kernel_traitsILi64ELi64ELi128ELi8ES3_EEEEvNS_16Flash_bwd_paramsE)
        /*03a4*/ 	.word	0x00000000


	//----- nvinfo : EIATTR_MIN_STACK_SIZE
	.align		4
.L_166:
        /*03a8*/ 	.byte	0x04, 0x12
        /*03aa*/ 	.short	(.L_168 - .L_167)
	.align		4
.L_167:
        /*03ac*/ 	.word	index@(_ZN5flash25flash_bwd_dot_do_o_kernelILb1E23Flash_bwd_kernel_traitsILi64ELi64ELi128ELi8ELi2ELi4ELi4ELb1ELb0EN7cutlass10bfloat16_tE19Flash_kernel_traitsILi64ELi64ELi128ELi8ES3_EEEEvNS_16Flash_bwd_paramsE)
        /*03b0*/ 	.word	0x00000000


	//----- nvinfo : EIATTR_MIN_STACK_SIZE
	.align		4
.L_168:
        /*03b4*/ 	.byte	0x04, 0x12
        /*03b6*/ 	.short	(.L_170 - .L_169)
	.align		4
.L_169:
        /*03b8*/ 	.word	index@(_ZN5flash27flash_bwd_convert_dq_kernelI23Flash_bwd_kernel_traitsILi64ELi128ELi128ELi8ELi4ELi4ELi4ELb0ELb0EN7cutlass10bfloat16_tE19Flash_kernel_traitsILi64ELi128ELi128ELi8ES3_EEEEvNS_16Flash_bwd_paramsEi)
        /*03bc*/ 	.word	0x00000000


	//----- nvinfo : EIATTR_MIN_STACK_SIZE
	.align		4
.L_170:
        /*03c0*/ 	.byte	0x04, 0x12
        /*03c2*/ 	.short	(.L_172 - .L_171)
	.align		4
.L_171:
        /*03c4*/ 	.word	index@(_ZN5flash44flash_bwd_dq_dk_dv_loop_seqk_parallel_kernelI23Flash_bwd_kernel_traitsILi64ELi128ELi128ELi8ELi4ELi4ELi4ELb0ELb0EN7cutlass10bfloat16_tE19Flash_kernel_traitsILi64ELi128ELi128ELi8ES3_EELb1ELb1ELb0ELb0ELb0ELb0ELb0EEEvNS_16Flash_bwd_paramsE)
        /*03c8*/ 	.word	0x00000040


	//----- nvinfo : EIATTR_MIN_STACK_SIZE
	.align		4
.L_172:
        /*03cc*/ 	.byte	0x04, 0x12
        /*03ce*/ 	.short	(.L_174 - .L_173)
	.align		4
.L_173:
        /*03d0*/ 	.word	index@(_ZN5flash44flash_bwd_dq_dk_dv_loop_seqk_parallel_kernelI23Flash_bwd_kernel_traitsILi64ELi128ELi128ELi8ELi4ELi4ELi4ELb0ELb0EN7cutlass10bfloat16_tE19Flash_kernel_traitsILi64ELi128ELi128ELi8ES3_EELb0ELb1ELb0ELb0ELb0ELb0ELb1EEEvNS_16Flash_bwd_paramsE)
        /*03d4*/ 	.word	0x00000140


	//----- nvinfo : EIATTR_MIN_STACK_SIZE
	.align		4
.L_174:
        /*03d8*/ 	.byte	0x04, 0x12
        /*03da*/ 	.short	(.L_176 - .L_175)
	.align		4
.L_175:
        /*03dc*/ 	.word	index@(_ZN5flash44flash_bwd_dq_dk_dv_loop_seqk_parallel_kernelI23Flash_bwd_kernel_traitsILi64ELi128ELi128ELi8ELi4ELi4ELi4ELb0ELb0EN7cutlass10bfloat16_tE19Flash_kernel_traitsILi64ELi128ELi128ELi8ES3_EELb1ELb1ELb0ELb0ELb1ELb1ELb0EEEvNS_16Flash_bwd_paramsE)
        /*03e0*/ 	.word	0x00000038


	//----- nvinfo : EIATTR_MIN_STACK_SIZE
	.align		4
.L_176:
        /*03e4*/ 	.byte	0x04, 0x12
        /*03e6*/ 	.short	(.L_178 - .L_177)
	.align		4
.L_177:
        /*03e8*/ 	.word	index@(_ZN5flash44flash_bwd_dq_dk_dv_loop_seqk_parallel_kernelI23Flash_bwd_kernel_traitsILi64ELi128ELi128ELi8ELi4ELi4ELi4ELb0ELb0EN7cutlass10bfloat16_tE19Flash_kernel_traitsILi64ELi128ELi128ELi8ES3_EELb0ELb1ELb0ELb0ELb1ELb1ELb1EEEvNS_16Flash_bwd_paramsE)
        /*03ec*/ 	.word	0x00000128


	//----- nvinfo : EIATTR_MIN_STACK_SIZE
	.align		4
.L_178:
        /*03f0*/ 	.byte	0x04, 0x12
        /*03f2*/ 	.short	(.L_180 - .L_179)
	.align		4
.L_179:
        /*03f4*/ 	.word	index@(_ZN5flash44flash_bwd_dq_dk_dv_loop_seqk_parallel_kernelI23Flash_bwd_kernel_traitsILi64ELi128ELi128ELi8ELi4ELi4ELi4ELb0ELb0EN7cutlass10bfloat16_tE19Flash_kernel_traitsILi64ELi128ELi128ELi8ES3_EELb1ELb1ELb0ELb0ELb0ELb1ELb0EEEvNS_16Flash_bwd_paramsE)
        /*03f8*/ 	.word	0x00000038


	//----- nvinfo : EIATTR_MIN_STACK_SIZE
	.align		4
.L_180:
        /*03fc*/ 	.byte	0x04, 0x12
        /*03fe*/ 	.short	(.L_182 - .L_181)
	.align		4
.L_181:
        /*0400*/ 	.word	index@(_ZN5flash44flash_bwd_dq_dk_dv_loop_seqk_parallel_kernelI23Flash_bwd_kernel_traitsILi64ELi128ELi128ELi8ELi4ELi4ELi4ELb0ELb0EN7cutlass10bfloat16_tE19Flash_kernel_traitsILi64ELi128ELi128ELi8ES3_EELb0ELb1ELb0ELb0ELb0ELb1ELb1EEEvNS_16Flash_bwd_paramsE)
        /*0404*/ 	.word	0x00000140


	//----- nvinfo : EIATTR_MIN_STACK_SIZE
	.align		4
.L_182:
        /*0408*/ 	.byte	0x04, 0x12
        /*040a*/ 	.short	(.L_184 - .L_183)
	.align		4
.L_183:
        /*040c*/ 	.word	index@(_ZN5flash44flash_bwd_dq_dk_dv_loop_seqk_parallel_kernelI23Flash_bwd_kernel_traitsILi64ELi128ELi128ELi8ELi4ELi4ELi4ELb0ELb0EN7cutlass10bfloat16_tE19Flash_kernel_traitsILi64ELi128ELi128ELi8ES3_EELb1ELb1ELb0ELb1ELb0ELb0ELb0EEEvNS_16Flash_bwd_paramsE)
        /*0410*/ 	.word	0x000000c0


	//----- nvinfo : EIATTR_MIN_STACK_SIZE
	.align		4
.L_184:
        /*0414*/ 	.byte	0x04, 0x12
        /*0416*/ 	.short	(.L_186 - .L_185)
	.align		4
.L_185:
        /*0418*/ 	.word	index@(_ZN5flash44flash_bwd_dq_dk_dv_loop_seqk_parallel_kernelI23Flash_bwd_kernel_traitsILi64ELi128ELi128ELi8ELi4ELi4ELi4ELb0ELb0EN7cutlass10bfloat16_tE19Flash_kernel_traitsILi64ELi128ELi128ELi8ES3_EELb0ELb1ELb0ELb1ELb0ELb0ELb1EEEvNS_16Flash_bwd_paramsE)
        /*041c*/ 	.word	0x000001c8


	//----- nvinfo : EIATTR_MIN_STACK_SIZE
	.align		4
.L_186:
        /*0420*/ 	.byte	0x04, 0x12
        /*0422*/ 	.short	(.L_188 - .L_187)
	.align		4
.L_187:
        /*0424*/ 	.word	index@(_ZN5flash25flash_bwd_dot_do_o_kernelILb0E23Flash_bwd_kernel_traitsILi64ELi128ELi128ELi8ELi4ELi4ELi4ELb0ELb0EN7cutlass10bfloat16_tE19Flash_kernel_traitsILi64ELi128ELi128ELi8ES3_EEEEvNS_16Flash_bwd_paramsE)
        /*0428*/ 	.word	0x00000000


	//----- nvinfo : EIATTR_MIN_STACK_SIZE
	.align		4
.L_188:
        /*042c*/ 	.byte	0x04, 0x12
        /*042e*/ 	.short	(.L_190 - .L_189)
	.align		4
.L_189:
        /*0430*/ 	.word	index@(_ZN5flash25flash_bwd_dot_do_o_kernelILb1E23Flash_bwd_kernel_traitsILi64ELi128ELi128ELi8ELi4ELi4ELi4ELb0ELb0EN7cutlass10bfloat16_tE19Flash_kernel_traitsILi64ELi128ELi128ELi8ES3_EEEEvNS_16Flash_bwd_paramsE)
        /*0434*/ 	.word	0x00000000
.L_190:


//--------------------- .nv.compat                --------------------------
	.section	.nv.compat,"",@"SHT_CUDA_COMPAT_INFO"
	.align	4
        /*0000*/ 	.byte	0x02, 0x09, 0x01, 0x00, 0x02, 0x02, 0x01, 0x00, 0x02, 0x05, 0x05, 0x00, 0x03, 0x07, 0x01, 0x01
        /*0010*/ 	.byte	0x02, 0x03, 0x00, 0x00, 0x02, 0x06, 0x01, 0x00, 0x04, 0x0b, 0x08, 0x00, 0x00, 0x00, 0x00, 0x00
        /*0020*/ 	.byte	0x00, 0x00, 0x00, 0x00


//--------------------- .nv.info._ZN5flash44flash_bwd_dq_dk_dv_loop_seqk_parallel_kernelI23Flash_bwd_kernel_traitsILi64ELi64ELi128ELi8ELi2ELi4ELi4ELb1ELb0EN7cutlass10bfloat16_tE19Flash_kernel_traitsILi64ELi64ELi128ELi8ES3_EELb0ELb1ELb0ELb0ELb0ELb0ELb0EEEvNS_16Flash_bwd_paramsE --------------------------
	.section	.nv.info._ZN5flash44flash_bwd_dq_dk_dv_loop_seqk_parallel_kernelI23Flash_bwd_kernel_traitsILi64ELi64ELi128ELi8ELi2ELi4ELi4ELb1ELb0EN7cutlass10bfloat16_tE19Flash_kernel_traitsILi64ELi64ELi128ELi8ES3_EELb0ELb1ELb0ELb0ELb0ELb0ELb0EEEvNS_16Flash_bwd_paramsE,"",@"SHT_CUDA_INFO"
	.sectionflags	@""
	.align	4


	//----- nvinfo : EIATTR_CUDA_API_VERSION
	.align		4
        /*0000*/ 	.byte	0x04, 0x37
        /*0002*/ 	.short	(.L_192 - .L_191)
.L_191:
        /*0004*/ 	.word	0x00000082


	//----- nvinfo : EIATTR_KPARAM_INFO
	.align		4
.L_192:
        /*0008*/ 	.byte	0x04, 0x17
        /*000a*/ 	.short	(.L_194 - .L_193)
.L_193:
        /*000c*/ 	.word	0x00000000
        /*0010*/ 	.short	0x0000
        /*0012*/ 	.short	0x0000
        /*0014*/ 	.byte	0x00, 0xf0, 0x01, 0x0a


	//----- nvinfo : EIATTR_SPARSE_MMA_MASK
	.align		4
.L_194:
        /*0018*/ 	.byte	0x03, 0x50
        /*001a*/ 	.short	0x0000


	//----- nvinfo : EIATTR_MAXREG_COUNT
	.align		4
        /*001c*/ 	.byte	0x03, 0x1b
        /*001e*/ 	.short	0x00ff


	//----- nvinfo : EIATTR_NUM_BARRIERS
	.align		4
        /*0020*/ 	.byte	0x02, 0x4c
        /*0022*/ 	.byte	0x01
	.zero		1


	//----- nvinfo : EIATTR_ANNOTATIONS
	.align		4
        /*0024*/ 	.byte	0x04, 0x55
        /*0026*/ 	.short	(.L_196 - .L_195)


	//   ....[0]....
.L_195:
        /*0028*/ 	.word	0x00000001
        /*002c*/ 	.byte	0x00, 0x06, 0x00, 0x00, 0x01, 0x00, 0x00, 0x00, 0x90, 0x07, 0x00, 0x00, 0x01, 0x00, 0x00, 0x00
        /*003c*/ 	.byte	0x40, 0x16, 0x00, 0x00, 0x01, 0x00, 0x00, 0x00, 0x70, 0x39, 0x00, 0x00


	//----- nvinfo : EIATTR_MERCURY_ISA_VERSION
	.align		4
.L_196:
        /*0048*/ 	.byte	0x03, 0x5f
        /*004a*/ 	.short	0x0101


	//----- nvinfo : EIATTR_EXIT_INSTR_OFFSETS
	.align		4
        /*004c*/ 	.byte	0x04, 0x1c
        /*004e*/ 	.short	(.L_198 - .L_197)


	//   ....[0]....
.L_197:
        /*0050*/ 	.word	0x00000090


	//   ....[1]....
        /*0054*/ 	.word	0x00007d80


	//----- nvinfo : EIATTR_CRS_STACK_SIZE
	.align		4
.L_198:
        /*0058*/ 	.byte	0x04, 0x1e
        /*005a*/ 	.short	(.L_200 - .L_199)
.L_199:
        /*005c*/ 	.word	0x00000000


	//----- nvinfo : EIATTR_CBANK_PARAM_SIZE
	.align		4
.L_200:
        /*0060*/ 	.byte	0x03, 0x19
        /*0062*/ 	.short	0x0280


	//----- nvinfo : EIATTR_PARAM_CBANK
	.align		4
        /*0064*/ 	.byte	0x04, 0x0a
        /*0066*/ 	.short	(.L_202 - .L_201)
	.align		4
.L_201:
        /*0068*/ 	.word	index@(.nv.constant0._ZN5flash44flash_bwd_dq_dk_dv_loop_seqk_parallel_kernelI23Flash_bwd_kernel_traitsILi64ELi64ELi128ELi8ELi2ELi4ELi4ELb1ELb0EN7cutlass10bfloat16_tE19Flash_kernel_traitsILi64ELi64ELi128ELi8ES3_EELb0ELb1ELb0ELb0ELb0ELb0ELb0EEEvNS_16Flash_bwd_paramsE)
        /*006c*/ 	.short	0x0210
        /*006e*/ 	.short	0x0280


	//----- nvinfo : EIATTR_SW_WAR
	.align		4
.L_202:
        /*0070*/ 	.byte	0x04, 0x36
        /*0072*/ 	.short	(.L_204 - .L_203)
.L_203:
        /*0074*/ 	.word	0x00000008
.L_204:


//--------------------- .nv.info._ZN5flash44flash_bwd_dq_dk_dv_loop_seqk_parallel_kernelI23Flash_bwd_kernel_traitsILi64ELi64ELi128ELi8ELi2ELi4ELi4ELb1ELb0EN7cutlass10bfloat16_tE19Flash_kernel_traitsILi64ELi64ELi128ELi8ES3_EELb0ELb1ELb0ELb0ELb1ELb1ELb0EEEvNS_16Flash_bwd_paramsE --------------------------
	.section	.nv.info._ZN5flash44flash_bwd_dq_dk_dv_loop_seqk_parallel_kernelI23Flash_bwd_kernel_traitsILi64ELi64ELi128ELi8ELi2ELi4ELi4ELb1ELb0EN7cutlass10bfloat16_tE19Flash_kernel_traitsILi64ELi64ELi128ELi8ES3_EELb0ELb1ELb0ELb0ELb1ELb1ELb0EEEvNS_16Flash_bwd_paramsE,"",@"SHT_CUDA_INFO"
	.sectionflags	@""
	.align	4


	//----- nvinfo : EIATTR_CUDA_API_VERSION
	.align		4
        /*0000*/ 	.byte	0x04, 0x37
        /*0002*/ 	.short	(.L_206 - .L_205)
.L_205:
        /*0004*/ 	.word	0x00000082


	//----- nvinfo : EIATTR_KPARAM_INFO
	.align		4
.L_206:
        /*0008*/ 	.byte	0x04, 0x17
        /*000a*/ 	.short	(.L_208 - .L_207)
.L_207:
        /*000c*/ 	.word	0x00000000
        /*0010*/ 	.short	0x0000
        /*0012*/ 	.short	0x0000
        /*0014*/ 	.byte	0x00, 0xf0, 0x01, 0x0a


	//----- nvinfo : EIATTR_SPARSE_MMA_MASK
	.align		4
.L_208:
        /*0018*/ 	.byte	0x03, 0x50
        /*001a*/ 	.short	0x0000


	//----- nvinfo : EIATTR_MAXREG_COUNT
	.align		4
        /*001c*/ 	.byte	0x03, 0x1b
        /*001e*/ 	.short	0x00ff


	//----- nvinfo : EIATTR_NUM_BARRIERS
	.align		4
        /*0020*/ 	.byte	0x02, 0x4c
        /*0022*/ 	.byte	0x01
	.zero		1


	//----- nvinfo : EIATTR_MERCURY_ISA_VERSION
	.align		4
        /*0024*/ 	.byte	0x03, 0x5f
        /*0026*/ 	.short	0x0101


	//----- nvinfo : EIATTR_EXIT_INSTR_OFFSETS
	.align		4
        /*0028*/ 	.byte	0x04, 0x1c
        /*002a*/ 	.short	(.L_210 - .L_209)


	//   ....[0]....
.L_209:
        /*002c*/ 	.word	0x00000090


	//   ....[1]....
        /*0030*/ 	.word	0x00005960


	//----- nvinfo : EIATTR_CBANK_PARAM_SIZE
	.align		4
.L_210:
        /*0034*/ 	.byte	0x03, 0x19
        /*0036*/ 	.short	0x0280


	//----- nvinfo : EIATTR_PARAM_CBANK
	.align		4
        /*0038*/ 	.byte	0x04, 0x0a
        /*003a*/ 	.short	(.L_212 - .L_211)
	.align		4
.L_211:
        /*003c*/ 	.word	index@(.nv.constant0._ZN5flash44flash_bwd_dq_dk_dv_loop_seqk_parallel_kernelI23Flash_bwd_kernel_traitsILi64ELi64ELi128ELi8ELi2ELi4ELi4ELb1ELb0EN7cutlass10bfloat16_tE19Flash_kernel_traitsILi64ELi64ELi128ELi8ES3_EELb0ELb1ELb0ELb0ELb1ELb1ELb0EEEvNS_16Flash_bwd_paramsE)
        /*0040*/ 	.short	0x0210
        /*0042*/ 	.short	0x0280


	//----- nvinfo : EIATTR_SW_WAR
	.align		4
.L_212:
        /*0044*/ 	.byte	0x04, 0x36
        /*0046*/ 	.short	(.L_214 - .L_213)
.L_213:
        /*0048*/ 	.word	0x00000008
.L_214:


//--------------------- .nv.info._ZN5flash44flash_bwd_dq_dk_dv_loop_seqk_parallel_kernelI23Flash_bwd_kernel_traitsILi64ELi64ELi128ELi8ELi2ELi4ELi4ELb1ELb0EN7cutlass10bfloat16_tE19Flash_kernel_traitsILi64ELi64ELi128ELi8ES3_EELb0ELb1ELb0ELb0ELb0ELb1ELb0EEEvNS_16Flash_bwd_paramsE --------------------------
	.section	.nv.info._ZN5flash44flash_bwd_dq_dk_dv_loop_seqk_parallel_kernelI23Flash_bwd_kernel_traitsILi64ELi64ELi128ELi8ELi2ELi4ELi4ELb1ELb0EN7cutlass10bfloat16_tE19Flash_kernel_traitsILi64ELi64ELi128ELi8ES3_EELb0ELb1ELb0ELb0ELb0ELb1ELb0EEEvNS_16Flash_bwd_paramsE,"",@"SHT_CUDA_INFO"
	.sectionflags	@""
	.align	4


	//----- nvinfo : EIATTR_CUDA_API_VERSION
	.align		4
        /*0000*/ 	.byte	0x04, 0x37
        /*0002*/ 	.short	(.L_216 - .L_215)
.L_215:
        /*0004*/ 	.word	0x00000082


	//----- nvinfo : EIATTR_KPARAM_INFO
	.align		4
.L_216:
        /*0008*/ 	.byte	0x04, 0x17
        /*000a*/ 	.short	(.L_218 - .L_217)
.L_217:
        /*000c*/ 	.word	0x00000000
        /*0010*/ 	.short	0x0000
        /*0012*/ 	.short	0x0000
        /*0014*/ 	.byte	0x00, 0xf0, 0x01, 0x0a


	//----- nvinfo : EIATTR_SPARSE_MMA_MASK
	.align		4
.L_218:
        /*0018*/ 	.byte	0x03, 0x50
        /*001a*/ 	.short	0x0000


	//----- nvinfo : EIATTR_MAXREG_COUNT
	.align		4
        /*001c*/ 	.byte	0x03, 0x1b
        /*001e*/ 	.short	0x00ff


	//----- nvinfo : EIATTR_NUM_BARRIERS
	.align		4
        /*0020*/ 	.byte	0x02, 0x4c
        /*0022*/ 	.byte	0x01
	.zero		1


	//----- nvinfo : EIATTR_ANNOTATIONS
	.align		4
        /*0024*/ 	.byte	0x04, 0x55
        /*0026*/ 	.short	(.L_220 - .L_219)


	//   ....[0]....
.L_219:
        /*0028*/ 	.word	0x00000001
        /*002c*/ 	.byte	0x50, 0x05, 0x00, 0x00, 0x01, 0x00, 0x00, 0x00, 0x40, 0x16, 0x00, 0x00


	//----- nvinfo : EIATTR_MERCURY_ISA_VERSION
	.align		4
.L_220:
        /*0038*/ 	.byte	0x03, 0x5f
        /*003a*/ 	.short	0x0101


	//----- nvinfo : EIATTR_EXIT_INSTR_OFFSETS
	.align		4
        /*003c*/ 	.byte	0x04, 0x1c
        /*003e*/ 	.short	(.L_222 - .L_221)


	//   ....[0]....
.L_221:
        /*0040*/ 	.word	0x00000090


	//   ....[1]....
        /*0044*/ 	.word	0x00007560


	//----- nvinfo : EIATTR_CRS_STACK_SIZE
	.align		4
.L_222:
        /*0048*/ 	.byte	0x04, 0x1e
        /*004a*/ 	.short	(.L_224 - .L_223)
.L_223:
        /*004c*/ 	.word	0x00000000


	//----- nvinfo : EIATTR_CBANK_PARAM_SIZE
	.align		4
.L_224:
        /*0050*/ 	.byte	0x03, 0x19
        /*0052*/ 	.short	0x0280


	//----- nvinfo : EIATTR_PARAM_CBANK
	.align		4
        /*0054*/ 	.byte	0x04, 0x0a
        /*0056*/ 	.short	(.L_226 - .L_225)
	.align		4
.L_225:
        /*0058*/ 	.word	index@(.nv.constant0._ZN5flash44flash_bwd_dq_dk_dv_loop_seqk_parallel_kernelI23Flash_bwd_kernel_traitsILi64ELi64ELi128ELi8ELi2ELi4ELi4ELb1ELb0EN7cutlass10bfloat16_tE19Flash_kernel_traitsILi64ELi64ELi128ELi8ES3_EELb0ELb1ELb0ELb0ELb0ELb1ELb0EEEvNS_16Flash_bwd_paramsE)
        /*005c*/ 	.short	0x0210
        /*005e*/ 	.short	0x0280


	//----- nvinfo : EIATTR_SW_WAR
	.align		4
.L_226:
        /*0060*/ 	.byte	0x04, 0x36
        /*0062*/ 	.short	(.L_228 - .L_227)
.L_227:
        /*0064*/ 	.word	0x00000008
.L_228:


//--------------------- .nv.info._ZN5flash44flash_bwd_dq_dk_dv_loop_seqk_parallel_kernelI23Flash_bwd_kernel_traitsILi64ELi64ELi128ELi8ELi2ELi4ELi4ELb1ELb0EN7cutlass10bfloat16_tE19Flash_kernel_traitsILi64ELi64ELi128ELi8ES3_EELb0ELb1ELb0ELb1ELb0ELb0ELb0EEEvNS_16Flash_bwd_paramsE --------------------------
	.section	.nv.info._ZN5flash44flash_bwd_dq_dk_dv_loop_seqk_parallel_kernelI23Flash_bwd_kernel_traitsILi64ELi64ELi128ELi8ELi2ELi4ELi4ELb1ELb0EN7cutlass10bfloat16_tE19Flash_kernel_traitsILi64ELi64ELi128ELi8ES3_EELb0ELb1ELb0ELb1ELb0ELb0ELb0EEEvNS_16Flash_bwd_paramsE,"",@"SHT_CUDA_INFO"
	.sectionflags	@""
	.align	4


	//----- nvinfo : EIATTR_CUDA_API_VERSION
	.align		4
        /*0000*/ 	.byte	0x04, 0x37
        /*0002*/ 	.short	(.L_230 - .L_229)
.L_229:
        /*0004*/ 	.word	0x00000082


	//----- nvinfo : EIATTR_KPARAM_INFO
	.align		4
.L_230:
        /*0008*/ 	.byte	0x04, 0x17
        /*000a*/ 	.short	(.L_232 - .L_231)
.L_231:
        /*000c*/ 	.word	0x00000000
        /*0010*/ 	.short	0x0000
        /*0012*/ 	.short	0x0000
        /*0014*/ 	.byte	0x00, 0xf0, 0x01, 0x0a


	//----- nvinfo : EIATTR_SPARSE_MMA_MASK
	.align		4
.L_232:
        /*0018*/ 	.byte	0x03, 0x50
        /*001a*/ 	.short	0x0000


	//----- nvinfo : EIATTR_MAXREG_COUNT
	.align		4
        /*001c*/ 	.byte	0x03, 0x1b
        /*001e*/ 	.short	0x00ff


	//----- nvinfo : EIATTR_NUM_BARRIERS
	.align		4
        /*0020*/ 	.byte	0x02, 0x4c
        /*0022*/ 	.byte	0x01
	.zero		1


	//----- nvinfo : EIATTR_ANNOTATIONS
	.align		4
        /*0024*/ 	.byte	0x04, 0x55
        /*0026*/ 	.short	(.L_234 - .L_233)


	//   ....[0]....
.L_233:
        /*0028*/ 	.word	0x00000001
        /*002c*/ 	.byte	0xe0, 0x04, 0x00, 0x00, 0x01, 0x00, 0x00, 0x00, 0x30, 0x05, 0x00, 0x00, 0x01, 0x00, 0x00, 0x00
        /* <DEDUP_REMOVED lines=14> */
        /*011c*/ 	.byte	0x70, 0x82, 0x00, 0x00


	//----- nvinfo : EIATTR_MERCURY_ISA_VERSION
	.align		4
.L_234:
        /*0120*/ 	.byte	0x03, 0x5f
        /*0122*/ 	.short	0x0101


	//----- nvinfo : EIATTR_EXIT_INSTR_OFFSETS
	.align		4
        /*0124*/ 	.byte	0x04, 0x1c
        /*0126*/ 	.short	(.L_236 - .L_235)


	//   ....[0]....
.L_235:
        /*0128*/ 	.word	0x00000090


	//   ....[1]....
        /*012c*/ 	.word	0x000082a0


	//----- nvinfo : EIATTR_CRS_STACK_SIZE
	.align		4
.L_236:
        /*0130*/ 	.byte	0x04, 0x1e
        /*0132*/ 	.short	(.L_238 - .L_237)
.L_237:
        /*0134*/ 	.word	0x00000000


	//----- nvinfo : EIATTR_CBANK_PARAM_SIZE
	.align		4
.L_238:
        /*0138*/ 	.byte	0x03, 0x19
        /*013a*/ 	.short	0x0280


	//----- nvinfo : EIATTR_PARAM_CBANK
	.align		4
        /*013c*/ 	.byte	0x04, 0x0a
        /*013e*/ 	.short	(.L_240 - .L_239)
	.align		4
.L_239:
        /*0140*/ 	.word	index@(.nv.constant0._ZN5flash44flash_bwd_dq_dk_dv_loop_seqk_parallel_kernelI23Flash_bwd_kernel_traitsILi64ELi64ELi128ELi8ELi2ELi4ELi4ELb1ELb0EN7cutlass10bfloat16_tE19Flash_kernel_traitsILi64ELi64ELi128ELi8ES3_EELb0ELb1ELb0ELb1ELb0ELb0ELb0EEEvNS_16Flash_bwd_paramsE)
        /*0144*/ 	.short	0x0210
        /*0146*/ 	.short	0x0280


	//----- nvinfo : EIATTR_SW_WAR
	.align		4
.L_240:
        /*0148*/ 	.byte	0x04, 0x36
        /*014a*/ 	.short	(.L_242 - .L_241)
.L_241:
        /*014c*/ 	.word	0x00000008
.L_242:


//--------------------- .nv.info._ZN5flash44flash_bwd_dq_dk_dv_loop_seqk_parallel_kernelI23Flash_bwd_kernel_traitsILi64ELi128ELi128ELi8ELi4ELi4ELi4ELb0ELb0EN7cutlass10bfloat16_tE19Flash_kernel_traitsILi64ELi128ELi128ELi8ES3_EELb0ELb1ELb0ELb0ELb0ELb0ELb0EEEvNS_16Flash_bwd_paramsE --------------------------
	.section	.nv.info._ZN5flash44flash_bwd_dq_dk_dv_loop_seqk_parallel_kernelI23Flash_bwd_kernel_traitsILi64ELi128ELi128ELi8ELi4ELi4ELi4ELb0ELb0EN7cutlass10bfloat16_tE19Flash_kernel_traitsILi64ELi128ELi128ELi8ES3_EELb0ELb1ELb0ELb0ELb0ELb0ELb0EEEvNS_16Flash_bwd_paramsE,"",@"SHT_CUDA_INFO"
	.sectionflags	@""
	.align	4


	//----- nvinfo : EIATTR_CUDA_API_VERSION
	.align		4
        /*0000*/ 	.byte	0x04, 0x37
        /*0002*/ 	.short	(.L_244 - .L_243)
.L_243:
        /*0004*/ 	.word	0x00000082


	//----- nvinfo : EIATTR_KPARAM_INFO
	.align		4
.L_244:
        /*0008*/ 	.byte	0x04, 0x17
        /*000a*/ 	.short	(.L_246 - .L_245)
.L_245:
        /*000c*/ 	.word	0x00000000
        /*0010*/ 	.short	0x0000
        /*0012*/ 	.short	0x0000
        /*0014*/ 	.byte	0x00, 0xf0, 0x01, 0x0a


	//----- nvinfo : EIATTR_SPARSE_MMA_MASK
	.align		4
.L_246:
        /*0018*/ 	.byte	0x03, 0x50
        /*001a*/ 	.short	0x0000


	//----- nvinfo : EIATTR_MAXREG_COUNT
	.align		4
        /*001c*/ 	.byte	0x03, 0x1b
        /*001e*/ 	.short	0x00ff


	//----- nvinfo : EIATTR_NUM_BARRIERS
	.align		4
        /*0020*/ 	.byte	0x02, 0x4c
        /*0022*/ 	.byte	0x01
	.zero		1


	//----- nvinfo : EIATTR_ANNOTATIONS
	.align		4
        /*0024*/ 	.byte	0x04, 0x55
        /*0026*/ 	.short	(.L_248 - .L_247)


	//   ....[0]....
.L_247:
        /* <DEDUP_REMOVED lines=15> */
        /*010c*/ 	.byte	0xf0, 0x9e, 0x00, 0x00, 0x01, 0x00, 0x00, 0x00, 0x00, 0x9f, 0x00, 0x00


	//----- nvinfo : EIATTR_MERCURY_ISA_VERSION
	.align		4
.L_248:
        /*0118*/ 	.byte	0x03, 0x5f
        /*011a*/ 	.short	0x0101


	//----- nvinfo : EIATTR_EXIT_INSTR_OFFSETS
	.align		4
        /*011c*/ 	.byte	0x04, 0x1c
        /*011e*/ 	.short	(.L_250 - .L_249)


	//   ....[0]....
.L_249:
        /*0120*/ 	.word	0x000000a0


	//   ....[1]....
        /*0124*/ 	.word	0x0000b310


	//----- nvinfo : EIATTR_CRS_STACK_SIZE
	.align		4
.L_250:
        /*0128*/ 	.byte	0x04, 0x1e
        /*012a*/ 	.short	(.L_252 - .L_251)
.L_251:
        /*012c*/ 	.word	0x00000000


	//----- nvinfo : EIATTR_CBANK_PARAM_SIZE
	.align		4
.L_252:
        /*0130*/ 	.byte	0x03, 0x19
        /*0132*/ 	.short	0x0280


	//----- nvinfo : EIATTR_PARAM_CBANK
	.align		4
        /*0134*/ 	.byte	0x04, 0x0a
        /*0136*/ 	.short	(.L_254 - .L_253)
	.align		4
.L_253:
        /*0138*/ 	.word	index@(.nv.constant0._ZN5flash44flash_bwd_dq_dk_dv_loop_seqk_parallel_kernelI23Flash_bwd_kernel_traitsILi64ELi128ELi128ELi8ELi4ELi4ELi4ELb0ELb0EN7cutlass10bfloat16_tE19Flash_kernel_traitsILi64ELi128ELi128ELi8ES3_EELb0ELb1ELb0ELb0ELb0ELb0ELb0EEEvNS_16Flash_bwd_paramsE)
        /*013c*/ 	.short	0x0210
        /*013e*/ 	.short	0x0280


	//----- nvinfo : EIATTR_SW_WAR
	.align		4
.L_254:
        /*0140*/ 	.byte	0x04, 0x36
        /*0142*/ 	.short	(.L_256 - .L_255)
.L_255:
        /*0144*/ 	.word	0x00000008
.L_256:


//--------------------- .nv.info._ZN5flash44flash_bwd_dq_dk_dv_loop_seqk_parallel_kernelI23Flash_bwd_kernel_traitsILi64ELi128ELi128ELi8ELi4ELi4ELi4ELb0ELb0EN7cutlass10bfloat16_tE19Flash_kernel_traitsILi64ELi128ELi128ELi8ES3_EELb0ELb1ELb0ELb0ELb1ELb1ELb0EEEvNS_16Flash_bwd_paramsE --------------------------
	.section	.nv.info._ZN5flash44flash_bwd_dq_dk_dv_loop_seqk_parallel_kernelI23Flash_bwd_kernel_traitsILi64ELi128ELi128ELi8ELi4ELi4ELi4ELb0ELb0EN7cutlass10bfloat16_tE19Flash_kernel_traitsILi64ELi128ELi128ELi8ES3_EELb0ELb1ELb0ELb0ELb1ELb1ELb0EEEvNS_16Flash_bwd_paramsE,"",@"SHT_CUDA_INFO"
	.sectionflags	@""
	.align	4


	//----- nvinfo : EIATTR_CUDA_API_VERSION
	.align		4
        /*0000*/ 	.byte	0x04, 0x37
        /*0002*/ 	.short	(.L_258 - .L_257)
.L_257:
        /*0004*/ 	.word	0x00000082


	//----- nvinfo : EIATTR_KPARAM_INFO
	.align		4
.L_258:
        /*0008*/ 	.byte	0x04, 0x17
        /*000a*/ 	.short	(.L_260 - .L_259)
.L_259:
        /*000c*/ 	.word	0x00000000
        /*0010*/ 	.short	0x0000
        /*0012*/ 	.short	0x0000
        /*0014*/ 	.byte	0x00, 0xf0, 0x01, 0x0a


	//----- nvinfo : EIATTR_SPARSE_MMA_MASK
	.align		4
.L_260:
        /*0018*/ 	.byte	0x03, 0x50
        /*001a*/ 	.short	0x0000


	//----- nvinfo : EIATTR_MAXREG_COUNT
	.align		4
        /*001c*/ 	.byte	0x03, 0x1b
        /*001e*/ 	.short	0x00ff


	//----- nvinfo : EIATTR_NUM_BARRIERS
	.align		4
        /*0020*/ 	.byte	0x02, 0x4c
        /*0022*/ 	.byte	0x01
	.zero		1


	//----- nvinfo : EIATTR_ANNOTATIONS
	.align		4
        /*0024*/ 	.byte	0x04, 0x55
        /*0026*/ 	.short	(.L_262 - .L_261)


	//   ....[0]....
.L_261:
        /* <DEDUP_REMOVED lines=14> */


	//----- nvinfo : EIATTR_MERCURY_ISA_VERSION
	.align		4
.L_262:
        /*00f8*/ 	.byte	0x03, 0x5f
        /*00fa*/ 	.short	0x0101


	//----- nvinfo : EIATTR_EXIT_INSTR_OFFSETS
	.align		4
        /*00fc*/ 	.byte	0x04, 0x1c
        /*00fe*/ 	.short	(.L_264 - .L_263)


	//   ....[0]....
.L_263:
        /*0100*/ 	.word	0x000000a0


	//   ....[1]....
        /*0104*/ 	.word	0x00007f50


	//----- nvinfo : EIATTR_CBANK_PARAM_SIZE
	.align		4
.L_264:
        /*0108*/ 	.byte	0x03, 0x19
        /*010a*/ 	.short	0x0280


	//----- nvinfo : EIATTR_PARAM_CBANK
	.align		4
        /*010c*/ 	.byte	0x04, 0x0a
        /*010e*/ 	.short	(.L_266 - .L_265)
	.align		4
.L_265:
        /*0110*/ 	.word	index@(.nv.constant0._ZN5flash44flash_bwd_dq_dk_dv_loop_seqk_parallel_kernelI23Flash_bwd_kernel_traitsILi64ELi128ELi128ELi8ELi4ELi4ELi4ELb0ELb0EN7cutlass10bfloat16_tE19Flash_kernel_traitsILi64ELi128ELi128ELi8ES3_EELb0ELb1ELb0ELb0ELb1ELb1ELb0EEEvNS_16Flash_bwd_paramsE)
        /*0114*/ 	.short	0x0210
        /*0116*/ 	.short	0x0280


	//----- nvinfo : EIATTR_SW_WAR
	.align		4
.L_266:
        /*0118*/ 	.byte	0x04, 0x36
        /*011a*/ 	.short	(.L_268 - .L_267)
.L_267:
        /*011c*/ 	.word	0x00000008
.L_268:


//--------------------- .nv.info._ZN5flash44flash_bwd_dq_dk_dv_loop_seqk_parallel_kernelI23Flash_bwd_kernel_traitsILi64ELi128ELi128ELi8ELi4ELi4ELi4ELb0ELb0EN7cutlass10bfloat16_tE19Flash_kernel_traitsILi64ELi128ELi128ELi8ES3_EELb0ELb1ELb0ELb0ELb0ELb1ELb0EEEvNS_16Flash_bwd_paramsE --------------------------
	.section	.nv.info._ZN5flash44flash_bwd_dq_dk_dv_loop_seqk_parallel_kernelI23Flash_bwd_kernel_traitsILi64ELi128ELi128ELi8ELi4ELi4ELi4ELb0ELb0EN7cutlass10bfloat16_tE19Flash_kernel_traitsILi64ELi128ELi128ELi8ES3_EELb0ELb1ELb0ELb0ELb0ELb1ELb0EEEvNS_16Flash_bwd_paramsE,"",@"SHT_CUDA_INFO"
	.sectionflags	@""
	.align	4


	//----- nvinfo : EIATTR_CUDA_API_VERSION
	.align		4
        /*0000*/ 	.byte	0x04, 0x37
        /*0002*/ 	.short	(.L_270 - .L_269)
.L_269:
        /*0004*/ 	.word	0x00000082


	//----- nvinfo : EIATTR_KPARAM_INFO
	.align		4
.L_270:
        /*0008*/ 	.byte	0x04, 0x17
        /*000a*/ 	.short	(.L_272 - .L_271)
.L_271:
        /*000c*/ 	.word	0x00000000
        /*0010*/ 	.short	0x0000
        /*0012*/ 	.short	0x0000
        /*0014*/ 	.byte	0x00, 0xf0, 0x01, 0x0a


	//----- nvinfo : EIATTR_SPARSE_MMA_MASK
	.align		4
.L_272:
        /*0018*/ 	.byte	0x03, 0x50
        /*001a*/ 	.short	0x0000


	//----- nvinfo : EIATTR_MAXREG_COUNT
	.align		4
        /*001c*/ 	.byte	0x03, 0x1b
        /*001e*/ 	.short	0x00ff


	//----- nvinfo : EIATTR_NUM_BARRIERS
	.align		4
        /*0020*/ 	.byte	0x02, 0x4c
        /*0022*/ 	.byte	0x01
	.zero		1


	//----- nvinfo : EIATTR_ANNOTATIONS
	.align		4
        /*0024*/ 	.byte	0x04, 0x55
        /*0026*/ 	.short	(.L_274 - .L_273)


	//   ....[0]....
.L_273:
        /* <DEDUP_REMOVED lines=16> */


	//----- nvinfo : EIATTR_MERCURY_ISA_VERSION
	.align		4
.L_274:
        /*0118*/ 	.byte	0x03, 0x5f
        /*011a*/ 	.short	0x0101


	//----- nvinfo : EIATTR_INT_WARP_WIDE_INSTR_OFFSETS
	.align		4
        /*011c*/ 	.byte	0x04, 0x31
        /*011e*/ 	.short	(.L_276 - .L_275)


	//   ....[0]....
.L_275:
        /*0120*/ 	.word	0x00002d50


	//----- nvinfo : EIATTR_EXIT_INSTR_OFFSETS
	.align		4
.L_276:
        /*0124*/ 	.byte	0x04, 0x1c
        /*0126*/ 	.short	(.L_278 - .L_277)


	//   ....[0]....
.L_277:
        /*0128*/ 	.word	0x000000c0


	//   ....[1]....
        /*012c*/ 	.word	0x0000a310


	//----- nvinfo : EIATTR_CRS_STACK_SIZE
	.align		4
.L_278:
        /*0130*/ 	.byte	0x04, 0x1e
        /*0132*/ 	.short	(.L_280 - .L_279)
.L_279:
        /*0134*/ 	.word	0x00000000


	//----- nvinfo : EIATTR_CBANK_PARAM_SIZE
	.align		4
.L_280:
        /*0138*/ 	.byte	0x03, 0x19
        /*013a*/ 	.short	0x0280


	//----- nvinfo : EIATTR_PARAM_CBANK
	.align		4
        /*013c*/ 	.byte	0x04, 0x0a
        /*013e*/ 	.short	(.L_282 - .L_281)
	.align		4
.L_281:
        /*0140*/ 	.word	index@(.nv.constant0._ZN5flash44flash_bwd_dq_dk_dv_loop_seqk_parallel_kernelI23Flash_bwd_kernel_traitsILi64ELi128ELi128ELi8ELi4ELi4ELi4ELb0ELb0EN7cutlass10bfloat16_tE19Flash_kernel_traitsILi64ELi128ELi128ELi8ES3_EELb0ELb1ELb0ELb0ELb0ELb1ELb0EEEvNS_16Flash_bwd_paramsE)
        /*0144*/ 	.short	0x0210
        /*0146*/ 	.short	0x0280


	//----- nvinfo : EIATTR_SW_WAR
	.align		4
.L_282:
        /*0148*/ 	.byte	0x04, 0x36
        /*014a*/ 	.short	(.L_284 - .L_283)
.L_283:
        /*014c*/ 	.word	0x00000008
.L_284:


//--------------------- .nv.info._ZN5flash44flash_bwd_dq_dk_dv_loop_seqk_parallel_kernelI23Flash_bwd_kernel_traitsILi64ELi128ELi128ELi8ELi4ELi4ELi4ELb0ELb0EN7cutlass10bfloat16_tE19Flash_kernel_traitsILi64ELi128ELi128ELi8ES3_EELb0ELb1ELb0ELb1ELb0ELb0ELb0EEEvNS_16Flash_bwd_paramsE --------------------------
	.section	.nv.info._ZN5flash44flash_bwd_dq_dk_dv_loop_seqk_parallel_kernelI23Flash_bwd_kernel_traitsILi64ELi128ELi128ELi8ELi4ELi4ELi4ELb0ELb0EN7cutlass10bfloat16_tE19Flash_kernel_traitsILi64ELi128ELi128ELi8ES3_EELb0ELb1ELb0ELb1ELb0ELb0ELb0EEEvNS_16Flash_bwd_paramsE,"",@"SHT_CUDA_INFO"
	.sectionflags	@""
	.align	4


	//----- nvinfo : EIATTR_CUDA_API_VERSION
	.align		4
        /*0000*/ 	.byte	0x04, 0x37
        /*0002*/ 	.short	(.L_286 - .L_285)
.L_285:
        /*0004*/ 	.word	0x00000082


	//----- nvinfo : EIATTR_KPARAM_INFO
	.align		4
.L_286:
        /*0008*/ 	.byte	0x04, 0x17
        /*000a*/ 	.short	(.L_288 - .L_287)
.L_287:
        /*000c*/ 	.word	0x00000000
        /*0010*/ 	.short	0x0000
        /*0012*/ 	.short	0x0000
        /*0014*/ 	.byte	0x00, 0xf0, 0x01, 0x0a


	//----- nvinfo : EIATTR_SPARSE_MMA_MASK
	.align		4
.L_288:
        /*0018*/ 	.byte	0x03, 0x50
        /*001a*/ 	.short	0x0000


	//----- nvinfo : EIATTR_MAXREG_COUNT
	.align		4
        /*001c*/ 	.byte	0x03, 0x1b
        /*001e*/ 	.short	0x00ff


	//----- nvinfo : EIATTR_NUM_BARRIERS
	.align		4
        /*0020*/ 	.byte	0x02, 0x4c
        /*0022*/ 	.byte	0x01
	.zero		1


	//----- nvinfo : EIATTR_ANNOTATIONS
	.align		4
        /*0024*/ 	.byte	0x04, 0x55
        /*0026*/ 	.short	(.L_290 - .L_289)


	//   ....[0]....
.L_289:
        /* <DEDUP_REMOVED lines=26> */


	//----- nvinfo : EIATTR_MERCURY_ISA_VERSION
	.align		4
.L_290:
        /*01b0*/ 	.byte	0x03, 0x5f
        /*01b2*/ 	.short	0x0101


	//----- nvinfo : EIATTR_EXIT_INSTR_OFFSETS
	.align		4
        /*01b4*/ 	.byte	0x04, 0x1c
        /*01b6*/ 	.short	(.L_292 - .L_291)


	//   ....[0]....
.L_291:
        /*01b8*/ 	.word	0x000000c0


	//   ....[1]....
        /*01bc*/ 	.word	0x0000b9c0


	//----- nvinfo : EIATTR_CRS_STACK_SIZE
	.align		4
.L_292:
        /*01c0*/ 	.byte	0x04, 0x1e
        /*01c2*/ 	.short	(.L_294 - .L_293)
.L_293:
        /*01c4*/ 	.word	0x00000000


	//----- nvinfo : EIATTR_CBANK_PARAM_SIZE
	.align		4
.L_294:
        /*01c8*/ 	.byte	0x03, 0x19
        /*01ca*/ 	.short	0x0280


	//----- nvinfo : EIATTR_PARAM_CBANK
	.align		4
        /*01cc*/ 	.byte	0x04, 0x0a
        /*01ce*/ 	.short	(.L_296 - .L_295)
	.align		4
.L_295:
        /*01d0*/ 	.word	index@(.nv.constant0._ZN5flash44flash_bwd_dq_dk_dv_loop_seqk_parallel_kernelI23Flash_bwd_kernel_traitsILi64ELi128ELi128ELi8ELi4ELi4ELi4ELb0ELb0EN7cutlass10bfloat16_tE19Flash_kernel_traitsILi64ELi128ELi128ELi8ES3_EELb0ELb1ELb0ELb1ELb0ELb0ELb0EEEvNS_16Flash_bwd_paramsE)
        /*01d4*/ 	.short	0x0210
        /*01d6*/ 	.short	0x0280


	//----- nvinfo : EIATTR_SW_WAR
	.align		4
.L_296:
        /*01d8*/ 	.byte	0x04, 0x36
        /*01da*/ 	.short	(.L_298 - .L_297)
.L_297:
        /*01dc*/ 	.word	0x00000008
.L_298:


//--------------------- .nv.info._ZN5flash27flash_bwd_convert_dq_kernelI23Flash_bwd_kernel_traitsILi64ELi64ELi128ELi8ELi2ELi4ELi4ELb1ELb0EN7cutlass10bfloat16_tE19Flash_kernel_traitsILi64ELi64ELi128ELi8ES3_EEEEvNS_16Flash_bwd_paramsEi --------------------------
	.section	.nv.info._ZN5flash27flash_bwd_convert_dq_kernelI23Flash_bwd_kernel_traitsILi64ELi64ELi128ELi8ELi2ELi4ELi4ELb1ELb0EN7cutlass10bfloat16_tE19Flash_kernel_traitsILi64ELi64ELi128ELi8ES3_EEEEvNS_16Flash_bwd_paramsEi,"",@"SHT_CUDA_INFO"
	.sectionflags	@""
	.align	4


	//----- nvinfo : EIATTR_CUDA_API_VERSION
	.align		4
        /*0000*/ 	.byte	0x04, 0x37
        /*0002*/ 	.short	(.L_300 - .L_299)
.L_299:
        /*0004*/ 	.word	0x00000082


	//----- nvinfo : EIATTR_KPARAM_INFO
	.align		4
.L_300:
        /*0008*/ 	.byte	0x04, 0x17
        /*000a*/ 	.short	(.L_302 - .L_301)
.L_301:
        /*000c*/ 	.word	0x00000000
        /*0010*/ 	.short	0x0001
        /*0012*/ 	.short	0x0280
        /*0014*/ 	.byte	0x00, 0xf0, 0x11, 0x00


	//----- nvinfo : EIATTR_KPARAM_INFO
	.align		4
.L_302:
        /*0018*/ 	.byte	0x04, 0x17
        /*001a*/ 	.short	(.L_304 - .L_303)
.L_303:
        /*001c*/ 	.word	0x00000000
        /*0020*/ 	.short	0x0000
        /*0022*/ 	.short	0x0000
        /*0024*/ 	.byte	0x00, 0xf0, 0x01, 0x0a


	//----- nvinfo : EIATTR_SPARSE_MMA_MASK
	.align		4
.L_304:
        /*0028*/ 	.byte	0x03, 0x50
        /*002a*/ 	.short	0x0000


	//----- nvinfo : EIATTR_MAXREG_COUNT
	.align		4
        /*002c*/ 	.byte	0x03, 0x1b
        /*002e*/ 	.short	0x00ff


	//----- nvinfo : EIATTR_NUM_BARRIERS
	.align		4
        /*0030*/ 	.byte	0x02, 0x4c
        /*0032*/ 	.byte	0x01
	.zero		1


	//----- nvinfo : EIATTR_MERCURY_ISA_VERSION
	.align		4
        /*0034*/ 	.byte	0x03, 0x5f
        /*0036*/ 	.short	0x0101


	//----- nvinfo : EIATTR_EXIT_INSTR_OFFSETS
	.align		4
        /*0038*/ 	.byte	0x04, 0x1c
        /*003a*/ 	.short	(.L_306 - .L_305)


	//   ....[0]....
.L_305:
        /*003c*/ 	.word	0x00000160


	//   ....[1]....
        /*0040*/ 	.word	0x00001c40


	//   ....[2]....
        /*0044*/ 	.word	0x00001d00


	//----- nvinfo : EIATTR_CRS_STACK_SIZE
	.align		4
.L_306:
        /*0048*/ 	.byte	0x04, 0x1e
        /*004a*/ 	.short	(.L_308 - .L_307)
.L_307:
        /*004c*/ 	.word	0x00000000


	//----- nvinfo : EIATTR_CBANK_PARAM_SIZE
	.align		4
.L_308:
        /*0050*/ 	.byte	0x03, 0x19
        /*0052*/ 	.short	0x0284


	//----- nvinfo : EIATTR_PARAM_CBANK
	.align		4
        /*0054*/ 	.byte	0x04, 0x0a
        /*0056*/ 	.short	(.L_310 - .L_309)
	.align		4
.L_309:
        /*0058*/ 	.word	index@(.nv.constant0._ZN5flash27flash_bwd_convert_dq_kernelI23Flash_bwd_kernel_traitsILi64ELi64ELi128ELi8ELi2ELi4ELi4ELb1ELb0EN7cutlass10bfloat16_tE19Flash_kernel_traitsILi64ELi64ELi128ELi8ES3_EEEEvNS_16Flash_bwd_paramsEi)
        /*005c*/ 	.short	0x0210
        /*005e*/ 	.short	0x0284


	//----- nvinfo : EIATTR_SW_WAR
	.align		4
.L_310:
        /*0060*/ 	.byte	0x04, 0x36
        /*0062*/ 	.short	(.L_312 - .L_311)
.L_311:
        /*0064*/ 	.word	0x00000008
.L_312:


//--------------------- .nv.info._ZN5flash44flash_bwd_dq_dk_dv_loop_seqk_parallel_kernelI23Flash_bwd_kernel_traitsILi64ELi64ELi128ELi8ELi2ELi4ELi4ELb1ELb0EN7cutlass10bfloat16_tE19Flash_kernel_traitsILi64ELi64ELi128ELi8ES3_EELb1ELb1ELb0ELb0ELb0ELb0ELb0EEEvNS_16Flash_bwd_paramsE --------------------------
	.section	.nv.info._ZN5flash44flash_bwd_dq_dk_dv_loop_seqk_parallel_kernelI23Flash_bwd_kernel_traitsILi64ELi64ELi128ELi8ELi2ELi4ELi4ELb1ELb0EN7cutlass10bfloat16_tE19Flash_kernel_traitsILi64ELi64ELi128ELi8ES3_EELb1ELb1ELb0ELb0ELb0ELb0ELb0EEEvNS_16Flash_bwd_paramsE,"",@"SHT_CUDA_INFO"
	.sectionflags	@""
	.align	4


	//----- nvinfo : EIATTR_CUDA_API_VERSION
	.align		4
        /*0000*/ 	.byte	0x04, 0x37
        /*0002*/ 	.short	(.L_314 - .L_313)
.L_313:
        /*0004*/ 	.word	0x00000082


	//----- nvinfo : EIATTR_KPARAM_INFO
	.align		4
.L_314:
        /*0008*/ 	.byte	0x04, 0x17
        /*000a*/ 	.short	(.L_316 - .L_315)
.L_315:
        /*000c*/ 	.word	0x00000000
        /*0010*/ 	.short	0x0000
        /*0012*/ 	.short	0x0000
        /*0014*/ 	.byte	0x00, 0xf0, 0x01, 0x0a


	//----- nvinfo : EIATTR_SPARSE_MMA_MASK
	.align		4
.L_316:
        /*0018*/ 	.byte	0x03, 0x50
        /*001a*/ 	.short	0x0000


	//----- nvinfo : EIATTR_MAXREG_COUNT
	.align		4
        /*001c*/ 	.byte	0x03, 0x1b
        /*001e*/ 	.short	0x00ff


	//----- nvinfo : EIATTR_NUM_BARRIERS
	.align		4
        /*0020*/ 	.byte	0x02, 0x4c
        /*0022*/ 	.byte	0x01
	.zero		1


	//----- nvinfo : EIATTR_ANNOTATIONS
	.align		4
        /*0024*/ 	.byte	0x04, 0x55
        /*0026*/ 	.short	(.L_318 - .L_317)


	//   ....[0]....
.L_317:
        /*0028*/ 	.word	0x00000001
        /*002c*/ 	.byte	0x50, 0x08, 0x00, 0x00, 0x01, 0x00, 0x00, 0x00, 0x80, 0x08, 0x00, 0x00, 0x01, 0x00, 0x00, 0x00
        /*003c*/ 	.byte	0xb0, 0x08, 0x00, 0x00, 0x01, 0x00, 0x00, 0x00, 0x10, 0x09, 0x00, 0x00, 0x01, 0x00, 0x00, 0x00
        /*004c*/ 	.byte	0x50, 0x7a, 0x00, 0x00, 0x01, 0x00, 0x00, 0x00, 0x80, 0x7a, 0x00, 0x00, 0x01, 0x00, 0x00, 0x00
        /*005c*/ 	.byte	0x90, 0x7a, 0x00, 0x00, 0x01, 0x00, 0x00, 0x00, 0xa0, 0x7a, 0x00, 0x00


	//----- nvinfo : EIATTR_MERCURY_ISA_VERSION
	.align		4
.L_318:
        /*0068*/ 	.byte	0x03, 0x5f
        /*006a*/ 	.short	0x0101


	//----- nvinfo : EIATTR_EXIT_INSTR_OFFSETS
	.align		4
        /*006c*/ 	.byte	0x04, 0x1c
        /*006e*/ 	.short	(.L_320 - .L_319)


	//   ....[0]....
.L_319:
        /*0070*/ 	.word	0x00000090


	//   ....[1]....
        /*0074*/ 	.word	0x00008f90


	//----- nvinfo : EIATTR_CRS_STACK_SIZE
	.align		4
.L_320:
        /*0078*/ 	.byte	0x04, 0x1e
        /*007a*/ 	.short	(.L_322 - .L_321)
.L_321:
        /*007c*/ 	.word	0x00000000


	//----- nvinfo : EIATTR_CBANK_PARAM_SIZE
	.align		4
.L_322:
        /*0080*/ 	.byte	0x03, 0x19
        /*0082*/ 	.short	0x0280


	//----- nvinfo : EIATTR_PARAM_CBANK
	.align		4
        /*0084*/ 	.byte	0x04, 0x0a
        /*0086*/ 	.short	(.L_324 - .L_323)
	.align		4
.L_323:
        /*0088*/ 	.word	index@(.nv.constant0._ZN5flash44flash_bwd_dq_dk_dv_loop_seqk_parallel_kernelI23Flash_bwd_kernel_traitsILi64ELi64ELi128ELi8ELi2ELi4ELi4ELb1ELb0EN7cutlass10bfloat16_tE19Flash_kernel_traitsILi64ELi64ELi128ELi8ES3_EELb1ELb1ELb0ELb0ELb0ELb0ELb0EEEvNS_16Flash_bwd_paramsE)
        /*008c*/ 	.short	0x0210
        /*008e*/ 	.short	0x0280


	//----- nvinfo : EIATTR_SW_WAR
	.align		4
.L_324:
        /*0090*/ 	.byte	0x04, 0x36
        /*0092*/ 	.short	(.L_326 - .L_325)
.L_325:
        /*0094*/ 	.word	0x00000008
.L_326:


//--------------------- .nv.info._ZN5flash44flash_bwd_dq_dk_dv_loop_seqk_parallel_kernelI23Flash_bwd_kernel_traitsILi64ELi64ELi128ELi8ELi2ELi4ELi4ELb1ELb0EN7cutlass10bfloat16_tE19Flash_kernel_traitsILi64ELi64ELi128ELi8ES3_EELb0ELb1ELb0ELb0ELb0ELb0ELb1EEEvNS_16Flash_bwd_paramsE --------------------------
	.section	.nv.info._ZN5flash44flash_bwd_dq_dk_dv_loop_seqk_parallel_kernelI23Flash_bwd_kernel_traitsILi64ELi64ELi128ELi8ELi2ELi4ELi4ELb1ELb0EN7cutlass10bfloat16_tE19Flash_kernel_traitsILi64ELi64ELi128ELi8ES3_EELb0ELb1ELb0ELb0ELb0ELb0ELb1EEEvNS_16Flash_bwd_paramsE,"",@"SHT_CUDA_INFO"
	.sectionflags	@""
	.align	4


	//----- nvinfo : EIATTR_CUDA_API_VERSION
	.align		4
        /*0000*/ 	.byte	0x04, 0x37
        /*0002*/ 	.short	(.L_328 - .L_327)
.L_327:
        /*0004*/ 	.word	0x00000082


	//----- nvinfo : EIATTR_KPARAM_INFO
	.align		4
.L_328:
        /*0008*/ 	.byte	0x04, 0x17
        /*000a*/ 	.short	(.L_330 - .L_329)
.L_329:
        /*000c*/ 	.word	0x00000000
        /*0010*/ 	.short	0x0000
        /*0012*/ 	.short	0x0000
        /*0014*/ 	.byte	0x00, 0xf0, 0x01, 0x0a


	//----- nvinfo : EIATTR_SPARSE_MMA_MASK
	.align		4
.L_330:
        /*0018*/ 	.byte	0x03, 0x50
        /*001a*/ 	.short	0x0000


	//----- nvinfo : EIATTR_MAXREG_COUNT
	.align		4
        /*001c*/ 	.byte	0x03, 0x1b
        /*001e*/ 	.short	0x00ff


	//----- nvinfo : EIATTR_NUM_BARRIERS
	.align		4
        /*0020*/ 	.byte	0x02, 0x4c
        /*0022*/ 	.byte	0x01
	.zero		1


	//----- nvinfo : EIATTR_ANNOTATIONS
	.align		4
        /*0024*/ 	.byte	0x04, 0x55
        /*0026*/ 	.short	(.L_332 - .L_331)


	//   ....[0]....
.L_331:
        /*0028*/ 	.word	0x00000001
        /*002c*/ 	.byte	0xa0, 0x00, 0x00, 0x00, 0x01, 0x00, 0x00, 0x00, 0x80, 0x8f, 0x00, 0x00


	//----- nvinfo : EIATTR_MERCURY_ISA_VERSION
	.align		4
.L_332:
        /*0038*/ 	.byte	0x03, 0x5f
        /*003a*/ 	.short	0x0101


	//----- nvinfo : EIATTR_EXIT_INSTR_OFFSETS
	.align		4
        /*003c*/ 	.byte	0x04, 0x1c
        /*003e*/ 	.short	(.L_334 - .L_333)


	//   ....[0]....
.L_333:
        /*0040*/ 	.word	0x000000c0


	//   ....[1]....
        /*0044*/ 	.word	0x00009000


	//----- nvinfo : EIATTR_CRS_STACK_SIZE
	.align		4
.L_334:
        /*0048*/ 	.byte	0x04, 0x1e
        /*004a*/ 	.short	(.L_336 - .L_335)
.L_335:
        /*004c*/ 	.word	0x00000000


	//----- nvinfo : EIATTR_CBANK_PARAM_SIZE
	.align		4
.L_336:
        /*0050*/ 	.byte	0x03, 0x19
        /*0052*/ 	.short	0x0280


	//----- nvinfo : EIATTR_PARAM_CBANK
	.align		4
        /*0054*/ 	.byte	0x04, 0x0a
        /*0056*/ 	.short	(.L_338 - .L_337)
	.align		4
.L_337:
        /*0058*/ 	.word	index@(.nv.constant0._ZN5flash44flash_bwd_dq_dk_dv_loop_seqk_parallel_kernelI23Flash_bwd_kernel_traitsILi64ELi64ELi128ELi8ELi2ELi4ELi4ELb1ELb0EN7cutlass10bfloat16_tE19Flash_kernel_traitsILi64ELi64ELi128ELi8ES3_EELb0ELb1ELb0ELb0ELb0ELb0ELb1EEEvNS_16Flash_bwd_paramsE)
        /*005c*/ 	.short	0x0210
        /*005e*/ 	.short	0x0280


	//----- nvinfo : EIATTR_SW_WAR
	.align		4
.L_338:
        /*0060*/ 	.byte	0x04, 0x36
        /*0062*/ 	.short	(.L_340 - .L_339)
.L_339:
        /*0064*/ 	.word	0x00000008
.L_340:


//--------------------- .nv.info._ZN5flash44flash_bwd_dq_dk_dv_loop_seqk_parallel_kernelI23Flash_bwd_kernel_traitsILi64ELi64ELi128ELi8ELi2ELi4ELi4ELb1ELb0EN7cutlass10bfloat16_tE19Flash_kernel_traitsILi64ELi64ELi128ELi8ES3_EELb1ELb1ELb0ELb0ELb1ELb1ELb0EEEvNS_16Flash_bwd_paramsE --------------------------
	.section	.nv.info._ZN5flash44flash_bwd_dq_dk_dv_loop_seqk_parallel_kernelI23Flash_bwd_kernel_traitsILi64ELi64ELi128ELi8ELi2ELi4ELi4ELb1ELb0EN7cutlass10bfloat16_tE19Flash_kernel_traitsILi64ELi64ELi128ELi8ES3_EELb1ELb1ELb0ELb0ELb1ELb1ELb0EEEvNS_16Flash_bwd_paramsE,"",@"SHT_CUDA_INFO"
	.sectionflags	@""
	.align	4


	//----- nvinfo : EIATTR_CUDA_API_VERSION
	.align		4
        /*0000*/ 	.byte	0x04, 0x37
        /*0002*/ 	.short	(.L_342 - .L_341)
.L_341:
        /*0004*/ 	.word	0x00000082


	//----- nvinfo : EIATTR_KPARAM_INFO
	.align		4
.L_342:
        /*0008*/ 	.byte	0x04, 0x17
        /*000a*/ 	.short	(.L_344 - .L_343)
.L_343:
        /*000c*/ 	.word	0x00000000
        /*0010*/ 	.short	0x0000
        /*0012*/ 	.short	0x0000
        /*0014*/ 	.byte	0x00, 0xf0, 0x01, 0x0a


	//----- nvinfo : EIATTR_SPARSE_MMA_MASK
	.align		4
.L_344:
        /*0018*/ 	.byte	0x03, 0x50
        /*001a*/ 	.short	0x0000


	//----- nvinfo : EIATTR_MAXREG_COUNT
	.align		4
        /*001c*/ 	.byte	0x03, 0x1b
        /*001e*/ 	.short	0x00ff


	//----- nvinfo : EIATTR_NUM_BARRIERS
	.align		4
        /*0020*/ 	.byte	0x02, 0x4c
        /*0022*/ 	.byte	0x01
	.zero		1


	//----- nvinfo : EIATTR_MERCURY_ISA_VERSION
	.align		4
        /*0024*/ 	.byte	0x03, 0x5f
        /*0026*/ 	.short	0x0101


	//----- nvinfo : EIATTR_EXIT_INSTR_OFFSETS
	.align		4
        /*0028*/ 	.byte	0x04, 0x1c
        /*002a*/ 	.short	(.L_346 - .L_345)


	//   ....[0]....
.L_345:
        /*002c*/ 	.word	0x00000090


	//   ....[1]....
        /*0030*/ 	.word	0x00006c50


	//----- nvinfo : EIATTR_CBANK_PARAM_SIZE
	.align		4
.L_346:
        /*0034*/ 	.byte	0x03, 0x19
        /*0036*/ 	.short	0x0280


	//----- nvinfo : EIATTR_PARAM_CBANK
	.align		4
        /*0038*/ 	.byte	0x04, 0x0a
        /*003a*/ 	.short	(.L_348 - .L_347)
	.align		4
.L_347:
        /*003c*/ 	.word	index@(.nv.constant0._ZN5flash44flash_bwd_dq_dk_dv_loop_seqk_parallel_kernelI23Flash_bwd_kernel_traitsILi64ELi64ELi128ELi8ELi2ELi4ELi4ELb1ELb0EN7cutlass10bfloat16_tE19Flash_kernel_traitsILi64ELi64ELi128ELi8ES3_EELb1ELb1ELb0ELb0ELb1ELb1ELb0EEEvNS_16Flash_bwd_paramsE)
        /*0040*/ 	.short	0x0210
        /*0042*/ 	.short	0x0280


	//----- nvinfo : EIATTR_SW_WAR
	.align		4
.L_348:
        /*0044*/ 	.byte	0x04, 0x36
        /*0046*/ 	.short	(.L_350 - .L_349)
.L_349:
        /*0048*/ 	.word	0x00000008
.L_350:


//--------------------- .nv.info._ZN5flash44flash_bwd_dq_dk_dv_loop_seqk_parallel_kernelI23Flash_bwd_kernel_traitsILi64ELi64ELi128ELi8ELi2ELi4ELi4ELb1ELb0EN7cutlass10bfloat16_tE19Flash_kernel_traitsILi64ELi64ELi128ELi8ES3_EELb0ELb1ELb0ELb0ELb1ELb1ELb1EEEvNS_16Flash_bwd_paramsE --------------------------
	.section	.nv.info._ZN5flash44flash_bwd_dq_dk_dv_loop_seqk_parallel_kernelI23Flash_bwd_kernel_traitsILi64ELi64ELi128ELi8ELi2ELi4ELi4ELb1ELb0EN7cutlass10bfloat16_tE19Flash_kernel_traitsILi64ELi64ELi128ELi8ES3_EELb0ELb1ELb0ELb0ELb1ELb1ELb1EEEvNS_16Flash_bwd_paramsE,"",@"SHT_CUDA_INFO"
	.sectionflags	@""
	.align	4


	//----- nvinfo : EIATTR_CUDA_API_VERSION
	.align		4
        /*0000*/ 	.byte	0x04, 0x37
        /*0002*/ 	.short	(.L_352 - .L_351)
.L_351:
        /*0004*/ 	.word	0x00000082


	//----- nvinfo : EIATTR_KPARAM_INFO
	.align		4
.L_352:
        /*0008*/ 	.byte	0x04, 0x17
        /*000a*/ 	.short	(.L_354 - .L_353)
.L_353:
        /*000c*/ 	.word	0x00000000
        /*0010*/ 	.short	0x0000
        /*0012*/ 	.short	0x0000
        /*0014*/ 	.byte	0x00, 0xf0, 0x01, 0x0a


	//----- nvinfo : EIATTR_SPARSE_MMA_MASK
	.align		4
.L_354:
        /*0018*/ 	.byte	0x03, 0x50
        /*001a*/ 	.short	0x0000


	//----- nvinfo : EIATTR_MAXREG_COUNT
	.align		4
        /*001c*/ 	.byte	0x03, 0x1b
        /*001e*/ 	.short	0x00ff


	//----- nvinfo : EIATTR_NUM_BARRIERS
	.align		4
        /*0020*/ 	.byte	0x02, 0x4c
        /*0022*/ 	.byte	0x01
	.zero		1


	//----- nvinfo : EIATTR_MERCURY_ISA_VERSION
	.align		4
        /*0024*/ 	.byte	0x03, 0x5f
        /*0026*/ 	.short	0x0101


	//----- nvinfo : EIATTR_EXIT_INSTR_OFFSETS
	.align		4
        /*0028*/ 	.byte	0x04, 0x1c
        /*002a*/ 	.short	(.L_356 - .L_355)


	//   ....[0]....
.L_355:
        /*002c*/ 	.word	0x00000090


	//   ....[1]....
        /*0030*/ 	.word	0x00006710


	//----- nvinfo : EIATTR_CBANK_PARAM_SIZE
	.align		4
.L_356:
        /*0034*/ 	.byte	0x03, 0x19
        /*0036*/ 	.short	0x0280


	//----- nvinfo : EIATTR_PARAM_CBANK
	.align		4
        /*0038*/ 	.byte	0x04, 0x0a
        /*003a*/ 	.short	(.L_358 - .L_357)
	.align		4
.L_357:
        /*003c*/ 	.word	index@(.nv.constant0._ZN5flash44flash_bwd_dq_dk_dv_loop_seqk_parallel_kernelI23Flash_bwd_kernel_traitsILi64ELi64ELi128ELi8ELi2ELi4ELi4ELb1ELb0EN7cutlass10bfloat16_tE19Flash_kernel_traitsILi64ELi64ELi128ELi8ES3_EELb0ELb1ELb0ELb0ELb1ELb1ELb1EEEvNS_16Flash_bwd_paramsE)
        /*0040*/ 	.short	0x0210
        /*0042*/ 	.short	0x0280


	//----- nvinfo : EIATTR_SW_WAR
	.align		4
.L_358:
        /*0044*/ 	.byte	0x04, 0x36
        /*0046*/ 	.short	(.L_360 - .L_359)
.L_359:
        /*0048*/ 	.word	0x00000008
.L_360:


//--------------------- .nv.info._ZN5flash44flash_bwd_dq_dk_dv_loop_seqk_parallel_kernelI23Flash_bwd_kernel_traitsILi64ELi64ELi128ELi8ELi2ELi4ELi4ELb1ELb0EN7cutlass10bfloat16_tE19Flash_kernel_traitsILi64ELi64ELi128ELi8ES3_EELb1ELb1ELb0ELb0ELb0ELb1ELb0EEEvNS_16Flash_bwd_paramsE --------------------------
	.section	.nv.info._ZN5flash44flash_bwd_dq_dk_dv_loop_seqk_parallel_kernelI23Flash_bwd_kernel_traitsILi64ELi64ELi128ELi8ELi2ELi4ELi4ELb1ELb0EN7cutlass10bfloat16_tE19Flash_kernel_traitsILi64ELi64ELi128ELi8ES3_EELb1ELb1ELb0ELb0ELb0ELb1ELb0EEEvNS_16Flash_bwd_paramsE,"",@"SHT_CUDA_INFO"
	.sectionflags	@""
	.align	4


	//----- nvinfo : EIATTR_CUDA_API_VERSION
	.align		4
        /*0000*/ 	.byte	0x04, 0x37
        /*0002*/ 	.short	(.L_362 - .L_361)
.L_361:
        /*0004*/ 	.word	0x00000082


	//----- nvinfo : EIATTR_KPARAM_INFO
	.align		4
.L_362:
        /*0008*/ 	.byte	0x04, 0x17
        /*000a*/ 	.short	(.L_364 - .L_363)
.L_363:
        /*000c*/ 	.word	0x00000000
        /*0010*/ 	.short	0x0000
        /*0012*/ 	.short	0x0000
        /*0014*/ 	.byte	0x00, 0xf0, 0x01, 0x0a


	//----- nvinfo : EIATTR_SPARSE_MMA_MASK
	.align		4
.L_364:
        /*0018*/ 	.byte	0x03, 0x50
        /*001a*/ 	.short	0x0000


	//----- nvinfo : EIATTR_MAXREG_COUNT
	.align		4
        /*001c*/ 	.byte	0x03, 0x1b
        /*001e*/ 	.short	0x00ff


	//----- nvinfo : EIATTR_NUM_BARRIERS
	.align		4
        /*0020*/ 	.byte	0x02, 0x4c
        /*0022*/ 	.byte	0x01
	.zero		1


	//----- nvinfo : EIATTR_MERCURY_ISA_VERSION
	.align		4
        /*0024*/ 	.byte	0x03, 0x5f
        /*0026*/ 	.short	0x0101


	//----- nvinfo : EIATTR_EXIT_INSTR_OFFSETS
	.align		4
        /*0028*/ 	.byte	0x04, 0x1c
        /*002a*/ 	.short	(.L_366 - .L_365)


	//   ....[0]....
.L_365:
        /*002c*/ 	.word	0x00000080


	//   ....[1]....
        /*0030*/ 	.word	0x00008670


	//----- nvinfo : EIATTR_CRS_STACK_SIZE
	.align		4
.L_366:
        /*0034*/ 	.byte	0x04, 0x1e
        /*0036*/ 	.short	(.L_368 - .L_367)
.L_367:
        /*0038*/ 	.word	0x00000000


	//----- nvinfo : EIATTR_CBANK_PARAM_SIZE
	.align		4
.L_368:
        /*003c*/ 	.byte	0x03, 0x19
        /*003e*/ 	.short	0x0280


	//----- nvinfo : EIATTR_PARAM_CBANK
	.align		4
        /*0040*/ 	.byte	0x04, 0x0a
        /*0042*/ 	.short	(.L_370 - .L_369)
	.align		4
.L_369:
        /*0044*/ 	.word	index@(.nv.constant0._ZN5flash44flash_bwd_dq_dk_dv_loop_seqk_parallel_kernelI23Flash_bwd_kernel_traitsILi64ELi64ELi128ELi8ELi2ELi4ELi4ELb1ELb0EN7cutlass10bfloat16_tE19Flash_kernel_traitsILi64ELi64ELi128ELi8ES3_EELb1ELb1ELb0ELb0ELb0ELb1ELb0EEEvNS_16Flash_bwd_paramsE)
        /*0048*/ 	.short	0x0210
        /*004a*/ 	.short	0x0280


	//----- nvinfo : EIATTR_SW_WAR
	.align		4
.L_370:
        /*004c*/ 	.byte	0x04, 0x36
        /*004e*/ 	.short	(.L_372 - .L_371)
.L_371:
        /*0050*/ 	.word	0x00000008
.L_372:


//--------------------- .nv.info._ZN5flash44flash_bwd_dq_dk_dv_loop_seqk_parallel_kernelI23Flash_bwd_kernel_traitsILi64ELi64ELi128ELi8ELi2ELi4ELi4ELb1ELb0EN7cutlass10bfloat16_tE19Flash_kernel_traitsILi64ELi64ELi128ELi8ES3_EELb0ELb1ELb0ELb0ELb0ELb1ELb1EEEvNS_16Flash_bwd_paramsE --------------------------
	.section	.nv.info._ZN5flash44flash_bwd_dq_dk_dv_loop_seqk_parallel_kernelI23Flash_bwd_kernel_traitsILi64ELi64ELi128ELi8ELi2ELi4ELi4ELb1ELb0EN7cutlass10bfloat16_tE19Flash_kernel_traitsILi64ELi64ELi128ELi8ES3_EELb0ELb1ELb0ELb0ELb0ELb1ELb1EEEvNS_16Flash_bwd_paramsE,"",@"SHT_CUDA_INFO"
	.sectionflags	@""
	.align	4


	//----- nvinfo : EIATTR_CUDA_API_VERSION
	.align		4
        /*0000*/ 	.byte	0x04, 0x37
        /*0002*/ 	.short	(.L_374 - .L_373)
.L_373:
        /*0004*/ 	.word	0x00000082


	//----- nvinfo : EIATTR_KPARAM_INFO
	.align		4
.L_374:
        /*0008*/ 	.byte	0x04, 0x17
        /*000a*/ 	.short	(.L_376 - .L_375)
.L_375:
        /*000c*/ 	.word	0x00000000
        /*0010*/ 	.short	0x0000
        /*0012*/ 	.short	0x0000
        /*0014*/ 	.byte	0x00, 0xf0, 0x01, 0x0a


	//----- nvinfo : EIATTR_SPARSE_MMA_MASK
	.align		4
.L_376:
        /*0018*/ 	.byte	0x03, 0x50
        /*001a*/ 	.short	0x0000


	//----- nvinfo : EIATTR_MAXREG_COUNT
	.align		4
        /*001c*/ 	.byte	0x03, 0x1b
        /*001e*/ 	.short	0x00ff


	//----- nvinfo : EIATTR_NUM_BARRIERS
	.align		4
        /*0020*/ 	.byte	0x02, 0x4c
        /*0022*/ 	.byte	0x01
	.zero		1


	//----- nvinfo : EIATTR_MERCURY_ISA_VERSION
	.align		4
        /*0024*/ 	.byte	0x03, 0x5f
        /*0026*/ 	.short	0x0101


	//----- nvinfo : EIATTR_EXIT_INSTR_OFFSETS
	.align		4
        /*0028*/ 	.byte	0x04, 0x1c
        /*002a*/ 	.short	(.L_378 - .L_377)


	//   ....[0]....
.L_377:
        /*002c*/ 	.word	0x000000a0


	//   ....[1]....
        /*0030*/ 	.word	0x00008870


	//----- nvinfo : EIATTR_CRS_STACK_SIZE
	.align		4
.L_378:
        /*0034*/ 	.byte	0x04, 0x1e
        /*0036*/ 	.short	(.L_380 - .L_379)
.L_379:
        /*0038*/ 	.word	0x00000000


	//----- nvinfo : EIATTR_CBANK_PARAM_SIZE
	.align		4
.L_380:
        /*003c*/ 	.byte	0x03, 0x19
        /*003e*/ 	.short	0x0280


	//----- nvinfo : EIATTR_PARAM_CBANK
	.align		4
        /*0040*/ 	.byte	0x04, 0x0a
        /*0042*/ 	.short	(.L_382 - .L_381)
	.align		4
.L_381:
        /*0044*/ 	.word	index@(.nv.constant0._ZN5flash44flash_bwd_dq_dk_dv_loop_seqk_parallel_kernelI23Flash_bwd_kernel_traitsILi64ELi64ELi128ELi8ELi2ELi4ELi4ELb1ELb0EN7cutlass10bfloat16_tE19Flash_kernel_traitsILi64ELi64ELi128ELi8ES3_EELb0ELb1ELb0ELb0ELb0ELb1ELb1EEEvNS_16Flash_bwd_paramsE)
        /*0048*/ 	.short	0x0210
        /*004a*/ 	.short	0x0280


	//----- nvinfo : EIATTR_SW_WAR
	.align		4
.L_382:
        /*004c*/ 	.byte	0x04, 0x36
        /*004e*/ 	.short	(.L_384 - .L_383)
.L_383:
        /*0050*/ 	.word	0x00000008
.L_384:


//--------------------- .nv.info._ZN5flash44flash_bwd_dq_dk_dv_loop_seqk_parallel_kernelI23Flash_bwd_kernel_traitsILi64ELi64ELi128ELi8ELi2ELi4ELi4ELb1ELb0EN7cutlass10bfloat16_tE19Flash_kernel_traitsILi64ELi64ELi128ELi8ES3_EELb1ELb1ELb0ELb1ELb0ELb0ELb0EEEvNS_16Flash_bwd_paramsE --------------------------
	.section	.nv.info._ZN5flash44flash_bwd_dq_dk_dv_loop_seqk_parallel_kernelI23Flash_bwd_kernel_traitsILi64ELi64ELi128ELi8ELi2ELi4ELi4ELb1ELb0EN7cutlass10bfloat16_tE19Flash_kernel_traitsILi64ELi64ELi128ELi8ES3_EELb1ELb1ELb0ELb1ELb0ELb0ELb0EEEvNS_16Flash_bwd_paramsE,"",@"SHT_CUDA_INFO"
	.sectionflags	@""
	.align	4


	//----- nvinfo : EIATTR_CUDA_API_VERSION
	.align		4
        /*0000*/ 	.byte	0x04, 0x37
        /*0002*/ 	.short	(.L_386 - .L_385)
.L_385:
        /*0004*/ 	.word	0x00000082


	//----- nvinfo : EIATTR_KPARAM_INFO
	.align		4
.L_386:
        /*0008*/ 	.byte	0x04, 0x17
        /*000a*/ 	.short	(.L_388 - .L_387)
.L_387:
        /*000c*/ 	.word	0x00000000
        /*0010*/ 	.short	0x0000
        /*0012*/ 	.short	0x0000
        /*0014*/ 	.byte	0x00, 0xf0, 0x01, 0x0a


	//----- nvinfo : EIATTR_SPARSE_MMA_MASK
	.align		4
.L_388:
        /*0018*/ 	.byte	0x03, 0x50
        /*001a*/ 	.short	0x0000


	//----- nvinfo : EIATTR_MAXREG_COUNT
	.align		4
        /*001c*/ 	.byte	0x03, 0x1b
        /*001e*/ 	.short	0x00ff


	//----- nvinfo : EIATTR_NUM_BARRIERS
	.align		4
        /*0020*/ 	.byte	0x02, 0x4c
        /*0022*/ 	.byte	0x01
	.zero		1


	//----- nvinfo : EIATTR_ANNOTATIONS
	.align		4
        /*0024*/ 	.byte	0x04, 0x55
        /*0026*/ 	.short	(.L_390 - .L_389)


	//   ....[0]....
.L_389:
        /*0028*/ 	.word	0x00000001
        /*002c*/ 	.byte	0x80, 0x03, 0x00, 0x00, 0x01, 0x00, 0x00, 0x00, 0x30, 0x08, 0x00, 0x00, 0x01, 0x00, 0x00, 0x00
        /*003c*/ 	.byte	0x90, 0x08, 0x00, 0x00, 0x01, 0x00, 0x00, 0x00, 0xc0, 0x08, 0x00, 0x00, 0x01, 0x00, 0x00, 0x00
        /*004c*/ 	.byte	0xf0, 0x08, 0x00, 0x00, 0x01, 0x00, 0x00, 0x00, 0x40, 0x09, 0x00, 0x00, 0x01, 0x00, 0x00, 0x00
        /*005c*/ 	.byte	0x10, 0x0c, 0x00, 0x00, 0x01, 0x00, 0x00, 0x00, 0x30, 0x42, 0x00, 0x00, 0x01, 0x00, 0x00, 0x00
        /*006c*/ 	.byte	0x30, 0x7e, 0x00, 0x00, 0x01, 0x00, 0x00, 0x00, 0x60, 0x7e, 0x00, 0x00, 0x01, 0x00, 0x00, 0x00
        /*007c*/ 	.byte	0x70, 0x7e, 0x00, 0x00, 0x01, 0x00, 0x00, 0x00, 0x80, 0x7e, 0x00, 0x00, 0x01, 0x00, 0x00, 0x00
        /*008c*/ 	.byte	0x90, 0x7e, 0x00, 0x00, 0x01, 0x00, 0x00, 0x00, 0xa0, 0x7e, 0x00, 0x00


	//----- nvinfo : EIATTR_MERCURY_ISA_VERSION
	.align		4
.L_390:
        /*0098*/ 	.byte	0x03, 0x5f
        /*009a*/ 	.short	0x0101


	//----- nvinfo : EIATTR_EXIT_INSTR_OFFSETS
	.align		4
        /*009c*/ 	.byte	0x04, 0x1c
        /*009e*/ 	.short	(.L_392 - .L_391)


	//   ....[0]....
.L_391:
        /*00a0*/ 	.word	0x00000090


	//   ....[1]....
        /*00a4*/ 	.word	0x000093d0


	//----- nvinfo : EIATTR_CRS_STACK_SIZE
	.align		4
.L_392:
        /*00a8*/ 	.byte	0x04, 0x1e
        /*00aa*/ 	.short	(.L_394 - .L_393)
.L_393:
        /*00ac*/ 	.word	0x00000000


	//----- nvinfo : EIATTR_CBANK_PARAM_SIZE
	.align		4
.L_394:
        /*00b0*/ 	.byte	0x03, 0x19
        /*00b2*/ 	.short	0x0280


	//----- nvinfo : EIATTR_PARAM_CBANK
	.align		4
        /*00b4*/ 	.byte	0x04, 0x0a
        /*00b6*/ 	.short	(.L_396 - .L_395)
	.align		4
.L_395:
        /*00b8*/ 	.word	index@(.nv.constant0._ZN5flash44flash_bwd_dq_dk_dv_loop_seqk_parallel_kernelI23Flash_bwd_kernel_traitsILi64ELi64ELi128ELi8ELi2ELi4ELi4ELb1ELb0EN7cutlass10bfloat16_tE19Flash_kernel_traitsILi64ELi64ELi128ELi8ES3_EELb1ELb1ELb0ELb1ELb0ELb0ELb0EEEvNS_16Flash_bwd_paramsE)
        /*00bc*/ 	.short	0x0210
        /*00be*/ 	.short	0x0280


	//----- nvinfo : EIATTR_SW_WAR
	.align		4
.L_396:
        /*00c0*/ 	.byte	0x04, 0x36
        /*00c2*/ 	.short	(.L_398 - .L_397)
.L_397:
        /*00c4*/ 	.word	0x00000008
.L_398:


//--------------------- .nv.info._ZN5flash44flash_bwd_dq_dk_dv_loop_seqk_parallel_kernelI23Flash_bwd_kernel_traitsILi64ELi64ELi128ELi8ELi2ELi4ELi4ELb1ELb0EN7cutlass10bfloat16_tE19Flash_kernel_traitsILi64ELi64ELi128ELi8ES3_EELb0ELb1ELb0ELb1ELb0ELb0ELb1EEEvNS_16Flash_bwd_paramsE --------------------------
	.section	.nv.info._ZN5flash44flash_bwd_dq_dk_dv_loop_seqk_parallel_kernelI23Flash_bwd_kernel_traitsILi64ELi64ELi128ELi8ELi2ELi4ELi4ELb1ELb0EN7cutlass10bfloat16_tE19Flash_kernel_traitsILi64ELi64ELi128ELi8ES3_EELb0ELb1ELb0ELb1ELb0ELb0ELb1EEEvNS_16Flash_bwd_paramsE,"",@"SHT_CUDA_INFO"
	.sectionflags	@""
	.align	4


	//----- nvinfo : EIATTR_CUDA_API_VERSION
	.align		4
        /*0000*/ 	.byte	0x04, 0x37
        /*0002*/ 	.short	(.L_400 - .L_399)
.L_399:
        /*0004*/ 	.word	0x00000082


	//----- nvinfo : EIATTR_KPARAM_INFO
	.align		4
.L_400:
        /*0008*/ 	.byte	0x04, 0x17
        /*000a*/ 	.short	(.L_402 - .L_401)
.L_401:
        /*000c*/ 	.word	0x00000000
        /*0010*/ 	.short	0x0000
        /*0012*/ 	.short	0x0000
        /*0014*/ 	.byte	0x00, 0xf0, 0x01, 0x0a


	//----- nvinfo : EIATTR_SPARSE_MMA_MASK
	.align		4
.L_402:
        /*0018*/ 	.byte	0x03, 0x50
        /*001a*/ 	.short	0x0000


	//----- nvinfo : EIATTR_MAXREG_COUNT
	.align		4
        /*001c*/ 	.byte	0x03, 0x1b
        /*001e*/ 	.short	0x00ff


	//----- nvinfo : EIATTR_NUM_BARRIERS
	.align		4
        /*0020*/ 	.byte	0x02, 0x4c
        /*0022*/ 	.byte	0x01
	.zero		1


	//----- nvinfo : EIATTR_ANNOTATIONS
	.align		4
        /*0024*/ 	.byte	0x04, 0x55
        /*0026*/ 	.short	(.L_404 - .L_403)


	//   ....[0]....
.L_403:
        /*0028*/ 	.word	0x00000001
        /*002c*/ 	.byte	0xa0, 0x00, 0x00, 0x00, 0x01, 0x00, 0x00, 0x00, 0xd0, 0x05, 0x00, 0x00, 0x01, 0x00, 0x00, 0x00
        /*003c*/ 	.byte	0xa0, 0x09, 0x00, 0x00, 0x01, 0x00, 0x00, 0x00, 0xd0, 0x09, 0x00, 0x00, 0x01, 0x00, 0x00, 0x00
        /*004c*/ 	.byte	0x00, 0x0a, 0x00, 0x00, 0x01, 0x00, 0x00, 0x00, 0x30, 0x0a, 0x00, 0x00, 0x01, 0x00, 0x00, 0x00
        /*005c*/ 	.byte	0x60, 0x18, 0x00, 0x00, 0x01, 0x00, 0x00, 0x00, 0x70, 0x7e, 0x00, 0x00, 0x01, 0x00, 0x00, 0x00
        /*006c*/ 	.byte	0x90, 0x7e, 0x00, 0x00, 0x01, 0x00, 0x00, 0x00, 0xa0, 0x7e, 0x00, 0x00, 0x01, 0x00, 0x00, 0x00
        /*007c*/ 	.byte	0xb0, 0x7e, 0x00, 0x00, 0x01, 0x00, 0x00, 0x00, 0xd0, 0x91, 0x00, 0x00


	//----- nvinfo : EIATTR_MERCURY_ISA_VERSION
	.align		4
.L_404:
        /*0088*/ 	.byte	0x03, 0x5f
        /*008a*/ 	.short	0x0101


	//----- nvinfo : EIATTR_EXIT_INSTR_OFFSETS
	.align		4
        /*008c*/ 	.byte	0x04, 0x1c
        /*008e*/ 	.short	(.L_406 - .L_405)


	//   ....[0]....
.L_405:
        /*0090*/ 	.word	0x000000c0


	//   ....[1]....
        /*0094*/ 	.word	0x00009250


	//----- nvinfo : EIATTR_CRS_STACK_SIZE
	.align		4
.L_406:
        /*0098*/ 	.byte	0x04, 0x1e
        /*009a*/ 	.short	(.L_408 - .L_407)
.L_407:
        /*009c*/ 	.word	0x00000000


	//----- nvinfo : EIATTR_CBANK_PARAM_SIZE
	.align		4
.L_408:
        /*00a0*/ 	.byte	0x03, 0x19
        /*00a2*/ 	.short	0x0280


	//----- nvinfo : EIATTR_PARAM_CBANK
	.align		4
        /*00a4*/ 	.byte	0x04, 0x0a
        /*00a6*/ 	.short	(.L_410 - .L_409)
	.align		4
.L_409:
        /*00a8*/ 	.word	index@(.nv.constant0._ZN5flash44flash_bwd_dq_dk_dv_loop_seqk_parallel_kernelI23Flash_bwd_kernel_traitsILi64ELi64ELi128ELi8ELi2ELi4ELi4ELb1ELb0EN7cutlass10bfloat16_tE19Flash_kernel_traitsILi64ELi64ELi128ELi8ES3_EELb0ELb1ELb0ELb1ELb0ELb0ELb1EEEvNS_16Flash_bwd_paramsE)
        /*00ac*/ 	.short	0x0210
        /*00ae*/ 	.short	0x0280


	//----- nvinfo : EIATTR_SW_WAR
	.align		4
.L_410:
        /*00b0*/ 	.byte	0x04, 0x36
        /*00b2*/ 	.short	(.L_412 - .L_411)
.L_411:
        /*00b4*/ 	.word	0x00000008
.L_412:


//--------------------- .nv.info._ZN5flash25flash_bwd_dot_do_o_kernelILb0E23Flash_bwd_kernel_traitsILi64ELi64ELi128ELi8ELi2ELi4ELi4ELb1ELb0EN7cutlass10bfloat16_tE19Flash_kernel_traitsILi64ELi64ELi128ELi8ES3_EEEEvNS_16Flash_bwd_paramsE --------------------------
	.section	.nv.info._ZN5flash25flash_bwd_dot_do_o_kernelILb0E23Flash_bwd_kernel_traitsILi64ELi64ELi128ELi8ELi2ELi4ELi4ELb1ELb0EN7cutlass10bfloat16_tE19Flash_kernel_traitsILi64ELi64ELi128ELi8ES3_EEEEvNS_16Flash_bwd_paramsE,"",@"SHT_CUDA_INFO"
	.sectionflags	@""
	.align	4


	//----- nvinfo : EIATTR_CUDA_API_VERSION
	.align		4
        /*0000*/ 	.byte	0x04, 0x37
        /*0002*/ 	.short	(.L_414 - .L_413)
.L_413:
        /*0004*/ 	.word	0x00000082


	//----- nvinfo : EIATTR_KPARAM_INFO
	.align		4
.L_414:
        /*0008*/ 	.byte	0x04, 0x17
        /*000a*/ 	.short	(.L_416 - .L_415)
.L_415:
        /*000c*/ 	.word	0x00000000
        /*0010*/ 	.short	0x0000
        /*0012*/ 	.short	0x0000
        /*0014*/ 	.byte	0x00, 0xf0, 0x01, 0x0a


	//----- nvinfo : EIATTR_SPARSE_MMA_MASK
	.align		4
.L_416:
        /*0018*/ 	.byte	0x03, 0x50
        /*001a*/ 	.short	0x0000


	//----- nvinfo : EIATTR_MAXREG_COUNT
	.align		4
        /*001c*/ 	.byte	0x03, 0x1b
        /*001e*/ 	.short	0x00ff


	//----- nvinfo : EIATTR_MERCURY_ISA_VERSION
	.align		4
        /*0020*/ 	.byte	0x03, 0x5f
        /*0022*/ 	.short	0x0101


	//----- nvinfo : EIATTR_COOP_GROUP_MASK_REGIDS
	.align		4
        /*0024*/ 	.byte	0x04, 0x29
        /*0026*/ 	.short	(.L_418 - .L_417)


	//   ....[0]....
.L_417:
        /*0028*/ 	.word	0xffffffff


	//   ....[1]....
        /*002c*/ 	.word	0xffffffff


	//   ....[2]....
        /*0030*/ 	.word	0xffffffff


	//   ....[3]....
        /*0034*/ 	.word	0xffffffff


	//   ....[4]....
        /*0038*/ 	.word	0xffffffff


	//   ....[5]....
        /*003c*/ 	.word	0xffffffff


	//----- nvinfo : EIATTR_COOP_GROUP_INSTR_OFFSETS
	.align		4
.L_418:
        /*0040*/ 	.byte	0x04, 0x28
        /*0042*/ 	.short	(.L_420 - .L_419)


	//   ....[0]....
.L_419:
        /*0044*/ 	.word	0x00000c30


	//   ....[1]....
        /*0048*/ 	.word	0x00000c40


	//   ....[2]....
        /*004c*/ 	.word	0x00000c70


	//   ....[3]....
        /*0050*/ 	.word	0x00000c80


	//   ....[4]....
        /*0054*/ 	.word	0x00000cd0


	//   ....[5]....
        /*0058*/ 	.word	0x00000ce0


	//----- nvinfo : EIATTR_EXIT_INSTR_OFFSETS
	.align		4
.L_420:
        /*005c*/ 	.byte	0x04, 0x1c
        /*005e*/ 	.short	(.L_422 - .L_421)


	//   ....[0]....
.L_421:
        /*0060*/ 	.word	0x00000130


	//   ....[1]....
        /*0064*/ 	.word	0x00000da0


	//   ....[2]....
        /*0068*/ 	.word	0x00000dc0


	//----- nvinfo : EIATTR_CBANK_PARAM_SIZE
	.align		4
.L_422:
        /*006c*/ 	.byte	0x03, 0x19
        /*006e*/ 	.short	0x0280


	//----- nvinfo : EIATTR_PARAM_CBANK
	.align		4
        /*0070*/ 	.byte	0x04, 0x0a
        /*0072*/ 	.short	(.L_424 - .L_423)
	.align		4
.L_423:
        /*0074*/ 	.word	index@(.nv.constant0._ZN5flash25flash_bwd_dot_do_o_kernelILb0E23Flash_bwd_kernel_traitsILi64ELi64ELi128ELi8ELi2ELi4ELi4ELb1ELb0EN7cutlass10bfloat16_tE19Flash_kernel_traitsILi64ELi64ELi128ELi8ES3_EEEEvNS_16Flash_bwd_paramsE)
        /*0078*/ 	.short	0x0210
        /*007a*/ 	.short	0x0280


	//----- nvinfo : EIATTR_SW_WAR
	.align		4
.L_424:
        /*007c*/ 	.byte	0x04, 0x36
        /*007e*/ 	.short	(.L_426 - .L_425)
.L_425:
        /*0080*/ 	.word	0x00000008
.L_426:


//--------------------- .nv.info._ZN5flash25flash_bwd_dot_do_o_kernelILb1E23Flash_bwd_kernel_traitsILi64ELi64ELi128ELi8ELi2ELi4ELi4ELb1ELb0EN7cutlass10bfloat16_tE19Flash_kernel_traitsILi64ELi64ELi128ELi8ES3_EEEEvNS_16Flash_bwd_paramsE --------------------------
	.section	.nv.info._ZN5flash25flash_bwd_dot_do_o_kernelILb1E23Flash_bwd_kernel_traitsILi64ELi64ELi128ELi8ELi2ELi4ELi4ELb1ELb0EN7cutlass10bfloat16_tE19Flash_kernel_traitsILi64ELi64ELi128ELi8ES3_EEEEvNS_16Flash_bwd_paramsE,"",@"SHT_CUDA_INFO"
	.sectionflags	@""
	.align	4


	//----- nvinfo : EIATTR_CUDA_API_VERSION
	.align		4
        /*0000*/ 	.byte	0x04, 0x37
        /*0002*/ 	.short	(.L_428 - .L_427)
.L_427:
        /*0004*/ 	.word	0x00000082


	//----- nvinfo : EIATTR_KPARAM_INFO
	.align		4
.L_428:
        /*0008*/ 	.byte	0x04, 0x17
        /*000a*/ 	.short	(.L_430 - .L_429)
.L_429:
        /*000c*/ 	.word	0x00000000
        /*0010*/ 	.short	0x0000
        /*0012*/ 	.short	0x0000
        /*0014*/ 	.byte	0x00, 0xf0, 0x01, 0x0a


	//----- nvinfo : EIATTR_SPARSE_MMA_MASK
	.align		4
.L_430:
        /*0018*/ 	.byte	0x03, 0x50
        /*001a*/ 	.short	0x0000


	//----- nvinfo : EIATTR_MAXREG_COUNT
	.align		4
        /*001c*/ 	.byte	0x03, 0x1b
        /*001e*/ 	.short	0x00ff


	//----- nvinfo : EIATTR_MERCURY_ISA_VERSION
	.align		4
        /*0020*/ 	.byte	0x03, 0x5f
        /*0022*/ 	.short	0x0101


	//----- nvinfo : EIATTR_COOP_GROUP_MASK_REGIDS
	.align		4
        /*0024*/ 	.byte	0x04, 0x29
        /*0026*/ 	.short	(.L_432 - .L_431)


	//   ....[0]....
.L_431:
        /*0028*/ 	.word	0xffffffff


	//   ....[1]....
        /*002c*/ 	.word	0xffffffff


	//   ....[2]....
        /*0030*/ 	.word	0xffffffff


	//   ....[3]....
        /*0034*/ 	.word	0xffffffff


	//   ....[4]....
        /*0038*/ 	.word	0xffffffff


	//   ....[5]....
        /*003c*/ 	.word	0xffffffff


	//----- nvinfo : EIATTR_COOP_GROUP_INSTR_OFFSETS
	.align		4
.L_432:
        /*0040*/ 	.byte	0x04, 0x28
        /*0042*/ 	.short	(.L_434 - .L_433)


	//   ....[0]....
.L_433:
        /*0044*/ 	.word	0x00000e90


	//   ....[1]....
        /*0048*/ 	.word	0x00000ea0


	//   ....[2]....
        /*004c*/ 	.word	0x00000ef0


	//   ....[3]....
        /*0050*/ 	.word	0x00000f10


	//   ....[4]....
        /*0054*/ 	.word	0x00000fc0


	//   ....[5]....
        /*0058*/ 	.word	0x00001000


	//----- nvinfo : EIATTR_EXIT_INSTR_OFFSETS
	.align		4
.L_434:
        /*005c*/ 	.byte	0x04, 0x1c
        /*005e*/ 	.short	(.L_436 - .L_435)


	//   ....[0]....
.L_435:
        /*0060*/ 	.word	0x00000130


	//   ....[1]....
        /*0064*/ 	.word	0x00001120


	//----- nvinfo : EIATTR_CBANK_PARAM_SIZE
	.align		4
.L_436:
        /*0068*/ 	.byte	0x03, 0x19
        /*006a*/ 	.short	0x0280


	//----- nvinfo : EIATTR_PARAM_CBANK
	.align		4
        /*006c*/ 	.byte	0x04, 0x0a
        /*006e*/ 	.short	(.L_438 - .L_437)
	.align		4
.L_437:
        /*0070*/ 	.word	index@(.nv.constant0._ZN5flash25flash_bwd_dot_do_o_kernelILb1E23Flash_bwd_kernel_traitsILi64ELi64ELi128ELi8ELi2ELi4ELi4ELb1ELb0EN7cutlass10bfloat16_tE19Flash_kernel_traitsILi64ELi64ELi128ELi8ES3_EEEEvNS_16Flash_bwd_paramsE)
        /*0074*/ 	.short	0x0210
        /*0076*/ 	.short	0x0280


	//----- nvinfo : EIATTR_SW_WAR
	.align		4
.L_438:
        /*0078*/ 	.byte	0x04, 0x36
        /*007a*/ 	.short	(.L_440 - .L_439)
.L_439:
        /*007c*/ 	.word	0x00000008
.L_440:


//--------------------- .nv.info._ZN5flash27flash_bwd_convert_dq_kernelI23Flash_bwd_kernel_traitsILi64ELi128ELi128ELi8ELi4ELi4ELi4ELb0ELb0EN7cutlass10bfloat16_tE19Flash_kernel_traitsILi64ELi128ELi128ELi8ES3_EEEEvNS_16Flash_bwd_paramsEi --------------------------
	.section	.nv.info._ZN5flash27flash_bwd_convert_dq_kernelI23Flash_bwd_kernel_traitsILi64ELi128ELi128ELi8ELi4ELi4ELi4ELb0ELb0EN7cutlass10bfloat16_tE19Flash_kernel_traitsILi64ELi128ELi128ELi8ES3_EEEEvNS_16Flash_bwd_paramsEi,"",@"SHT_CUDA_INFO"
	.sectionflags	@""
	.align	4


	//----- nvinfo : EIATTR_CUDA_API_VERSION
	.align		4
        /*0000*/ 	.byte	0x04, 0x37
        /*0002*/ 	.short	(.L_442 - .L_441)
.L_441:
        /*0004*/ 	.word	0x00000082


	//----- nvinfo : EIATTR_KPARAM_INFO
	.align		4
.L_442:
        /*0008*/ 	.byte	0x04, 0x17
        /*000a*/ 	.short	(.L_444 - .L_443)
.L_443:
        /*000c*/ 	.word	0x00000000
        /*0010*/ 	.short	0x0001
        /*0012*/ 	.short	0x0280
        /*0014*/ 	.byte	0x00, 0xf0, 0x11, 0x00


	//----- nvinfo : EIATTR_KPARAM_INFO
	.align		4
.L_444:
        /*0018*/ 	.byte	0x04, 0x17
        /*001a*/ 	.short	(.L_446 - .L_445)
.L_445:
        /*001c*/ 	.word	0x00000000
        /*0020*/ 	.short	0x0000
        /*0022*/ 	.short	0x0000
        /*0024*/ 	.byte	0x00, 0xf0, 0x01, 0x0a


	//----- nvinfo : EIATTR_SPARSE_MMA_MASK
	.align		4
.L_446:
        /*0028*/ 	.byte	0x03, 0x50
        /*002a*/ 	.short	0x0000


	//----- nvinfo : EIATTR_MAXREG_COUNT
	.align		4
        /*002c*/ 	.byte	0x03, 0x1b
        /*002e*/ 	.short	0x00ff


	//----- nvinfo : EIATTR_NUM_BARRIERS
	.align		4
        /*0030*/ 	.byte	0x02, 0x4c
        /*0032*/ 	.byte	0x01
	.zero		1


	//----- nvinfo : EIATTR_MERCURY_ISA_VERSION
	.align		4
        /*0034*/ 	.byte	0x03, 0x5f
        /*0036*/ 	.short	0x0101


	//----- nvinfo : EIATTR_EXIT_INSTR_OFFSETS
	.align		4
        /*0038*/ 	.byte	0x04, 0x1c
        /*003a*/ 	.short	(.L_448 - .L_447)


	//   ....[0]....
.L_447:
        /*003c*/ 	.word	0x00000100


	//   ....[1]....
        /*0040*/ 	.word	0x00001a20


	//   ....[2]....
        /*0044*/ 	.word	0x00001ae0


	//----- nvinfo : EIATTR_CRS_STACK_SIZE
	.align		4
.L_448:
        /*0048*/ 	.byte	0x04, 0x1e
        /*004a*/ 	.short	(.L_450 - .L_449)
.L_449:
        /*004c*/ 	.word	0x00000000


	//----- nvinfo : EIATTR_CBANK_PARAM_SIZE
	.align		4
.L_450:
        /*0050*/ 	.byte	0x03, 0x19
        /*0052*/ 	.short	0x0284


	//----- nvinfo : EIATTR_PARAM_CBANK
	.align		4
        /*0054*/ 	.byte	0x04, 0x0a
        /*0056*/ 	.short	(.L_452 - .L_451)
	.align		4
.L_451:
        /*0058*/ 	.word	index@(.nv.constant0._ZN5flash27flash_bwd_convert_dq_kernelI23Flash_bwd_kernel_traitsILi64ELi128ELi128ELi8ELi4ELi4ELi4ELb0ELb0EN7cutlass10bfloat16_tE19Flash_kernel_traitsILi64ELi128ELi128ELi8ES3_EEEEvNS_16Flash_bwd_paramsEi)
        /*005c*/ 	.short	0x0210
        /*005e*/ 	.short	0x0284


	//----- nvinfo : EIATTR_SW_WAR
	.align		4
.L_452:
        /*0060*/ 	.byte	0x04, 0x36
        /*0062*/ 	.short	(.L_454 - .L_453)
.L_453:
        /*0064*/ 	.word	0x00000008
.L_454:


//--------------------- .nv.info._ZN5flash44flash_bwd_dq_dk_dv_loop_seqk_parallel_kernelI23Flash_bwd_kernel_traitsILi64ELi128ELi128ELi8ELi4ELi4ELi4ELb0ELb0EN7cutlass10bfloat16_tE19Flash_kernel_traitsILi64ELi128ELi128ELi8ES3_EELb1ELb1ELb0ELb0ELb0ELb0ELb0EEEvNS_16Flash_bwd_paramsE --------------------------
	.section	.nv.info._ZN5flash44flash_bwd_dq_dk_dv_loop_seqk_parallel_kernelI23Flash_bwd_kernel_traitsILi64ELi128ELi128ELi8ELi4ELi4ELi4ELb0ELb0EN7cutlass10bfloat16_tE19Flash_kernel_traitsILi64ELi128ELi128ELi8ES3_EELb1ELb1ELb0ELb0ELb0ELb0ELb0EEEvNS_16Flash_bwd_paramsE,"",@"SHT_CUDA_INFO"
	.sectionflags	@""
	.align	4


	//----- nvinfo : EIATTR_CUDA_API_VERSION
	.align		4
        /*0000*/ 	.byte	0x04, 0x37
        /*0002*/ 	.short	(.L_456 - .L_455)
.L_455:
        /*0004*/ 	.word	0x00000082


	//----- nvinfo : EIATTR_KPARAM_INFO
	.align		4
.L_456:
        /*0008*/ 	.byte	0x04, 0x17
        /*000a*/ 	.short	(.L_458 - .L_457)
.L_457:
        /*000c*/ 	.word	0x00000000
        /*0010*/ 	.short	0x0000
        /*0012*/ 	.short	0x0000
        /*0014*/ 	.byte	0x00, 0xf0, 0x01, 0x0a


	//----- nvinfo : EIATTR_SPARSE_MMA_MASK
	.align		4
.L_458:
        /*0018*/ 	.byte	0x03, 0x50
        /*001a*/ 	.short	0x0000


	//----- nvinfo : EIATTR_MAXREG_COUNT
	.align		4
        /*001c*/ 	.byte	0x03, 0x1b
        /*001e*/ 	.short	0x00ff


	//----- nvinfo : EIATTR_NUM_BARRIERS
	.align		4
        /*0020*/ 	.byte	0x02, 0x4c
        /*0022*/ 	.byte	0x01
	.zero		1


	//----- nvinfo : EIATTR_ANNOTATIONS
	.align		4
        /*0024*/ 	.byte	0x04, 0x55
        /*0026*/ 	.short	(.L_460 - .L_459)


	//   ....[0]....
.L_459:
        /* <DEDUP_REMOVED lines=18> */


	//----- nvinfo : EIATTR_MERCURY_ISA_VERSION
	.align		4
.L_460:
        /*0130*/ 	.byte	0x03, 0x5f
        /*0132*/ 	.short	0x0101


	//----- nvinfo : EIATTR_EXIT_INSTR_OFFSETS
	.align		4
        /*0134*/ 	.byte	0x04, 0x1c
        /*0136*/ 	.short	(.L_462 - .L_461)


	//   ....[0]....
.L_461:
        /*0138*/ 	.word	0x000000a0


	//   ....[1]....
        /*013c*/ 	.word	0x0000d490


	//----- nvinfo : EIATTR_CRS_STACK_SIZE
	.align		4
.L_462:
        /*0140*/ 	.byte	0x04, 0x1e
        /*0142*/ 	.short	(.L_464 - .L_463)
.L_463:
        /*0144*/ 	.word	0x00000000


	//----- nvinfo : EIATTR_CBANK_PARAM_SIZE
	.align		4
.L_464:
        /*0148*/ 	.byte	0x03, 0x19
        /*014a*/ 	.short	0x0280


	//----- nvinfo : EIATTR_PARAM_CBANK
	.align		4
        /*014c*/ 	.byte	0x04, 0x0a
        /*014e*/ 	.short	(.L_466 - .L_465)
	.align		4
.L_465:
        /*0150*/ 	.word	index@(.nv.constant0._ZN5flash44flash_bwd_dq_dk_dv_loop_seqk_parallel_kernelI23Flash_bwd_kernel_traitsILi64ELi128ELi128ELi8ELi4ELi4ELi4ELb0ELb0EN7cutlass10bfloat16_tE19Flash_kernel_traitsILi64ELi128ELi128ELi8ES3_EELb1ELb1ELb0ELb0ELb0ELb0ELb0EEEvNS_16Flash_bwd_paramsE)
        /*0154*/ 	.short	0x0210
        /*0156*/ 	.short	0x0280


	//----- nvinfo : EIATTR_SW_WAR
	.align		4
.L_466:
        /*0158*/ 	.byte	0x04, 0x36
        /*015a*/ 	.short	(.L_468 - .L_467)
.L_467:
        /*015c*/ 	.word	0x00000008
.L_468:


//--------------------- .nv.info._ZN5flash44flash_bwd_dq_dk_dv_loop_seqk_parallel_kernelI23Flash_bwd_kernel_traitsILi64ELi128ELi128ELi8ELi4ELi4ELi4ELb0ELb0EN7cutlass10bfloat16_tE19Flash_kernel_traitsILi64ELi128ELi128ELi8ES3_EELb0ELb1ELb0ELb0ELb0ELb0ELb1EEEvNS_16Flash_bwd_paramsE --------------------------
	.section	.nv.info._ZN5flash44flash_bwd_dq_dk_dv_loop_seqk_parallel_kernelI23Flash_bwd_kernel_traitsILi64ELi128ELi128ELi8ELi4ELi4ELi4ELb0ELb0EN7cutlass10bfloat16_tE19Flash_kernel_traitsILi64ELi128ELi128ELi8ES3_EELb0ELb1ELb0ELb0ELb0ELb0ELb1EEEvNS_16Flash_bwd_paramsE,"",@"SHT_CUDA_INFO"
	.sectionflags	@""
	.align	4


	//----- nvinfo : EIATTR_CUDA_API_VERSION
	.align		4
        /*0000*/ 	.byte	0x04, 0x37
        /*0002*/ 	.short	(.L_470 - .L_469)
.L_469:
        /*0004*/ 	.word	0x00000082


	//----- nvinfo : EIATTR_KPARAM_INFO
	.align		4
.L_470:
        /*0008*/ 	.byte	0x04, 0x17
        /*000a*/ 	.short	(.L_472 - .L_471)
.L_471:
        /*000c*/ 	.word	0x00000000
        /*0010*/ 	.short	0x0000
        /*0012*/ 	.short	0x0000
        /*0014*/ 	.byte	0x00, 0xf0, 0x01, 0x0a


	//----- nvinfo : EIATTR_SPARSE_MMA_MASK
	.align		4
.L_472:
        /*0018*/ 	.byte	0x03, 0x50
        /*001a*/ 	.short	0x0000


	//----- nvinfo : EIATTR_MAXREG_COUNT
	.align		4
        /*001c*/ 	.byte	0x03, 0x1b
        /*001e*/ 	.short	0x00ff


	//----- nvinfo : EIATTR_NUM_BARRIERS
	.align		4
        /*0020*/ 	.byte	0x02, 0x4c
        /*0022*/ 	.byte	0x01
	.zero		1


	//----- nvinfo : EIATTR_ANNOTATIONS
	.align		4
        /*0024*/ 	.byte	0x04, 0x55
        /*0026*/ 	.short	(.L_474 - .L_473)


	//   ....[0]....
.L_473:
        /* <DEDUP_REMOVED lines=93> */


	//----- nvinfo : EIATTR_MERCURY_ISA_VERSION
	.align		4
.L_474:
        /*05e8*/ 	.byte	0x03, 0x5f
        /*05ea*/ 	.short	0x0101


	//----- nvinfo : EIATTR_EXIT_INSTR_OFFSETS
	.align		4
        /*05ec*/ 	.byte	0x04, 0x1c
        /*05ee*/ 	.short	(.L_476 - .L_475)


	//   ....[0]....
.L_475:
        /*05f0*/ 	.word	0x000000a0


	//   ....[1]....
        /*05f4*/ 	.word	0x0000d060


	//----- nvinfo : EIATTR_CRS_STACK_SIZE
	.align		4
.L_476:
        /*05f8*/ 	.byte	0x04, 0x1e
        /*05fa*/ 	.short	(.L_478 - .L_477)
.L_477:
        /*05fc*/ 	.word	0x00000000


	//----- nvinfo : EIATTR_CBANK_PARAM_SIZE
	.align		4
.L_478:
        /*0600*/ 	.byte	0x03, 0x19
        /*0602*/ 	.short	0x0280


	//----- nvinfo : EIATTR_PARAM_CBANK
	.align		4
        /*0604*/ 	.byte	0x04, 0x0a
        /*0606*/ 	.short	(.L_480 - .L_479)
	.align		4
.L_479:
        /*0608*/ 	.word	index@(.nv.constant0._ZN5flash44flash_bwd_dq_dk_dv_loop_seqk_parallel_kernelI23Flash_bwd_kernel_traitsILi64ELi128ELi128ELi8ELi4ELi4ELi4ELb0ELb0EN7cutlass10bfloat16_tE19Flash_kernel_traitsILi64ELi128ELi128ELi8ES3_EELb0ELb1ELb0ELb0ELb0ELb0ELb1EEEvNS_16Flash_bwd_paramsE)
        /*060c*/ 	.short	0x0210
        /*060e*/ 	.short	0x0280


	//----- nvinfo : EIATTR_SW_WAR
	.align		4
.L_480:
        /*0610*/ 	.byte	0x04, 0x36
        /*0612*/ 	.short	(.L_482 - .L_481)
.L_481:
        /*0614*/ 	.word	0x00000008
.L_482:


//--------------------- .nv.info._ZN5flash44flash_bwd_dq_dk_dv_loop_seqk_parallel_kernelI23Flash_bwd_kernel_traitsILi64ELi128ELi128ELi8ELi4ELi4ELi4ELb0ELb0EN7cutlass10bfloat16_tE19Flash_kernel_traitsILi64ELi128ELi128ELi8ES3_EELb1ELb1ELb0ELb0ELb1ELb1ELb0EEEvNS_16Flash_bwd_paramsE --------------------------
	.section	.nv.info._ZN5flash44flash_bwd_dq_dk_dv_loop_seqk_parallel_kernelI23Flash_bwd_kernel_traitsILi64ELi128ELi128ELi8ELi4ELi4ELi4ELb0ELb0EN7cutlass10bfloat16_tE19Flash_kernel_traitsILi64ELi128ELi128ELi8ES3_EELb1ELb1ELb0ELb0ELb1ELb1ELb0EEEvNS_16Flash_bwd_paramsE,"",@"SHT_CUDA_INFO"
	.sectionflags	@""
	.align	4


	//----- nvinfo : EIATTR_CUDA_API_VERSION
	.align		4
        /*0000*/ 	.byte	0x04, 0x37
        /*0002*/ 	.short	(.L_484 - .L_483)
.L_483:
        /*0004*/ 	.word	0x00000082


	//----- nvinfo : EIATTR_KPARAM_INFO
	.align		4
.L_484:
        /*0008*/ 	.byte	0x04, 0x17
        /*000a*/ 	.short	(.L_486 - .L_485)
.L_485:
        /*000c*/ 	.word	0x00000000
        /*0010*/ 	.short	0x0000
        /*0012*/ 	.short	0x0000
        /*0014*/ 	.byte	0x00, 0xf0, 0x01, 0x0a


	//----- nvinfo : EIATTR_SPARSE_MMA_MASK
	.align		4
.L_486:
        /*0018*/ 	.byte	0x03, 0x50
        /*001a*/ 	.short	0x0000


	//----- nvinfo : EIATTR_MAXREG_COUNT
	.align		4
        /*001c*/ 	.byte	0x03, 0x1b
        /*001e*/ 	.short	0x00ff


	//----- nvinfo : EIATTR_NUM_BARRIERS
	.align		4
        /*0020*/ 	.byte	0x02, 0x4c
        /*0022*/ 	.byte	0x01
	.zero		1


	//----- nvinfo : EIATTR_ANNOTATIONS
	.align		4
        /*0024*/ 	.byte	0x04, 0x55
        /*0026*/ 	.short	(.L_488 - .L_487)


	//   ....[0]....
.L_487:
        /* <DEDUP_REMOVED lines=15> */


	//----- nvinfo : EIATTR_MERCURY_ISA_VERSION
	.align		4
.L_488:
        /*0108*/ 	.byte	0x03, 0x5f
        /*010a*/ 	.short	0x0101


	//----- nvinfo : EIATTR_EXIT_INSTR_OFFSETS
	.align		4
        /*010c*/ 	.byte	0x04, 0x1c
        /*010e*/ 	.short	(.L_490 - .L_489)


	//   ....[0]....
.L_489:
        /*0110*/ 	.word	0x000000a0


	//   ....[1]....
        /*0114*/ 	.word	0x0000a060


	//----- nvinfo : EIATTR_CBANK_PARAM_SIZE
	.align		4
.L_490:
        /*0118*/ 	.byte	0x03, 0x19
        /*011a*/ 	.short	0x0280


	//----- nvinfo : EIATTR_PARAM_CBANK
	.align		4
        /*011c*/ 	.byte	0x04, 0x0a
        /*011e*/ 	.short	(.L_492 - .L_491)
	.align		4
.L_491:
        /*0120*/ 	.word	index@(.nv.constant0._ZN5flash44flash_bwd_dq_dk_dv_loop_seqk_parallel_kernelI23Flash_bwd_kernel_traitsILi64ELi128ELi128ELi8ELi4ELi4ELi4ELb0ELb0EN7cutlass10bfloat16_tE19Flash_kernel_traitsILi64ELi128ELi128ELi8ES3_EELb1ELb1ELb0ELb0ELb1ELb1ELb0EEEvNS_16Flash_bwd_paramsE)
        /*0124*/ 	.short	0x0210
        /*0126*/ 	.short	0x0280


	//----- nvinfo : EIATTR_SW_WAR
	.align		4
.L_492:
        /*0128*/ 	.byte	0x04, 0x36
        /*012a*/ 	.short	(.L_494 - .L_493)
.L_493:
        /*012c*/ 	.word	0x00000008
.L_494:


//--------------------- .nv.info._ZN5flash44flash_bwd_dq_dk_dv_loop_seqk_parallel_kernelI23Flash_bwd_kernel_traitsILi64ELi128ELi128ELi8ELi4ELi4ELi4ELb0ELb0EN7cutlass10bfloat16_tE19Flash_kernel_traitsILi64ELi128ELi128ELi8ES3_EELb0ELb1ELb0ELb0ELb1ELb1ELb1EEEvNS_16Flash_bwd_paramsE --------------------------
	.section	.nv.info._ZN5flash44flash_bwd_dq_dk_dv_loop_seqk_parallel_kernelI23Flash_bwd_kernel_traitsILi64ELi128ELi128ELi8ELi4ELi4ELi4ELb0ELb0EN7cutlass10bfloat16_tE19Flash_kernel_traitsILi64ELi128ELi128ELi8ES3_EELb0ELb1ELb0ELb0ELb1ELb1ELb1EEEvNS_16Flash_bwd_paramsE,"",@"SHT_CUDA_INFO"
	.sectionflags	@""
	.align	4


	//----- nvinfo : EIATTR_CUDA_API_VERSION
	.align		4
        /*0000*/ 	.byte	0x04, 0x37
        /*0002*/ 	.short	(.L_496 - .L_495)
.L_495:
        /*0004*/ 	.word	0x00000082


	//----- nvinfo : EIATTR_KPARAM_INFO
	.align		4
.L_496:
        /*0008*/ 	.byte	0x04, 0x17
        /*000a*/ 	.short	(.L_498 - .L_497)
.L_497:
        /*000c*/ 	.word	0x00000000
        /*0010*/ 	.short	0x0000
        /*0012*/ 	.short	0x0000
        /*0014*/ 	.byte	0x00, 0xf0, 0x01, 0x0a


	//----- nvinfo : EIATTR_SPARSE_MMA_MASK
	.align		4
.L_498:
        /*0018*/ 	.byte	0x03, 0x50
        /*001a*/ 	.short	0x0000


	//----- nvinfo : EIATTR_MAXREG_COUNT
	.align		4
        /*001c*/ 	.byte	0x03, 0x1b
        /*001e*/ 	.short	0x00ff


	//----- nvinfo : EIATTR_NUM_BARRIERS
	.align		4
        /*0020*/ 	.byte	0x02, 0x4c
        /*0022*/ 	.byte	0x01
	.zero		1


	//----- nvinfo : EIATTR_ANNOTATIONS
	.align		4
        /*0024*/ 	.byte	0x04, 0x55
        /*0026*/ 	.short	(.L_500 - .L_499)


	//   ....[0]....
.L_499:
        /* <DEDUP_REMOVED lines=84> */


	//----- nvinfo : EIATTR_MERCURY_ISA_VERSION
	.align		4
.L_500:
        /*0550*/ 	.byte	0x03, 0x5f
        /*0552*/ 	.short	0x0101


	//----- nvinfo : EIATTR_EXIT_INSTR_OFFSETS
	.align		4
        /*0554*/ 	.byte	0x04, 0x1c
        /*0556*/ 	.short	(.L_502 - .L_501)


	//   ....[0]....
.L_501:
        /*0558*/ 	.word	0x000000a0


	//   ....[1]....
        /*055c*/ 	.word	0x0000a0a0


	//----- nvinfo : EIATTR_CBANK_PARAM_SIZE
	.align		4
.L_502:
        /*0560*/ 	.byte	0x03, 0x19
        /*0562*/ 	.short	0x0280


	//----- nvinfo : EIATTR_PARAM_CBANK
	.align		4
        /*0564*/ 	.byte	0x04, 0x0a
        /*0566*/ 	.short	(.L_504 - .L_503)
	.align		4
.L_503:
        /*0568*/ 	.word	index@(.nv.constant0._ZN5flash44flash_bwd_dq_dk_dv_loop_seqk_parallel_kernelI23Flash_bwd_kernel_traitsILi64ELi128ELi128ELi8ELi4ELi4ELi4ELb0ELb0EN7cutlass10bfloat16_tE19Flash_kernel_traitsILi64ELi128ELi128ELi8ES3_EELb0ELb1ELb0ELb0ELb1ELb1ELb1EEEvNS_16Flash_bwd_paramsE)
        /*056c*/ 	.short	0x0210
        /*056e*/ 	.short	0x0280


	//----- nvinfo : EIATTR_SW_WAR
	.align		4
.L_504:
        /*0570*/ 	.byte	0x04, 0x36
        /*0572*/ 	.short	(.L_506 - .L_505)
.L_505:
        /*0574*/ 	.word	0x00000008
.L_506:


//--------------------- .nv.info._ZN5flash44flash_bwd_dq_dk_dv_loop_seqk_parallel_kernelI23Flash_bwd_kernel_traitsILi64ELi128ELi128ELi8ELi4ELi4ELi4ELb0ELb0EN7cutlass10bfloat16_tE19Flash_kernel_traitsILi64ELi128ELi128ELi8ES3_EELb1ELb1ELb0ELb0ELb0ELb1ELb0EEEvNS_16Flash_bwd_paramsE --------------------------
	.section	.nv.info._ZN5flash44flash_bwd_dq_dk_dv_loop_seqk_parallel_kernelI23Flash_bwd_kernel_traitsILi64ELi128ELi128ELi8ELi4ELi4ELi4ELb0ELb0EN7cutlass10bfloat16_tE19Flash_kernel_traitsILi64ELi128ELi128ELi8ES3_EELb1ELb1ELb0ELb0ELb0ELb1ELb0EEEvNS_16Flash_bwd_paramsE,"",@"SHT_CUDA_INFO"
	.sectionflags	@""
	.align	4


	//----- nvinfo : EIATTR_CUDA_API_VERSION
	.align		4
        /*0000*/ 	.byte	0x04, 0x37
        /*0002*/ 	.short	(.L_508 - .L_507)
.L_507:
        /*0004*/ 	.word	0x00000082


	//----- nvinfo : EIATTR_KPARAM_INFO
	.align		4
.L_508:
        /*0008*/ 	.byte	0x04, 0x17
        /*000a*/ 	.short	(.L_510 - .L_509)
.L_509:
        /*000c*/ 	.word	0x00000000
        /*0010*/ 	.short	0x0000
        /*0012*/ 	.short	0x0000
        /*0014*/ 	.byte	0x00, 0xf0, 0x01, 0x0a


	//----- nvinfo : EIATTR_SPARSE_MMA_MASK
	.align		4
.L_510:
        /*0018*/ 	.byte	0x03, 0x50
        /*001a*/ 	.short	0x0000


	//----- nvinfo : EIATTR_MAXREG_COUNT
	.align		4
        /*001c*/ 	.byte	0x03, 0x1b
        /*001e*/ 	.short	0x00ff


	//----- nvinfo : EIATTR_NUM_BARRIERS
	.align		4
        /*0020*/ 	.byte	0x02, 0x4c
        /*0022*/ 	.byte	0x01
	.zero		1


	//----- nvinfo : EIATTR_ANNOTATIONS
	.align		4
        /*0024*/ 	.byte	0x04, 0x55
        /*0026*/ 	.short	(.L_512 - .L_511)


	//   ....[0]....
.L_511:
        /* <DEDUP_REMOVED lines=15> */


	//----- nvinfo : EIATTR_MERCURY_ISA_VERSION
	.align		4
.L_512:
        /*0108*/ 	.byte	0x03, 0x5f
        /*010a*/ 	.short	0x0101


	//----- nvinfo : EIATTR_INT_WARP_WIDE_INSTR_OFFSETS
	.align		4
        /*010c*/ 	.byte	0x04, 0x31
        /*010e*/ 	.short	(.L_514 - .L_513)


	//   ....[0]....
.L_513:
        /*0110*/ 	.word	0x00002ca0


	//----- nvinfo : EIATTR_EXIT_INSTR_OFFSETS
	.align		4
.L_514:
        /*0114*/ 	.byte	0x04, 0x1c
        /*0116*/ 	.short	(.L_516 - .L_515)


	//   ....[0]....
.L_515:
        /*0118*/ 	.word	0x000000c0


	//   ....[1]....
        /*011c*/ 	.word	0x0000c3d0


	//----- nvinfo : EIATTR_CRS_STACK_SIZE
	.align		4
.L_516:
        /*0120*/ 	.byte	0x04, 0x1e
        /*0122*/ 	.short	(.L_518 - .L_517)
.L_517:
        /*0124*/ 	.word	0x00000000


	//----- nvinfo : EIATTR_CBANK_PARAM_SIZE
	.align		4
.L_518:
        /*0128*/ 	.byte	0x03, 0x19
        /*012a*/ 	.short	0x0280


	//----- nvinfo : EIATTR_PARAM_CBANK
	.align		4
        /*012c*/ 	.byte	0x04, 0x0a
        /*012e*/ 	.short	(.L_520 - .L_519)
	.align		4
.L_519:
        /*0130*/ 	.word	index@(.nv.constant0._ZN5flash44flash_bwd_dq_dk_dv_loop_seqk_parallel_kernelI23Flash_bwd_kernel_traitsILi64ELi128ELi128ELi8ELi4ELi4ELi4ELb0ELb0EN7cutlass10bfloat16_tE19Flash_kernel_traitsILi64ELi128ELi128ELi8ES3_EELb1ELb1ELb0ELb0ELb0ELb1ELb0EEEvNS_16Flash_bwd_paramsE)
        /*0134*/ 	.short	0x0210
        /*0136*/ 	.short	0x0280


	//----- nvinfo : EIATTR_SW_WAR
	.align		4
.L_520:
        /*0138*/ 	.byte	0x04, 0x36
        /*013a*/ 	.short	(.L_522 - .L_521)
.L_521:
        /*013c*/ 	.word	0x00000008
.L_522:


//--------------------- .nv.info._ZN5flash44flash_bwd_dq_dk_dv_loop_seqk_parallel_kernelI23Flash_bwd_kernel_traitsILi64ELi128ELi128ELi8ELi4ELi4ELi4ELb0ELb0EN7cutlass10bfloat16_tE19Flash_kernel_traitsILi64ELi128ELi128ELi8ES3_EELb0ELb1ELb0ELb0ELb0ELb1ELb1EEEvNS_16Flash_bwd_paramsE --------------------------
	.section	.nv.info._ZN5flash44flash_bwd_dq_dk_dv_loop_seqk_parallel_kernelI23Flash_bwd_kernel_traitsILi64ELi128ELi128ELi8ELi4ELi4ELi4ELb0ELb0EN7cutlass10bfloat16_tE19Flash_kernel_traitsILi64ELi128ELi128ELi8ES3_EELb0ELb1ELb0ELb0ELb0ELb1ELb1EEEvNS_16Flash_bwd_paramsE,"",@"SHT_CUDA_INFO"
	.sectionflags	@""
	.align	4


	//----- nvinfo : EIATTR_CUDA_API_VERSION
	.align		4
        /*0000*/ 	.byte	0x04, 0x37
        /*0002*/ 	.short	(.L_524 - .L_523)
.L_523:
        /*0004*/ 	.word	0x00000082


	//----- nvinfo : EIATTR_KPARAM_INFO
	.align		4
.L_524:
        /*0008*/ 	.byte	0x04, 0x17
        /*000a*/ 	.short	(.L_526 - .L_525)
.L_525:
        /*000c*/ 	.word	0x00000000
        /*0010*/ 	.short	0x0000
        /*0012*/ 	.short	0x0000
        /*0014*/ 	.byte	0x00, 0xf0, 0x01, 0x0a


	//----- nvinfo : EIATTR_SPARSE_MMA_MASK
	.align		4
.L_526:
        /*0018*/ 	.byte	0x03, 0x50
        /*001a*/ 	.short	0x0000


	//----- nvinfo : EIATTR_MAXREG_COUNT
	.align		4
        /*001c*/ 	.byte	0x03, 0x1b
        /*001e*/ 	.short	0x00ff


	//----- nvinfo : EIATTR_NUM_BARRIERS
	.align		4
        /*0020*/ 	.byte	0x02, 0x4c
        /*0022*/ 	.byte	0x01
	.zero		1


	//----- nvinfo : EIATTR_ANNOTATIONS
	.align		4
        /*0024*/ 	.byte	0x04, 0x55
        /*0026*/ 	.short	(.L_528 - .L_527)


	//   ....[0]....
.L_527:
        /* <DEDUP_REMOVED lines=92> */


	//----- nvinfo : EIATTR_MERCURY_ISA_VERSION
	.align		4
.L_528:
        /*05d8*/ 	.byte	0x03, 0x5f
        /*05da*/ 	.short	0x0101


	//----- nvinfo : EIATTR_INT_WARP_WIDE_INSTR_OFFSETS
	.align		4
        /*05dc*/ 	.byte	0x04, 0x31
        /*05de*/ 	.short	(.L_530 - .L_529)


	//   ....[0]....
.L_529:
        /*05e0*/ 	.word	0x000030f0


	//----- nvinfo : EIATTR_EXIT_INSTR_OFFSETS
	.align		4
.L_530:
        /*05e4*/ 	.byte	0x04, 0x1c
        /*05e6*/ 	.short	(.L_532 - .L_531)


	//   ....[0]....
.L_531:
        /*05e8*/ 	.word	0x000000c0


	//   ....[1]....
        /*05ec*/ 	.word	0x0000c480


	//----- nvinfo : EIATTR_CRS_STACK_SIZE
	.align		4
.L_532:
        /*05f0*/ 	.byte	0x04, 0x1e
        /*05f2*/ 	.short	(.L_534 - .L_533)
.L_533:
        /*05f4*/ 	.word	0x00000000


	//----- nvinfo : EIATTR_CBANK_PARAM_SIZE
	.align		4
.L_534:
        /*05f8*/ 	.byte	0x03, 0x19
        /*05fa*/ 	.short	0x0280


	//----- nvinfo : EIATTR_PARAM_CBANK
	.align		4
        /*05fc*/ 	.byte	0x04, 0x0a
        /*05fe*/ 	.short	(.L_536 - .L_535)
	.align		4
.L_535:
        /*0600*/ 	.word	index@(.nv.constant0._ZN5flash44flash_bwd_dq_dk_dv_loop_seqk_parallel_kernelI23Flash_bwd_kernel_traitsILi64ELi128ELi128ELi8ELi4ELi4ELi4ELb0ELb0EN7cutlass10bfloat16_tE19Flash_kernel_traitsILi64ELi128ELi128ELi8ES3_EELb0ELb1ELb0ELb0ELb0ELb1ELb1EEEvNS_16Flash_bwd_paramsE)
        /*0604*/ 	.short	0x0210
        /*0606*/ 	.short	0x0280


	//----- nvinfo : EIATTR_SW_WAR
	.align		4
.L_536:
        /*0608*/ 	.byte	0x04, 0x36
        /*060a*/ 	.short	(.L_538 - .L_537)
.L_537:
        /*060c*/ 	.word	0x00000008
.L_538:


//--------------------- .nv.info._ZN5flash44flash_bwd_dq_dk_dv_loop_seqk_parallel_kernelI23Flash_bwd_kernel_traitsILi64ELi128ELi128ELi8ELi4ELi4ELi4ELb0ELb0EN7cutlass10bfloat16_tE19Flash_kernel_traitsILi64ELi128ELi128ELi8ES3_EELb1ELb1ELb0ELb1ELb0ELb0ELb0EEEvNS_16Flash_bwd_paramsE --------------------------
	.section	.nv.info._ZN5flash44flash_bwd_dq_dk_dv_loop_seqk_parallel_kernelI23Flash_bwd_kernel_traitsILi64ELi128ELi128ELi8ELi4ELi4ELi4ELb0ELb0EN7cutlass10bfloat16_tE19Flash_kernel_traitsILi64ELi128ELi128ELi8ES3_EELb1ELb1ELb0ELb1ELb0ELb0ELb0EEEvNS_16Flash_bwd_paramsE,"",@"SHT_CUDA_INFO"
	.sectionflags	@""
	.align	4


	//----- nvinfo : EIATTR_CUDA_API_VERSION
	.align		4
        /*0000*/ 	.byte	0x04, 0x37
        /*0002*/ 	.short	(.L_540 - .L_539)
.L_539:
        /*0004*/ 	.word	0x00000082


	//----- nvinfo : EIATTR_KPARAM_INFO
	.align		4
.L_540:
        /*0008*/ 	.byte	0x04, 0x17
        /*000a*/ 	.short	(.L_542 - .L_541)
.L_541:
        /*000c*/ 	.word	0x00000000
        /*0010*/ 	.short	0x0000
        /*0012*/ 	.short	0x0000
        /*0014*/ 	.byte	0x00, 0xf0, 0x01, 0x0a


	//----- nvinfo : EIATTR_SPARSE_MMA_MASK
	.align		4
.L_542:
        /*0018*/ 	.byte	0x03, 0x50
        /*001a*/ 	.short	0x0000


	//----- nvinfo : EIATTR_MAXREG_COUNT
	.align		4
        /*001c*/ 	.byte	0x03, 0x1b
        /*001e*/ 	.short	0x00ff


	//----- nvinfo : EIATTR_NUM_BARRIERS
	.align		4
        /*0020*/ 	.byte	0x02, 0x4c
        /*0022*/ 	.byte	0x01
	.zero		1


	//----- nvinfo : EIATTR_ANNOTATIONS
	.align		4
        /*0024*/ 	.byte	0x04, 0x55
        /*0026*/ 	.short	(.L_544 - .L_543)


	//   ....[0]....
.L_543:
        /* <DEDUP_REMOVED lines=51> */


	//----- nvinfo : EIATTR_MERCURY_ISA_VERSION
	.align		4
.L_544:
        /*0348*/ 	.byte	0x03, 0x5f
        /*034a*/ 	.short	0x0101


	//----- nvinfo : EIATTR_EXIT_INSTR_OFFSETS
	.align		4
        /*034c*/ 	.byte	0x04, 0x1c
        /*034e*/ 	.short	(.L_546 - .L_545)


	//   ....[0]....
.L_545:
        /*0350*/ 	.word	0x000000a0


	//   ....[1]....
        /*0354*/ 	.word	0x0000dfe0


	//----- nvinfo : EIATTR_CRS_STACK_SIZE
	.align		4
.L_546:
        /*0358*/ 	.byte	0x04, 0x1e
        /*035a*/ 	.short	(.L_548 - .L_547)
.L_547:
        /*035c*/ 	.word	0x00000000


	//----- nvinfo : EIATTR_CBANK_PARAM_SIZE
	.align		4
.L_548:
        /*0360*/ 	.byte	0x03, 0x19
        /*0362*/ 	.short	0x0280


	//----- nvinfo : EIATTR_PARAM_CBANK
	.align		4
        /*0364*/ 	.byte	0x04, 0x0a
        /*0366*/ 	.short	(.L_550 - .L_549)
	.align		4
.L_549:
        /*0368*/ 	.word	index@(.nv.constant0._ZN5flash44flash_bwd_dq_dk_dv_loop_seqk_parallel_kernelI23Flash_bwd_kernel_traitsILi64ELi128ELi128ELi8ELi4ELi4ELi4ELb0ELb0EN7cutlass10bfloat16_tE19Flash_kernel_traitsILi64ELi128ELi128ELi8ES3_EELb1ELb1ELb0ELb1ELb0ELb0ELb0EEEvNS_16Flash_bwd_paramsE)
        /*036c*/ 	.short	0x0210
        /*036e*/ 	.short	0x0280


	//----- nvinfo : EIATTR_SW_WAR
	.align		4
.L_550:
        /*0370*/ 	.byte	0x04, 0x36
        /*0372*/ 	.short	(.L_552 - .L_551)
.L_551:
        /*0374*/ 	.word	0x00000008
.L_552:


//--------------------- .nv.info._ZN5flash44flash_bwd_dq_dk_dv_loop_seqk_parallel_kernelI23Flash_bwd_kernel_traitsILi64ELi128ELi128ELi8ELi4ELi4ELi4ELb0ELb0EN7cutlass10bfloat16_tE19Flash_kernel_traitsILi64ELi128ELi128ELi8ES3_EELb0ELb1ELb0ELb1ELb0ELb0ELb1EEEvNS_16Flash_bwd_paramsE --------------------------
	.section	.nv.info._ZN5flash44flash_bwd_dq_dk_dv_loop_seqk_parallel_kernelI23Flash_bwd_kernel_traitsILi64ELi128ELi128ELi8ELi4ELi4ELi4ELb0ELb0EN7cutlass10bfloat16_tE19Flash_kernel_traitsILi64ELi128ELi128ELi8ES3_EELb0ELb1ELb0ELb1ELb0ELb0ELb1EEEvNS_16Flash_bwd_paramsE,"",@"SHT_CUDA_INFO"
	.sectionflags	@""
	.align	4


	//----- nvinfo : EIATTR_CUDA_API_VERSION
	.align		4
        /*0000*/ 	.byte	0x04, 0x37
        /*0002*/ 	.short	(.L_554 - .L_553)
.L_553:
        /*0004*/ 	.word	0x00000082


	//----- nvinfo : EIATTR_KPARAM_INFO
	.align		4
.L_554:
        /*0008*/ 	.byte	0x04, 0x17
        /*000a*/ 	.short	(.L_556 - .L_555)
.L_555:
        /*000c*/ 	.word	0x00000000
        /*0010*/ 	.short	0x0000
        /*0012*/ 	.short	0x0000
        /*0014*/ 	.byte	0x00, 0xf0, 0x01, 0x0a


	//----- nvinfo : EIATTR_SPARSE_MMA_MASK
	.align		4
.L_556:
        /*0018*/ 	.byte	0x03, 0x50
        /*001a*/ 	.short	0x0000


	//----- nvinfo : EIATTR_MAXREG_COUNT
	.align		4
        /*001c*/ 	.byte	0x03, 0x1b
        /*001e*/ 	.short	0x00ff


	//----- nvinfo : EIATTR_NUM_BARRIERS
	.align		4
        /*0020*/ 	.byte	0x02, 0x4c
        /*0022*/ 	.byte	0x01
	.zero		1


	//----- nvinfo : EIATTR_ANNOTATIONS
	.align		4
        /*0024*/ 	.byte	0x04, 0x55
        /*0026*/ 	.short	(.L_558 - .L_557)


	//   ....[0]....
.L_557:
        /* <DEDUP_REMOVED lines=128> */


	//----- nvinfo : EIATTR_MERCURY_ISA_VERSION
	.align		4
.L_558:
        /*0818*/ 	.byte	0x03, 0x5f
        /*081a*/ 	.short	0x0101


	//----- nvinfo : EIATTR_EXIT_INSTR_OFFSETS
	.align		4
        /*081c*/ 	.byte	0x04, 0x1c
        /*081e*/ 	.short	(.L_560 - .L_559)


	//   ....[0]....
.L_559:
        /*0820*/ 	.word	0x000000c0


	//   ....[1]....
        /*0824*/ 	.word	0x0000d730


	//----- nvinfo : EIATTR_CRS_STACK_SIZE
	.align		4
.L_560:
        /*0828*/ 	.byte	0x04, 0x1e
        /*082a*/ 	.short	(.L_562 - .L_561)
.L_561:
        /*082c*/ 	.word	0x00000000


	//----- nvinfo : EIATTR_CBANK_PARAM_SIZE
	.align		4
.L_562:
        /*0830*/ 	.byte	0x03, 0x19
        /*0832*/ 	.short	0x0280


	//----- nvinfo : EIATTR_PARAM_CBANK
	.align		4
        /*0834*/ 	.byte	0x04, 0x0a
        /*0836*/ 	.short	(.L_564 - .L_563)
	.align		4
.L_563:
        /*0838*/ 	.word	index@(.nv.constant0._ZN5flash44flash_bwd_dq_dk_dv_loop_seqk_parallel_kernelI23Flash_bwd_kernel_traitsILi64ELi128ELi128ELi8ELi4ELi4ELi4ELb0ELb0EN7cutlass10bfloat16_tE19Flash_kernel_traitsILi64ELi128ELi128ELi8ES3_EELb0ELb1ELb0ELb1ELb0ELb0ELb1EEEvNS_16Flash_bwd_paramsE)
        /*083c*/ 	.short	0x0210
        /*083e*/ 	.short	0x0280


	//----- nvinfo : EIATTR_SW_WAR
	.align		4
.L_564:
        /*0840*/ 	.byte	0x04, 0x36
        /*0842*/ 	.short	(.L_566 - .L_565)
.L_565:
        /*0844*/ 	.word	0x00000008
.L_566:


//--------------------- .nv.info._ZN5flash25flash_bwd_dot_do_o_kernelILb0E23Flash_bwd_kernel_traitsILi64ELi128ELi128ELi8ELi4ELi4ELi4ELb0ELb0EN7cutlass10bfloat16_tE19Flash_kernel_traitsILi64ELi128ELi128ELi8ES3_EEEEvNS_16Flash_bwd_paramsE --------------------------
	.section	.nv.info._ZN5flash25flash_bwd_dot_do_o_kernelILb0E23Flash_bwd_kernel_traitsILi64ELi128ELi128ELi8ELi4ELi4ELi4ELb0ELb0EN7cutlass10bfloat16_tE19Flash_kernel_traitsILi64ELi128ELi128ELi8ES3_EEEEvNS_16Flash_bwd_paramsE,"",@"SHT_CUDA_INFO"
	.sectionflags	@""
	.align	4


	//----- nvinfo : EIATTR_CUDA_API_VERSION
	.align		4
        /*0000*/ 	.byte	0x04, 0x37
        /*0002*/ 	.short	(.L_568 - .L_567)
.L_567:
        /*0004*/ 	.word	0x00000082


	//----- nvinfo : EIATTR_KPARAM_INFO
	.align		4
.L_568:
        /*0008*/ 	.byte	0x04, 0x17
        /*000a*/ 	.short	(.L_570 - .L_569)
.L_569:
        /*000c*/ 	.word	0x00000000
        /*0010*/ 	.short	0x0000
        /*0012*/ 	.short	0x0000
        /*0014*/ 	.byte	0x00, 0xf0, 0x01, 0x0a


	//----- nvinfo : EIATTR_SPARSE_MMA_MASK
	.align		4
.L_570:
        /*0018*/ 	.byte	0x03, 0x50
        /*001a*/ 	.short	0x0000


	//----- nvinfo : EIATTR_MAXREG_COUNT
	.align		4
        /*001c*/ 	.byte	0x03, 0x1b
        /*001e*/ 	.short	0x00ff


	//----- nvinfo : EIATTR_MERCURY_ISA_VERSION
	.align		4
        /*0020*/ 	.byte	0x03, 0x5f
        /*0022*/ 	.short	0x0101


	//----- nvinfo : EIATTR_COOP_GROUP_MASK_REGIDS
	.align		4
        /*0024*/ 	.byte	0x04, 0x29
        /*0026*/ 	.short	(.L_572 - .L_571)


	//   ....[0]....
.L_571:
        /*0028*/ 	.word	0xffffffff


	//   ....[1]....
        /*002c*/ 	.word	0xffffffff


	//   ....[2]....
        /*0030*/ 	.word	0xffffffff


	//   ....[3]....
        /*0034*/ 	.word	0xffffffff


	//   ....[4]....
        /*0038*/ 	.word	0xffffffff


	//   ....[5]....
        /*003c*/ 	.word	0xffffffff


	//   ....[6]....
        /*0040*/ 	.word	0xffffffff


	//   ....[7]....
        /*0044*/ 	.word	0xffffffff


	//   ....[8]....
        /*0048*/ 	.word	0xffffffff


	//   ....[9]....
        /*004c*/ 	.word	0xffffffff


	//   ....[10]....
        /*0050*/ 	.word	0xffffffff


	//   ....[11]....
        /*0054*/ 	.word	0xffffffff


	//----- nvinfo : EIATTR_COOP_GROUP_INSTR_OFFSETS
	.align		4
.L_572:
        /*0058*/ 	.byte	0x04, 0x28
        /*005a*/ 	.short	(.L_574 - .L_573)


	//   ....[0]....
.L_573:
        /*005c*/ 	.word	0x00001300


	//   ....[1]....
        /*0060*/ 	.word	0x00001320


	//   ....[2]....
        /*0064*/ 	.word	0x00001330


	//   ....[3]....
        /*0068*/ 	.word	0x00001340


	//   ....[4]....
        /*006c*/ 	.word	0x00001380


	//   ....[5]....
        /*0070*/ 	.word	0x000013a0


	//   ....[6]....
        /*0074*/ 	.word	0x000013c0


	//   ....[7]....
        /*0078*/ 	.word	0x000013d0


	//   ....[8]....
        /*007c*/ 	.word	0x00001410


	//   ....[9]....
        /*0080*/ 	.word	0x00001430


	//   ....[10]....
        /*0084*/ 	.word	0x00001440


	//   ....[11]....
        /*0088*/ 	.word	0x00001450


	//----- nvinfo : EIATTR_EXIT_INSTR_OFFSETS
	.align		4
.L_574:
        /*008c*/ 	.byte	0x04, 0x1c
        /*008e*/ 	.short	(.L_576 - .L_575)


	//   ....[0]....
.L_575:
        /*0090*/ 	.word	0x00000130


	//   ....[1]....
        /*0094*/ 	.word	0x00001580


	//   ....[2]....
        /*0098*/ 	.word	0x000015a0


	//----- nvinfo : EIATTR_CBANK_PARAM_SIZE
	.align		4
.L_576:
        /*009c*/ 	.byte	0x03, 0x19
        /*009e*/ 	.short	0x0280


	//----- nvinfo : EIATTR_PARAM_CBANK
	.align		4
        /*00a0*/ 	.byte	0x04, 0x0a
        /*00a2*/ 	.short	(.L_578 - .L_577)
	.align		4
.L_577:
        /*00a4*/ 	.word	index@(.nv.constant0._ZN5flash25flash_bwd_dot_do_o_kernelILb0E23Flash_bwd_kernel_traitsILi64ELi128ELi128ELi8ELi4ELi4ELi4ELb0ELb0EN7cutlass10bfloat16_tE19Flash_kernel_traitsILi64ELi128ELi128ELi8ES3_EEEEvNS_16Flash_bwd_paramsE)
        /*00a8*/ 	.short	0x0210
        /*00aa*/ 	.short	0x0280


	//----- nvinfo : EIATTR_SW_WAR
	.align		4
.L_578:
        /*00ac*/ 	.byte	0x04, 0x36
        /*00ae*/ 	.short	(.L_580 - .L_579)
.L_579:
        /*00b0*/ 	.word	0x00000008
.L_580:


//--------------------- .nv.info._ZN5flash25flash_bwd_dot_do_o_kernelILb1E23Flash_bwd_kernel_traitsILi64ELi128ELi128ELi8ELi4ELi4ELi4ELb0ELb0EN7cutlass10bfloat16_tE19Flash_kernel_traitsILi64ELi128ELi128ELi8ES3_EEEEvNS_16Flash_bwd_paramsE --------------------------
	.section	.nv.info._ZN5flash25flash_bwd_dot_do_o_kernelILb1E23Flash_bwd_kernel_traitsILi64ELi128ELi128ELi8ELi4ELi4ELi4ELb0ELb0EN7cutlass10bfloat16_tE19Flash_kernel_traitsILi64ELi128ELi128ELi8ES3_EEEEvNS_16Flash_bwd_paramsE,"",@"SHT_CUDA_INFO"
	.sectionflags	@""
	.align	4


	//----- nvinfo : EIATTR_CUDA_API_VERSION
	.align		4
        /*0000*/ 	.byte	0x04, 0x37
        /*0002*/ 	.short	(.L_582 - .L_581)
.L_581:
        /*0004*/ 	.word	0x00000082


	//----- nvinfo : EIATTR_KPARAM_INFO
	.align		4
.L_582:
        /*0008*/ 	.byte	0x04, 0x17
        /*000a*/ 	.short	(.L_584 - .L_583)
.L_583:
        /*000c*/ 	.word	0x00000000
        /*0010*/ 	.short	0x0000
        /*0012*/ 	.short	0x0000
        /*0014*/ 	.byte	0x00, 0xf0, 0x01, 0x0a


	//----- nvinfo : EIATTR_SPARSE_MMA_MASK
	.align		4
.L_584:
        /*0018*/ 	.byte	0x03, 0x50
        /*001a*/ 	.short	0x0000


	//----- nvinfo : EIATTR_MAXREG_COUNT
	.align		4
        /*001c*/ 	.byte	0x03, 0x1b
        /*001e*/ 	.short	0x00ff


	//----- nvinfo : EIATTR_MERCURY_ISA_VERSION
	.align		4
        /*0020*/ 	.byte	0x03, 0x5f
        /*0022*/ 	.short	0x0101


	//----- nvinfo : EIATTR_COOP_GROUP_MASK_REGIDS
	.align		4
        /*0024*/ 	.byte	0x04, 0x29
        /*0026*/ 	.short	(.L_586 - .L_585)


	//   ....[0]....
.L_585:
        /*0028*/ 	.word	0xffffffff


	//   ....[1]....
        /*002c*/ 	.word	0xffffffff


	//   ....[2]....
        /*0030*/ 	.word	0xffffffff


	//   ....[3]....
        /*0034*/ 	.word	0xffffffff


	//   ....[4]....
        /*0038*/ 	.word	0xffffffff


	//   ....[5]....
        /*003c*/ 	.word	0xffffffff


	//   ....[6]....
        /*0040*/ 	.word	0xffffffff


	//   ....[7]....
        /*0044*/ 	.word	0xffffffff


	//   ....[8]....
        /*0048*/ 	.word	0xffffffff


	//   ....[9]....
        /*004c*/ 	.word	0xffffffff


	//   ....[10]....
        /*0050*/ 	.word	0xffffffff


	//   ....[11]....
        /*0054*/ 	.word	0xffffffff


	//----- nvinfo : EIATTR_COOP_GROUP_INSTR_OFFSETS
	.align		4
.L_586:
        /*0058*/ 	.byte	0x04, 0x28
        /*005a*/ 	.short	(.L_588 - .L_587)


	//   ....[0]....
.L_587:
        /*005c*/ 	.word	0x000012a0


	//   ....[1]....
        /*0060*/ 	.word	0x00001320


	//   ....[2]....
        /*0064*/ 	.word	0x000013c0


	//   ....[3]....
        /*0068*/ 	.word	0x00001660


	//   ....[4]....
        /*006c*/ 	.word	0x00001690


	//   ....[5]....
        /*0070*/ 	.word	0x000016a0


	//   ....[6]....
        /*0074*/ 	.word	0x000016e0


	//   ....[7]....
        /*0078*/ 	.word	0x000016f0


	//   ....[8]....
        /*007c*/ 	.word	0x00001700


	//   ....[9]....
        /*0080*/ 	.word	0x00001750


	//   ....[10]....
        /*0084*/ 	.word	0x00001790


	//   ....[11]....
        /*0088*/ 	.word	0x000017a0


	//----- nvinfo : EIATTR_EXIT_INSTR_OFFSETS
	.align		4
.L_588:
        /*008c*/ 	.byte	0x04, 0x1c
        /*008e*/ 	.short	(.L_590 - .L_589)


	//   ....[0]....
.L_589:
        /*0090*/ 	.word	0x00000130


	//   ....[1]....
        /*0094*/ 	.word	0x00001950


	//----- nvinfo : EIATTR_CBANK_PARAM_SIZE
	.align		4
.L_590:
        /*0098*/ 	.byte	0x03, 0x19
        /*009a*/ 	.short	0x0280


	//----- nvinfo : EIATTR_PARAM_CBANK
	.align		4
        /*009c*/ 	.byte	0x04, 0x0a
        /*009e*/ 	.short	(.L_592 - .L_591)
	.align		4
.L_591:
        /*00a0*/ 	.word	index@(.nv.constant0._ZN5flash25flash_bwd_dot_do_o_kernelILb1E23Flash_bwd_kernel_traitsILi64ELi128ELi128ELi8ELi4ELi4ELi4ELb0ELb0EN7cutlass10bfloat16_tE19Flash_kernel_traitsILi64ELi128ELi128ELi8ES3_EEEEvNS_16Flash_bwd_paramsE)
        /*00a4*/ 	.short	0x0210
        /*00a6*/ 	.short	0x0280


	//----- nvinfo : EIATTR_SW_WAR
	.align		4
.L_592:
        /*00a8*/ 	.byte	0x04, 0x36
        /*00aa*/ 	.short	(.L_594 - .L_593)
.L_593:
        /*00ac*/ 	.word	0x00000008
.L_594:


//--------------------- .nv.callgraph             --------------------------
	.section	.nv.callgraph,"",@"SHT_CUDA_CALLGRAPH"
	.align	4
	.sectionentsize	8
	.align		4
        /*0000*/ 	.word	0x00000000
	.align		4
        /*0004*/ 	.word	0xffffffff
	.align		4
        /*0008*/ 	.word	0x00000000
	.align		4
        /*000c*/ 	.word	0xfffffffe
	.align		4
        /*0010*/ 	.word	0x00000000
	.align		4
        /*0014*/ 	.word	0xfffffffd
	.align		4
        /*0018*/ 	.word	0x00000000
	.align		4
        /*001c*/ 	.word	0xfffffffc


//--------------------- .nv.constant4             --------------------------
	.section	.nv.constant4,"a",@progbits
	.align	8
	.align		8
.nv.constant4:
        /*0000*/ 	.dword	_ZN72_INTERNAL_926edd0b_36_flash_bwd_hdim64_bf16_causal_sm80_cu_ea41c527_32534cuda3std3__45__cpo5beginE
	.align		8
        /*0008*/ 	.dword	_ZN72_INTERNAL_926edd0b_36_flash_bwd_hdim64_bf16_causal_sm80_cu_ea41c527_32534cuda3std3__45__cpo3endE
	.align		8
        /*0010*/ 	.dword	_ZN72_INTERNAL_926edd0b_36_flash_bwd_hdim64_bf16_causal_sm80_cu_ea41c527_32534cuda3std3__45__cpo6cbeginE
	.align		8
        /*0018*/ 	.dword	_ZN72_INTERNAL_926edd0b_36_flash_bwd_hdim64_bf16_causal_sm80_cu_ea41c527_32534cuda3std3__45__cpo4cendE
	.align		8
        /*0020*/ 	.dword	_ZN72_INTERNAL_926edd0b_36_flash_bwd_hdim64_bf16_causal_sm80_cu_ea41c527_32534cuda3std3__474_GLOBAL__N__926edd0b_36_flash_bwd_hdim64_bf16_causal_sm80_cu_ea41c527_32536ignoreE
	.align		8
        /*0028*/ 	.dword	_ZN72_INTERNAL_926edd0b_36_flash_bwd_hdim64_bf16_causal_sm80_cu_ea41c527_32534cuda3std3__419piecewise_constructE
	.align		8
        /*0030*/ 	.dword	_ZN72_INTERNAL_926edd0b_36_flash_bwd_hdim64_bf16_causal_sm80_cu_ea41c527_32534cuda3std3__48in_placeE
	.align		8
        /*0038*/ 	.dword	_ZN72_INTERNAL_926edd0b_36_flash_bwd_hdim64_bf16_causal_sm80_cu_ea41c527_32534cuda3std6ranges3__45__cpo4swapE
	.align		8
        /*0040*/ 	.dword	_ZN72_INTERNAL_926edd0b_36_flash_bwd_hdim64_bf16_causal_sm80_cu_ea41c527_32534cuda3std6ranges3__45__cpo9iter_moveE
	.align		8
        /*0048*/ 	.dword	_ZN72_INTERNAL_926edd0b_36_flash_bwd_hdim64_bf16_causal_sm80_cu_ea41c527_32534cute7productE
	.align		8
        /*0050*/ 	.dword	_ZN72_INTERNAL_926edd0b_36_flash_bwd_hdim64_bf16_causal_sm80_cu_ea41c527_32534cute1_E


//--------------------- .text._ZN5flash44flash_bwd_dq_dk_dv_loop_seqk_parallel_kernelI23Flash_bwd_kernel_traitsILi64ELi64ELi128ELi8ELi2ELi4ELi4ELb1ELb0EN7cutlass10bfloat16_tE19Flash_kernel_traitsILi64ELi64ELi128ELi8ES3_EELb0ELb1ELb0ELb0ELb0ELb0ELb0EEEvNS_16Flash_bwd_paramsE --------------------------
	.section	.text._ZN5flash44flash_bwd_dq_dk_dv_loop_seqk_parallel_kernelI23Flash_bwd_kernel_traitsILi64ELi64ELi128ELi8ELi2ELi4ELi4ELb1ELb0EN7cutlass10bfloat16_tE19Flash_kernel_traitsILi64ELi64ELi128ELi8ES3_EELb0ELb1ELb0ELb0ELb0ELb0ELb0EEEvNS_16Flash_bwd_paramsE,"ax",@progbits
	.align	128
        .global         _ZN5flash44flash_bwd_dq_dk_dv_loop_seqk_parallel_kernelI23Flash_bwd_kernel_traitsILi64ELi64ELi128ELi8ELi2ELi4ELi4ELb1ELb0EN7cutlass10bfloat16_tE19Flash_kernel_traitsILi64ELi64ELi128ELi8ES3_EELb0ELb1ELb0ELb0ELb0ELb0ELb0EEEvNS_16Flash_bwd_paramsE
        .type           _ZN5flash44flash_bwd_dq_dk_dv_loop_seqk_parallel_kernelI23Flash_bwd_kernel_traitsILi64ELi64ELi128ELi8ELi2ELi4ELi4ELb1ELb0EN7cutlass10bfloat16_tE19Flash_kernel_traitsILi64ELi64ELi128ELi8ES3_EELb0ELb1ELb0ELb0ELb0ELb0ELb0EEEvNS_16Flash_bwd_paramsE,@function
        .size           _ZN5flash44flash_bwd_dq_dk_dv_loop_seqk_parallel_kernelI23Flash_bwd_kernel_traitsILi64ELi64ELi128ELi8ELi2ELi4ELi4ELb1ELb0EN7cutlass10bfloat16_tE19Flash_kernel_traitsILi64ELi64ELi128ELi8ES3_EELb0ELb1ELb0ELb0ELb0ELb0ELb0EEEvNS_16Flash_bwd_paramsE,(.L_x_1255 - _ZN5flash44flash_bwd_dq_dk_dv_loop_seqk_parallel_kernelI23Flash_bwd_kernel_traitsILi64ELi64ELi128ELi8ELi2ELi4ELi4ELb1ELb0EN7cutlass10bfloat16_tE19Flash_kernel_traitsILi64ELi64ELi128ELi8ES3_EELb0ELb1ELb0ELb0ELb0ELb0ELb0EEEvNS_16Flash_bwd_paramsE)
        .other          _ZN5flash44flash_bwd_dq_dk_dv_loop_seqk_parallel_kernelI23Flash_bwd_kernel_traitsILi64ELi64ELi128ELi8ELi2ELi4ELi4ELb1ELb0EN7cutlass10bfloat16_tE19Flash_kernel_traitsILi64ELi64ELi128ELi8ES3_EELb0ELb1ELb0ELb0ELb0ELb0ELb0EEEvNS_16Flash_bwd_paramsE,@"STO_CUDA_ENTRY STV_DEFAULT"
_ZN5flash44flash_bwd_dq_dk_dv_loop_seqk_parallel_kernelI23Flash_bwd_kernel_traitsILi64ELi64ELi128ELi8ELi2ELi4ELi4ELb1ELb0EN7cutlass10bfloat16_tE19Flash_kernel_traitsILi64ELi64ELi128ELi8ES3_EELb0ELb1ELb0ELb0ELb0ELb0ELb0EEEvNS_16Flash_bwd_paramsE:
.text._ZN5flash44flash_bwd_dq_dk_dv_loop_seqk_parallel_kernelI23Flash_bwd_kernel_traitsILi64ELi64ELi128ELi8ELi2ELi4ELi4ELb1ELb0EN7cutlass10bfloat16_tE19Flash_kernel_traitsILi64ELi64ELi128ELi8ES3_EELb0ELb1ELb0ELb0ELb0ELb0ELb0EEEvNS_16Flash_bwd_paramsE:
[----:B------:R-:W1:Y:S01]  /*0000*/  LDC R1, c[0x0][0x28] ;  /* 0x00000a00ff017b82 */ /* 0x000e620000000800 */
[----:B------:R-:W2:Y:S01]  /*0010*/  S2R R232, SR_CTAID.X ;  /* 0x0000000000e87919 */ /* 0x000ea20000002500 */
[----:B------:R-:W-:Y:S01]  /*0020*/  ULDC UR5, c[0x0][0x2c8] ;  /* 0x0000b20000057ab9 */ /* 0x000fe20000000800 */
[----:B-1----:R-:W-:Y:S01]  /*0030*/  IADD3 R1, R1, -0x8, RZ ;  /* 0xfffffff801017810 */ /* 0x002fe20007ffe0ff */
[----:B------:R-:W-:-:S04]  /*0040*/  UIADD3 UR5, UR5, 0x7f, URZ ;  /* 0x0000007f05057890 */ /* 0x000fc8000fffe03f */
[----:B------:R-:W-:-:S04]  /*0050*/  USHF.R.S32.HI UR4, URZ, 0x1f, UR5 ;  /* 0x0000001f3f047899 */ /* 0x000fc80008011405 */
[----:B------:R-:W-:-:S04]  /*0060*/  ULEA.HI UR4, UR4, UR5, URZ, 0x7 ;  /* 0x0000000504047291 */ /* 0x000fc8000f8f383f */
[----:B------:R-:W-:-:S06]  /*0070*/  USHF.R.S32.HI UR10, URZ, 0x7, UR4 ;  /* 0x000000073f0a7899 */ /* 0x000fcc0008011404 */
[----:B--2---:R-:W-:-:S13]  /*0080*/  ISETP.GE.AND P0, PT, R232, UR10, PT ;  /* 0x0000000ae8007c0c */ /* 0x004fda000bf06270 */
[----:B------:R-:W-:Y:S05]  /*0090*/  @P0 EXIT ;  /* 0x000000000000094d */ /* 0x000fea0003800000 */
[----:B------:R-:W1:Y:S01]  /*00a0*/  S2R R16, SR_TID.X ;  /* 0x0000000000107919 */ /* 0x000e620000002100 */
[----:B------:R-:W-:Y:S01]  /*00b0*/  MOV R3, 0x400 ;  /* 0x0000040000037802 */ /* 0x000fe20000000f00 */
[----:B------:R-:W-:Y:S01]  /*00c0*/  IMAD.MOV.U32 R248, RZ, RZ, 0x20 ;  /* 0x00000020fff87424 */ /* 0x000fe200078e00ff */
[----:B------:R-:W-:Y:S01]  /*00d0*/  ULDC.64 UR12, c[0x0][0x208] ;  /* 0x00008200000c7ab9 */ /* 0x000fe20000000a00 */
[----:B------:R-:W2:Y:S01]  /*00e0*/  S2R R181, SR_CgaCtaId ;  /* 0x0000000000b57919 */ /* 0x000ea20000008800 */
[----:B------:R-:W-:Y:S01]  /*00f0*/  IMAD.MOV.U32 R174, RZ, RZ, 0x40 ;  /* 0x00000040ffae7424 */ /* 0x000fe200078e00ff */
[----:B------:R-:W-:Y:S01]  /*0100*/  ULDC.64 UR8, c[0x0][0x300] ;  /* 0x0000c00000087ab9 */ /* 0x000fe20000000a00 */
[----:B------:R-:W-:Y:S01]  /*0110*/  IMAD.MOV.U32 R191, RZ, RZ, -0x10 ;  /* 0xfffffff0ffbf7424 */ /* 0x000fe200078e00ff */
[----:B------:R-:W3:Y:S01]  /*0120*/  S2R R251, SR_CTAID.Y ;  /* 0x0000000000fb7919 */ /* 0x000ee20000002600 */
[----:B-1----:R-:W-:Y:S01]  /*0130*/  SHF.R.S32.HI R15, RZ, 0x1f, R16 ;  /* 0x0000001fff0f7819 */ /* 0x002fe20000011410 */
[----:B------:R-:W-:-:S03]  /*0140*/  IMAD.SHL.U32 R243, R16, 0x2, RZ ;  /* 0x0000000210f37824 */ /* 0x000fc600078e00ff */
[CC--:B------:R-:W-:Y:S02]  /*0150*/  LEA.HI R4, R15.reuse, R16.reuse, RZ, 0x4 ;  /* 0x000000100f047211 */ /* 0x0c0fe400078f20ff */
[C---:B------:R-:W-:Y:S02]  /*0160*/  LEA.HI R18, R15.reuse, R16, RZ, 0x3 ;  /* 0x000000100f127211 */ /* 0x040fe400078f18ff */
[----:B------:R-:W-:Y:S02]  /*0170*/  SHF.R.S32.HI R2, RZ, 0x4, R4 ;  /* 0x00000004ff027819 */ /* 0x000fe40000011404 */
[----:B------:R-:W-:Y:S02]  /*0180*/  SHF.R.S32.HI R219, RZ, 0x3, R18 ;  /* 0x00000003ffdb7819 */ /* 0x000fe40000011412 */
[----:B------:R-:W-:Y:S02]  /*0190*/  LEA.HI R0, R4, R2, RZ, 0x1 ;  /* 0x0000000204007211 */ /* 0x000fe400078f08ff */
[----:B------:R-:W-:-:S02]  /*01a0*/  LEA.HI R17, R15, R16, RZ, 0x2 ;  /* 0x000000100f117211 */ /* 0x000fc400078f10ff */
[----:B------:R-:W-:Y:S02]  /*01b0*/  LOP3.LUT R0, R0, 0xfffffffe, RZ, 0xc0, !PT ;  /* 0xfffffffe00007812 */ /* 0x000fe400078ec0ff */
[----:B--2---:R-:W-:Y:S02]  /*01c0*/  LEA R181, R181, R3, 0x18 ;  /* 0x00000003b5b57211 */ /* 0x004fe400078ec0ff */
[--C-:B------:R-:W-:Y:S01]  /*01d0*/  SHF.R.S32.HI R9, RZ, 0x2, R17.reuse ;  /* 0x00000002ff097819 */ /* 0x100fe20000011411 */
[----:B------:R-:W-:Y:S01]  /*01e0*/  IMAD.IADD R13, R2, 0x1, -R0 ;  /* 0x00000001020d7824 */ /* 0x000fe200078e0a00 */
[----:B------:R-:W-:Y:S01]  /*01f0*/  LOP3.LUT R0, R18, 0xfffffff8, RZ, 0xc0, !PT ;  /* 0xfffffff812007812 */ /* 0x000fe200078ec0ff */
[----:B------:R-:W-:Y:S01]  /*0200*/  IMAD.SHL.U32 R2, R219, 0x40, RZ ;  /* 0x00000040db027824 */ /* 0x000fe200078e00ff */
[----:B------:R-:W-:Y:S01]  /*0210*/  SHF.R.S32.HI R3, RZ, 0x1f, R17 ;  /* 0x0000001fff037819 */ /* 0x000fe20000011411 */
[----:B------:R-:W-:Y:S01]  /*0220*/  VIADD R179, R181, 0x6000 ;  /* 0x00006000b5b37836 */ /* 0x000fe20000000000 */
[----:B------:R-:W-:Y:S01]  /*0230*/  LEA.HI R10, R15, R16, RZ, 0x5 ;  /* 0x000000100f0a7211 */ /* 0x000fe200078f28ff */
[----:B------:R-:W-:Y:S01]  /*0240*/  IMAD.IADD R0, R16, 0x1, -R0 ;  /* 0x0000000110007824 */ /* 0x000fe200078e0a00 */
[----:B------:R-:W-:-:S02]  /*0250*/  LEA.HI R3, R3, R9, RZ, 0x3 ;  /* 0x0000000903037211 */ /* 0x000fc400078f18ff */
[----:B------:R-:W-:Y:S01]  /*0260*/  LOP3.LUT R2, R2, 0x1c0, RZ, 0xc0, !PT ;  /* 0x000001c002027812 */ /* 0x000fe200078ec0ff */
[----:B------:R-:W-:Y:S01]  /*0270*/  IMAD.SHL.U32 R212, R0, 0x8, RZ ;  /* 0x0000000800d47824 */ /* 0x000fe200078e00ff */
[--C-:B------:R-:W-:Y:S02]  /*0280*/  SHF.R.S32.HI R20, RZ, 0x5, R10.reuse ;  /* 0x00000005ff147819 */ /* 0x100fe4000001140a */
[----:B------:R-:W-:Y:S02]  /*0290*/  SHF.R.S32.HI R7, RZ, 0x1f, R10 ;  /* 0x0000001fff077819 */ /* 0x000fe4000001140a */
[----:B------:R-:W-:Y:S02]  /*02a0*/  LOP3.LUT R5, R3, 0xfffffff8, RZ, 0xc0, !PT ;  /* 0xfffffff803057812 */ /* 0x000fe400078ec0ff */
[----:B------:R-:W-:Y:S02]  /*02b0*/  SHF.R.U32.HI R6, RZ, 0x3, R2 ;  /* 0x00000003ff067819 */ /* 0x000fe40000011602 */
[----:B------:R-:W-:Y:S01]  /*02c0*/  LOP3.LUT R3, R2, 0x38, R212, 0xf8, !PT ;  /* 0x0000003802037812 */ /* 0x000fe200078ef8d4 */
[----:B------:R-:W-:Y:S01]  /*02d0*/  IMAD.IADD R9, R9, 0x1, -R5 ;  /* 0x0000000109097824 */ /* 0x000fe200078e0a05 */
[----:B------:R-:W-:-:S02]  /*02e0*/  LOP3.LUT R2, R4, 0xfffffff0, RZ, 0xc0, !PT ;  /* 0xfffffff004027812 */ /* 0x000fc400078ec0ff */
[----:B------:R-:W-:Y:S02]  /*02f0*/  LEA.HI R4, R7, R20, RZ, 0x2 ;  /* 0x0000001407047211 */ /* 0x000fe400078f10ff */
[----:B------:R-:W-:Y:S01]  /*0300*/  LOP3.LUT R240, R3, R6, RZ, 0x3c, !PT ;  /* 0x0000000603f07212 */ /* 0x000fe200078e3cff */
[----:B------:R-:W-:Y:S01]  /*0310*/  IMAD.IADD R2, R16, 0x1, -R2 ;  /* 0x0000000110027824 */ /* 0x000fe200078e0a02 */
[----:B------:R-:W-:Y:S02]  /*0320*/  LOP3.LUT R3, R4, 0xfffffffc, RZ, 0xc0, !PT ;  /* 0xfffffffc04037812 */ /* 0x000fe400078ec0ff */
[C---:B------:R-:W-:Y:S02]  /*0330*/  LOP3.LUT P4, RZ, R0.reuse, 0x2, RZ, 0xc0, !PT ;  /* 0x0000000200ff7812 */ /* 0x040fe4000788c0ff */
[C---:B------:R-:W-:Y:S01]  /*0340*/  LOP3.LUT P3, RZ, R0.reuse, 0x4, RZ, 0xc0, !PT ;  /* 0x0000000400ff7812 */ /* 0x040fe2000786c0ff */
[----:B------:R-:W-:Y:S01]  /*0350*/  IMAD.SHL.U32 R0, R0, 0x40, RZ ;  /* 0x0000004000007824 */ /* 0x000fe200078e00ff */
[----:B------:R-:W-:Y:S01]  /*0360*/  SHF.R.S32.HI R5, RZ, 0x1f, R2 ;  /* 0x0000001fff057819 */ /* 0x000fe20000011402 */
[----:B------:R-:W-:Y:S01]  /*0370*/  IMAD.IADD R12, R20, 0x1, -R3 ;  /* 0x00000001140c7824 */ /* 0x000fe200078e0a03 */
[----:B------:R-:W-:-:S02]  /*0380*/  LEA.HI R3, R15, R16, RZ, 0x6 ;  /* 0x000000100f037211 */ /* 0x000fc400078f30ff */
[----:B------:R-:W-:Y:S01]  /*0390*/  LEA.HI R14, R5, R2, RZ, 0x3 ;  /* 0x00000002050e7211 */ /* 0x000fe200078f18ff */
[----:B------:R-:W-:Y:S01]  /*03a0*/  IMAD.SHL.U32 R4, R12, 0x10, RZ ;  /* 0x000000100c047824 */ /* 0x000fe200078e00ff */
[----:B------:R-:W-:Y:S02]  /*03b0*/  LOP3.LUT R0, R0, 0x1c0, RZ, 0xc0, !PT ;  /* 0x000001c000007812 */ /* 0x000fe400078ec0ff */
[----:B------:R-:W-:Y:S02]  /*03c0*/  LOP3.LUT R7, R14, 0xfffffff8, RZ, 0xc0, !PT ;  /* 0xfffffff80e077812 */ /* 0x000fe400078ec0ff */
[C---:B------:R-:W-:Y:S01]  /*03d0*/  LOP3.LUT R8, R0.reuse, 0x30, R4, 0xf8, !PT ;  /* 0x0000003000087812 */ /* 0x040fe200078ef804 */
[----:B------:R-:W-:Y:S01]  /*03e0*/  IMAD.SHL.U32 R4, R13, 0x200, RZ ;  /* 0x000002000d047824 */ /* 0x000fe200078e00ff */
[----:B------:R-:W-:Y:S01]  /*03f0*/  LOP3.LUT R182, R0, 0x8, R18, 0xf8, !PT ;  /* 0x0000000800b67812 */ /* 0x000fe200078ef812 */
[----:B------:R-:W-:Y:S01]  /*0400*/  IMAD.IADD R11, R2, 0x1, -R7 ;  /* 0x00000001020b7824 */ /* 0x000fe200078e0a07 */
[----:B------:R-:W-:-:S02]  /*0410*/  SHF.R.S32.HI R3, RZ, 0x6, R3 ;  /* 0x00000006ff037819 */ /* 0x000fc40000011403 */
[----:B------:R-:W-:Y:S02]  /*0420*/  SHF.R.U32.HI R0, RZ, 0x3, R0 ;  /* 0x00000003ff007819 */ /* 0x000fe40000011600 */
[----:B------:R-:W-:Y:S01]  /*0430*/  LOP3.LUT R2, R8, 0x8, R18, 0xf8, !PT ;  /* 0x0000000808027812 */ /* 0x000fe200078ef812 */
[----:B------:R-:W-:Y:S01]  /*0440*/  IMAD R6, R3, 0x800, R4 ;  /* 0x0000080003067824 */ /* 0x000fe200078e0204 */
[----:B------:R-:W-:Y:S01]  /*0450*/  LOP3.LUT R5, R9, 0x1, RZ, 0xc0, !PT ;  /* 0x0000000109057812 */ /* 0x000fe200078ec0ff */
[C---:B------:R-:W-:Y:S01]  /*0460*/  IMAD R240, R3.reuse, 0x200, R240 ;  /* 0x0000020003f07824 */ /* 0x040fe200078e02f0 */
[----:B------:R-:W-:Y:S01]  /*0470*/  LOP3.LUT R182, R182, R0, RZ, 0x3c, !PT ;  /* 0x00000000b6b67212 */ /* 0x000fe200078e3cff */
[----:B------:R-:W-:Y:S01]  /*0480*/  IMAD.SHL.U32 R3, R3, 0x20, RZ ;  /* 0x0000002003037824 */ /* 0x000fe200078e00ff */
[----:B------:R-:W-:Y:S01]  /*0490*/  LOP3.LUT R2, R4, R2, R0, 0xf6, !PT ;  /* 0x0000000204027212 */ /* 0x000fe200078ef600 */
[----:B------:R-:W-:Y:S01]  /*04a0*/  IMAD.SHL.U32 R8, R13, 0x10, RZ ;  /* 0x000000100d087824 */ /* 0x000fe200078e00ff */
[----:B------:R-:W-:Y:S01]  /*04b0*/  LEA.HI R4, R15, R16, RZ, 0x7 ;  /* 0x000000100f047211 */ /* 0x000fe200078f38ff */
[----:B------:R-:W-:Y:S01]  /*04c0*/  IMAD.IADD R182, R6, 0x1, R182 ;  /* 0x0000000106b67824 */ /* 0x000fe200078e02b6 */
[----:B------:R-:W-:Y:S01]  /*04d0*/  ISETP.NE.U32.AND P0, PT, R5, 0x1, PT ;  /* 0x000000010500780c */ /* 0x000fe20003f05070 */
[----:B------:R-:W-:Y:S01]  /*04e0*/  IMAD R2, R2, 0x2, R181 ;  /* 0x0000000202027824 */ /* 0x000fe200078e02b5 */
[----:B------:R-:W-:-:S02]  /*04f0*/  LOP3.LUT R5, R17, 0x7ffffffc, RZ, 0xc0, !PT ;  /* 0x7ffffffc11057812 */ /* 0x000fc400078ec0ff */
[----:B------:R-:W-:Y:S02]  /*0500*/  LOP3.LUT R6, R10, 0xffffffe0, RZ, 0xc0, !PT ;  /* 0xffffffe00a067812 */ /* 0x000fe400078ec0ff */
[----:B------:R-:W-:Y:S01]  /*0510*/  SHF.R.S32.HI R4, RZ, 0x7, R4 ;  /* 0x00000007ff047819 */ /* 0x000fe20000011404 */
[----:B------:R-:W-:Y:S01]  /*0520*/  IMAD.IADD R5, R16, 0x1, -R5 ;  /* 0x0000000110057824 */ /* 0x000fe200078e0a05 */
[----:B------:R-:W-:Y:S01]  /*0530*/  LEA.HI R0, R10, R20, RZ, 0x1 ;  /* 0x000000140a007211 */ /* 0x000fe200078f08ff */
[----:B------:R-:W-:Y:S01]  /*0540*/  IMAD.IADD R19, R16, 0x1, -R6 ;  /* 0x0000000110137824 */ /* 0x000fe200078e0a06 */
[C---:B------:R-:W-:Y:S01]  /*0550*/  R2P PR, R9.reuse, 0x6 ;  /* 0x0000000609007804 */ /* 0x040fe20000000000 */
[----:B------:R-:W-:Y:S01]  /*0560*/  IMAD.SHL.U32 R7, R4, 0x8, RZ ;  /* 0x0000000804077824 */ /* 0x000fe200078e00ff */
[----:B------:R-:W-:Y:S01]  /*0570*/  LOP3.LUT R6, R0, 0xfffffffe, RZ, 0xc0, !PT ;  /* 0xfffffffe00067812 */ /* 0x000fe200078ec0ff */
[----:B------:R-:W-:Y:S01]  /*0580*/  IMAD.SHL.U32 R0, R9, 0x40, RZ ;  /* 0x0000004009007824 */ /* 0x000fe200078e00ff */
[----:B------:R-:W-:Y:S01]  /*0590*/  LOP3.LUT R243, R3, 0x6, R243, 0xf8, !PT ;  /* 0x0000000603f37812 */ /* 0x000fe200078ef8f3 */
[----:B------:R-:W-:Y:S01]  /*05a0*/  IMAD.SHL.U32 R10, R5, 0x2, RZ ;  /* 0x00000002050a7824 */ /* 0x000fe200078e00ff */
[----:B------:R-:W-:Y:S01]  /*05b0*/  LOP3.LUT R5, R7, 0x8, RZ, 0xc0, !PT ;  /* 0x0000000807057812 */ /* 0x000fe200078ec0ff */
[----:B------:R-:W-:Y:S01]  /*05c0*/  IMAD.IADD R6, R20, 0x1, -R6 ;  /* 0x0000000114067824 */ /* 0x000fe200078e0a06 */
[----:B------:R-:W-:Y:S01]  /*05d0*/  LOP3.LUT R0, R0, 0x1c0, RZ, 0xc0, !PT ;  /* 0x000001c000007812 */ /* 0x000fe200078ec0ff */
[----:B------:R-:W-:Y:S01]  /*05e0*/  IMAD R7, R4, 0x1000, R10 ;  /* 0x0000100004077824 */ /* 0x000fe200078e020a */
[----:B------:R-:W-:Y:S01]  /*05f0*/  LOP3.LUT R8, R5, 0x10, R8, 0xf8, !PT ;  /* 0x0000001005087812 */ /* 0x000fe200078ef808 */
[----:B------:R1:W-:Y:S01]  /*0600*/  STL [R1+0x4], R19 ;  /* 0x0000041301007387 */ /* 0x0003e20000100800 */
[----:B------:R-:W-:Y:S01]  /*0610*/  LOP3.LUT R4, R0, 0x20, R3, 0xf8, !PT ;  /* 0x0000002000047812 */ /* 0x000fe200078ef803 */
[----:B------:R-:W-:Y:S01]  /*0620*/  IMAD R9, R6, 0x400, R7 ;  /* 0x0000040006097824 */ /* 0x000fe200078e0207 */
[----:B------:R-:W-:Y:S01]  /*0630*/  SHF.R.U32.HI R3, RZ, 0x3, R0 ;  /* 0x00000003ff037819 */ /* 0x000fe20000011600 */
[----:B------:R-:W-:Y:S01]  /*0640*/  IMAD.SHL.U32 R7, R11, 0x40, RZ ;  /* 0x000000400b077824 */ /* 0x000fe200078e00ff */
[----:B------:R-:W-:-:S02]  /*0650*/  SEL R175, R248, 0xffffffe0, !P4 ;  /* 0xffffffe0f8af7807 */ /* 0x000fc40006000000 */
[----:B------:R-:W-:Y:S02]  /*0660*/  LOP3.LUT R4, R4, R3, RZ, 0x3c, !PT ;  /* 0x0000000304047212 */ /* 0x000fe400078e3cff */
[----:B------:R-:W-:Y:S01]  /*0670*/  LOP3.LUT R11, R3, R0, R5, 0x1e, !PT ;  /* 0x00000000030b7212 */ /* 0x000fe200078e1e05 */
[----:B------:R-:W-:Y:S01]  /*0680*/  IMAD.SHL.U32 R5, R13, 0x8, RZ ;  /* 0x000000080d057824 */ /* 0x000fe200078e00ff */
[----:B------:R-:W-:Y:S01]  /*0690*/  LOP3.LUT R0, R7, 0x1c0, RZ, 0xc0, !PT ;  /* 0x000001c007007812 */ /* 0x000fe200078ec0ff */
[----:B------:R-:W-:Y:S01]  /*06a0*/  IMAD.IADD R9, R4, 0x1, R9 ;  /* 0x0000000104097824 */ /* 0x000fe200078e0209 */
[----:B------:R-:W-:Y:S02]  /*06b0*/  SHF.R.S32.HI R7, RZ, 0x1f, R19 ;  /* 0x0000001fff077819 */ /* 0x000fe40000011413 */
[----:B------:R-:W-:Y:S01]  /*06c0*/  SHF.R.U32.HI R3, RZ, 0x3, R0 ;  /* 0x00000003ff037819 */ /* 0x000fe20000011600 */
[----:B------:R-:W-:Y:S01]  /*06d0*/  IMAD R190, R9, 0x2, R181 ;  /* 0x0000000209be7824 */ /* 0x000fe200078e02b5 */
[----:B------:R-:W-:Y:S01]  /*06e0*/  LEA.HI R4, R7, R19, RZ, 0x2 ;  /* 0x0000001307047211 */ /* 0x000fe200078f10ff */
[----:B------:R-:W-:Y:S01]  /*06f0*/  IMAD.SHL.U32 R7, R14, 0x40, RZ ;  /* 0x000000400e077824 */ /* 0x000fe200078e00ff */
[----:B------:R-:W-:-:S02]  /*0700*/  LOP3.LUT R5, R0, 0x8, R5, 0xf8, !PT ;  /* 0x0000000800057812 */ /* 0x000fc400078ef805 */
[----:B------:R-:W-:Y:S02]  /*0710*/  LOP3.LUT R8, R3, R8, R0, 0x1e, !PT ;  /* 0x0000000803087212 */ /* 0x000fe400078e1e00 */
[----:B------:R-:W-:Y:S02]  /*0720*/  LOP3.LUT R0, R7, 0xfffffe00, RZ, 0xc0, !PT ;  /* 0xfffffe0007007812 */ /* 0x000fe400078ec0ff */
[----:B------:R-:W-:Y:S02]  /*0730*/  SHF.R.S32.HI R4, RZ, 0x2, R4 ;  /* 0x00000002ff047819 */ /* 0x000fe40000011404 */
[----:B------:R-:W-:Y:S01]  /*0740*/  LOP3.LUT R13, R8, R0, RZ, 0xfc, !PT ;  /* 0x00000000080d7212 */ /* 0x000fe200078efcff */
[C---:B------:R-:W-:Y:S01]  /*0750*/  IMAD R180, R6.reuse, 0x400, R0 ;  /* 0x0000040006b47824 */ /* 0x040fe200078e0200 */
[----:B------:R-:W-:Y:S01]  /*0760*/  LOP3.LUT R3, R5, R3, RZ, 0x3c, !PT ;  /* 0x0000000305037212 */ /* 0x000fe200078e3cff */
[----:B------:R-:W-:Y:S01]  /*0770*/  IMAD R245, R6, 0x10, R4 ;  /* 0x0000001006f57824 */ /* 0x000fe200078e0204 */
[----:B------:R-:W-:Y:S01]  /*0780*/  SEL R174, R174, 0xffffffc0, !P3 ;  /* 0xffffffc0aeae7807 */ /* 0x000fe20005800000 */
[----:B------:R1:W-:Y:S01]  /*0790*/  STL [R1], R13 ;  /* 0x0000000d01007387 */ /* 0x0003e20000100800 */
[----:B------:R-:W-:Y:S01]  /*07a0*/  IMAD R4, R12, 0x400, R0 ;  /* 0x000004000c047824 */ /* 0x000fe200078e0200 */
[----:B------:R-:W-:Y:S01]  /*07b0*/  SEL R248, R248, 0xffffffe0, !P1 ;  /* 0xffffffe0f8f87807 */ /* 0x000fe20004800000 */
[----:B------:R-:W-:Y:S01]  /*07c0*/  IMAD R5, R12, 0x400, R10 ;  /* 0x000004000c057824 */ /* 0x000fe200078e020a */
[----:B------:R-:W-:Y:S01]  /*07d0*/  SEL R191, R191, 0x10, !P0 ;  /* 0x00000010bfbf7807 */ /* 0x000fe20004000000 */
[----:B------:R-:W-:-:S02]  /*07e0*/  IMAD.IADD R180, R180, 0x1, R3 ;  /* 0x00000001b4b47824 */ /* 0x000fc400078e0203 */
[----:B------:R-:W-:Y:S02]  /*07f0*/  IMAD.IADD R0, R3, 0x1, R4 ;  /* 0x0000000103007824 */ /* 0x000fe400078e0204 */
[----:B------:R-:W-:Y:S02]  /*0800*/  IMAD.IADD R5, R5, 0x1, R11 ;  /* 0x0000000105057824 */ /* 0x000fe400078e020b */
[----:B------:R-:W-:Y:S02]  /*0810*/  VIADD R3, R181, 0xa000 ;  /* 0x0000a000b5037836 */ /* 0x000fe40000000000 */
[----:B------:R-:W-:Y:S02]  /*0820*/  VIADD R4, R245, 0xffffffc0 ;  /* 0xffffffc0f5047836 */ /* 0x000fe40000000000 */
[----:B------:R-:W-:Y:S02]  /*0830*/  IMAD R173, R0, 0x2, R3 ;  /* 0x0000000200ad7824 */ /* 0x000fe400078e0203 */
[----:B------:R-:W-:Y:S01]  /*0840*/  IMAD R246, R5, 0x2, R179 ;  /* 0x0000000205f67824 */ /* 0x000fe200078e02b3 */
[----:B------:R-:W-:Y:S01]  /*0850*/  SHF.R.S32.HI R242, RZ, 0x1f, R4 ;  /* 0x0000001ffff27819 */ /* 0x000fe20000011404 */
[----:B------:R-:W-:-:S02]  /*0860*/  IMAD R0, R182, 0x2, R3 ;  /* 0x00000002b6007824 */ /* 0x000fc400078e0203 */
[----:B------:R-:W-:Y:S01]  /*0870*/  VIADD R247, R246, 0x40 ;  /* 0x00000040f6f77836 */ /* 0x000fe20000000000 */
[----:B------:R-:W-:Y:S01]  /*0880*/  SHF.L.U64.HI R242, R4, 0x2, R242 ;  /* 0x0000000204f27819 */ /* 0x000fe200000102f2 */
[----:B------:R-:W-:Y:S02]  /*0890*/  IMAD.SHL.U32 R3, R13, 0x2, RZ ;  /* 0x000000020d037824 */ /* 0x000fe400078e00ff */
[----:B------:R-:W-:Y:S02]  /*08a0*/  IMAD.IADD R174, R0, 0x1, R174 ;  /* 0x0000000100ae7824 */ /* 0x000fe400078e02ae */
[----:B------:R-:W-:Y:S02]  /*08b0*/  IMAD.IADD R185, R190, 0x1, R248 ;  /* 0x00000001beb97824 */ /* 0x000fe400078e02f8 */
[----:B------:R-:W-:Y:S02]  /*08c0*/  @P2 VIADD R247, R246, 0xffffffc0 ;  /* 0xffffffc0f6f72836 */ /* 0x000fe40000000000 */
[----:B------:R-:W-:-:S02]  /*08d0*/  IMAD.IADD R176, R0, 0x1, R175 ;  /* 0x0000000100b07824 */ /* 0x000fc400078e02af */
[----:B------:R-:W-:Y:S02]  /*08e0*/  VIADD R252, R246, 0x420 ;  /* 0x00000420f6fc7836 */ /* 0x000fe40000000000 */
[----:B------:R-:W-:Y:S02]  /*08f0*/  IMAD.IADD R192, R190, 0x1, R191 ;  /* 0x00000001bec07824 */ /* 0x000fe400078e02bf */
[----:B------:R-:W-:Y:S02]  /*0900*/  IMAD.IADD R249, R248, 0x1, R246 ;  /* 0x00000001f8f97824 */ /* 0x000fe400078e02f6 */
[----:B------:R-:W-:Y:S01]  /*0910*/  IMAD.IADD R179, R179, 0x1, R3 ;  /* 0x00000001b3b37824 */ /* 0x000fe200078e0203 */
[----:B------:R-:W-:Y:S01]  /*0920*/  IADD3 R3, R3, 0x4000, R181 ;  /* 0x0000400003037810 */ /* 0x000fe20007ffe0b5 */
[----:B------:R-:W-:Y:S02]  /*0930*/  IMAD.SHL.U32 R241, R4, 0x4, RZ ;  /* 0x0000000404f17824 */ /* 0x000fe400078e00ff */
[----:B------:R-:W-:-:S02]  /*0940*/  IMAD.IADD R175, R175, 0x1, R174 ;  /* 0x00000001afaf7824 */ /* 0x000fc400078e02ae */
[----:B------:R-:W-:Y:S02]  /*0950*/  @P1 VIADD R252, R246, 0x3e0 ;  /* 0x000003e0f6fc1836 */ /* 0x000fe40000000000 */
[----:B------:R-:W-:Y:S02]  /*0960*/  IMAD.IADD R191, R191, 0x1, R185 ;  /* 0x00000001bfbf7824 */ /* 0x000fe400078e02b9 */
[----:B-1-3--:R-:W-:-:S07]  /*0970*/  IMAD.IADD R248, R248, 0x1, R247 ;  /* 0x00000001f8f87824 */ /* 0x00afce00078e02f7 */
.L_x_68:
[----:B--234-:R-:W1:Y:S01]  /*0980*/  LDC.64 R4, c[0x0][0x2f0] ;  /* 0x0000bc00ff047b82 */ /* 0x01ce620000000a00 */
[----:B------:R-:W-:Y:S01]  /*0990*/  IMAD.SHL.U32 R14, R251, 0x4, RZ ;  /* 0x00000004fb0e7824 */ /* 0x000fe200078e00ff */
[----:B------:R-:W-:Y:S01]  /*09a0*/  SHF.R.S32.HI R43, RZ, 0x1f, R251 ;  /* 0x0000001fff2b7819 */ /* 0x000fe200000114fb */
[----:B------:R-:W-:-:S03]  /*09b0*/  IMAD.MOV.U32 R0, RZ, RZ, -0x1 ;  /* 0xffffffffff007424 */ /* 0x000fc600078e00ff */
[----:B------:R-:W-:Y:S02]  /*09c0*/  SHF.L.U64.HI R13, R251, 0x2, R43 ;  /* 0x00000002fb0d7819 */ /* 0x000fe4000001022b */
[----:B------:R-:W2:Y:S08]  /*09d0*/  LDC.64 R10, c[0x0][0x308] ;  /* 0x0000c200ff0a7b82 */ /* 0x000eb00000000a00 */
[----:B------:R-:W3:Y:S01]  /*09e0*/  LDC.U8 R15, c[0x0][0x3c2] ;  /* 0x0000f080ff0f7b82 */ /* 0x000ee20000000000 */
[----:B-1----:R-:W-:-:S07]  /*09f0*/  ISETP.NE.U32.AND P0, PT, R4, RZ, PT ;  /* 0x000000ff0400720c */ /* 0x002fce0003f05070 */
[----:B------:R-:W1:Y:S01]  /*0a00*/  LDC.64 R6, c[0x0][0x2f8] ;  /* 0x0000be00ff067b82 */ /* 0x000e620000000a00 */
[----:B------:R-:W-:Y:S02]  /*0a10*/  ISETP.NE.AND.EX P5, PT, R5, RZ, PT, P0 ;  /* 0x000000ff0500720c */ /* 0x000fe40003fa5300 */
[----:B------:R-:W-:Y:S02]  /*0a20*/  IADD3 R4, P0, R14, R4, RZ ;  /* 0x000000040e047210 */ /* 0x000fe40007f1e0ff */
[----:B--2---:R-:W-:-:S03]  /*0a30*/  ISETP.NE.U32.AND P2, PT, R10, RZ, PT ;  /* 0x000000ff0a00720c */ /* 0x004fc60003f45070 */
[----:B------:R-:W-:Y:S01]  /*0a40*/  IMAD.X R5, R13, 0x1, R5, P0 ;  /* 0x000000010d057824 */ /* 0x000fe200000e0605 */
[----:B------:R-:W-:-:S04]  /*0a50*/  ISETP.NE.U32.AND P0, PT, RZ, UR8, PT ;  /* 0x00000008ff007c0c */ /* 0x000fc8000bf05070 */
[----:B------:R-:W-:Y:S01]  /*0a60*/  ISETP.NE.AND.EX P1, PT, RZ, UR9, PT, P0 ;  /* 0x00000009ff007c0c */ /* 0x000fe2000bf25300 */
[----:B------:R-:W2:Y:S01]  /*0a70*/  @P5 LDG.E R0, desc[UR12][R4.64] ;  /* 0x0000000c04005981 */ /* 0x000ea2000c1e1900 */
[----:B------:R-:W-:-:S03]  /*0a80*/  ISETP.NE.AND.EX P0, PT, R11, RZ, PT, P2 ;  /* 0x000000ff0b00720c */ /* 0x000fc60003f05320 */
[----:B------:R4:W2:Y:S01]  /*0a90*/  @P5 LDG.E R12, desc[UR12][R4.64+0x4] ;  /* 0x0000040c040c5981 */ /* 0x0008a2000c1e1900 */
[----:B------:R-:W-:-:S07]  /*0aa0*/  IMAD.MOV.U32 R231, RZ, RZ, RZ ;  /* 0x000000ffffe77224 */ /* 0x000fce00078e00ff */
[----:B------:R-:W-:-:S04]  /*0ab0*/  @P1 IADD3 R8, P3, R14, UR8, RZ ;  /* 0x000000080e081c10 */ /* 0x000fc8000ff7e0ff */
[----:B------:R-:W-:-:S05]  /*0ac0*/  @P1 IADD3.X R9, R13, UR9, RZ, P3, !PT ;  /* 0x000000090d091c10 */ /* 0x000fca0009ffe4ff */
[----:B------:R1:W2:Y:S01]  /*0ad0*/  @P1 LDG.E R231, desc[UR12][R8.64] ;  /* 0x0000000c08e71981 */ /* 0x0002a2000c1e1900 */
[----:B----4-:R-:W-:-:S05]  /*0ae0*/  @P0 IADD3 R4, P2, R14, R10, RZ ;  /* 0x0000000a0e040210 */ /* 0x010fca0007f5e0ff */
[----:B------:R-:W-:Y:S01]  /*0af0*/  @P0 IMAD.X R5, R13, 0x1, R11, P2 ;  /* 0x000000010d050824 */ /* 0x000fe200010e060b */
[----:B---3--:R-:W-:Y:S01]  /*0b00*/  ISETP.NE.AND P3, PT, R15, RZ, PT ;  /* 0x000000ff0f00720c */ /* 0x008fe20003f65270 */
[----:B------:R-:W-:Y:S01]  /*0b10*/  IMAD.MOV.U32 R244, RZ, RZ, -0x1 ;  /* 0xfffffffffff47424 */ /* 0x000fe200078e00ff */
[----:B-1----:R-:W-:Y:S01]  /*0b20*/  ISETP.EQ.U32.AND P1, PT, R6, RZ, PT ;  /* 0x000000ff0600720c */ /* 0x002fe20003f22070 */
[----:B------:R-:W1:Y:S01]  /*0b30*/  @!P0 LDC R11, c[0x0][0x2cc] ;  /* 0x0000b300ff0b8b82 */ /* 0x000e620000000800 */
[----:B------:R3:W4:Y:S02]  /*0b40*/  @P0 LDG.E R10, desc[UR12][R4.64] ;  /* 0x0000000c040a0981 */ /* 0x000724000c1e1900 */
[----:B------:R-:W-:-:S05]  /*0b50*/  ISETP.EQ.OR.EX P2, PT, R7, RZ, !P3, P1 ;  /* 0x000000ff0700720c */ /* 0x000fca0005f42710 */
[----:B------:R-:W1:Y:S01]  /*0b60*/  @!P0 LDC.64 R8, c[0x0][0x318] ;  /* 0x0000c600ff088b82 */ /* 0x000e620000000a00 */
[----:B---3--:R-:W-:-:S05]  /*0b70*/  IADD3 R4, P1, R14, R6, RZ ;  /* 0x000000060e047210 */ /* 0x008fca0007f3e0ff */
[----:B------:R-:W-:-:S05]  /*0b80*/  IMAD.X R5, R13, 0x1, R7, P1 ;  /* 0x000000010d057824 */ /* 0x000fca00008e0607 */
[----:B-----5:R3:W5:Y:S01]  /*0b90*/  @!P2 LDG.E R244, desc[UR12][R4.64] ;  /* 0x0000000c04f4a981 */ /* 0x020762000c1e1900 */
[----:B------:R-:W-:Y:S02]  /*0ba0*/  ISETP.NE.U32.AND P2, PT, R6, RZ, PT ;  /* 0x000000ff0600720c */ /* 0x000fe40003f45070 */
[----:B------:R-:W2:Y:S02]  /*0bb0*/  LDC R6, c[0x0][0x2c8] ;  /* 0x0000b200ff067b82 */ /* 0x000ea40000000800 */
[----:B------:R-:W-:Y:S02]  /*0bc0*/  ISETP.NE.AND.EX P2, PT, R7, RZ, PT, P2 ;  /* 0x000000ff0700720c */ /* 0x000fe40003f45320 */
[----:B-1----:R-:W-:-:S04]  /*0bd0*/  @!P0 ISETP.NE.U32.AND P1, PT, R8, RZ, PT ;  /* 0x000000ff0800820c */ /* 0x002fc80003f25070 */
[----:B------:R-:W-:-:S04]  /*0be0*/  @!P0 ISETP.NE.AND.EX P1, PT, R9, RZ, PT, P1 ;  /* 0x000000ff0900820c */ /* 0x000fc80003f25310 */
[----:B------:R-:W-:Y:S01]  /*0bf0*/  @!P0 SEL R7, R11, RZ, P1 ;  /* 0x000000ff0b078207 */ /* 0x000fe20000800000 */
[----:B--2---:R-:W-:-:S06]  /*0c00*/  @P5 IMAD.IADD R31, R12, 0x1, -R0 ;  /* 0x000000010c1f5824 */ /* 0x004fcc00078e0a00 */
[----:B------:R-:W1:Y:S01]  /*0c10*/  @!P5 LDC R31, c[0x0][0x2c4] ;  /* 0x0000b100ff1fdb82 */ /* 0x000e620000000800 */
[----:B----4-:R-:W-:Y:S01]  /*0c20*/  @P0 IMAD.IADD R193, R10, 0x1, -R231 ;  /* 0x000000010ac10824 */ /* 0x010fe200078e0ae7 */
[----:B---3--:R-:W-:Y:S06]  /*0c30*/  @!P2 BRA `(.L_x_0) ;  /* 0x00000000000ca947 */ /* 0x008fec0003800000 */
[----:B------:R-:W2:Y:S02]  /*0c40*/  @P3 LDG.E R6, desc[UR12][R4.64+0x4] ;  /* 0x0000040c04063981 */ /* 0x000ea4000c1e1900 */
[----:B--2--5:R-:W-:-:S06]  /*0c50*/  @P3 IADD3 R6, R6, -R244, RZ ;  /* 0x800000f406063210 */ /* 0x024fcc0007ffe0ff */
[----:B------:R2:W5:Y:S02]  /*0c60*/  @!P3 LDG.E R6, desc[UR12][R4.64] ;  /* 0x0000000c0406b981 */ /* 0x000564000c1e1900 */
.L_x_0:
[----:B------:R-:W-:Y:S01]  /*0c70*/  IMAD.SHL.U32 R239, R232, 0x80, RZ ;  /* 0x00000080e8ef7824 */ /* 0x000fe200078e00ff */
[----:B-----5:R-:W-:-:S04]  /*0c80*/  @!P0 IADD3 R193, R7, R6, -R231 ;  /* 0x0000000607c18210 */ /* 0x020fc80007ffe8e7 */
[----:B------:R-:W-:-:S13]  /*0c90*/  ISETP.GT.AND P0, PT, R193, R239, PT ;  /* 0x000000efc100720c */ /* 0x000fda0003f04270 */
[----:B------:R-:W-:Y:S05]  /*0ca0*/  @!P0 BRA `(.L_x_1) ;  /* 0x0000007000208947 */ /* 0x000fea0003800000 */
[----:B------:R-:W3:Y:S01]  /*0cb0*/  LDC R18, c[0x0][0x278] ;  /* 0x00009e00ff127b82 */ /* 0x000ee20000000800 */
[----:B------:R-:W4:Y:S01]  /*0cc0*/  S2R R48, SR_CTAID.Z ;  /* 0x0000000000307919 */ /* 0x000f220000002700 */
[----:B------:R-:W-:Y:S02]  /*0cd0*/  ISETP.NE.AND P0, PT, R244, -0x1, PT ;  /* 0xfffffffff400780c */ /* 0x000fe40003f05270 */
[----:B------:R-:W-:Y:S01]  /*0ce0*/  ISETP.NE.AND P1, PT, R0, -0x1, PT ;  /* 0xffffffff0000780c */ /* 0x000fe20003f25270 */
[----:B------:R-:W5:Y:S03]  /*0cf0*/  S2R R38, SR_CTAID.X ;  /* 0x0000000000267919 */ /* 0x000f660000002500 */
[----:B------:R-:W1:Y:S08]  /*0d00*/  LDC.64 R8, c[0x0][0x228] ;  /* 0x00008a00ff087b82 */ /* 0x000e700000000a00 */
[----:B------:R-:W5:Y:S01]  /*0d10*/  LDC.64 R32, c[0x0][0x240] ;  /* 0x00009000ff207b82 */ /* 0x000f620000000a00 */
[----:B---3--:R-:W-:-:S07]  /*0d20*/  IABS R12, R18 ;  /* 0x00000012000c7213 */ /* 0x008fce0000000000 */
[----:B------:R-:W3:Y:S01]  /*0d30*/  LDC R45, c[0x0][0x2d4] ;  /* 0x0000b500ff2d7b82 */ /* 0x000ee20000000800 */
[----:B------:R-:W-:Y:S01]  /*0d40*/  ISETP.NE.AND P6, PT, R18, RZ, PT ;  /* 0x000000ff1200720c */ /* 0x000fe20003fc5270 */
[----:B--2---:R-:W2:Y:S01]  /*0d50*/  I2F.RP R4, R12 ;  /* 0x0000000c00047306 */ /* 0x004ea20000209400 */
[----:B-1----:R-:W-:Y:S01]  /*0d60*/  IMAD R11, R43, R8, RZ ;  /* 0x000000082b0b7224 */ /* 0x002fe200078e02ff */
[----:B----4-:R-:W-:-:S04]  /*0d70*/  IABS R7, R48 ;  /* 0x0000003000077213 */ /* 0x010fc80000000000 */
[----:B------:R-:W1:Y:S01]  /*0d80*/  LDC R42, c[0x0][0x2dc] ;  /* 0x0000b700ff2a7b82 */ /* 0x000e620000000800 */
[----:B------:R-:W-:Y:S01]  /*0d90*/  LOP3.LUT R16, R48, R18, RZ, 0x3c, !PT ;  /* 0x0000001230107212 */ /* 0x000fe200078e3cff */
[C---:B------:R-:W-:Y:S01]  /*0da0*/  IMAD R11, R251.reuse, R9, R11 ;  /* 0x00000009fb0b7224 */ /* 0x040fe200078e020b */
[----:B------:R-:W-:Y:S01]  /*0db0*/  SHF.R.S32.HI R44, RZ, 0x1f, R48 ;  /* 0x0000001fff2c7819 */ /* 0x000fe20000011430 */
[----:B------:R-:W-:Y:S01]  /*0dc0*/  IMAD.WIDE.U32 R8, R251, R8, RZ ;  /* 0x00000008fb087225 */ /* 0x000fe200078e00ff */
[----:B------:R-:W-:-:S03]  /*0dd0*/  ISETP.GE.AND P4, PT, R16, RZ, PT ;  /* 0x000000ff1000720c */ /* 0x000fc60003f86270 */
[----:B------:R-:W1:Y:S01]  /*0de0*/  LDC R224, c[0x0][0x270] ;  /* 0x00009c00ffe07b82 */ /* 0x000e620000000800 */
[----:B--2---:R-:W2:Y:S01]  /*0df0*/  MUFU.RCP R4, R4 ;  /* 0x0000000400047308 */ /* 0x004ea20000001000 */
[----:B-----5:R-:W-:Y:S01]  /*0e00*/  IMAD R10, R0, R33, RZ ;  /* 0x00000021000a7224 */ /* 0x020fe200078e02ff */
[----:B------:R-:W-:-:S05]  /*0e10*/  IADD3 R34, R9, R11, RZ ;  /* 0x0000000b09227210 */ /* 0x000fca0007ffe0ff */
[----:B------:R-:W4:Y:S08]  /*0e20*/  @P0 LDC.64 R14, c[0x0][0x250] ;  /* 0x00009400ff0e0b82 */ /* 0x000f300000000a00 */
[----:B------:R-:W5:Y:S01]  /*0e30*/  LDC.U8 R19, c[0x0][0x3d8] ;  /* 0x0000f600ff137b82 */ /* 0x000f620000000000 */
[----:B--2---:R-:W-:-:S04]  /*0e40*/  IADD3 R4, R4, 0xffffffe, RZ ;  /* 0x0ffffffe04047810 */ /* 0x004fc80007ffe0ff */
[----:B------:R-:W2:Y:S01]  /*0e50*/  F2I.FTZ.U32.TRUNC.NTZ R5, R4 ;  /* 0x0000000400057305 */ /* 0x000ea2000021f000 */
[----:B-1----:R-:W-:Y:S02]  /*0e60*/  IMAD.WIDE R28, R42, R224, RZ ;  /* 0x000000e02a1c7225 */ /* 0x002fe400078e02ff */
[----:B------:R-:W1:Y:S08]  /*0e70*/  LDC R30, c[0x0][0x2c4] ;  /* 0x0000b100ff1e7b82 */ /* 0x000e700000000800 */
[----:B------:R-:W1:Y:S01]  /*0e80*/  LDC.64 R22, c[0x0][0x488] ;  /* 0x00012200ff167b82 */ /* 0x000e620000000a00 */
[----:B--2---:R-:W-:-:S04]  /*0e90*/  IMAD.MOV R4, RZ, RZ, -R5 ;  /* 0x000000ffff047224 */ /* 0x004fc800078e0a05 */
[----:B------:R-:W-:Y:S01]  /*0ea0*/  IMAD R6, R4, R12, RZ ;  /* 0x0000000c04067224 */ /* 0x000fe200078e02ff */
[----:B------:R-:W-:Y:S02]  /*0eb0*/  MOV R4, RZ ;  /* 0x000000ff00047202 */ /* 0x000fe40000000f00 */
[----:B------:R-:W2:Y:S03]  /*0ec0*/  LDC.U8 R39, c[0x0][0x480] ;  /* 0x00012000ff277b82 */ /* 0x000ea60000000000 */
[----:B------:R-:W-:-:S04]  /*0ed0*/  IMAD.HI.U32 R4, R5, R6, R4 ;  /* 0x0000000605047227 */ /* 0x000fc800078e0004 */
[----:B------:R-:W-:-:S04]  /*0ee0*/  IMAD.MOV.U32 R6, RZ, RZ, R7 ;  /* 0x000000ffff067224 */ /* 0x000fc800078e0007 */
[----:B------:R-:W-:-:S05]  /*0ef0*/  IMAD.HI.U32 R4, R4, R6, RZ ;  /* 0x0000000604047227 */ /* 0x000fca00078e00ff */
[----:B------:R-:W-:-:S05]  /*0f00*/  IADD3 R5, -R4, RZ, RZ ;  /* 0x000000ff04057210 */ /* 0x000fca0007ffe1ff */
[----:B------:R-:W-:Y:S02]  /*0f10*/  IMAD R5, R12, R5, R6 ;  /* 0x000000050c057224 */ /* 0x000fe400078e0206 */
[----:B------:R-:W-:-:S03]  /*0f20*/  VIADD R6, R31, 0x3f ;  /* 0x0000003f1f067836 */ /* 0x000fc60000000000 */
[----:B------:R-:W-:Y:S02]  /*0f30*/  ISETP.GT.U32.AND P2, PT, R12, R5, PT ;  /* 0x000000050c00720c */ /* 0x000fe40003f44070 */
[----:B------:R-:W-:-:S04]  /*0f40*/  SHF.R.S32.HI R7, RZ, 0x1f, R6 ;  /* 0x0000001fff077819 */ /* 0x000fc80000011406 */
[----:B------:R-:W-:Y:S01]  /*0f50*/  LEA.HI R24, R7, R6, RZ, 0x6 ;  /* 0x0000000607187211 */ /* 0x000fe200078f30ff */
[----:B------:R-:W-:-:S03]  /*0f60*/  IMAD.WIDE.U32 R6, R0, R32, RZ ;  /* 0x0000002000067225 */ /* 0x000fc600078e00ff */
[----:B------:R-:W-:Y:S02]  /*0f70*/  SHF.R.S32.HI R184, RZ, 0x6, R24 ;  /* 0x00000006ffb87819 */ /* 0x000fe40000011418 */
[----:B------:R-:W-:Y:S01]  /*0f80*/  SEL R40, R8, R6, !P1 ;  /* 0x0000000608287207 */ /* 0x000fe20004800000 */
[----:B------:R-:W-:Y:S01]  /*0f90*/  @!P2 IMAD.IADD R5, R5, 0x1, -R12 ;  /* 0x000000010505a824 */ /* 0x000fe200078e0a0c */
[----:B---3--:R-:W-:Y:S02]  /*0fa0*/  SHF.R.S32.HI R8, RZ, 0x1f, R45 ;  /* 0x0000001fff087819 */ /* 0x008fe4000001142d */
[----:B------:R-:W-:Y:S01]  /*0fb0*/  @P1 IADD3 R34, R7, R10, RZ ;  /* 0x0000000a07221210 */ /* 0x000fe20007ffe0ff */
[----:B------:R-:W-:Y:S01]  /*0fc0*/  IMAD.WIDE.U32 R10, R251, R45, RZ ;  /* 0x0000002dfb0a7225 */ /* 0x000fe200078e00ff */
[----:B------:R-:W-:Y:S02]  /*0fd0*/  ISETP.GE.U32.AND P3, PT, R5, R12, PT ;  /* 0x0000000c0500720c */ /* 0x000fe40003f66070 */
[----:B------:R-:W-:Y:S01]  /*0fe0*/  @P0 IADD3 R5, R231, R244, RZ ;  /* 0x000000f4e7050210 */ /* 0x000fe20007ffe0ff */
[----:B------:R-:W-:Y:S01]  /*0ff0*/  IMAD R8, R8, R251, RZ ;  /* 0x000000fb08087224 */ /* 0x000fe200078e02ff */
[----:B------:R-:W3:Y:S01]  /*1000*/  @!P1 LDC.64 R12, c[0x0][0x418] ;  /* 0x00010600ff0c9b82 */ /* 0x000ee20000000a00 */
[----:B------:R-:W-:Y:S01]  /*1010*/  IMAD R16, R29, R10, RZ ;  /* 0x0000000a1d107224 */ /* 0x000fe200078e02ff */
[----:B------:R-:W-:Y:S01]  /*1020*/  @!P2 IADD3 R4, R4, 0x1, RZ ;  /* 0x000000010404a810 */ /* 0x000fe20007ffe0ff */
[----:B------:R-:W-:Y:S01]  /*1030*/  IMAD R8, R43, R45, R8 ;  /* 0x0000002d2b087224 */ /* 0x000fe200078e0208 */
[----:B-----5:R-:W-:Y:S01]  /*1040*/  ISETP.NE.AND P2, PT, R19, RZ, PT ;  /* 0x000000ff1300720c */ /* 0x020fe20003f45270 */
[----:B----4-:R-:W-:-:S02]  /*1050*/  @P0 IMAD R9, R5, R15, RZ ;  /* 0x0000000f05090224 */ /* 0x010fc400078e02ff */
[----:B------:R-:W-:Y:S02]  /*1060*/  @P0 IMAD.WIDE.U32 R6, R5, R14, RZ ;  /* 0x0000000e05060225 */ /* 0x000fe400078e00ff */
[----:B------:R-:W-:Y:S02]  /*1070*/  @P3 IADD3 R4, R4, 0x1, RZ ;  /* 0x0000000104043810 */ /* 0x000fe40007ffe0ff */
[----:B------:R-:W-:Y:S01]  /*1080*/  IMAD.IADD R5, R11, 0x1, R8 ;  /* 0x000000010b057824 */ /* 0x000fe200078e0208 */
[----:B------:R-:W-:Y:S01]  /*1090*/  @P0 IADD3 R37, R7, R9, RZ ;  /* 0x0000000907250210 */ /* 0x000fe20007ffe0ff */
[----:B------:R-:W-:Y:S01]  /*10a0*/  @P0 IMAD.MOV.U32 R36, RZ, RZ, R6 ;  /* 0x000000ffff240224 */ /* 0x000fe200078e0006 */
[----:B------:R-:W-:Y:S01]  /*10b0*/  MOV R21, R4 ;  /* 0x0000000400157202 */ /* 0x000fe20000000f00 */
[C---:B------:R-:W-:Y:S02]  /*10c0*/  IMAD R9, R28.reuse, R5, R16 ;  /* 0x000000051c097224 */ /* 0x040fe400078e0210 */
[----:B------:R-:W4:Y:S01]  /*10d0*/  @P1 LDC.64 R16, c[0x0][0x420] ;  /* 0x00010800ff101b82 */ /* 0x000f220000000a00 */
[----:B------:R-:W-:Y:S01]  /*10e0*/  IMAD.WIDE.U32 R6, R28, R10, RZ ;  /* 0x0000000a1c067225 */ /* 0x000fe200078e00ff */
[----:B------:R-:W-:-:S03]  /*10f0*/  SHF.L.U64.HI R10, R251, 0x7, R43 ;  /* 0x00000007fb0a7819 */ /* 0x000fc6000001022b */
[-C--:B------:R-:W-:Y:S01]  /*1100*/  IMAD.WIDE.U32 R4, R28, R0.reuse, RZ ;  /* 0x000000001c047225 */ /* 0x080fe200078e00ff */
[----:B------:R-:W-:Y:S02]  /*1110*/  IADD3 R26, R7, R9, RZ ;  /* 0x00000009071a7210 */ /* 0x000fe40007ffe0ff */
[----:B------:R-:W5:Y:S01]  /*1120*/  @P2 LDC R27, c[0x0][0x2e4] ;  /* 0x0000b900ff1b2b82 */ /* 0x000f620000000800 */
[----:B------:R-:W-:Y:S01]  /*1130*/  IMAD R8, R29, R0, RZ ;  /* 0x000000001d087224 */ /* 0x000fe200078e02ff */
[----:B------:R-:W-:Y:S01]  /*1140*/  SEL R35, R6, R4, !P1 ;  /* 0x0000000406237207 */ /* 0x000fe20004800000 */
[----:B------:R-:W-:Y:S01]  /*1150*/  @!P4 IMAD.MOV R21, RZ, RZ, -R21 ;  /* 0x000000ffff15c224 */ /* 0x000fe200078e0a15 */
[----:B------:R-:W-:Y:S01]  /*1160*/  @!P6 LOP3.LUT R21, RZ, R18, RZ, 0x33, !PT ;  /* 0x00000012ff15e212 */ /* 0x000fe200078e33ff */
[----:B------:R-:W-:Y:S01]  /*1170*/  IMAD.SHL.U32 R6, R251, 0x80, RZ ;  /* 0x00000080fb067824 */ /* 0x000fe200078e00ff */
[----:B------:R-:W-:Y:S01]  /*1180*/  @P1 IADD3 R26, R5, R8, RZ ;  /* 0x00000008051a1210 */ /* 0x000fe20007ffe0ff */
[----:B---3--:R-:W-:Y:S01]  /*1190*/  @!P1 IMAD R4, R43, R12, RZ ;  /* 0x0000000c2b049224 */ /* 0x008fe200078e02ff */
[----:B------:R-:W3:Y:S01]  /*11a0*/  @P0 LDC.64 R18, c[0x0][0x248] ;  /* 0x00009200ff120b82 */ /* 0x000ee20000000a00 */
[----:B------:R-:W-:-:S02]  /*11b0*/  LOP3.LUT R5, R24, 0xffffffc0, RZ, 0xc0, !PT ;  /* 0xffffffc018057812 */ /* 0x000fc400078ec0ff */
[C---:B------:R-:W-:Y:S01]  /*11c0*/  @!P1 IMAD R11, R251.reuse, R13, R4 ;  /* 0x0000000dfb0b9224 */ /* 0x040fe200078e0204 */
[----:B------:R-:W-:Y:S01]  /*11d0*/  SEL R6, R6, RZ, P5 ;  /* 0x000000ff06067207 */ /* 0x000fe20002800000 */
[----:B-1----:R-:W-:Y:S01]  /*11e0*/  @P2 IMAD R13, R251, R30, RZ ;  /* 0x0000001efb0d2224 */ /* 0x002fe200078e02ff */
[----:B------:R-:W-:Y:S01]  /*11f0*/  IADD3 R4, R5, -0x40, RZ ;  /* 0xffffffc005047810 */ /* 0x000fe20007ffe0ff */
[----:B----4-:R-:W-:Y:S01]  /*1200*/  @P1 IMAD.WIDE.U32 R8, R0, R16, RZ ;  /* 0x0000001000081225 */ /* 0x010fe200078e00ff */
[----:B------:R-:W-:Y:S02]  /*1210*/  SEL R10, R10, RZ, P5 ;  /* 0x000000ff0a0a7207 */ /* 0x000fe40002800000 */
[----:B------:R-:W-:Y:S01]  /*1220*/  IADD3 R5, P3, R4, R6, RZ ;  /* 0x0000000604057210 */ /* 0x000fe20007f7e0ff */
[----:B------:R-:W-:Y:S01]  /*1230*/  @P1 IMAD R25, R0, R17, R9 ;  /* 0x0000001100191224 */ /* 0x000fe200078e0209 */
[----:B------:R-:W-:Y:S01]  /*1240*/  SHF.R.S32.HI R20, RZ, 0x1f, R4 ;  /* 0x0000001fff147819 */ /* 0x000fe20000011404 */
[----:B------:R-:W-:Y:S01]  /*1250*/  @!P1 IMAD.WIDE.U32 R6, R251, R12, RZ ;  /* 0x0000000cfb069225 */ /* 0x000fe200078e00ff */
[----:B--2---:R-:W-:-:S02]  /*1260*/  ISETP.NE.AND P5, PT, R39, RZ, PT ;  /* 0x000000ff2700720c */ /* 0x004fc40003fa5270 */
[----:B------:R-:W-:Y:S01]  /*1270*/  IADD3.X R10, R20, R10, RZ, P3, !PT ;  /* 0x0000000a140a7210 */ /* 0x000fe20001ffe4ff */
[----:B------:R-:W-:Y:S01]  /*1280*/  @P1 IMAD.MOV.U32 R17, RZ, RZ, R8 ;  /* 0x000000ffff111224 */ /* 0x000fe200078e0008 */
[----:B------:R-:W-:Y:S01]  /*1290*/  @P2 SEL R8, R13, R0, !P1 ;  /* 0x000000000d082207 */ /* 0x000fe20004800000 */
[----:B------:R-:W-:Y:S01]  /*12a0*/  IMAD R9, R29, R5, RZ ;  /* 0x000000051d097224 */ /* 0x000fe200078e02ff */
[----:B------:R-:W-:Y:S01]  /*12b0*/  @!P1 IADD3 R25, R7, R11, RZ ;  /* 0x0000000b07199210 */ /* 0x000fe20007ffe0ff */
[----:B------:R-:W-:Y:S01]  /*12c0*/  IMAD.WIDE.U32 R12, R28, R5, RZ ;  /* 0x000000051c0c7225 */ /* 0x000fe200078e00ff */
[----:B------:R-:W-:Y:S02]  /*12d0*/  @!P1 MOV R17, R6 ;  /* 0x0000000600119202 */ /* 0x000fe40000000f00 */
[----:B------:R-:W-:Y:S01]  /*12e0*/  SHF.R.S32.HI R29, RZ, 0x1f, R239 ;  /* 0x0000001fff1d7819 */ /* 0x000fe200000114ef */
[----:B-----5:R-:W-:Y:S02]  /*12f0*/  @P2 IMAD R11, R48, R27, R8 ;  /* 0x0000001b300b2224 */ /* 0x020fe400078e0208 */
[----:B------:R-:W-:-:S04]  /*1300*/  IMAD.WIDE.U32 R6, R38, R22, RZ ;  /* 0x0000001626067225 */ /* 0x000fc800078e00ff */
[----:B------:R-:W-:Y:S01]  /*1310*/  @!P2 IMAD R8, R251, R224, R48 ;  /* 0x000000e0fb08a224 */ /* 0x000fe200078e0230 */
[----:B------:R-:W-:Y:S01]  /*1320*/  SEL R27, R6, RZ, P5 ;  /* 0x000000ff061b7207 */ /* 0x000fe20002800000 */
[----:B------:R-:W-:Y:S02]  /*1330*/  @P0 IMAD.IADD R5, R231, 0x1, R244 ;  /* 0x00000001e7050824 */ /* 0x000fe400078e02f4 */
[----:B------:R-:W-:Y:S02]  /*1340*/  IMAD R10, R28, R10, R9 ;  /* 0x0000000a1c0a7224 */ /* 0x000fe400078e0209 */
[----:B------:R-:W-:Y:S02]  /*1350*/  @!P2 IMAD R11, R8, R30, RZ ;  /* 0x0000001e080ba224 */ /* 0x000fe400078e02ff */
[----:B------:R-:W-:Y:S02]  /*1360*/  IMAD R9, R38, R23, R7 ;  /* 0x0000001726097224 */ /* 0x000fe400078e0207 */
[----:B------:R-:W-:-:S02]  /*1370*/  IMAD R39, R48, R42, RZ ;  /* 0x0000002a30277224 */ /* 0x000fc400078e02ff */
[----:B---3--:R-:W-:Y:S01]  /*1380*/  @P0 IMAD R8, R5, R19, RZ ;  /* 0x0000001305080224 */ /* 0x008fe200078e02ff */
[----:B------:R-:W-:Y:S01]  /*1390*/  SEL R16, R9, RZ, P5 ;  /* 0x000000ff09107207 */ /* 0x000fe20002800000 */
[----:B------:R-:W-:Y:S01]  /*13a0*/  @P0 IMAD.WIDE.U32 R6, R5, R18, RZ ;  /* 0x0000001205060225 */ /* 0x000fe200078e00ff */
[----:B------:R-:W-:-:S04]  /*13b0*/  SHF.R.S32.HI R41, RZ, 0x1f, R39 ;  /* 0x0000001fff297819 */ /* 0x000fc80000011427 */
[----:B------:R-:W-:Y:S02]  /*13c0*/  @P0 IADD3 R30, R7, R8, RZ ;  /* 0x00000008071e0210 */ /* 0x000fe40007ffe0ff */
[----:B------:R-:W-:Y:S01]  /*13d0*/  @P0 MOV R28, R6 ;  /* 0x00000006001c0202 */ /* 0x000fe20000000f00 */
[----:B------:R-:W-:Y:S06]  /*13e0*/  @P0 BRA `(.L_x_2) ;  /* 0x0000000000300947 */ /* 0x000fec0003800000 */
[----:B------:R-:W1:Y:S01]  /*13f0*/  LDC.64 R18, c[0x0][0x248] ;  /* 0x00009200ff127b82 */ /* 0x000e620000000a00 */
[----:B------:R-:W-:-:S07]  /*1400*/  SHF.R.S32.HI R5, RZ, 0x1f, R231 ;  /* 0x0000001fff057819 */ /* 0x000fce00000114e7 */
[----:B------:R-:W2:Y:S01]  /*1410*/  LDC.64 R8, c[0x0][0x230] ;  /* 0x00008c00ff087b82 */ /* 0x000ea20000000a00 */
[-C--:B-1----:R-:W-:Y:S02]  /*1420*/  IMAD R5, R5, R18.reuse, RZ ;  /* 0x0000001205057224 */ /* 0x082fe400078e02ff */
[----:B------:R-:W-:-:S04]  /*1430*/  IMAD.WIDE.U32 R6, R231, R18, RZ ;  /* 0x00000012e7067225 */ /* 0x000fc800078e00ff */
[----:B------:R-:W-:Y:S02]  /*1440*/  IMAD R5, R231, R19, R5 ;  /* 0x00000013e7057224 */ /* 0x000fe400078e0205 */
[----:B--2---:R-:W-:-:S03]  /*1450*/  IMAD R22, R43, R8, RZ ;  /* 0x000000082b167224 */ /* 0x004fc600078e02ff */
[----:B------:R-:W-:Y:S01]  /*1460*/  IADD3 R7, R7, R5, RZ ;  /* 0x0000000507077210 */ /* 0x000fe20007ffe0ff */
[C---:B------:R-:W-:Y:S02]  /*1470*/  IMAD R9, R251.reuse, R9, R22 ;  /* 0x00000009fb097224 */ /* 0x040fe400078e0216 */
[----:B------:R-:W-:-:S05]  /*1480*/  IMAD.WIDE.U32 R6, R251, R8, R6 ;  /* 0x00000008fb067225 */ /* 0x000fca00078e0006 */
[----:B------:R-:W-:Y:S02]  /*1490*/  IADD3 R30, R7, R9, RZ ;  /* 0x00000009071e7210 */ /* 0x000fe40007ffe0ff */
[----:B------:R-:W-:Y:S02]  /*14a0*/  MOV R28, R6 ;  /* 0x00000006001c7202 */ /* 0x000fe40000000f00 */
.L_x_2:
[----:B------:R-:W-:Y:S05]  /*14b0*/  @P0 BRA `(.L_x_3) ;  /* 0x0000000000300947 */ /* 0x000fea0003800000 */
        /* <DEDUP_REMOVED lines=11> */
[----:B------:R-:W-:-:S07]  /*1570*/  MOV R36, R6 ;  /* 0x0000000600247202 */ /* 0x000fce0000000f00 */
.L_x_3:
[----:B------:R-:W-:Y:S02]  /*1580*/  IADD3 R7, R13, R10, RZ ;  /* 0x0000000a0d077210 */ /* 0x000fe40007ffe0ff */
[----:B------:R-:W-:Y:S01]  /*1590*/  SHF.R.S32.HI R38, RZ, 0x1f, R21 ;  /* 0x0000001fff267819 */ /* 0x000fe20000011415 */
[----:B------:R-:W-:Y:S05]  /*15a0*/  @!P2 BRA `(.L_x_4) ;  /* 0x00000000001ca947 */ /* 0x000fea0003800000 */
[----:B------:R-:W1:Y:S01]  /*15b0*/  LDC R6, c[0x0][0x2c0] ;  /* 0x0000b000ff067b82 */ /* 0x000e620000000800 */
[----:B------:R-:W-:-:S05]  /*15c0*/  @!P1 IMAD R0, R251, R45, RZ ;  /* 0x0000002dfb009224 */ /* 0x000fca00078e02ff */
[----:B------:R-:W-:Y:S02]  /*15d0*/  LEA R0, R251, R0, 0x7 ;  /* 0x00000000fb007211 */ /* 0x000fe400078e38ff */
[----:B------:R-:W1:Y:S02]  /*15e0*/  LDC R5, c[0x0][0x2e4] ;  /* 0x0000b900ff057b82 */ /* 0x000e640000000800 */
[----:B-1----:R-:W-:-:S05]  /*15f0*/  LEA R5, R6, R5, 0x7 ;  /* 0x0000000506057211 */ /* 0x002fca00078e38ff */
[----:B------:R-:W-:Y:S01]  /*1600*/  IMAD R0, R5, R48, R0 ;  /* 0x0000003005007224 */ /* 0x000fe200078e0200 */
[----:B------:R-:W-:Y:S06]  /*1610*/  BRA `(.L_x_5) ;  /* 0x0000000000087947 */ /* 0x000fec0003800000 */
.L_x_4:
[----:B------:R-:W-:-:S04]  /*1620*/  IMAD R0, R251, R224, R48 ;  /* 0x000000e0fb007224 */ /* 0x000fc800078e0230 */
[----:B------:R-:W-:-:S07]  /*1630*/  IMAD R0, R0, R45, RZ ;  /* 0x0000002d00007224 */ /* 0x000fce00078e02ff */
.L_x_5:
[----:B------:R-:W2:Y:S01]  /*1640*/  LDL R49, [R1+0x4] ;  /* 0x0000040001317983 */ /* 0x000ea20000100800 */
[----:B------:R-:W1:Y:S01]  /*1650*/  LDC.64 R22, c[0x0][0x420] ;  /* 0x00010800ff167b82 */ /* 0x000e620000000a00 */
[----:B------:R-:W-:Y:S01]  /*1660*/  IMAD R224, R42, R224, RZ ;  /* 0x000000e02ae07224 */ /* 0x000fe200078e02ff */
[----:B------:R-:W-:Y:S01]  /*1670*/  SHF.R.S32.HI R213, RZ, 0x1f, R212 ;  /* 0x0000001fffd57819 */ /* 0x000fe200000114d4 */
[----:B------:R-:W3:Y:S01]  /*1680*/  S2R R8, SR_TID.X ;  /* 0x0000000000087919 */ /* 0x000ee20000002100 */
[----:B------:R-:W-:Y:S01]  /*1690*/  ULDC UR4, c[0x0][0x398] ;  /* 0x0000e60000047ab9 */ /* 0x000fe20000000800 */
[----:B------:R-:W-:Y:S01]  /*16a0*/  IMAD.SHL.U32 R229, R224, 0x40, RZ ;  /* 0x00000040e0e57824 */ /* 0x000fe200078e00ff */
[----:B------:R-:W-:Y:S01]  /*16b0*/  ULDC.64 UR6, c[0x0][0x258] ;  /* 0x0000960000067ab9 */ /* 0x000fe20000000a00 */
[----:B------:R-:W4:Y:S01]  /*16c0*/  S2R R45, SR_TID.X ;  /* 0x00000000002d7919 */ /* 0x000f220000002100 */
[----:B------:R-:W-:Y:S01]  /*16d0*/  IMAD.IADD R24, R4, 0x1, R11 ;  /* 0x0000000104187824 */ /* 0x000fe200078e020b */
[----:B------:R-:W5:Y:S01]  /*16e0*/  LDC.64 R46, c[0x0][0x2b0] ;  /* 0x0000ac00ff2e7b82 */ /* 0x000f620000000a00 */
[----:B------:R-:W-:Y:S01]  /*16f0*/  IADD3 R6, P2, P1, R12, R229, R39 ;  /* 0x000000e50c067210 */ /* 0x000fe2000795e027 */
[----:B------:R-:W-:Y:S01]  /*1700*/  BSSY B1, `(.L_x_1) ;  /* 0x0000662000017945 */ /* 0x000fe20003800000 */
[----:B------:R-:W-:-:S04]  /*1710*/  SHF.R.S32.HI R5, RZ, 0x1f, R229 ;  /* 0x0000001fff057819 */ /* 0x000fc800000114e5 */
[----:B------:R-:W-:Y:S02]  /*1720*/  IADD3.X R5, R7, R5, R41, P2, P1 ;  /* 0x0000000507057210 */ /* 0x000fe400017e2429 */
[----:B------:R-:W-:Y:S01]  /*1730*/  IADD3 R10, P2, P1, R27, R6, R35 ;  /* 0x000000061b0a7210 */ /* 0x000fe2000795e023 */
[----:B------:R-:W-:Y:S01]  /*1740*/  IMAD.IADD R27, R4, 0x1, R0 ;  /* 0x00000001041b7824 */ /* 0x000fe200078e0200 */
[----:B------:R-:W-:Y:S02]  /*1750*/  IADD3 R0, -R193, R31, R239 ;  /* 0x0000001fc1007210 */ /* 0x000fe40007ffe1ef */
[----:B------:R-:W-:Y:S02]  /*1760*/  IADD3.X R16, R16, R5, R26, P2, P1 ;  /* 0x0000000510107210 */ /* 0x000fe400017e241a */
[----:B------:R-:W-:Y:S01]  /*1770*/  IADD3 R6, P1, R212, R17, RZ ;  /* 0x00000011d4067210 */ /* 0x000fe20007f3e0ff */
[----:B-1----:R-:W-:Y:S01]  /*1780*/  IMAD R5, R20, R22, RZ ;  /* 0x0000001614057224 */ /* 0x002fe200078e02ff */
[----:B------:R-:W-:Y:S01]  /*1790*/  IADD3 R9, P2, R219, R4, RZ ;  /* 0x00000004db097210 */ /* 0x000fe20007f5e0ff */
[----:B------:R-:W-:Y:S01]  /*17a0*/  VIADD R0, R0, -UR4 ;  /* 0x8000000400007c36 */ /* 0x000fe20008000000 */
[----:B------:R-:W-:Y:S01]  /*17b0*/  SHF.R.S32.HI R26, RZ, 0x1f, R219 ;  /* 0x0000001fff1a7819 */ /* 0x000fe200000114db */
[----:B------:R-:W-:Y:S01]  /*17c0*/  ULDC.64 UR4, c[0x0][0x428] ;  /* 0x00010a0000047ab9 */ /* 0x000fe20000000a00 */
[----:B------:R-:W-:-:S02]  /*17d0*/  IADD3.X R7, R213, R25, RZ, P1, !PT ;  /* 0x00000019d5077210 */ /* 0x000fc40000ffe4ff */
[----:B------:R-:W-:Y:S01]  /*17e0*/  SHF.R.S32.HI R13, RZ, 0x1f, R0 ;  /* 0x0000001fff0d7819 */ /* 0x000fe20000011400 */
[----:B------:R-:W-:Y:S01]  /*17f0*/  IMAD.X R12, R26, 0x1, R20, P2 ;  /* 0x000000011a0c7824 */ /* 0x000fe200010e0614 */
[----:B---3--:R-:W-:-:S03]  /*1800*/  SHF.R.S32.HI R8, RZ, 0x1f, R8 ;  /* 0x0000001fff087819 */ /* 0x008fc60000011408 */
[----:B------:R-:W-:Y:S01]  /*1810*/  IMAD R12, R12, R32, RZ ;  /* 0x000000200c0c7224 */ /* 0x000fe200078e02ff */
[----:B------:R-:W-:Y:S01]  /*1820*/  LEA.HI R13, R13, R0, RZ, 0x6 ;  /* 0x000000000d0d7211 */ /* 0x000fe200078f30ff */
[----:B------:R-:W-:Y:S01]  /*1830*/  IMAD R0, R44, UR4, RZ ;  /* 0x000000042c007c24 */ /* 0x000fe2000f8e02ff */
[----:B----4-:R-:W-:Y:S01]  /*1840*/  LEA.HI R8, R8, R45, RZ, 0x5 ;  /* 0x0000002d08087211 */ /* 0x010fe200078f28ff */
[----:B------:R-:W-:Y:S02]  /*1850*/  IMAD R12, R9, R33, R12 ;  /* 0x00000021090c7224 */ /* 0x000fe400078e020c */
[----:B------:R-:W-:Y:S01]  /*1860*/  IMAD R0, R48, UR5, R0 ;  /* 0x0000000530007c24 */ /* 0x000fe2000f8e0200 */
[----:B------:R-:W-:-:S05]  /*1870*/  SHF.R.S32.HI R8, RZ, 0x5, R8 ;  /* 0x00000005ff087819 */ /* 0x000fca0000011408 */
[----:B--2---:R-:W-:-:S05]  /*1880*/  IMAD R8, R8, R224, R49 ;  /* 0x000000e008087224 */ /* 0x004fca00078e0231 */
[----:B------:R-:W-:Y:S01]  /*1890*/  IADD3 R11, P1, R8, R10, RZ ;  /* 0x0000000a080b7210 */ /* 0x000fe20007f3e0ff */
[C---:B------:R-:W-:Y:S02]  /*18a0*/  IMAD R10, R4.reuse, R23, R5 ;  /* 0x00000017040a7224 */ /* 0x040fe400078e0205 */
[----:B------:R-:W-:Y:S01]  /*18b0*/  IMAD.WIDE.U32 R4, R4, R22, R6 ;  /* 0x0000001604047225 */ /* 0x000fe200078e0006 */
[----:B------:R-:W-:Y:S02]  /*18c0*/  LEA.HI.X.SX32 R16, R8, R16, 0x1, P1 ;  /* 0x0000001008107211 */ /* 0x000fe400008f0eff */
[----:B------:R-:W-:Y:S01]  /*18d0*/  SHF.R.S32.HI R8, RZ, 0x6, R13 ;  /* 0x00000006ff087819 */ /* 0x000fe2000001140d */
[----:B------:R-:W-:-:S03]  /*18e0*/  IMAD.WIDE.U32 R6, R9, R32, R212 ;  /* 0x0000002009067225 */ /* 0x000fc600078e00d4 */
[----:B------:R-:W-:Y:S01]  /*18f0*/  VIMNMX R230, RZ, R8, !PT ;  /* 0x00000008ffe67248 */ /* 0x000fe20007fe0100 */
[----:B------:R-:W-:Y:S01]  /*1900*/  IMAD.IADD R5, R5, 0x1, R10 ;  /* 0x0000000105057824 */ /* 0x000fe200078e020a */
[----:B------:R-:W-:Y:S01]  /*1910*/  IADD3 R6, P2, R40, R6, RZ ;  /* 0x0000000628067210 */ /* 0x000fe20007f5e0ff */
[----:B------:R-:W-:Y:S01]  /*1920*/  IMAD R9, R44, UR6, RZ ;  /* 0x000000062c097c24 */ /* 0x000fe2000f8e02ff */
[----:B------:R-:W1:Y:S01]  /*1930*/  LDC.64 R40, c[0x0][0x478] ;  /* 0x00011e00ff287b82 */ /* 0x000e620000000a00 */
[----:B------:R-:W-:Y:S01]  /*1940*/  IMAD.WIDE.U32 R4, R48, UR4, R4 ;  /* 0x0000000430047c25 */ /* 0x000fe2000f8e0004 */
[----:B------:R-:W-:Y:S01]  /*1950*/  IADD3.X R7, R34, R7, R12, P2, !PT ;  /* 0x0000000722077210 */ /* 0x000fe200017fe40c */
[----:B------:R-:W-:Y:S02]  /*1960*/  ULDC.64 UR4, c[0x0][0x400] ;  /* 0x0001000000047ab9 */ /* 0x000fe40000000a00 */
[----:B------:R-:W-:Y:S01]  /*1970*/  LEA R195, P1, R11, UR4, 0x2 ;  /* 0x000000040bc37c11 */ /* 0x000fe2000f8210ff */
[C---:B------:R-:W-:Y:S01]  /*1980*/  IMAD R9, R48.reuse, UR7, R9 ;  /* 0x0000000730097c24 */ /* 0x040fe2000f8e0209 */
[----:B------:R-:W-:Y:S01]  /*1990*/  IADD3 R5, R5, R0, RZ ;  /* 0x0000000005057210 */ /* 0x000fe20007ffe0ff */
[----:B------:R-:W-:Y:S01]  /*19a0*/  IMAD.WIDE.U32 R6, R48, UR6, R6 ;  /* 0x0000000630067c25 */ /* 0x000fe2000f8e0006 */
[----:B------:R-:W-:Y:S01]  /*19b0*/  ULDC.64 UR6, c[0x0][0x210] ;  /* 0x0000840000067ab9 */ /* 0x000fe20000000a00 */
[----:B------:R-:W-:Y:S01]  /*19c0*/  LEA.HI.X R194, R11, UR5, R16, 0x2, P1 ;  /* 0x000000050bc27c11 */ /* 0x000fe200088f1410 */
[----:B------:R-:W-:Y:S01]  /*19d0*/  ULDC.64 UR4, c[0x0][0x3e0] ;  /* 0x0000f80000047ab9 */ /* 0x000fe20000000a00 */
[----:B------:R-:W-:Y:S01]  /*19e0*/  IMAD.IADD R9, R7, 0x1, R9 ;  /* 0x0000000107097824 */ /* 0x000fe200078e0209 */
[----:B------:R-:W-:Y:S01]  /*19f0*/  LEA R188, P1, R6, UR6, 0x1 ;  /* 0x0000000606bc7c11 */ /* 0x000fe2000f8208ff */
[----:B------:R-:W-:-:S02]  /*1a00*/  IMAD R0, R26, R22, RZ ;  /* 0x000000161a007224 */ /* 0x000fc400078e02ff */
[C---:B------:R-:W-:Y:S01]  /*1a10*/  IMAD.WIDE.U32 R4, R219.reuse, R22, R4 ;  /* 0x00000016db047225 */ /* 0x040fe200078e0004 */
[----:B------:R-:W-:Y:S02]  /*1a20*/  LEA.HI.X R189, R6, UR7, R9, 0x1, P1 ;  /* 0x0000000706bd7c11 */ /* 0x000fe400088f0c09 */
[----:B------:R-:W-:Y:S01]  /*1a30*/  ISETP.GT.AND P1, PT, R184, R230, PT ;  /* 0x000000e6b800720c */ /* 0x000fe20003f24270 */
[----:B------:R-:W-:Y:S01]  /*1a40*/  IMAD R0, R219, R23, R0 ;  /* 0x00000017db007224 */ /* 0x000fe200078e0200 */
[----:B------:R-:W-:Y:S01]  /*1a50*/  LEA R186, P2, R4, UR4, 0x1 ;  /* 0x0000000404ba7c11 */ /* 0x000fe2000f8408ff */
[----:B-----5:R-:W-:-:S04]  /*1a60*/  IMAD.WIDE R10, R24, 0x4, R46 ;  /* 0x00000004180a7825 */ /* 0x020fc800078e022e */
[----:B------:R-:W-:Y:S01]  /*1a70*/  IMAD.IADD R0, R5, 0x1, R0 ;  /* 0x0000000105007824 */ /* 0x000fe200078e0200 */
[----:B------:R-:W-:Y:S01]  /*1a80*/  MOV R214, R10 ;  /* 0x0000000a00d67202 */ /* 0x000fe20000000f00 */
[----:B-1----:R-:W-:-:S03]  /*1a90*/  IMAD.WIDE R6, R27, 0x4, R40 ;  /* 0x000000041b067825 */ /* 0x002fc600078e0228 */
[----:B------:R-:W-:Y:S01]  /*1aa0*/  LEA.HI.X R187, R4, UR5, R0, 0x1, P2 ;  /* 0x0000000504bb7c11 */ /* 0x000fe200090f0c00 */
[----:B------:R-:W-:Y:S01]  /*1ab0*/  IMAD.MOV.U32 R211, RZ, RZ, R11 ;  /* 0x000000ffffd37224 */ /* 0x000fe200078e000b */
[----:B------:R-:W-:Y:S01]  /*1ac0*/  MOV R215, R7 ;  /* 0x0000000700d77202 */ /* 0x000fe20000000f00 */
[----:B------:R-:W-:Y:S02]  /*1ad0*/  IMAD.MOV.U32 R216, RZ, RZ, R6 ;  /* 0x000000ffffd87224 */ /* 0x000fe400078e0006 */
[----:B------:R-:W-:Y:S01]  /*1ae0*/  VIADD R184, R184, 0xffffffff ;  /* 0xffffffffb8b87836 */ /* 0x000fe20000000000 */
[----:B------:R-:W-:Y:S06]  /*1af0*/  @P1 BRA `(.L_x_6) ;  /* 0x0000000800d81947 */ /* 0x000fec0003800000 */
[----:B------:R-:W1:Y:S01]  /*1b00*/  @P0 LDC.64 R12, c[0x0][0x458] ;  /* 0x00011600ff0c0b82 */ /* 0x000e620000000a00 */
[CC--:B------:R-:W-:Y:S02]  /*1b10*/  @P0 IADD3 R0, R231.reuse, R244.reuse, RZ ;  /* 0x000000f4e7000210 */ /* 0x0c0fe40007ffe0ff */
[----:B------:R-:W-:-:S05]  /*1b20*/  @P0 IADD3 R8, R231, R244, RZ ;  /* 0x000000f4e7080210 */ /* 0x000fca0007ffe0ff */
[----:B------:R-:W2:Y:S01]  /*1b30*/  @P0 LDC.64 R4, c[0x0][0x450] ;  /* 0x00011400ff040b82 */ /* 0x000ea20000000a00 */
[C---:B-1----:R-:W-:Y:S02]  /*1b40*/  @P0 IMAD R10, R0.reuse, R13, RZ ;  /* 0x0000000d000a0224 */ /* 0x042fe400078e02ff */
[----:B------:R-:W-:-:S05]  /*1b50*/  @P0 IMAD.WIDE.U32 R6, R0, R12, RZ ;  /* 0x0000000c00060225 */ /* 0x000fca00078e00ff */
[----:B------:R-:W-:Y:S01]  /*1b60*/  @P0 IADD3 R15, R7, R10, RZ ;  /* 0x0000000a070f0210 */ /* 0x000fe20007ffe0ff */
[C---:B--2---:R-:W-:Y:S01]  /*1b70*/  @P0 IMAD R0, R8.reuse, R5, RZ ;  /* 0x0000000508000224 */ /* 0x044fe200078e02ff */
[----:B------:R-:W-:Y:S01]  /*1b80*/  @P0 MOV R14, R6 ;  /* 0x00000006000e0202 */ /* 0x000fe20000000f00 */
[----:B------:R-:W-:-:S05]  /*1b90*/  @P0 IMAD.WIDE.U32 R8, R8, R4, RZ ;  /* 0x0000000408080225 */ /* 0x000fca00078e00ff */
        /* <DEDUP_REMOVED lines=15> */
.L_x_7:
        /* <DEDUP_REMOVED lines=13> */
.L_x_8:
[-C--:B------:R-:W-:Y:S01]  /*1d60*/  IMAD R0, R29, R4.reuse, RZ ;  /* 0x000000041d007224 */ /* 0x080fe200078e02ff */
[----:B------:R-:W-:Y:S01]  /*1d70*/  ULDC UR4, c[0x0][0x2d0] ;  /* 0x0000b40000047ab9 */ /* 0x000fe20000000800 */
[----:B------:R-:W-:Y:S01]  /*1d80*/  IMAD.WIDE.U32 R6, R239, R4, R212 ;  /* 0x00000004ef067225 */ /* 0x000fe200078e00d4 */
[----:B------:R-:W-:Y:S01]  /*1d90*/  IADD3 R9, R219, 0x60, RZ ;  /* 0x00000060db097810 */ /* 0x000fe20007ffe0ff */
[----:B------:R-:W-:Y:S02]  /*1da0*/  BSSY B0, `(.L_x_9) ;  /* 0x000001c000007945 */ /* 0x000fe40003800000 */
[----:B------:R-:W-:Y:S01]  /*1db0*/  IMAD R8, R239, R5, R0 ;  /* 0x00000005ef087224 */ /* 0x000fe200078e0200 */
[----:B------:R-:W-:Y:S01]  /*1dc0*/  IADD3 R6, P0, R10, R6, RZ ;  /* 0x000000060a067210 */ /* 0x000fe20007f1e0ff */
[----:B------:R-:W-:Y:S02]  /*1dd0*/  IMAD R0, R232, -0x80, R193 ;  /* 0xffffff80e8007824 */ /* 0x000fe400078e02c1 */
[----:B------:R-:W-:Y:S01]  /*1de0*/  VIADD R10, R219, 0x40 ;  /* 0x00000040db0a7836 */ /* 0x000fe20000000000 */
[----:B------:R-:W-:Y:S01]  /*1df0*/  IADD3.X R7, R11, R7, R8, P0, !PT ;  /* 0x000000070b077210 */ /* 0x000fe200007fe408 */
[----:B------:R-:W-:Y:S01]  /*1e00*/  VIADD R8, R219, 0x20 ;  /* 0x00000020db087836 */ /* 0x000fe20000000000 */
[----:B------:R-:W-:Y:S01]  /*1e10*/  ISETP.GE.AND P0, PT, R212, UR4, PT ;  /* 0x00000004d4007c0c */ /* 0x000fe2000bf06270 */
[----:B------:R-:W-:-:S02]  /*1e20*/  ULDC.64 UR4, c[0x0][0x468] ;  /* 0x00011a0000047ab9 */ /* 0x000fc40000000a00 */
[----:B------:R-:W-:Y:S01]  /*1e30*/  IMAD.WIDE.U32 R6, R48, UR4, R6 ;  /* 0x0000000430067c25 */ /* 0x000fe2000f8e0006 */
[-C--:B------:R-:W-:Y:S02]  /*1e40*/  ISETP.GE.OR P1, PT, R219, R0.reuse, P0 ;  /* 0x00000000db00720c */ /* 0x080fe40000726670 */
[-C--:B------:R-:W-:Y:S01]  /*1e50*/  ISETP.GE.OR P2, PT, R8, R0.reuse, P0 ;  /* 0x000000000800720c */ /* 0x080fe20000746670 */
[----:B------:R-:W-:Y:S01]  /*1e60*/  IMAD R8, R44, UR4, RZ ;  /* 0x000000042c087c24 */ /* 0x000fe2000f8e02ff */
[-C--:B------:R-:W-:Y:S02]  /*1e70*/  ISETP.GE.OR P3, PT, R10, R0.reuse, P0 ;  /* 0x000000000a00720c */ /* 0x080fe40000766670 */
[----:B------:R-:W-:Y:S01]  /*1e80*/  ISETP.GE.OR P4, PT, R9, R0, P0 ;  /* 0x000000000900720c */ /* 0x000fe20000786670 */
[----:B------:R-:W-:-:S05]  /*1e90*/  IMAD R0, R48, UR5, R8 ;  /* 0x0000000530007c24 */ /* 0x000fca000f8e0208 */
[----:B------:R-:W-:Y:S01]  /*1ea0*/  IADD3 R0, R7, R0, RZ ;  /* 0x0000000007007210 */ /* 0x000fe20007ffe0ff */
[----:B------:R-:W-:Y:S06]  /*1eb0*/  @P1 BRA `(.L_x_10) ;  /* 0x0000000000281947 */ /* 0x000fec0003800000 */
[----:B------:R-:W-:Y:S01]  /*1ec0*/  MOV R8, R6 ;  /* 0x0000000600087202 */ /* 0x000fe20000000f00 */
[----:B------:R-:W-:Y:S01]  /*1ed0*/  IMAD R10, R26, R4, RZ ;  /* 0x000000041a0a7224 */ /* 0x000fe200078e02ff */
[----:B------:R-:W-:Y:S01]  /*1ee0*/  MOV R9, R0 ;  /* 0x0000000000097202 */ /* 0x000fe20000000f00 */
[----:B------:R-:W-:Y:S02]  /*1ef0*/  ULDC.64 UR4, c[0x0][0x3f0] ;  /* 0x0000fc0000047ab9 */ /* 0x000fe40000000a00 */
[C---:B------:R-:W-:Y:S02]  /*1f00*/  IMAD R10, R219.reuse, R5, R10 ;  /* 0x00000005db0a7224 */ /* 0x040fe400078e020a */
[----:B------:R-:W-:-:S05]  /*1f10*/  IMAD.WIDE.U32 R8, R219, R4, R8 ;  /* 0x00000004db087225 */ /* 0x000fca00078e0008 */
[----:B------:R-:W-:Y:S02]  /*1f20*/  IADD3 R9, R9, R10, RZ ;  /* 0x0000000a09097210 */ /* 0x000fe40007ffe0ff */
[----:B------:R-:W-:-:S04]  /*1f30*/  LEA R10, P0, R8, UR4, 0x1 ;  /* 0x00000004080a7c11 */ /* 0x000fc8000f8008ff */
[----:B------:R-:W-:-:S05]  /*1f40*/  LEA.HI.X R11, R8, UR5, R9, 0x1, P0 ;  /* 0x00000005080b7c11 */ /* 0x000fca00080f0c09 */
[----:B------:R1:W-:Y:S04]  /*1f50*/  STG.E.128 desc[UR12][R10.64], RZ ;  /* 0x000000ff0a007986 */ /* 0x0003e8000c101d0c */
.L_x_10:
[----:B------:R-:W-:Y:S05]  /*1f60*/  BSYNC B0 ;  /* 0x0000000000007941 */ /* 0x000fea0003800000 */
.L_x_9:
[----:B------:R-:W-:Y:S04]  /*1f70*/  BSSY B0, `(.L_x_11) ;  /* 0x000000e000007945 */ /* 0x000fe80003800000 */
[----:B------:R-:W-:Y:S05]  /*1f80*/  @P2 BRA `(.L_x_12) ;  /* 0x0000000000302947 */ /* 0x000fea0003800000 */
[----:B-1----:R-:W-:Y:S01]  /*1f90*/  IADD3 R10, P0, R219, 0x20, RZ ;  /* 0x00000020db0a7810 */ /* 0x002fe20007f1e0ff */
[----:B------:R-:W-:Y:S01]  /*1fa0*/  ULDC.64 UR4, c[0x0][0x3f0] ;  /* 0x0000fc0000047ab9 */ /* 0x000fe20000000a00 */
[----:B------:R-:W-:-:S03]  /*1fb0*/  MOV R9, R0 ;  /* 0x0000000000097202 */ /* 0x000fc60000000f00 */
[----:B------:R-:W-:-:S04]  /*1fc0*/  IMAD.X R8, RZ, RZ, R26, P0 ;  /* 0x000000ffff087224 */ /* 0x000fc800000e061a */
[-C--:B------:R-:W-:Y:S02]  /*1fd0*/  IMAD R11, R8, R4.reuse, RZ ;  /* 0x00000004080b7224 */ /* 0x080fe400078e02ff */
[----:B------:R-:W-:Y:S02]  /*1fe0*/  IMAD.MOV.U32 R8, RZ, RZ, R6 ;  /* 0x000000ffff087224 */ /* 0x000fe400078e0006 */
[C---:B------:R-:W-:Y:S02]  /*1ff0*/  IMAD R11, R10.reuse, R5, R11 ;  /* 0x000000050a0b7224 */ /* 0x040fe400078e020b */
[----:B------:R-:W-:-:S03]  /*2000*/  IMAD.WIDE.U32 R8, R10, R4, R8 ;  /* 0x000000040a087225 */ /* 0x000fc600078e0008 */
[----:B------:R-:W-:Y:S02]  /*2010*/  LEA R10, P0, R8, UR4, 0x1 ;  /* 0x00000004080a7c11 */ /* 0x000fe4000f8008ff */
[----:B------:R-:W-:-:S04]  /*2020*/  IADD3 R11, R9, R11, RZ ;  /* 0x0000000b090b7210 */ /* 0x000fc80007ffe0ff */
[----:B------:R-:W-:-:S05]  /*2030*/  LEA.HI.X R11, R8, UR5, R11, 0x1, P0 ;  /* 0x00000005080b7c11 */ /* 0x000fca00080f0c0b */
[----:B------:R2:W-:Y:S02]  /*2040*/  STG.E.128 desc[UR12][R10.64], RZ ;  /* 0x000000ff0a007986 */ /* 0x0005e4000c101d0c */
.L_x_12:
[----:B------:R-:W-:Y:S05]  /*2050*/  BSYNC B0 ;  /* 0x0000000000007941 */ /* 0x000fea0003800000 */
.L_x_11:
[----:B------:R-:W-:Y:S04]  /*2060*/  BSSY B0, `(.L_x_13) ;  /* 0x000000e000007945 */ /* 0x000fe80003800000 */
[----:B------:R-:W-:Y:S05]  /*2070*/  @P3 BRA `(.L_x_14) ;  /* 0x0000000000303947 */ /* 0x000fea0003800000 */
[----:B-12---:R-:W-:Y:S01]  /*2080*/  IADD3 R10, P0, R219, 0x40, RZ ;  /* 0x00000040db0a7810 */ /* 0x006fe20007f1e0ff */
        /* <DEDUP_REMOVED lines=11> */
.L_x_14:
[----:B------:R-:W-:Y:S05]  /*2140*/  BSYNC B0 ;  /* 0x0000000000007941 */ /* 0x000fea0003800000 */
.L_x_13:
[----:B------:R-:W-:Y:S04]  /*2150*/  BSSY B0, `(.L_x_15) ;  /* 0x000000d000007945 */ /* 0x000fe80003800000 */
[----:B------:R-:W-:Y:S05]  /*2160*/  @P4 BRA `(.L_x_16) ;  /* 0x00000000002c4947 */ /* 0x000fea0003800000 */
[----:B------:R-:W-:Y:S01]  /*2170*/  IADD3 R8, P0, R219, 0x60, RZ ;  /* 0x00000060db087810 */ /* 0x000fe20007f1e0ff */
[----:B------:R-:W-:-:S03]  /*2180*/  ULDC.64 UR4, c[0x0][0x3f0] ;  /* 0x0000fc0000047ab9 */ /* 0x000fc60000000a00 */
[----:B------:R-:W-:-:S05]  /*2190*/  IADD3.X R7, RZ, R26, RZ, P0, !PT ;  /* 0x0000001aff077210 */ /* 0x000fca00007fe4ff */
[----:B------:R-:W-:Y:S01]  /*21a0*/  IMAD R9, R7, R4, RZ ;  /* 0x0000000407097224 */ /* 0x000fe200078e02ff */
[----:B------:R-:W-:-:S03]  /*21b0*/  MOV R7, R0 ;  /* 0x0000000000077202 */ /* 0x000fc60000000f00 */
[C---:B------:R-:W-:Y:S02]  /*21c0*/  IMAD R5, R8.reuse, R5, R9 ;  /* 0x0000000508057224 */ /* 0x040fe400078e0209 */
[----:B------:R-:W-:-:S03]  /*21d0*/  IMAD.WIDE.U32 R6, R8, R4, R6 ;  /* 0x0000000408067225 */ /* 0x000fc600078e0006 */
[----:B------:R-:W-:Y:S02]  /*21e0*/  LEA R4, P0, R6, UR4, 0x1 ;  /* 0x0000000406047c11 */ /* 0x000fe4000f8008ff */
[----:B------:R-:W-:-:S04]  /*21f0*/  IADD3 R5, R7, R5, RZ ;  /* 0x0000000507057210 */ /* 0x000fc80007ffe0ff */
[----:B------:R-:W-:-:S05]  /*2200*/  LEA.HI.X R5, R6, UR5, R5, 0x1, P0 ;  /* 0x0000000506057c11 */ /* 0x000fca00080f0c05 */
[----:B------:R4:W-:Y:S02]  /*2210*/  STG.E.128 desc[UR12][R4.64], RZ ;  /* 0x000000ff04007986 */ /* 0x0009e4000c101d0c */
.L_x_16:
[----:B------:R-:W-:Y:S05]  /*2220*/  BSYNC B0 ;  /* 0x0000000000007941 */ /* 0x000fea0003800000 */
.L_x_15:
[-C--:B----4-:R-:W-:Y:S01]  /*2230*/  IMAD.WIDE.U32 R4, R239, R12.reuse, R212 ;  /* 0x0000000cef047225 */ /* 0x090fe200078e00d4 */
[----:B------:R-:W-:Y:S01]  /*2240*/  ULDC.64 UR4, c[0x0][0x470] ;  /* 0x00011c0000047ab9 */ /* 0x000fe20000000a00 */
[----:B------:R-:W-:Y:S02]  /*2250*/  BSSY B0, `(.L_x_17) ;  /* 0x0000014000007945 */ /* 0x000fe40003800000 */
[----:B------:R-:W-:Y:S01]  /*2260*/  IMAD R0, R29, R12, RZ ;  /* 0x0000000c1d007224 */ /* 0x000fe200078e02ff */
[----:B------:R-:W-:Y:S01]  /*2270*/  IADD3 R4, P0, R14, R4, RZ ;  /* 0x000000040e047210 */ /* 0x000fe20007f1e0ff */
[----:B------:R-:W-:Y:S02]  /*2280*/  IMAD R6, R44, UR4, RZ ;  /* 0x000000042c067c24 */ /* 0x000fe4000f8e02ff */
[----:B------:R-:W-:-:S05]  /*2290*/  IMAD R0, R239, R13, R0 ;  /* 0x0000000def007224 */ /* 0x000fca00078e0200 */
[----:B------:R-:W-:Y:S01]  /*22a0*/  IADD3.X R5, R15, R5, R0, P0, !PT ;  /* 0x000000050f057210 */ /* 0x000fe200007fe400 */
[C---:B------:R-:W-:Y:S02]  /*22b0*/  IMAD R0, R48.reuse, UR5, R6 ;  /* 0x0000000530007c24 */ /* 0x040fe4000f8e0206 */
[----:B------:R-:W-:-:S05]  /*22c0*/  IMAD.WIDE.U32 R4, R48, UR4, R4 ;  /* 0x0000000430047c25 */ /* 0x000fca000f8e0004 */
        /* <DEDUP_REMOVED lines=12> */
.L_x_18:
[----:B------:R-:W-:Y:S05]  /*2390*/  BSYNC B0 ;  /* 0x0000000000007941 */ /* 0x000fea0003800000 */
.L_x_17:
[----:B------:R-:W-:Y:S04]  /*23a0*/  BSSY B0, `(.L_x_19) ;  /* 0x000000e000007945 */ /* 0x000fe80003800000 */
[----:B------:R-:W-:Y:S05]  /*23b0*/  @P2 BRA `(.L_x_20) ;  /* 0x0000000000302947 */ /* 0x000fea0003800000 */
[----:B----4-:R-:W-:Y:S01]  /*23c0*/  IADD3 R8, P0, R219, 0x20, RZ ;  /* 0x00000020db087810 */ /* 0x010fe20007f1e0ff */
        /* <DEDUP_REMOVED lines=11> */
.L_x_20:
[----:B------:R-:W-:Y:S05]  /*2480*/  BSYNC B0 ;  /* 0x0000000000007941 */ /* 0x000fea0003800000 */
.L_x_19:
        /* <DEDUP_REMOVED lines=14> */
.L_x_22:
[----:B------:R-:W-:Y:S05]  /*2570*/  BSYNC B0 ;  /* 0x0000000000007941 */ /* 0x000fea0003800000 */
.L_x_21:
[----:B------:R-:W-:Y:S05]  /*2580*/  @P4 BRA `(.L_x_23) ;  /* 0x0000005400e44947 */ /* 0x000fea0003800000 */
[----:B------:R-:W-:Y:S01]  /*2590*/  IADD3 R5, P0, R219, 0x60, RZ ;  /* 0x00000060db057810 */ /* 0x000fe20007f1e0ff */
[----:B------:R-:W-:Y:S01]  /*25a0*/  ULDC.64 UR4, c[0x0][0x3f8] ;  /* 0x0000fe0000047ab9 */ /* 0x000fe20000000a00 */
[----:B------:R-:W-:-:S03]  /*25b0*/  MOV R7, R0 ;  /* 0x0000000000077202 */ /* 0x000fc60000000f00 */
[----:B------:R-:W-:-:S04]  /*25c0*/  IMAD.X R6, RZ, RZ, R26, P0 ;  /* 0x000000ffff067224 */ /* 0x000fc800000e061a */
[----:B----4-:R-:W-:Y:S02]  /*25d0*/  IMAD R8, R6, R12, RZ ;  /* 0x0000000c06087224 */ /* 0x010fe400078e02ff */
[----:B------:R-:W-:-:S04]  /*25e0*/  IMAD.MOV.U32 R6, RZ, RZ, R4 ;  /* 0x000000ffff067224 */ /* 0x000fc800078e0004 */
[----:B------:R-:W-:-:S04]  /*25f0*/  IMAD.WIDE.U32 R6, R5, R12, R6 ;  /* 0x0000000c05067225 */ /* 0x000fc800078e0006 */
[----:B------:R-:W-:Y:S01]  /*2600*/  IMAD R5, R5, R13, R8 ;  /* 0x0000000d05057224 */ /* 0x000fe200078e0208 */
[----:B------:R-:W-:-:S04]  /*2610*/  LEA R4, P0, R6, UR4, 0x1 ;  /* 0x0000000406047c11 */ /* 0x000fc8000f8008ff */
[----:B------:R-:W-:-:S04]  /*2620*/  IADD3 R5, R7, R5, RZ ;  /* 0x0000000507057210 */ /* 0x000fc80007ffe0ff */
[----:B------:R-:W-:-:S05]  /*2630*/  LEA.HI.X R5, R6, UR5, R5, 0x1, P0 ;  /* 0x0000000506057c11 */ /* 0x000fca00080f0c05 */
[----:B------:R4:W-:Y:S01]  /*2640*/  STG.E.128 desc[UR12][R4.64], RZ ;  /* 0x000000ff04007986 */ /* 0x0009e2000c101d0c */
[----:B------:R-:W-:Y:S05]  /*2650*/  BRA `(.L_x_23) ;  /* 0x0000005400b07947 */ /* 0x000fea0003800000 */
.L_x_6:
[----:B------:R-:W-:Y:S01]  /*2660*/  @P5 BAR.SYNC.DEFER_BLOCKING 0x0 ;  /* 0x0000000000005b1d */ /* 0x000fe20000010000 */
[----:B------:R-:W-:Y:S01]  /*2670*/  IMAD R0, R232, -0x80, R193 ;  /* 0xffffff80e8007824 */ /* 0x000fe200078e02c1 */
[C---:B------:R-:W-:Y:S01]  /*2680*/  IADD3 R7, R219.reuse, 0x60, RZ ;  /* 0x00000060db077810 */ /* 0x040fe20007ffe0ff */
[----:B------:R-:W-:Y:S01]  /*2690*/  VIADD R4, R219, 0x40 ;  /* 0x00000040db047836 */ /* 0x000fe20000000000 */
[C---:B------:R-:W-:Y:S01]  /*26a0*/  LEA.HI R11, R184.reuse, R184, RZ, 0x1 ;  /* 0x000000b8b80b7211 */ /* 0x040fe200078f08ff */
[----:B------:R-:W-:Y:S01]  /*26b0*/  IMAD R6, R29, R14, RZ ;  /* 0x0000000e1d067224 */ /* 0x000fe200078e02ff */
[-C--:B------:R-:W-:Y:S01]  /*26c0*/  ISETP.GE.AND P3, PT, R219, R0.reuse, PT ;  /* 0x00000000db00720c */ /* 0x080fe20003f66270 */
[----:B------:R-:W-:Y:S01]  /*26d0*/  IMAD R13, R184, -0x40, R31 ;  /* 0xffffffc0b80d7824 */ /* 0x000fe200078e021f */
[-C--:B------:R-:W-:Y:S01]  /*26e0*/  ISETP.GE.AND P0, PT, R7, R0.reuse, PT ;  /* 0x000000000700720c */ /* 0x080fe20003f06270 */
[----:B------:R-:W-:Y:S01]  /*26f0*/  VIADD R7, R219, 0x20 ;  /* 0x00000020db077836 */ /* 0x000fe20000000000 */
[----:B------:R-:W-:Y:S01]  /*2700*/  ISETP.GE.AND P6, PT, R4, R0, PT ;  /* 0x000000000400720c */ /* 0x000fe20003fc6270 */
[----:B------:R-:W-:Y:S01]  /*2710*/  IMAD.WIDE.U32 R4, R239, R14, R212 ;  /* 0x0000000eef047225 */ /* 0x000fe200078e00d4 */
[----:B------:R-:W-:Y:S01]  /*2720*/  P2R R24, PR, RZ, 0x1 ;  /* 0x00000001ff187803 */ /* 0x000fe20000000000 */
[----:B------:R-:W-:Y:S01]  /*2730*/  ULDC.64 UR4, c[0x0][0x268] ;  /* 0x00009a0000047ab9 */ /* 0x000fe20000000a00 */
[----:B------:R-:W-:Y:S01]  /*2740*/  ISETP.GE.AND P4, PT, R7, R0, PT ;  /* 0x000000000700720c */ /* 0x000fe20003f86270 */
[----:B------:R-:W-:Y:S01]  /*2750*/  IMAD R6, R239, R15, R6 ;  /* 0x0000000fef067224 */ /* 0x000fe200078e0206 */
[----:B------:R-:W-:Y:S01]  /*2760*/  LEA R0, R240, R181, 0x1 ;  /* 0x000000b5f0007211 */ /* 0x000fe200078e08ff */
[----:B------:R-:W-:Y:S01]  /*2770*/  IMAD R8, R29, R18, RZ ;  /* 0x000000121d087224 */ /* 0x000fe200078e02ff */
[----:B------:R-:W-:Y:S01]  /*2780*/  IADD3 R4, P0, R36, R4, RZ ;  /* 0x0000000424047210 */ /* 0x000fe20007f1e0ff */
[----:B------:R-:W-:Y:S01]  /*2790*/  IMAD R9, R38, UR4, RZ ;  /* 0x0000000426097c24 */ /* 0x000fe2000f8e02ff */
[----:B------:R-:W-:Y:S01]  /*27a0*/  ISETP.GE.AND P2, PT, R7, R13, PT ;  /* 0x0000000d0700720c */ /* 0x000fe20003f46270 */
[----:B------:R-:W-:Y:S01]  /*27b0*/  IMAD R10, R239, R19, R8 ;  /* 0x00000013ef0a7224 */ /* 0x000fe200078e0208 */
[----:B------:R-:W-:Y:S01]  /*27c0*/  IADD3.X R5, R37, R5, R6, P0, !PT ;  /* 0x0000000525057210 */ /* 0x000fe200007fe406 */
[----:B------:R-:W-:Y:S01]  /*27d0*/  IMAD.WIDE.U32 R6, R239, R18, R212 ;  /* 0x00000012ef067225 */ /* 0x000fe200078e00d4 */
[----:B------:R1:W-:Y:S01]  /*27e0*/  @P3 STS.128 [R0+0xa000], RZ ;  /* 0x00a000ff00003388 */ /* 0x0003e20000000c00 */
[----:B------:R-:W-:Y:S01]  /*27f0*/  BSSY B0, `(.L_x_24) ;  /* 0x000001a000007945 */ /* 0x000fe20003800000 */
[----:B------:R-:W-:Y:S01]  /*2800*/  ISETP.GE.AND P1, PT, R219, R13, PT ;  /* 0x0000000ddb00720c */ /* 0x000fe20003f26270 */
[C---:B------:R-:W-:Y:S01]  /*2810*/  IMAD R8, R21.reuse, UR5, R9 ;  /* 0x0000000515087c24 */ /* 0x040fe2000f8e0209 */
[----:B------:R-:W-:Y:S01]  /*2820*/  IADD3 R16, P0, R28, R6, RZ ;  /* 0x000000061c107210 */ /* 0x000fe20007f1e0ff */
[----:B------:R-:W-:Y:S01]  /*2830*/  IMAD.WIDE.U32 R4, R21, UR4, R4 ;  /* 0x0000000415047c25 */ /* 0x000fe2000f8e0004 */
[----:B------:R-:W-:-:S02]  /*2840*/  LOP3.LUT R12, R11, 0xfffffffe, RZ, 0xc0, !PT ;  /* 0xfffffffe0b0c7812 */ /* 0x000fc400078ec0ff */
[----:B------:R-:W-:Y:S01]  /*2850*/  IADD3.X R17, R30, R7, R10, P0, !PT ;  /* 0x000000071e117210 */ /* 0x000fe200007fe40a */
[----:B------:R-:W-:Y:S01]  /*2860*/  IMAD.IADD R8, R5, 0x1, R8 ;  /* 0x0000000105087824 */ /* 0x000fe200078e0208 */
[----:B------:R-:W-:Y:S07]  /*2870*/  @P3 BRA `(.L_x_25) ;  /* 0x0000000000443947 */ /* 0x000fee0003800000 */
[----:B------:R-:W-:Y:S02]  /*2880*/  ULDC UR4, c[0x0][0x2d0] ;  /* 0x0000b40000047ab9 */ /* 0x000fe40000000800 */
[----:B------:R-:W-:-:S13]  /*2890*/  ISETP.GE.AND P0, PT, R212, UR4, PT ;  /* 0x00000004d4007c0c */ /* 0x000fda000bf06270 */
[----:B------:R2:W-:Y:S01]  /*28a0*/  @P0 STS.128 [R0+0xa000], RZ ;  /* 0x00a000ff00000388 */ /* 0x0005e20000000c00 */
[----:B------:R-:W-:Y:S05]  /*28b0*/  @P0 BRA `(.L_x_25) ;  /* 0x0000000000340947 */ /* 0x000fea0003800000 */
        /* <DEDUP_REMOVED lines=9> */
[----:B------:R-:W-:Y:S01]  /*2950*/  @!PT LDS RZ, [RZ] ;  /* 0x00000000fffff984 */ /* 0x000fe20000000800 */
[----:B------:R-:W-:Y:S01]  /*2960*/  @!PT LDS RZ, [RZ] ;  /* 0x00000000fffff984 */ /* 0x000fe20000000800 */
[----:B------:R-:W-:Y:S01]  /*2970*/  @!PT LDS RZ, [RZ] ;  /* 0x00000000fffff984 */ /* 0x000fe20000000800 */
[----:B------:R3:W-:Y:S04]  /*2980*/  LDGSTS.E.BYPASS.LTC128B.128 [R0+0xa000], desc[UR12][R10.64] ;  /* 0x0a0000000a007fae */ /* 0x0007e8000b901d4c */
.L_x_25:
[----:B------:R-:W-:Y:S05]  /*2990*/  BSYNC B0 ;  /* 0x0000000000007941 */ /* 0x000fea0003800000 */
.L_x_24:
[----:B------:R4:W-:Y:S01]  /*29a0*/  @P4 STS.128 [R0+0xb000], RZ ;  /* 0x00b000ff00004388 */ /* 0x0009e20000000c00 */
[----:B------:R-:W-:Y:S04]  /*29b0*/  BSSY B0, `(.L_x_26) ;  /* 0x0000015000007945 */ /* 0x000fe80003800000 */
[----:B------:R-:W-:Y:S05]  /*29c0*/  @P4 BRA `(.L_x_27) ;  /* 0x00000000004c4947 */ /* 0x000fea0003800000 */
[----:B------:R-:W-:Y:S02]  /*29d0*/  ULDC UR4, c[0x0][0x2d0] ;  /* 0x0000b40000047ab9 */ /* 0x000fe40000000800 */
[----:B------:R-:W-:-:S13]  /*29e0*/  ISETP.GE.AND P0, PT, R212, UR4, PT ;  /* 0x00000004d4007c0c */ /* 0x000fda000bf06270 */
[----:B------:R1:W-:Y:S01]  /*29f0*/  @P0 STS.128 [R0+0xb000], RZ ;  /* 0x00b000ff00000388 */ /* 0x0003e20000000c00 */
[----:B------:R-:W-:Y:S05]  /*2a00*/  @P0 BRA `(.L_x_27) ;  /* 0x00000000003c0947 */ /* 0x000fea0003800000 */
[----:B------:R-:W-:Y:S01]  /*2a10*/  IADD3 R9, P0, R219, 0x20, RZ ;  /* 0x00000020db097810 */ /* 0x000fe20007f1e0ff */
[----:B------:R-:W-:Y:S01]  /*2a20*/  ULDC.64 UR4, c[0x0][0x220] ;  /* 0x0000880000047ab9 */ /* 0x000fe20000000a00 */
[----:B------:R-:W-:-:S03]  /*2a30*/  MOV R7, R8 ;  /* 0x0000000800077202 */ /* 0x000fc60000000f00 */
[----:B------:R-:W-:-:S04]  /*2a40*/  IMAD.X R6, RZ, RZ, R26, P0 ;  /* 0x000000ffff067224 */ /* 0x000fc800000e061a */
[----:B---3--:R-:W-:Y:S02]  /*2a50*/  IMAD R10, R6, R14, RZ ;  /* 0x0000000e060a7224 */ /* 0x008fe400078e02ff */
[----:B------:R-:W-:-:S04]  /*2a60*/  IMAD.MOV.U32 R6, RZ, RZ, R4 ;  /* 0x000000ffff067224 */ /* 0x000fc800078e0004 */
[----:B------:R-:W-:-:S04]  /*2a70*/  IMAD.WIDE.U32 R6, R9, R14, R6 ;  /* 0x0000000e09067225 */ /* 0x000fc800078e0006 */
[----:B------:R-:W-:Y:S01]  /*2a80*/  IMAD R9, R9, R15, R10 ;  /* 0x0000000f09097224 */ /* 0x000fe200078e020a */
[----:B------:R-:W-:-:S04]  /*2a90*/  LEA R10, P0, R6, UR4, 0x1 ;  /* 0x00000004060a7c11 */ /* 0x000fc8000f8008ff */
[----:B------:R-:W-:-:S04]  /*2aa0*/  IADD3 R9, R7, R9, RZ ;  /* 0x0000000907097210 */ /* 0x000fc80007ffe0ff */
[----:B------:R-:W-:-:S05]  /*2ab0*/  LEA.HI.X R11, R6, UR5, R9, 0x1, P0 ;  /* 0x00000005060b7c11 */ /* 0x000fca00080f0c09 */
[----:B------:R-:W-:Y:S01]  /*2ac0*/  @!PT LDS RZ, [RZ] ;  /* 0x00000000fffff984 */ /* 0x000fe20000000800 */
[----:B------:R-:W-:Y:S01]  /*2ad0*/  @!PT LDS RZ, [RZ] ;  /* 0x00000000fffff984 */ /* 0x000fe20000000800 */
[----:B------:R-:W-:Y:S01]  /*2ae0*/  @!PT LDS RZ, [RZ] ;  /* 0x00000000fffff984 */ /* 0x000fe20000000800 */
[----:B------:R3:W-:Y:S02]  /*2af0*/  LDGSTS.E.BYPASS.LTC128B.128 [R0+0xb000], desc[UR12][R10.64] ;  /* 0x0b0000000a007fae */ /* 0x0007e4000b901d4c */
.L_x_27:
[----:B------:R-:W-:Y:S05]  /*2b00*/  BSYNC B0 ;  /* 0x0000000000007941 */ /* 0x000fea0003800000 */
.L_x_26:
        /* <DEDUP_REMOVED lines=22> */
.L_x_29:
[----:B------:R-:W-:Y:S05]  /*2c70*/  BSYNC B0 ;  /* 0x0000000000007941 */ /* 0x000fea0003800000 */
.L_x_28:
[----:B------:R-:W-:Y:S01]  /*2c80*/  ISETP.NE.AND P0, PT, R24, RZ, PT ;  /* 0x000000ff1800720c */ /* 0x000fe20003f05270 */
[----:B------:R-:W-:-:S12]  /*2c90*/  BSSY B0, `(.L_x_30) ;  /* 0x0000016000007945 */ /* 0x000fd80003800000 */
[----:B------:R1:W-:Y:S01]  /*2ca0*/  @P0 STS.128 [R0+0xd000], RZ ;  /* 0x00d000ff00000388 */ /* 0x0003e20000000c00 */
        /* <DEDUP_REMOVED lines=9> */
[----:B------:R-:W-:Y:S02]  /*2d40*/  IMAD R9, R6, R14, RZ ;  /* 0x0000000e06097224 */ /* 0x000fe400078e02ff */
        /* <DEDUP_REMOVED lines=10> */
.L_x_31:
[----:B------:R-:W-:Y:S05]  /*2df0*/  BSYNC B0 ;  /* 0x0000000000007941 */ /* 0x000fea0003800000 */
.L_x_30:
[----:B------:R-:W0:Y:S01]  /*2e00*/  LDGDEPBAR ;  /* 0x00000000000079af */ /* 0x000e220000000000 */
[----:B------:R-:W-:Y:S01]  /*2e10*/  BSSY B0, `(.L_x_32) ;  /* 0x000000c000007945 */ /* 0x000fe20003800000 */
[----:B-1----:R-:W-:Y:S02]  /*2e20*/  IADD3 R4, R184, -R12, RZ ;  /* 0x8000000cb8047210 */ /* 0x002fe40007ffe0ff */
[----:B------:R1:W-:Y:S01]  /*2e30*/  @P1 STS.128 [R0+0x4000], RZ ;  /* 0x004000ff00001388 */ /* 0x0003e20000000c00 */
[----:B------:R-:W-:Y:S05]  /*2e40*/  @P1 BRA `(.L_x_33) ;  /* 0x0000000000201947 */ /* 0x000fea0003800000 */
[----:B------:R-:W-:Y:S02]  /*2e50*/  ULDC UR4, c[0x0][0x2d0] ;  /* 0x0000b40000047ab9 */ /* 0x000fe40000000800 */
[----:B------:R-:W-:-:S13]  /*2e60*/  ISETP.GE.AND P0, PT, R212, UR4, PT ;  /* 0x00000004d4007c0c */ /* 0x000fda000bf06270 */
[----:B------:R1:W-:Y:S01]  /*2e70*/  @P0 STS.128 [R0+0x4000], RZ ;  /* 0x004000ff00000388 */ /* 0x0003e20000000c00 */
[----:B------:R-:W-:Y:S05]  /*2e80*/  @P0 BRA `(.L_x_33) ;  /* 0x0000000000100947 */ /* 0x000fea0003800000 */
[----:B------:R-:W-:Y:S01]  /*2e90*/  @!PT LDS RZ, [RZ] ;  /* 0x00000000fffff984 */ /* 0x000fe20000000800 */
[----:B------:R-:W-:Y:S01]  /*2ea0*/  @!PT LDS RZ, [RZ] ;  /* 0x00000000fffff984 */ /* 0x000fe20000000800 */
[----:B------:R-:W-:Y:S01]  /*2eb0*/  @!PT LDS RZ, [RZ] ;  /* 0x00000000fffff984 */ /* 0x000fe20000000800 */
[----:B------:R1:W-:Y:S02]  /*2ec0*/  LDGSTS.E.BYPASS.LTC128B.128 [R0+0x4000], desc[UR12][R186.64] ;  /* 0x04000000ba007fae */ /* 0x0003e4000b901d4c */
.L_x_33:
[----:B------:R-:W-:Y:S05]  /*2ed0*/  BSYNC B0 ;  /* 0x0000000000007941 */ /* 0x000fea0003800000 */
.L_x_32:
[----:B------:R1:W-:Y:S01]  /*2ee0*/  @P2 STS.128 [R0+0x5000], RZ ;  /* 0x005000ff00002388 */ /* 0x0003e20000000c00 */
[----:B------:R-:W-:Y:S01]  /*2ef0*/  ISETP.NE.AND P0, PT, R4, 0x1, PT ;  /* 0x000000010400780c */ /* 0x000fe20003f05270 */
[----:B------:R-:W-:Y:S01]  /*2f00*/  VIADD R4, R240, 0x1000 ;  /* 0x00001000f0047836 */ /* 0x000fe20000000000 */
[----:B------:R-:W-:Y:S02]  /*2f10*/  BSSY B0, `(.L_x_34) ;  /* 0x000000f000007945 */ /* 0x000fe40003800000 */
[----:B------:R-:W-:Y:S02]  /*2f20*/  P2R R25, PR, RZ, 0x1 ;  /* 0x00000001ff197803 */ /* 0x000fe40000000000 */
[----:B------:R-:W-:-:S05]  /*2f30*/  SEL R4, R4, R240, !P0 ;  /* 0x000000f004047207 */ /* 0x000fca0004000000 */
[----:B------:R-:W-:Y:S01]  /*2f40*/  IMAD R183, R4, 0x2, R181 ;  /* 0x0000000204b77824 */ /* 0x000fe200078e02b5 */
[----:B------:R-:W-:Y:S06]  /*2f50*/  @P2 BRA `(.L_x_35) ;  /* 0x0000000000282947 */ /* 0x000fec0003800000 */
[----:B------:R-:W-:Y:S02]  /*2f60*/  ULDC UR4, c[0x0][0x2d0] ;  /* 0x0000b40000047ab9 */ /* 0x000fe40000000800 */
[----:B------:R-:W-:-:S13]  /*2f70*/  ISETP.GE.AND P0, PT, R212, UR4, PT ;  /* 0x00000004d4007c0c */ /* 0x000fda000bf06270 */
[----:B------:R1:W-:Y:S01]  /*2f80*/  @P0 STS.128 [R0+0x5000], RZ ;  /* 0x005000ff00000388 */ /* 0x0003e20000000c00 */
[----:B------:R-:W-:Y:S05]  /*2f90*/  @P0 BRA `(.L_x_35) ;  /* 0x0000000000180947 */ /* 0x000fea0003800000 */
[----:B------:R-:W-:-:S04]  /*2fa0*/  LEA R4, P0, R22, R186, 0x6 ;  /* 0x000000ba16047211 */ /* 0x000fc800078030ff */
[----:B------:R-:W-:-:S05]  /*2fb0*/  LEA.HI.X R5, R22, R187, R23, 0x6, P0 ;  /* 0x000000bb16057211 */ /* 0x000fca00000f3417 */
[----:B------:R-:W-:Y:S01]  /*2fc0*/  @!PT LDS RZ, [RZ] ;  /* 0x00000000fffff984 */ /* 0x000fe20000000800 */
[----:B------:R-:W-:Y:S01]  /*2fd0*/  @!PT LDS RZ, [RZ] ;  /* 0x00000000fffff984 */ /* 0x000fe20000000800 */
[----:B------:R-:W-:Y:S01]  /*2fe0*/  @!PT LDS RZ, [RZ] ;  /* 0x00000000fffff984 */ /* 0x000fe20000000800 */
[----:B------:R1:W-:Y:S04]  /*2ff0*/  LDGSTS.E.BYPASS.LTC128B.128 [R0+0x5000], desc[UR12][R4.64] ;  /* 0x0500000004007fae */ /* 0x0003e8000b901d4c */
.L_x_35:
[----:B------:R-:W-:Y:S05]  /*3000*/  BSYNC B0 ;  /* 0x0000000000007941 */ /* 0x000fea0003800000 */
.L_x_34:
[----:B------:R2:W-:Y:S01]  /*3010*/  @P1 STS [R183], RZ ;  /* 0x000000ffb7001388 */ /* 0x0005e20000000800 */
[----:B------:R-:W-:Y:S01]  /*3020*/  BSSY B0, `(.L_x_36) ;  /* 0x0000011000007945 */ /* 0x000fe20003800000 */
[----:B-1----:R-:W-:Y:S02]  /*3030*/  IADD3 R4, R245, 0x28, RZ ;  /* 0x00000028f5047810 */ /* 0x002fe40007ffe0ff */
[----:B------:R2:W-:Y:S04]  /*3040*/  @P1 STS [R183+0x4], RZ ;  /* 0x000004ffb7001388 */ /* 0x0005e80000000800 */
[----:B------:R2:W-:Y:S04]  /*3050*/  @P1 STS [R183+0x8], RZ ;  /* 0x000008ffb7001388 */ /* 0x0005e80000000800 */
[----:B------:R2:W-:Y:S01]  /*3060*/  @P1 STS [R183+0xc], RZ ;  /* 0x00000cffb7001388 */ /* 0x0005e20000000800 */
[----:B------:R-:W-:Y:S05]  /*3070*/  @P1 BRA `(.L_x_37) ;  /* 0x00000000002c1947 */ /* 0x000fea0003800000 */
[----:B------:R-:W-:Y:S02]  /*3080*/  ULDC UR4, c[0x0][0x2d0] ;  /* 0x0000b40000047ab9 */ /* 0x000fe40000000800 */
[----:B------:R-:W-:-:S13]  /*3090*/  ISETP.GE.AND P0, PT, R212, UR4, PT ;  /* 0x00000004d4007c0c */ /* 0x000fda000bf06270 */
[----:B------:R1:W-:Y:S04]  /*30a0*/  @P0 STS [R183], RZ ;  /* 0x000000ffb7000388 */ /* 0x0003e80000000800 */
[----:B------:R1:W-:Y:S04]  /*30b0*/  @P0 STS [R183+0x4], RZ ;  /* 0x000004ffb7000388 */ /* 0x0003e80000000800 */
[----:B------:R1:W-:Y:S04]  /*30c0*/  @P0 STS [R183+0x8], RZ ;  /* 0x000008ffb7000388 */ /* 0x0003e80000000800 */
[----:B------:R1:W-:Y:S01]  /*30d0*/  @P0 STS [R183+0xc], RZ ;  /* 0x00000cffb7000388 */ /* 0x0003e20000000800 */
[----:B------:R-:W-:Y:S05]  /*30e0*/  @P0 BRA `(.L_x_37) ;  /* 0x0000000000100947 */ /* 0x000fea0003800000 */
[----:B------:R-:W-:Y:S01]  /*30f0*/  @!PT LDS RZ, [RZ] ;  /* 0x00000000fffff984 */ /* 0x000fe20000000800 */
[----:B------:R-:W-:Y:S01]  /*3100*/  @!PT LDS RZ, [RZ] ;  /* 0x00000000fffff984 */ /* 0x000fe20000000800 */
[----:B------:R-:W-:Y:S01]  /*3110*/  @!PT LDS RZ, [RZ] ;  /* 0x00000000fffff984 */ /* 0x000fe20000000800 */
[----:B------:R1:W-:Y:S02]  /*3120*/  LDGSTS.E.BYPASS.LTC128B.128 [R183], desc[UR12][R188.64] ;  /* 0x00000000bcb77fae */ /* 0x0003e4000b901d4c */
.L_x_37:
[----:B------:R-:W-:Y:S05]  /*3130*/  BSYNC B0 ;  /* 0x0000000000007941 */ /* 0x000fea0003800000 */
.L_x_36:
[----:B------:R1:W-:Y:S01]  /*3140*/  @P2 STS [R183+0x1000], RZ ;  /* 0x001000ffb7002388 */ /* 0x0003e20000000800 */
[----:B------:R-:W-:Y:S01]  /*3150*/  ISETP.GE.AND P5, PT, R4, R13, PT ;  /* 0x0000000d0400720c */ /* 0x000fe20003fa6270 */
[----:B------:R-:W-:Y:S01]  /*3160*/  BSSY B0, `(.L_x_38) ;  /* 0x0000016000007945 */ /* 0x000fe20003800000 */
[----:B------:R-:W-:Y:S01]  /*3170*/  SHF.R.S32.HI R5, RZ, 0x1f, R4 ;  /* 0x0000001fff057819 */ /* 0x000fe20000011404 */
[----:B------:R1:W-:Y:S01]  /*3180*/  @P2 STS [R183+0x1004], RZ ;  /* 0x001004ffb7002388 */ /* 0x0003e20000000800 */
[----:B------:R-:W-:-:S03]  /*3190*/  VIADD R6, R245, 0x8 ;  /* 0x00000008f5067836 */ /* 0x000fc60000000000 */
[----:B------:R1:W-:Y:S04]  /*31a0*/  @P2 STS [R183+0x1008], RZ ;  /* 0x001008ffb7002388 */ /* 0x0003e80000000800 */
[----:B------:R1:W-:Y:S02]  /*31b0*/  @P2 STS [R183+0x100c], RZ ;  /* 0x00100cffb7002388 */ /* 0x0003e40000000800 */
[----:B------:R-:W-:-:S04]  /*31c0*/  @!P5 LEA R14, P0, R4, R214, 0x2 ;  /* 0x000000d6040ed211 */ /* 0x000fc800078010ff */
[----:B------:R-:W-:Y:S01]  /*31d0*/  @!P5 LEA.HI.X R15, R4, R211, R5, 0x2, P0 ;  /* 0x000000d3040fd211 */ /* 0x000fe200000f1405 */
[----:B------:R-:W-:Y:S08]  /*31e0*/  @P2 BRA `(.L_x_39) ;  /* 0x0000000000342947 */ /* 0x000ff00003800000 */
[----:B------:R-:W-:Y:S02]  /*31f0*/  ULDC UR4, c[0x0][0x2d0] ;  /* 0x0000b40000047ab9 */ /* 0x000fe40000000800 */
[----:B------:R-:W-:-:S13]  /*3200*/  ISETP.GE.AND P0, PT, R212, UR4, PT ;  /* 0x00000004d4007c0c */ /* 0x000fda000bf06270 */
[----:B------:R1:W-:Y:S04]  /*3210*/  @P0 STS [R183+0x1000], RZ ;  /* 0x001000ffb7000388 */ /* 0x0003e80000000800 */
[----:B------:R1:W-:Y:S04]  /*3220*/  @P0 STS [R183+0x1004], RZ ;  /* 0x001004ffb7000388 */ /* 0x0003e80000000800 */
[----:B------:R1:W-:Y:S04]  /*3230*/  @P0 STS [R183+0x1008], RZ ;  /* 0x001008ffb7000388 */ /* 0x0003e80000000800 */
[----:B------:R1:W-:Y:S01]  /*3240*/  @P0 STS [R183+0x100c], RZ ;  /* 0x00100cffb7000388 */ /* 0x0003e20000000800 */
[----:B------:R-:W-:Y:S05]  /*3250*/  @P0 BRA `(.L_x_39) ;  /* 0x0000000000180947 */ /* 0x000fea0003800000 */
[----:B------:R-:W-:-:S04]  /*3260*/  LEA R4, P0, R32, R188, 0x6 ;  /* 0x000000bc20047211 */ /* 0x000fc800078030ff */
[----:B------:R-:W-:-:S05]  /*3270*/  LEA.HI.X R5, R32, R189, R33, 0x6, P0 ;  /* 0x000000bd20057211 */ /* 0x000fca00000f3421 */
[----:B------:R-:W-:Y:S01]  /*3280*/  @!PT LDS RZ, [RZ] ;  /* 0x00000000fffff984 */ /* 0x000fe20000000800 */
[----:B------:R-:W-:Y:S01]  /*3290*/  @!PT LDS RZ, [RZ] ;  /* 0x00000000fffff984 */ /* 0x000fe20000000800 */
[----:B------:R-:W-:Y:S01]  /*32a0*/  @!PT LDS RZ, [RZ] ;  /* 0x00000000fffff984 */ /* 0x000fe20000000800 */
[----:B------:R1:W-:Y:S04]  /*32b0*/  LDGSTS.E.BYPASS.LTC128B.128 [R183+0x1000], desc[UR12][R4.64] ;  /* 0x0100000004b77fae */ /* 0x0003e8000b901d4c */
.L_x_39:
[----:B------:R-:W-:Y:S05]  /*32c0*/  BSYNC B0 ;  /* 0x0000000000007941 */ /* 0x000fea0003800000 */
.L_x_38:
[----:B------:R2:W-:Y:S01]  /*32d0*/  @P3 STS.128 [R0+0x6000], RZ ;  /* 0x006000ff00003388 */ /* 0x0005e20000000c00 */
[----:B------:R-:W-:Y:S01]  /*32e0*/  ULDC.64 UR4, c[0x0][0x260] ;  /* 0x0000980000047ab9 */ /* 0x000fe20000000a00 */
[-C--:B------:R-:W-:Y:S01]  /*32f0*/  ISETP.GE.AND P0, PT, R6, R13.reuse, PT ;  /* 0x0000000d0600720c */ /* 0x080fe20003f06270 */
[----:B------:R-:W-:Y:S01]  /*3300*/  VIADD R6, R245, 0x20 ;  /* 0x00000020f5067836 */ /* 0x000fe20000000000 */
[----:B------:R-:W-:Y:S01]  /*3310*/  SHF.R.S32.HI R22, RZ, 0x1f, R245 ;  /* 0x0000001fff167819 */ /* 0x000fe200000114f5 */
[----:B------:R-:W-:Y:S01]  /*3320*/  IMAD R12, R38, UR4, RZ ;  /* 0x00000004260c7c24 */ /* 0x000fe2000f8e02ff */
[----:B------:R-:W-:Y:S01]  /*3330*/  P2R R20, PR, RZ, 0x1 ;  /* 0x00000001ff147803 */ /* 0x000fe20000000000 */
[----:B-1----:R-:W-:Y:S01]  /*3340*/  IMAD.WIDE.U32 R4, R21, UR4, R16 ;  /* 0x0000000415047c25 */ /* 0x002fe2000f8e0010 */
[----:B------:R-:W-:Y:S01]  /*3350*/  ISETP.GE.AND P0, PT, R6, R13, PT ;  /* 0x0000000d0600720c */ /* 0x000fe20003f06270 */
[----:B------:R-:W-:Y:S01]  /*3360*/  BSSY B0, `(.L_x_40) ;  /* 0x0000018000007945 */ /* 0x000fe20003800000 */
[----:B------:R-:W-:Y:S01]  /*3370*/  SHF.L.U64.HI R17, R245, 0x2, R22 ;  /* 0x00000002f5117819 */ /* 0x000fe20000010216 */
[----:B------:R-:W-:Y:S01]  /*3380*/  IMAD R12, R21, UR5, R12 ;  /* 0x00000005150c7c24 */ /* 0x000fe2000f8e020c */
[----:B------:R-:W-:Y:S01]  /*3390*/  P2R R16, PR, RZ, 0x1 ;  /* 0x00000001ff107803 */ /* 0x000fe20000000000 */
[----:B---3--:R-:W-:-:S02]  /*33a0*/  IMAD.SHL.U32 R10, R245, 0x4, RZ ;  /* 0x00000004f50a7824 */ /* 0x008fc400078e00ff */
[----:B------:R-:W-:Y:S01]  /*33b0*/  IMAD.IADD R12, R5, 0x1, R12 ;  /* 0x00000001050c7824 */ /* 0x000fe200078e020c */
[----:B------:R-:W-:Y:S06]  /*33c0*/  @P3 BRA `(.L_x_41) ;  /* 0x0000000000443947 */ /* 0x000fec0003800000 */
        /* <DEDUP_REMOVED lines=17> */
.L_x_41:
[----:B------:R-:W-:Y:S05]  /*34e0*/  BSYNC B0 ;  /* 0x0000000000007941 */ /* 0x000fea0003800000 */
.L_x_40:
[----:B------:R1:W-:Y:S01]  /*34f0*/  @P4 STS.128 [R0+0x7000], RZ ;  /* 0x007000ff00004388 */ /* 0x0003e20000000c00 */
[----:B------:R-:W-:Y:S01]  /*3500*/  BSSY B0, `(.L_x_42) ;  /* 0x0000016000007945 */ /* 0x000fe20003800000 */
[----:B------:R-:W-:-:S03]  /*3510*/  ISETP.GE.AND P2, PT, R245, R13, PT ;  /* 0x0000000df500720c */ /* 0x000fc60003f46270 */
[----:B------:R-:W-:Y:S10]  /*3520*/  @P4 BRA `(.L_x_43) ;  /* 0x00000000004c4947 */ /* 0x000ff40003800000 */
[----:B------:R-:W-:Y:S02]  /*3530*/  ULDC UR4, c[0x0][0x2d0] ;  /* 0x0000b40000047ab9 */ /* 0x000fe40000000800 */
[----:B------:R-:W-:-:S13]  /*3540*/  ISETP.GE.AND P0, PT, R212, UR4, PT ;  /* 0x00000004d4007c0c */ /* 0x000fda000bf06270 */
[----:B------:R1:W-:Y:S01]  /*3550*/  @P0 STS.128 [R0+0x7000], RZ ;  /* 0x007000ff00000388 */ /* 0x0003e20000000c00 */
[----:B------:R-:W-:Y:S05]  /*3560*/  @P0 BRA `(.L_x_43) ;  /* 0x00000000003c0947 */ /* 0x000fea0003800000 */
[----:B---3--:R-:W-:Y:S01]  /*3570*/  IADD3 R8, P0, R219, 0x20, RZ ;  /* 0x00000020db087810 */ /* 0x008fe20007f1e0ff */
[----:B------:R-:W-:Y:S01]  /*3580*/  ULDC.64 UR4, c[0x0][0x218] ;  /* 0x0000860000047ab9 */ /* 0x000fe20000000a00 */
[----:B------:R-:W-:-:S03]  /*3590*/  MOV R7, R12 ;  /* 0x0000000c00077202 */ /* 0x000fc60000000f00 */
[----:B------:R-:W-:-:S04]  /*35a0*/  IMAD.X R6, RZ, RZ, R26, P0 ;  /* 0x000000ffff067224 */ /* 0x000fc800000e061a */
[----:B------:R-:W-:Y:S02]  /*35b0*/  IMAD R9, R6, R18, RZ ;  /* 0x0000001206097224 */ /* 0x000fe400078e02ff */
[----:B------:R-:W-:-:S04]  /*35c0*/  IMAD.MOV.U32 R6, RZ, RZ, R4 ;  /* 0x000000ffff067224 */ /* 0x000fc800078e0004 */
[----:B------:R-:W-:-:S04]  /*35d0*/  IMAD.WIDE.U32 R6, R8, R18, R6 ;  /* 0x0000001208067225 */ /* 0x000fc800078e0006 */
[----:B------:R-:W-:-:S05]  /*35e0*/  IMAD R8, R8, R19, R9 ;  /* 0x0000001308087224 */ /* 0x000fca00078e0209 */
[----:B------:R-:W-:Y:S02]  /*35f0*/  IADD3 R7, R7, R8, RZ ;  /* 0x0000000807077210 */ /* 0x000fe40007ffe0ff */
[----:B------:R-:W-:-:S04]  /*3600*/  LEA R8, P0, R6, UR4, 0x1 ;  /* 0x0000000406087c11 */ /* 0x000fc8000f8008ff */
[----:B------:R-:W-:-:S05]  /*3610*/  LEA.HI.X R9, R6, UR5, R7, 0x1, P0 ;  /* 0x0000000506097c11 */ /* 0x000fca00080f0c07 */
[----:B------:R-:W-:Y:S01]  /*3620*/  @!PT LDS RZ, [RZ] ;  /* 0x00000000fffff984 */ /* 0x000fe20000000800 */
[----:B------:R-:W-:Y:S01]  /*3630*/  @!PT LDS RZ, [RZ] ;  /* 0x00000000fffff984 */ /* 0x000fe20000000800 */
[----:B------:R-:W-:Y:S01]  /*3640*/  @!PT LDS RZ, [RZ] ;  /* 0x00000000fffff984 */ /* 0x000fe20000000800 */
[----:B------:R3:W-:Y:S04]  /*3650*/  LDGSTS.E.BYPASS.LTC128B.128 [R0+0x7000], desc[UR12][R8.64] ;  /* 0x0700000008007fae */ /* 0x0007e8000b901d4c */
.L_x_43:
[----:B------:R-:W-:Y:S05]  /*3660*/  BSYNC B0 ;  /* 0x0000000000007941 */ /* 0x000fea0003800000 */
.L_x_42:
[----:B------:R1:W-:Y:S01]  /*3670*/  @P6 STS.128 [R0+0x8000], RZ ;  /* 0x008000ff00006388 */ /* 0x0003e20000000c00 */
[----:B------:R-:W-:Y:S01]  /*3680*/  BSSY B0, `(.L_x_44) ;  /* 0x0000016000007945 */ /* 0x000fe20003800000 */
[----:B------:R-:W-:-:S03]  /*3690*/  IADD3 R6, P1, R10, R214, RZ ;  /* 0x000000d60a067210 */ /* 0x000fc60007f3e0ff */
[----:B------:R-:W-:Y:S10]  /*36a0*/  @P6 BRA `(.L_x_45) ;  /* 0x00000000004c6947 */ /* 0x000ff40003800000 */
[----:B------:R-:W-:Y:S02]  /*36b0*/  ULDC UR4, c[0x0][0x2d0] ;  /* 0x0000b40000047ab9 */ /* 0x000fe40000000800 */
[----:B------:R-:W-:-:S13]  /*36c0*/  ISETP.GE.AND P0, PT, R212, UR4, PT ;  /* 0x00000004d4007c0c */ /* 0x000fda000bf06270 */
[----:B------:R1:W-:Y:S01]  /*36d0*/  @P0 STS.128 [R0+0x8000], RZ ;  /* 0x008000ff00000388 */ /* 0x0003e20000000c00 */
[----:B------:R-:W-:Y:S05]  /*36e0*/  @P0 BRA `(.L_x_45) ;  /* 0x00000000003c0947 */ /* 0x000fea0003800000 */
[----:B------:R-:W-:Y:S01]  /*36f0*/  IADD3 R10, P0, R219, 0x40, RZ ;  /* 0x00000040db0a7810 */ /* 0x000fe20007f1e0ff */
[----:B------:R-:W-:Y:S01]  /*3700*/  ULDC.64 UR4, c[0x0][0x218] ;  /* 0x0000860000047ab9 */ /* 0x000fe20000000a00 */
[----:B---3--:R-:W-:-:S03]  /*3710*/  MOV R9, R12 ;  /* 0x0000000c00097202 */ /* 0x008fc60000000f00 */
        /* <DEDUP_REMOVED lines=12> */
.L_x_45:
[----:B------:R-:W-:Y:S05]  /*37e0*/  BSYNC B0 ;  /* 0x0000000000007941 */ /* 0x000fea0003800000 */
.L_x_44:
        /* <DEDUP_REMOVED lines=23> */
.L_x_47:
[----:B------:R-:W-:Y:S05]  /*3960*/  BSYNC B0 ;  /* 0x0000000000007941 */ /* 0x000fea0003800000 */
.L_x_46:
[----:B---3--:R-:W3:Y:S01]  /*3970*/  LDL R5, [R1] ;  /* 0x0000000001057983 */ /* 0x008ee20000100800 */
[----:B------:R-:W-:Y:S01]  /*3980*/  ISETP.NE.AND P3, PT, R20, RZ, PT ;  /* 0x000000ff1400720c */ /* 0x000fe20003f65270 */
[----:B------:R-:W-:Y:S01]  /*3990*/  IMAD.MOV.U32 R208, RZ, RZ, 0x7f800000 ;  /* 0x7f800000ffd07424 */ /* 0x000fe200078e00ff */
[----:B------:R-:W-:Y:S01]  /*39a0*/  ISETP.NE.AND P0, PT, R16, RZ, PT ;  /* 0x000000ff1000720c */ /* 0x000fe20003f05270 */
[----:B------:R-:W0:Y:S01]  /*39b0*/  LDGDEPBAR ;  /* 0x00000000000079af */ /* 0x000e220000000000 */
[----:B------:R-:W-:Y:S02]  /*39c0*/  IMAD.MOV.U32 R209, RZ, RZ, 0x7f800000 ;  /* 0x7f800000ffd17424 */ /* 0x000fe400078e00ff */
[----:B------:R-:W-:Y:S01]  /*39d0*/  IMAD.MOV.U32 R210, RZ, RZ, 0x7f800000 ;  /* 0x7f800000ffd27424 */ /* 0x000fe200078e00ff */
[----:B------:R-:W1:Y:S01]  /*39e0*/  S2R R4, SR_TID.X ;  /* 0x0000000000047919 */ /* 0x000e620000002100 */
[----:B------:R-:W-:Y:S02]  /*39f0*/  IMAD.MOV.U32 R207, RZ, RZ, 0x7f800000 ;  /* 0x7f800000ffcf7424 */ /* 0x000fe400078e00ff */
[----:B------:R-:W-:Y:S01]  /*3a00*/  IMAD.X R7, R17, 0x1, R211, P1 ;  /* 0x0000000111077824 */ /* 0x000fe200008e06d3 */
[----:B------:R1:W5:Y:S01]  /*3a10*/  @!P5 LDG.E R208, desc[UR12][R14.64] ;  /* 0x0000000c0ed0d981 */ /* 0x000362000c1e1900 */
[----:B------:R-:W-:-:S02]  /*3a20*/  IMAD R140, R182, 0x2, R181 ;  /* 0x00000002b68c7824 */ /* 0x000fc400078e02b5 */
[C---:B------:R-:W-:Y:S01]  /*3a30*/  IMAD.SHL.U32 R218, R224.reuse, 0x10, RZ ;  /* 0x00000010e0da7824 */ /* 0x040fe200078e00ff */
[----:B------:R3:W5:Y:S01]  /*3a40*/  @!P2 LDG.E R209, desc[UR12][R6.64] ;  /* 0x0000000c06d1a981 */ /* 0x000762000c1e1900 */
[----:B------:R-:W-:Y:S02]  /*3a50*/  IMAD.SHL.U32 R217, R224, 0x8, RZ ;  /* 0x00000008e0d97824 */ /* 0x000fe400078e00ff */
[C---:B------:R-:W-:Y:S01]  /*3a60*/  VIADD R169, R180.reuse, 0x1000 ;  /* 0x00001000b4a97836 */ /* 0x040fe20000000000 */
[----:B------:R3:W5:Y:S01]  /*3a70*/  @!P3 LDG.E R210, desc[UR12][R6.64+0x20] ;  /* 0x0000200c06d2b981 */ /* 0x000762000c1e1900 */
[----:B------:R-:W-:Y:S02]  /*3a80*/  IMAD.MOV.U32 R178, RZ, RZ, 0x20 ;  /* 0x00000020ffb27424 */ /* 0x000fe400078e00ff */
[----:B------:R-:W-:Y:S01]  /*3a90*/  IMAD.MOV.U32 R132, RZ, RZ, 0x40 ;  /* 0x00000040ff847424 */ /* 0x000fe200078e00ff */
[----:B------:R3:W5:Y:S01]  /*3aa0*/  @!P0 LDG.E R207, desc[UR12][R6.64+0x80] ;  /* 0x0000800c06cf8981 */ /* 0x000762000c1e1900 */
[----:B------:R-:W-:Y:S01]  /*3ab0*/  IMAD R170, R180, 0x2, R181 ;  /* 0x00000002b4aa7824 */ /* 0x000fe200078e02b5 */
[----:B------:R-:W-:Y:S01]  /*3ac0*/  ISETP.NE.AND P3, PT, R25, RZ, PT ;  /* 0x000000ff1900720c */ /* 0x000fe20003f65270 */
[----:B------:R-:W-:Y:S01]  /*3ad0*/  IMAD R228, R224, 0x18, RZ ;  /* 0x00000018e0e47824 */ /* 0x000fe200078e02ff */
[----:B------:R-:W-:-:S04]  /*3ae0*/  DEPBAR.LE SB0, 0x1 ;  /* 0x000080400000791a */ /* 0x000fc80000000000 */
[----:B------:R-:W-:Y:S01]  /*3af0*/  BAR.SYNC.DEFER_BLOCKING 0x0 ;  /* 0x0000000000007b1d */ /* 0x000fe20000010000 */
[C---:B------:R-:W-:Y:S01]  /*3b00*/  IMAD.SHL.U32 R227, R224.reuse, 0x20, RZ ;  /* 0x00000020e0e37824 */ /* 0x040fe200078e00ff */
[----:B------:R-:W-:Y:S01]  /*3b10*/  CS2R R94, SRZ ;  /* 0x00000000005e7805 */ /* 0x000fe2000001ff00 */
[C---:B------:R-:W-:Y:S01]  /*3b20*/  IMAD R226, R224.reuse, 0x28, RZ ;  /* 0x00000028e0e27824 */ /* 0x040fe200078e02ff */
[----:B------:R-:W-:Y:S01]  /*3b30*/  CS2R R92, SRZ ;  /* 0x00000000005c7805 */ /* 0x000fe2000001ff00 */
[----:B------:R-:W-:Y:S01]  /*3b40*/  IMAD R225, R224, 0x30, RZ ;  /* 0x00000030e0e17824 */ /* 0x000fe200078e02ff */
[----:B------:R-:W-:Y:S01]  /*3b50*/  CS2R R98, SRZ ;  /* 0x0000000000627805 */ /* 0x000fe2000001ff00 */
[----:B------:R-:W-:Y:S01]  /*3b60*/  IMAD.MOV R229, RZ, RZ, -R229 ;  /* 0x000000ffffe57224 */ /* 0x000fe200078e0ae5 */
[----:B-12-4-:R-:W-:Y:S01]  /*3b70*/  SHF.R.S32.HI R0, RZ, 0x1f, R4 ;  /* 0x0000001fff007819 */ /* 0x016fe20000011404 */
[----:B------:R-:W-:Y:S01]  /*3b80*/  IMAD R177, R182, 0x2, R181 ;  /* 0x00000002b6b17824 */ /* 0x000fe200078e02b5 */
[----:B------:R-:W-:Y:S01]  /*3b90*/  CS2R R96, SRZ ;  /* 0x0000000000607805 */ /* 0x000fe2000001ff00 */
[----:B------:R-:W-:Y:S01]  /*3ba0*/  IMAD.SHL.U32 R236, R245, 0x4, RZ ;  /* 0x00000004f5ec7824 */ /* 0x000fe200078e00ff */
[----:B------:R-:W-:Y:S01]  /*3bb0*/  LEA.HI R0, R0, R4, RZ, 0x4 ;  /* 0x0000000400007211 */ /* 0x000fe200078f20ff */
[----:B------:R-:W-:Y:S01]  /*3bc0*/  VIADD R235, R239, 0x80 ;  /* 0x00000080efeb7836 */ /* 0x000fe20000000000 */
[----:B------:R-:W-:-:S02]  /*3bd0*/  CS2R R90, SRZ ;  /* 0x00000000005a7805 */ /* 0x000fc4000001ff00 */
[----:B------:R-:W-:Y:S02]  /*3be0*/  CS2R R88, SRZ ;  /* 0x0000000000587805 */ /* 0x000fe4000001ff00 */
[----:B------:R-:W-:Y:S02]  /*3bf0*/  LOP3.LUT R0, R0, 0xfffffff0, RZ, 0xc0, !PT ;  /* 0xfffffff000007812 */ /* 0x000fe400078ec0ff */
[----:B------:R-:W-:Y:S02]  /*3c00*/  CS2R R86, SRZ ;  /* 0x0000000000567805 */ /* 0x000fe4000001ff00 */
[----:B------:R-:W-:Y:S02]  /*3c10*/  CS2R R84, SRZ ;  /* 0x0000000000547805 */ /* 0x000fe4000001ff00 */
[----:B------:R-:W-:Y:S02]  /*3c20*/  CS2R R78, SRZ ;  /* 0x00000000004e7805 */ /* 0x000fe4000001ff00 */
[----:B------:R-:W-:Y:S01]  /*3c30*/  CS2R R76, SRZ ;  /* 0x00000000004c7805 */ /* 0x000fe2000001ff00 */
[----:B------:R-:W-:Y:S01]  /*3c40*/  IMAD.IADD R0, R4, 0x1, -R0 ;  /* 0x0000000104007824 */ /* 0x000fe200078e0a00 */
[----:B------:R-:W-:-:S02]  /*3c50*/  CS2R R82, SRZ ;  /* 0x0000000000527805 */ /* 0x000fc4000001ff00 */
[----:B------:R-:W-:Y:S01]  /*3c60*/  CS2R R80, SRZ ;  /* 0x0000000000507805 */ /* 0x000fe2000001ff00 */
[----:B------:R1:W2:Y:S01]  /*3c70*/  LDSM.16.M88.4 R136, [R140+0xa000] ;  /* 0x00a000008c88783b */ /* 0x0002a20000000200 */
[----:B------:R-:W-:Y:S02]  /*3c80*/  CS2R R74, SRZ ;  /* 0x00000000004a7805 */ /* 0x000fe4000001ff00 */
[----:B------:R-:W-:Y:S02]  /*3c90*/  CS2R R72, SRZ ;  /* 0x0000000000487805 */ /* 0x000fe4000001ff00 */
[----:B------:R-:W-:Y:S01]  /*3ca0*/  CS2R R70, SRZ ;  /* 0x0000000000467805 */ /* 0x000fe2000001ff00 */
[----:B------:R-:W4:Y:S01]  /*3cb0*/  LDSM.16.M88.4 R140, [R140+0xa800] ;  /* 0x00a800008c8c783b */ /* 0x000f220000000200 */
[----:B------:R-:W-:Y:S02]  /*3cc0*/  CS2R R68, SRZ ;  /* 0x0000000000447805 */ /* 0x000fe4000001ff00 */
[----:B------:R-:W-:-:S02]  /*3cd0*/  CS2R R62, SRZ ;  /* 0x00000000003e7805 */ /* 0x000fc4000001ff00 */
[----:B------:R-:W-:Y:S01]  /*3ce0*/  CS2R R60, SRZ ;  /* 0x00000000003c7805 */ /* 0x000fe2000001ff00 */
[----:B------:R1:W1:Y:S01]  /*3cf0*/  LDSM.16.M88.4 R144, [R176] ;  /* 0x00000000b090783b */ /* 0x0002620000000200 */
[----:B------:R-:W-:Y:S02]  /*3d00*/  CS2R R66, SRZ ;  /* 0x0000000000427805 */ /* 0x000fe4000001ff00 */
[----:B------:R-:W-:Y:S02]  /*3d10*/  CS2R R64, SRZ ;  /* 0x0000000000407805 */ /* 0x000fe4000001ff00 */
[----:B------:R-:W-:Y:S01]  /*3d20*/  CS2R R58, SRZ ;  /* 0x00000000003a7805 */ /* 0x000fe2000001ff00 */
[----:B------:R1:W1:Y:S01]  /*3d30*/  LDSM.16.M88.4 R148, [R176+0x800] ;  /* 0x00080000b094783b */ /* 0x0002620000000200 */
        /* <DEDUP_REMOVED lines=14> */
[----:B------:R-:W-:Y:S01]  /*3e20*/  SHF.L.U64.HI R233, R245, 0x2, R22 ;  /* 0x00000002f5e97819 */ /* 0x000fe20000010216 */
[----:B------:R1:W1:Y:S01]  /*3e30*/  LDSM.16.M88.4 R164, [R175+0x800] ;  /* 0x00080000afa4783b */ /* 0x0002620000000200 */
[----:B------:R-:W-:Y:S01]  /*3e40*/  SHF.R.S32.HI R4, RZ, 0x1f, R0 ;  /* 0x0000001fff047819 */ /* 0x000fe20000011400 */
[----:B------:R-:W-:Y:S01]  /*3e50*/  IMAD.MOV.U32 R196, RZ, RZ, R183 ;  /* 0x000000ffffc47224 */ /* 0x000fe200078e00b7 */
[----:B------:R-:W-:Y:S01]  /*3e60*/  ULDC UR4, c[0x0][0x2d0] ;  /* 0x0000b40000047ab9 */ /* 0x000fe20000000800 */
[----:B------:R-:W-:Y:S01]  /*3e70*/  ULDC UR5, c[0x0][0x2ec] ;  /* 0x0000bb0000057ab9 */ /* 0x000fe20000000800 */
[----:B------:R-:W-:Y:S01]  /*3e80*/  LEA.HI R4, R4, R0, RZ, 0x3 ;  /* 0x0000000004047211 */ /* 0x000fe200078f18ff */
[----:B------:R-:W-:-:S03]  /*3e90*/  VIADD R238, R218, 0x20 ;  /* 0x00000020daee7836 */ /* 0x000fc60000000000 */
[----:B------:R-:W-:Y:S01]  /*3ea0*/  LOP3.LUT R4, R4, 0xfffffff8, RZ, 0xc0, !PT ;  /* 0xfffffff804047812 */ /* 0x000fe200078ec0ff */
[----:B------:R-:W-:-:S04]  /*3eb0*/  IMAD.IADD R250, R217, 0x1, R238 ;  /* 0x00000001d9fa7824 */ /* 0x000fc800078e02ee */
[----:B------:R-:W-:Y:S02]  /*3ec0*/  IMAD.IADD R0, R0, 0x1, -R4 ;  /* 0x0000000100007824 */ /* 0x000fe400078e0a04 */
[----:B------:R-:W-:Y:S02]  /*3ed0*/  IMAD.IADD R222, R217, 0x1, R250 ;  /* 0x00000001d9de7824 */ /* 0x000fe400078e02fa */
[----:B------:R-:W-:Y:S01]  /*3ee0*/  VIADD R4, R245, 0x1 ;  /* 0x00000001f5047836 */ /* 0x000fe20000000000 */
[C---:B------:R-:W-:Y:S02]  /*3ef0*/  LOP3.LUT P0, RZ, R0.reuse, 0x2, RZ, 0xc0, !PT ;  /* 0x0000000200ff7812 */ /* 0x040fe4000780c0ff */
[----:B------:R-:W-:Y:S01]  /*3f00*/  LOP3.LUT P6, RZ, R0, 0x4, RZ, 0xc0, !PT ;  /* 0x0000000400ff7812 */ /* 0x000fe200078cc0ff */
[----:B------:R-:W-:Y:S01]  /*3f10*/  IMAD.IADD R221, R217, 0x1, R222 ;  /* 0x00000001d9dd7824 */ /* 0x000fe200078e02de */
[----:B------:R-:W-:Y:S02]  /*3f20*/  IADD3 R237, R193, R4, -R31 ;  /* 0x00000004c1ed7210 */ /* 0x000fe40007ffe81f */
[----:B------:R-:W-:Y:S01]  /*3f30*/  IADD3 R31, R31, 0x80, R239 ;  /* 0x000000801f1f7810 */ /* 0x000fe20007ffe0ef */
[----:B------:R-:W-:Y:S01]  /*3f40*/  IMAD.IADD R220, R217, 0x1, R221 ;  /* 0x00000001d9dc7824 */ /* 0x000fe200078e02dd */
[----:B------:R-:W-:-:S02]  /*3f50*/  SEL R169, R169, R180, !P3 ;  /* 0x000000b4a9a97207 */ /* 0x000fc40005800000 */
[----:B------:R-:W-:Y:S01]  /*3f60*/  SEL R178, R178, 0xffffffe0, !P0 ;  /* 0xffffffe0b2b27807 */ /* 0x000fe20004000000 */
[----:B------:R-:W-:Y:S01]  /*3f70*/  IMAD R224, R224, 0x38, RZ ;  /* 0x00000038e0e07824 */ /* 0x000fe200078e02ff */
[----:B------:R-:W-:Y:S01]  /*3f80*/  SEL R132, R132, 0xffffffc0, !P6 ;  /* 0xffffffc084847807 */ /* 0x000fe20007000000 */
[----:B------:R-:W-:Y:S02]  /*3f90*/  IMAD.IADD R234, R31, 0x1, -R193 ;  /* 0x000000011fea7824 */ /* 0x000fe400078e0ac1 */
[----:B------:R-:W-:Y:S02]  /*3fa0*/  IMAD R169, R169, 0x2, R181 ;  /* 0x00000002a9a97824 */ /* 0x000fe400078e02b5 */
[----:B------:R-:W-:Y:S02]  /*3fb0*/  IMAD.IADD R223, R217, 0x1, R220 ;  /* 0x00000001d9df7824 */ /* 0x000fe400078e02dc */
[----:B------:R-:W-:Y:S02]  /*3fc0*/  IMAD.IADD R172, R178, 0x1, R170 ;  /* 0x00000001b2ac7824 */ /* 0x000fe400078e02aa */
[----:B------:R-:W-:-:S02]  /*3fd0*/  IMAD.IADD R171, R173, 0x1, R178 ;  /* 0x00000001adab7824 */ /* 0x000fc400078e02b2 */
[----:B---3--:R-:W-:-:S05]  /*3fe0*/  VIADD R0, R5, 0x1000 ;  /* 0x0000100005007836 */ /* 0x008fca0000000000 */
[----:B------:R-:W-:-:S05]  /*3ff0*/  SEL R0, R0, R5, !P3 ;  /* 0x0000000500007207 */ /* 0x000fca0005800000 */
[----:B-12-4-:R-:W-:-:S07]  /*4000*/  IMAD R168, R0, 0x2, R181 ;  /* 0x0000000200a87824 */ /* 0x016fce00078e02b5 */
.L_x_50:
[----:B------:R-:W0:Y:S01]  /*4010*/  LDGDEPBAR ;  /* 0x00000000000079af */ /* 0x000e220000000000 */
[----:B------:R-:W-:Y:S01]  /*4020*/  IMAD.IADD R0, R169, 0x1, R178 ;  /* 0x00000001a9007824 */ /* 0x000fe200078e02b2 */
[----:B-----5:R-:W-:Y:S01]  /*4030*/  FSETP.NEU.FTZ.AND P1, PT, R209, -INF , PT ;  /* 0xff800000d100780b */ /* 0x020fe20003f3d000 */
[--C-:B------:R-:W-:Y:S01]  /*4040*/  IMAD.IADD R128, R169, 0x1, R132.reuse ;  /* 0x00000001a9807824 */ /* 0x100fe200078e0284 */
[----:B------:R-:W-:Y:S01]  /*4050*/  ISETP.GT.AND P3, PT, R184, R230, PT ;  /* 0x000000e6b800720c */ /* 0x000fe20003f64270 */
[----:B------:R-:W-:Y:S04]  /*4060*/  DEPBAR.LE SB0, 0x0 ;  /* 0x000080000000791a */ /* 0x000fe80000000000 */
[----:B------:R-:W-:Y:S06]  /*4070*/  BAR.SYNC.DEFER_BLOCKING 0x0 ;  /* 0x0000000000007b1d */ /* 0x000fec0000010000 */
[----:B------:R-:W-:Y:S08]  /*4080*/  LDSM.16.M88.4 R32, [R169] ;  /* 0x00000000a920783b */ /* 0x000ff00000000200 */
[----:B------:R-:W1:Y:S08]  /*4090*/  LDSM.16.M88.4 R16, [R177+0x6000] ;  /* 0x00600000b110783b */ /* 0x000e700000000200 */
[----:B------:R-:W2:Y:S08]  /*40a0*/  LDSM.16.M88.4 R28, [R169+0x1000] ;  /* 0x00100000a91c783b */ /* 0x000eb00000000200 */
[----:B------:R-:W3:Y:S08]  /*40b0*/  LDSM.16.M88.4 R100, [R177+0x6800] ;  /* 0x00680000b164783b */ /* 0x000ef00000000200 */
[----:B------:R-:W-:Y:S08]  /*40c0*/  LDSM.16.M88.4 R104, [R0] ;  /* 0x000000000068783b */ /* 0x000ff00000000200 */
[----:B------:R-:W4:Y:S01]  /*40d0*/  LDSM.16.M88.4 R108, [R176+-0x4000] ;  /* 0xffc00000b06c783b */ /* 0x000f220000000200 */
[-C--:B-1----:R-:W-:Y:S07]  /*40e0*/  HMMA.16816.F32.BF16 R4, R32, R16.reuse, RZ ;  /* 0x000000102004723c */ /* 0x082fee00000418ff */
[----:B------:R1:W4:Y:S01]  /*40f0*/  LDSM.16.M88.4 R112, [R0+0x1000] ;  /* 0x001000000070783b */ /* 0x0003220000000200 */
[C---:B--2---:R-:W-:Y:S07]  /*4100*/  HMMA.16816.F32.BF16 R8, R28.reuse, R16, RZ ;  /* 0x000000101c08723c */ /* 0x044fee00000418ff */
[----:B------:R-:W2:Y:S01]  /*4110*/  LDSM.16.M88.4 R116, [R176+-0x3800] ;  /* 0xffc80000b074783b */ /* 0x000ea20000000200 */
[-C--:B------:R-:W-:Y:S07]  /*4120*/  HMMA.16816.F32.BF16 R12, R28, R18.reuse, RZ ;  /* 0x000000121c0c723c */ /* 0x080fee00000418ff */
[----:B------:R-:W-:Y:S01]  /*4130*/  LDSM.16.M88.4 R120, [R128] ;  /* 0x000000008078783b */ /* 0x000fe20000000200 */
[C---:B------:R-:W-:Y:S07]  /*4140*/  HMMA.16816.F32.BF16 R16, R32.reuse, R18, RZ ;  /* 0x000000122010723c */ /* 0x040fee00000418ff */
[----:B------:R-:W2:Y:S01]  /*4150*/  LDSM.16.M88.4 R124, [R174+-0x4000] ;  /* 0xffc00000ae7c783b */ /* 0x000ea20000000200 */
[-C--:B---3--:R-:W-:Y:S03]  /*4160*/  HMMA.16816.F32.BF16 R20, R32, R100.reuse, RZ ;  /* 0x000000642014723c */ /* 0x088fe600000418ff */
[----:B-1----:R-:W-:Y:S03]  /*4170*/  IMAD.IADD R0, R0, 0x1, R132 ;  /* 0x0000000100007824 */ /* 0x002fe600078e0284 */
[C---:B------:R-:W-:Y:S01]  /*4180*/  HMMA.16816.F32.BF16 R24, R28.reuse, R100, RZ ;  /* 0x000000641c18723c */ /* 0x040fe200000418ff */
[----:B------:R-:W1:Y:S05]  /*4190*/  LDSM.16.M88.4 R128, [R128+0x1000] ;  /* 0x001000008080783b */ /* 0x000e6a0000000200 */
[-C--:B------:R-:W-:Y:S03]  /*41a0*/  HMMA.16816.F32.BF16 R28, R28, R102.reuse, RZ ;  /* 0x000000661c1c723c */ /* 0x080fe600000418ff */
[----:B------:R-:W-:Y:S03]  /*41b0*/  LDSM.16.M88.4 R132, [R175+-0x4000] ;  /* 0xffc00000af84783b */ /* 0x000fe60000000200 */
[----:B------:R-:W-:Y:S05]  /*41c0*/  HMMA.16816.F32.BF16 R32, R32, R102, RZ ;  /* 0x000000662020723c */ /* 0x000fea00000418ff */
[----:B------:R-:W3:Y:S01]  /*41d0*/  LDSM.16.M88.4 R100, [R174+-0x3800] ;  /* 0xffc80000ae64783b */ /* 0x000ee20000000200 */
[-C--:B----4-:R-:W-:Y:S06]  /*41e0*/  HMMA.16816.F32.BF16 R4, R104, R108.reuse, R4 ;  /* 0x0000006c6804723c */ /* 0x090fec0000041804 */
[C---:B------:R-:W-:Y:S06]  /*41f0*/  HMMA.16816.F32.BF16 R8, R112.reuse, R108, R8 ;  /* 0x0000006c7008723c */ /* 0x040fec0000041808 */
[-C--:B------:R-:W-:Y:S06]  /*4200*/  HMMA.16816.F32.BF16 R12, R112, R110.reuse, R12 ;  /* 0x0000006e700c723c */ /* 0x080fec000004180c */
[C---:B------:R-:W-:Y:S01]  /*4210*/  HMMA.16816.F32.BF16 R16, R104.reuse, R110, R16 ;  /* 0x0000006e6810723c */ /* 0x040fe20000041810 */
[----:B------:R-:W4:Y:S05]  /*4220*/  LDSM.16.M88.4 R108, [R0] ;  /* 0x00000000006c783b */ /* 0x000f2a0000000200 */
[-C--:B--2---:R-:W-:Y:S06]  /*4230*/  HMMA.16816.F32.BF16 R20, R104, R116.reuse, R20 ;  /* 0x000000746814723c */ /* 0x084fec0000041814 */
[C---:B------:R-:W-:Y:S06]  /*4240*/  HMMA.16816.F32.BF16 R24, R112.reuse, R116, R24 ;  /* 0x000000747018723c */ /* 0x040fec0000041818 */
[-C--:B------:R-:W-:Y:S06]  /*4250*/  HMMA.16816.F32.BF16 R28, R112, R118.reuse, R28 ;  /* 0x00000076701c723c */ /* 0x080fec000004181c */
[----:B------:R-:W-:Y:S01]  /*4260*/  HMMA.16816.F32.BF16 R32, R104, R118, R32 ;  /* 0x000000766820723c */ /* 0x000fe20000041820 */
[----:B------:R2:W4:Y:S05]  /*4270*/  LDSM.16.M88.4 R104, [R0+0x1000] ;  /* 0x001000000068783b */ /* 0x00052a0000000200 */
[-C--:B------:R-:W-:Y:S06]  /*4280*/  HMMA.16816.F32.BF16 R4, R120, R124.reuse, R4 ;  /* 0x0000007c7804723c */ /* 0x080fec0000041804 */
[C---:B-1----:R-:W-:Y:S06]  /*4290*/  HMMA.16816.F32.BF16 R8, R128.reuse, R124, R8 ;  /* 0x0000007c8008723c */ /* 0x042fec0000041808 */
[-C--:B------:R-:W-:Y:S06]  /*42a0*/  HMMA.16816.F32.BF16 R12, R128, R126.reuse, R12 ;  /* 0x0000007e800c723c */ /* 0x080fec000004180c */
[C---:B------:R-:W-:Y:S05]  /*42b0*/  HMMA.16816.F32.BF16 R16, R120.reuse, R126, R16 ;  /* 0x0000007e7810723c */ /* 0x040fea0000041810 */
[----:B--2---:R-:W-:Y:S01]  /*42c0*/  IMAD.SHL.U32 R0, R184, 0x40, RZ ;  /* 0x00000040b8007824 */ /* 0x004fe200078e00ff */
[-C--:B---3--:R-:W-:Y:S04]  /*42d0*/  HMMA.16816.F32.BF16 R20, R120, R100.reuse, R20 ;  /* 0x000000647814723c */ /* 0x088fe80000041814 */
[----:B------:R-:W-:Y:S02]  /*42e0*/  ISETP.GE.AND P0, PT, R0, R234, PT ;  /* 0x000000ea0000720c */ /* 0x000fe40003f06270 */
[C---:B------:R-:W-:Y:S04]  /*42f0*/  HMMA.16816.F32.BF16 R24, R128.reuse, R100, R24 ;  /* 0x000000648018723c */ /* 0x040fe80000041818 */
[-C--:B------:R-:W-:Y:S02]  /*4300*/  ISETP.LT.AND P0, PT, R235, R193.reuse, P0 ;  /* 0x000000c1eb00720c */ /* 0x080fe40000701270 */
[-C--:B------:R-:W-:Y:S05]  /*4310*/  HMMA.16816.F32.BF16 R28, R128, R102.reuse, R28 ;  /* 0x00000066801c723c */ /* 0x080fea000004181c */
[----:B------:R-:W-:Y:S01]  /*4320*/  FMUL.FTZ R101, R207, 1.4426950216293334961 ;  /* 0x3fb8aa3bcf657820 */ /* 0x000fe20000410000 */
[----:B------:R-:W-:Y:S05]  /*4330*/  HMMA.16816.F32.BF16 R32, R120, R102, R32 ;  /* 0x000000667820723c */ /* 0x000fea0000041820 */
[----:B------:R-:W-:Y:S01]  /*4340*/  @!P0 IMAD.IADD R0, R237, 0x1, R0 ;  /* 0x00000001ed008824 */ /* 0x000fe200078e0200 */
[-C--:B----4-:R-:W-:Y:S05]  /*4350*/  HMMA.16816.F32.BF16 R4, R108, R132.reuse, R4 ;  /* 0x000000846c04723c */ /* 0x090fea0000041804 */
[----:B------:R-:W-:Y:S02]  /*4360*/  @!P0 IMAD R100, R232, 0x80, R243 ;  /* 0x00000080e8648824 */ /* 0x000fe400078e02f3 */
[----:B------:R-:W-:Y:S01]  /*4370*/  FMUL.FTZ R103, R209, 1.4426950216293334961 ;  /* 0x3fb8aa3bd1677820 */ /* 0x000fe20000410000 */
[----:B------:R-:W-:Y:S01]  /*4380*/  @!P0 VIMNMX R116, R0, R193, PT ;  /* 0x000000c100748248 */ /* 0x000fe20003fe0100 */
[C---:B------:R-:W-:Y:S04]  /*4390*/  HMMA.16816.F32.BF16 R8, R104.reuse, R132, R8 ;  /* 0x000000846808723c */ /* 0x040fe80000041808 */
[----:B------:R-:W-:Y:S01]  /*43a0*/  @!P0 VIADD R112, R100, 0x1 ;  /* 0x0000000164708836 */ /* 0x000fe20000000000 */
[----:B------:R-:W-:Y:S01]  /*43b0*/  FSEL R103, R103, RZ, P1 ;  /* 0x000000ff67677208 */ /* 0x000fe20000800000 */
[----:B------:R-:W-:Y:S01]  /*43c0*/  FMUL.FTZ R102, R210, 1.4426950216293334961 ;  /* 0x3fb8aa3bd2667820 */ /* 0x000fe20000410000 */
[----:B------:R-:W-:Y:S01]  /*43d0*/  @!P0 VIADDMNMX R115, R0, 0x8, R193, PT ;  /* 0x0000000800738846 */ /* 0x000fe200038001c1 */
[-C--:B------:R-:W-:Y:S03]  /*43e0*/  HMMA.16816.F32.BF16 R12, R104, R134.reuse, R12 ;  /* 0x00000086680c723c */ /* 0x080fe6000004180c */
[-C--:B------:R-:W-:Y:S01]  /*43f0*/  @!P0 ISETP.GE.AND P1, PT, R112, R116.reuse, PT ;  /* 0x000000747000820c */ /* 0x080fe20003f26270 */
[----:B------:R-:W-:Y:S01]  /*4400*/  IMAD.MOV.U32 R132, RZ, RZ, 0x40 ;  /* 0x00000040ff847424 */ /* 0x000fe200078e00ff */
[C---:B------:R-:W-:Y:S01]  /*4410*/  @!P0 ISETP.GE.AND P2, PT, R100.reuse, R116, PT ;  /* 0x000000746400820c */ /* 0x040fe20003f46270 */
[C---:B------:R-:W-:Y:S05]  /*4420*/  HMMA.16816.F32.BF16 R16, R108.reuse, R134, R16 ;  /* 0x000000866c10723c */ /* 0x040fea0000041810 */
[----:B------:R-:W-:Y:S02]  /*4430*/  @!P0 FSEL R5, R5, -INF , !P1 ;  /* 0xff80000005058808 */ /* 0x000fe40004800000 */
[-C--:B------:R-:W-:Y:S04]  /*4440*/  @!P0 ISETP.GE.AND P1, PT, R100, R115.reuse, PT ;  /* 0x000000736400820c */ /* 0x080fe80003f26270 */
[----:B------:R-:W-:Y:S01]  /*4450*/  @!P0 FSEL R4, R4, -INF , !P2 ;  /* 0xff80000004048808 */ /* 0x000fe20005000000 */
[--C-:B------:R-:W-:Y:S01]  /*4460*/  FFMA.FTZ R5, R5, UR5, -R103.reuse ;  /* 0x0000000505057c23 */ /* 0x100fe20008010867 */
[----:B------:R-:W-:Y:S02]  /*4470*/  @!P0 FSEL R6, R6, -INF , !P1 ;  /* 0xff80000006068808 */ /* 0x000fe40004800000 */
[----:B------:R-:W-:Y:S01]  /*4480*/  @!P0 ISETP.GE.AND P1, PT, R112, R115, PT ;  /* 0x000000737000820c */ /* 0x000fe20003f26270 */
[----:B------:R-:W-:Y:S01]  /*4490*/  MUFU.EX2 R199, R5 ;  /* 0x0000000500c77308 */ /* 0x000fe20000000800 */
[----:B------:R-:W-:Y:S01]  /*44a0*/  FSETP.NEU.FTZ.AND P2, PT, R210, -INF , PT ;  /* 0xff800000d200780b */ /* 0x000fe20003f5d000 */
[----:B------:R-:W-:Y:S01]  /*44b0*/  FFMA.FTZ R4, R4, UR5, -R103 ;  /* 0x0000000504047c23 */ /* 0x000fe20008010867 */
[----:B------:R-:W-:Y:S02]  /*44c0*/  @!P0 FSEL R7, R7, -INF , !P1 ;  /* 0xff80000007078808 */ /* 0x000fe40004800000 */
[----:B------:R-:W-:Y:S02]  /*44d0*/  FSEL R102, R102, RZ, P2 ;  /* 0x000000ff66667208 */ /* 0x000fe40001000000 */
[----:B------:R-:W-:Y:S03]  /*44e0*/  @!P0 VIADDMNMX R114, R0, 0x20, R193, PT ;  /* 0x0000002000728846 */ /* 0x000fe600038001c1 */
[----:B------:R1:W2:Y:S01]  /*44f0*/  MUFU.EX2 R200, R4 ;  /* 0x0000000400c87308 */ /* 0x0002a20000000800 */
[----:B------:R-:W-:Y:S01]  /*4500*/  FSETP.NEU.FTZ.AND P1, PT, R207, -INF , PT ;  /* 0xff800000cf00780b */ /* 0x000fe20003f3d000 */
[--C-:B------:R-:W-:Y:S01]  /*4510*/  FFMA.FTZ R6, R6, UR5, -R102.reuse ;  /* 0x0000000506067c23 */ /* 0x100fe20008010866 */
[----:B------:R-:W-:Y:S01]  /*4520*/  FFMA.FTZ R7, R7, UR5, -R102 ;  /* 0x0000000507077c23 */ /* 0x000fe20008010866 */
[----:B------:R-:W-:Y:S02]  /*4530*/  SEL R132, R132, 0xffffffc0, !P6 ;  /* 0xffffffc084847807 */ /* 0x000fe40007000000 */
[-C--:B------:R-:W-:Y:S04]  /*4540*/  @!P0 ISETP.GE.AND P2, PT, R100, R114.reuse, PT ;  /* 0x000000726400820c */ /* 0x080fe80003f46270 */
[----:B------:R-:W-:Y:S01]  /*4550*/  MUFU.EX2 R197, R6 ;  /* 0x0000000600c57308 */ /* 0x000fe20000000800 */
[----:B------:R-:W-:Y:S02]  /*4560*/  FSEL R101, R101, RZ, P1 ;  /* 0x000000ff65657208 */ /* 0x000fe40000800000 */
[-C--:B------:R-:W-:Y:S02]  /*4570*/  @!P0 ISETP.GE.AND P1, PT, R112, R114.reuse, PT ;  /* 0x000000727000820c */ /* 0x080fe40003f26270 */
[----:B------:R-:W-:Y:S02]  /*4580*/  @!P0 FSEL R8, R8, -INF , !P2 ;  /* 0xff80000008088808 */ /* 0x000fe40005000000 */
[----:B------:R-:W-:Y:S03]  /*4590*/  @!P0 FSEL R9, R9, -INF , !P1 ;  /* 0xff80000009098808 */ /* 0x000fe60004800000 */
[----:B------:R3:W-:Y:S01]  /*45a0*/  MUFU.EX2 R201, R7 ;  /* 0x0000000700c97308 */ /* 0x0007e20000000800 */
[C---:B-1----:R-:W-:Y:S01]  /*45b0*/  FMUL.FTZ R4, R208.reuse, 1.4426950216293334961 ;  /* 0x3fb8aa3bd0047820 */ /* 0x042fe20000410000 */
[----:B------:R-:W-:Y:S01]  /*45c0*/  FSETP.NEU.FTZ.AND P1, PT, R208, -INF , PT ;  /* 0xff800000d000780b */ /* 0x000fe20003f3d000 */
[--C-:B------:R-:W-:Y:S01]  /*45d0*/  FFMA.FTZ R8, R8, UR5, -R101.reuse ;  /* 0x0000000508087c23 */ /* 0x100fe20008010865 */
[----:B------:R-:W-:Y:S01]  /*45e0*/  FFMA.FTZ R9, R9, UR5, -R101 ;  /* 0x0000000509097c23 */ /* 0x000fe20008010865 */
[----:B------:R-:W-:Y:S02]  /*45f0*/  @!P0 VIADDMNMX R113, R0, 0x28, R193, PT ;  /* 0x0000002800718846 */ /* 0x000fe400038001c1 */
[----:B------:R-:W-:Y:S03]  /*4600*/  FSEL R0, R4, RZ, P1 ;  /* 0x000000ff04007208 */ /* 0x000fe60000800000 */
[----:B------:R1:W-:Y:S01]  /*4610*/  MUFU.EX2 R123, R9 ;  /* 0x00000009007b7308 */ /* 0x0003e20000000800 */
[-C--:B------:R-:W-:Y:S02]  /*4620*/  @!P0 ISETP.GE.AND P1, PT, R112, R113.reuse, PT ;  /* 0x000000717000820c */ /* 0x080fe40003f26270 */
[-C--:B------:R-:W-:Y:S02]  /*4630*/  @!P0 ISETP.GE.AND P2, PT, R100, R113.reuse, PT ;  /* 0x000000716400820c */ /* 0x080fe40003f46270 */
[----:B------:R-:W-:Y:S02]  /*4640*/  @!P0 FSEL R11, R11, -INF , !P1 ;  /* 0xff8000000b0b8808 */ /* 0x000fe40004800000 */
[----:B------:R-:W-:Y:S03]  /*4650*/  @!P0 FSEL R10, R10, -INF , !P2 ;  /* 0xff8000000a0a8808 */ /* 0x000fe60005000000 */
[----:B------:R4:W2:Y:S01]  /*4660*/  MUFU.EX2 R124, R8 ;  /* 0x00000008007c7308 */ /* 0x0008a20000000800 */
[----:B---3--:R-:W3:Y:S01]  /*4670*/  LDSM.16.M88.4 R4, [R175+-0x3800] ;  /* 0xffc80000af04783b */ /* 0x008ee20000000200 */
[--C-:B------:R-:W-:Y:S01]  /*4680*/  FFMA.FTZ R11, R11, UR5, -R0.reuse ;  /* 0x000000050b0b7c23 */ /* 0x100fe20008010800 */
[--C-:B------:R-:W-:Y:S07]  /*4690*/  FFMA.FTZ R10, R10, UR5, -R0.reuse ;  /* 0x000000050a0a7c23 */ /* 0x100fee0008010800 */
[----:B------:R-:W-:Y:S01]  /*46a0*/  MUFU.EX2 R128, R10 ;  /* 0x0000000a00807308 */ /* 0x000fe20000000800 */
[C---:B-1----:R-:W-:Y:S05]  /*46b0*/  @!P0 VIADD R9, R100.reuse, 0x8 ;  /* 0x0000000864098836 */ /* 0x042fea0000000000 */
[-C--:B------:R-:W-:Y:S04]  /*46c0*/  @!P0 ISETP.GE.AND P1, PT, R9, R114.reuse, PT ;  /* 0x000000720900820c */ /* 0x080fe80003f26270 */
[----:B------:R-:W-:Y:S01]  /*46d0*/  MUFU.EX2 R127, R11 ;  /* 0x0000000b007f7308 */ /* 0x000fe20000000800 */
[----:B----4-:R-:W-:Y:S01]  /*46e0*/  @!P0 VIADD R8, R100, 0x9 ;  /* 0x0000000964088836 */ /* 0x010fe20000000000 */
[----:B------:R-:W-:Y:S04]  /*46f0*/  @!P0 FSEL R12, R12, -INF , !P1 ;  /* 0xff8000000c0c8808 */ /* 0x000fe80004800000 */
[----:B------:R-:W-:Y:S01]  /*4700*/  @!P0 ISETP.GE.AND P1, PT, R8, R114, PT ;  /* 0x000000720800820c */ /* 0x000fe20003f26270 */
[--C-:B------:R-:W-:Y:S03]  /*4710*/  FFMA.FTZ R12, R12, UR5, -R101.reuse ;  /* 0x000000050c0c7c23 */ /* 0x100fe60008010865 */
[----:B------:R-:W-:Y:S01]  /*4720*/  @!P0 FSEL R13, R13, -INF , !P1 ;  /* 0xff8000000d0d8808 */ /* 0x000fe20004800000 */
[----:B------:R-:W-:Y:S01]  /*4730*/  MUFU.EX2 R122, R12 ;  /* 0x0000000c007a7308 */ /* 0x000fe20000000800 */
[-C--:B------:R-:W-:Y:S03]  /*4740*/  @!P0 ISETP.GE.AND P1, PT, R9, R113.reuse, PT ;  /* 0x000000710900820c */ /* 0x080fe60003f26270 */
[----:B------:R-:W-:Y:S01]  /*4750*/  FFMA.FTZ R13, R13, UR5, -R101 ;  /* 0x000000050d0d7c23 */ /* 0x000fe20008010865 */
[----:B------:R-:W-:Y:S02]  /*4760*/  @!P0 FSEL R14, R14, -INF , !P1 ;  /* 0xff8000000e0e8808 */ /* 0x000fe40004800000 */
[----:B------:R-:W-:Y:S03]  /*4770*/  @!P0 ISETP.GE.AND P1, PT, R8, R113, PT ;  /* 0x000000710800820c */ /* 0x000fe60003f26270 */
[----:B------:R-:W-:Y:S01]  /*4780*/  MUFU.EX2 R121, R13 ;  /* 0x0000000d00797308 */ /* 0x000fe20000000800 */
[--C-:B------:R-:W-:Y:S01]  /*4790*/  FFMA.FTZ R14, R14, UR5, -R0.reuse ;  /* 0x000000050e0e7c23 */ /* 0x100fe20008010800 */
[----:B------:R-:W-:Y:S02]  /*47a0*/  @!P0 FSEL R15, R15, -INF , !P1 ;  /* 0xff8000000f0f8808 */ /* 0x000fe40004800000 */
[-C--:B------:R-:W-:Y:S01]  /*47b0*/  @!P0 ISETP.GE.AND P1, PT, R9, R116.reuse, PT ;  /* 0x000000740900820c */ /* 0x080fe20003f26270 */
[-C--:B---3--:R-:W-:Y:S05]  /*47c0*/  HMMA.16816.F32.BF16 R20, R108, R4.reuse, R20 ;  /* 0x000000046c14723c */ /* 0x088fea0000041814 */
[----:B------:R-:W-:Y:S01]  /*47d0*/  MUFU.EX2 R126, R14 ;  /* 0x0000000e007e7308 */ /* 0x000fe20000000800 */
[----:B------:R-:W-:Y:S01]  /*47e0*/  @!P0 FSEL R16, R16, -INF , !P1 ;  /* 0xff80000010108808 */ /* 0x000fe20004800000 */
[----:B------:R-:W-:Y:S01]  /*47f0*/  FFMA.FTZ R15, R15, UR5, -R0 ;  /* 0x000000050f0f7c23 */ /* 0x000fe20008010800 */
[-C--:B------:R-:W-:Y:S01]  /*4800*/  @!P0 ISETP.GE.AND P1, PT, R8, R116.reuse, PT ;  /* 0x000000740800820c */ /* 0x080fe20003f26270 */
[C---:B------:R-:W-:Y:S06]  /*4810*/  HMMA.16816.F32.BF16 R24, R104.reuse, R4, R24 ;  /* 0x000000046818723c */ /* 0x040fec0000041818 */
[----:B------:R-:W-:Y:S01]  /*4820*/  MUFU.EX2 R125, R15 ;  /* 0x0000000f007d7308 */ /* 0x000fe20000000800 */
[----:B------:R-:W-:Y:S01]  /*4830*/  @!P0 FSEL R17, R17, -INF , !P1 ;  /* 0xff80000011118808 */ /* 0x000fe20004800000 */
[-C--:B------:R-:W-:Y:S03]  /*4840*/  HMMA.16816.F32.BF16 R28, R104, R6.reuse, R28 ;  /* 0x00000006681c723c */ /* 0x080fe6000004181c */
[-C--:B------:R-:W-:Y:S01]  /*4850*/  @!P0 ISETP.GE.AND P1, PT, R9, R115.reuse, PT ;  /* 0x000000730900820c */ /* 0x080fe20003f26270 */
[----:B------:R-:W-:Y:S02]  /*4860*/  @!P0 VIADD R9, R100, 0x10 ;  /* 0x0000001064098836 */ /* 0x000fe40000000000 */
[----:B------:R-:W-:Y:S05]  /*4870*/  HMMA.16816.F32.BF16 R32, R108, R6, R32 ;  /* 0x000000066c20723c */ /* 0x000fea0000041820 */
[----:B------:R-:W-:Y:S01]  /*4880*/  @!P0 FSEL R18, R18, -INF , !P1 ;  /* 0xff80000012128808 */ /* 0x000fe20004800000 */
[----:B------:R-:W-:Y:S01]  /*4890*/  @!P0 VIADD R4, R100, 0x18 ;  /* 0x0000001864048836 */ /* 0x000fe20000000000 */
[-C--:B------:R-:W-:Y:S01]  /*48a0*/  @!P0 ISETP.GE.AND P1, PT, R8, R115.reuse, PT ;  /* 0x000000730800820c */ /* 0x080fe20003f26270 */
[C---:B------:R-:W-:Y:S03]  /*48b0*/  @!P0 VIADD R8, R100.reuse, 0x11 ;  /* 0x0000001164088836 */ /* 0x040fe60000000000 */
[----:B------:R-:W-:Y:S01]  /*48c0*/  @!P0 FSEL R19, R19, -INF , !P1 ;  /* 0xff80000013138808 */ /* 0x000fe20004800000 */
[----:B------:R-:W-:Y:S01]  /*48d0*/  @!P0 VIADD R100, R100, 0x19 ;  /* 0x0000001964648836 */ /* 0x000fe20000000000 */
[----:B------:R-:W-:Y:S01]  /*48e0*/  @!P0 ISETP.GE.AND P1, PT, R9, R116, PT ;  /* 0x000000740900820c */ /* 0x000fe20003f26270 */
[--C-:B------:R-:W-:Y:S01]  /*48f0*/  FFMA.FTZ R16, R16, UR5, -R103.reuse ;  /* 0x0000000510107c23 */ /* 0x100fe20008010867 */
[----:B--2---:R-:W-:Y:S01]  /*4900*/  F2FP.BF16.F32.PACK_AB R5, R199, R200 ;  /* 0x000000c8c705723e */ /* 0x004fe200000010ff */
[--C-:B------:R-:W-:Y:S01]  /*4910*/  FFMA.FTZ R17, R17, UR5, -R103.reuse ;  /* 0x0000000511117c23 */ /* 0x100fe20008010867 */
[----:B------:R-:W-:Y:S01]  /*4920*/  @!P0 FSEL R20, R20, -INF , !P1 ;  /* 0xff80000014148808 */ /* 0x000fe20004800000 */
[--C-:B------:R-:W-:Y:S01]  /*4930*/  FFMA.FTZ R18, R18, UR5, -R102.reuse ;  /* 0x0000000512127c23 */ /* 0x100fe20008010866 */
[----:B------:R-:W-:Y:S01]  /*4940*/  @!P0 ISETP.GE.AND P1, PT, R8, R116, PT ;  /* 0x000000740800820c */ /* 0x000fe20003f26270 */
[----:B------:R1:W-:Y:S01]  /*4950*/  STS [R190+0xe000], R5 ;  /* 0x00e00005be007388 */ /* 0x0003e20000000800 */
[--C-:B------:R-:W-:Y:S01]  /*4960*/  FFMA.FTZ R19, R19, UR5, -R102.reuse ;  /* 0x0000000513137c23 */ /* 0x100fe20008010866 */
[----:B------:R-:W-:Y:S01]  /*4970*/  MUFU.EX2 R202, R16 ;  /* 0x0000001000ca7308 */ /* 0x000fe20000000800 */
[----:B------:R-:W-:Y:S01]  /*4980*/  @!P0 FSEL R21, R21, -INF , !P1 ;  /* 0xff80000015158808 */ /* 0x000fe20004800000 */
[--C-:B------:R-:W-:Y:S01]  /*4990*/  FFMA.FTZ R20, R20, UR5, -R103.reuse ;  /* 0x0000000514147c23 */ /* 0x100fe20008010867 */
[-C--:B------:R-:W-:Y:S03]  /*49a0*/  @!P0 ISETP.GE.AND P1, PT, R9, R115.reuse, PT ;  /* 0x000000730900820c */ /* 0x080fe60003f26270 */
[----:B------:R-:W-:Y:S01]  /*49b0*/  FFMA.FTZ R21, R21, UR5, -R103 ;  /* 0x0000000515157c23 */ /* 0x000fe20008010867 */
[----:B------:R-:W-:Y:S03]  /*49c0*/  @!P0 FSEL R22, R22, -INF , !P1 ;  /* 0xff80000016168808 */ /* 0x000fe60004800000 */
[----:B------:R-:W2:Y:S01]  /*49d0*/  MUFU.EX2 R198, R17 ;  /* 0x0000001100c67308 */ /* 0x000ea20000000800 */
[----:B------:R-:W-:Y:S01]  /*49e0*/  @!P0 ISETP.GE.AND P1, PT, R8, R115, PT ;  /* 0x000000730800820c */ /* 0x000fe20003f26270 */
[--C-:B------:R-:W-:Y:S03]  /*49f0*/  FFMA.FTZ R22, R22, UR5, -R102.reuse ;  /* 0x0000000516167c23 */ /* 0x100fe60008010866 */
[----:B------:R-:W-:Y:S02]  /*4a00*/  @!P0 FSEL R23, R23, -INF , !P1 ;  /* 0xff80000017178808 */ /* 0x000fe40004800000 */
[-C--:B------:R-:W-:Y:S03]  /*4a10*/  @!P0 ISETP.GE.AND P1, PT, R9, R114.reuse, PT ;  /* 0x000000720900820c */ /* 0x080fe60003f26270 */
[----:B------:R-:W-:Y:S01]  /*4a20*/  MUFU.EX2 R206, R18 ;  /* 0x0000001200ce7308 */ /* 0x000fe20000000800 */
[----:B------:R-:W-:Y:S01]  /*4a30*/  FFMA.FTZ R23, R23, UR5, -R102 ;  /* 0x0000000517177c23 */ /* 0x000fe20008010866 */
[----:B------:R-:W-:Y:S02]  /*4a40*/  @!P0 FSEL R24, R24, -INF , !P1 ;  /* 0xff80000018188808 */ /* 0x000fe40004800000 */
[----:B------:R-:W-:Y:S02]  /*4a50*/  @!P0 ISETP.GE.AND P1, PT, R8, R114, PT ;  /* 0x000000720800820c */ /* 0x000fe40003f26270 */
[----:B-1----:R-:W-:Y:S04]  /*4a60*/  F2FP.BF16.F32.PACK_AB R5, R123, R124 ;  /* 0x0000007c7b05723e */ /* 0x002fe800000010ff */
[----:B------:R-:W1:Y:S01]  /*4a70*/  MUFU.EX2 R205, R19 ;  /* 0x0000001300cd7308 */ /* 0x000e620000000800 */
[----:B------:R-:W-:Y:S01]  /*4a80*/  @!P0 FSEL R25, R25, -INF , !P1 ;  /* 0xff80000019198808 */ /* 0x000fe20004800000 */
[--C-:B------:R-:W-:Y:S01]  /*4a90*/  FFMA.FTZ R24, R24, UR5, -R101.reuse ;  /* 0x0000000518187c23 */ /* 0x100fe20008010865 */
[-C--:B------:R-:W-:Y:S02]  /*4aa0*/  @!P0 ISETP.GE.AND P1, PT, R9, R113.reuse, PT ;  /* 0x000000710900820c */ /* 0x080fe40003f26270 */
[----:B--2---:R-:W-:Y:S01]  /*4ab0*/  F2FP.BF16.F32.PACK_AB R7, R198, R202 ;  /* 0x000000cac607723e */ /* 0x004fe200000010ff */
[--C-:B------:R-:W-:Y:S01]  /*4ac0*/  FFMA.FTZ R25, R25, UR5, -R101.reuse ;  /* 0x0000000519197c23 */ /* 0x100fe20008010865 */
[----:B------:R-:W-:Y:S03]  /*4ad0*/  @!P0 FSEL R26, R26, -INF , !P1 ;  /* 0xff8000001a1a8808 */ /* 0x000fe60004800000 */
[----:B------:R-:W-:Y:S01]  /*4ae0*/  MUFU.EX2 R134, R20 ;  /* 0x0000001400867308 */ /* 0x000fe20000000800 */
[-C--:B------:R-:W-:Y:S01]  /*4af0*/  @!P0 ISETP.GE.AND P1, PT, R8, R113.reuse, PT ;  /* 0x000000710800820c */ /* 0x080fe20003f26270 */
[--C-:B------:R-:W-:Y:S03]  /*4b00*/  FFMA.FTZ R26, R26, UR5, -R0.reuse ;  /* 0x000000051a1a7c23 */ /* 0x100fe60008010800 */
[----:B------:R-:W-:Y:S02]  /*4b10*/  @!P0 FSEL R27, R27, -INF , !P1 ;  /* 0xff8000001b1b8808 */ /* 0x000fe40004800000 */
[----:B------:R-:W-:Y:S03]  /*4b20*/  @!P0 ISETP.GE.AND P1, PT, R4, R114, PT ;  /* 0x000000720400820c */ /* 0x000fe60003f26270 */
[----:B------:R-:W2:Y:S01]  /*4b30*/  MUFU.EX2 R135, R21 ;  /* 0x0000001500877308 */ /* 0x000ea20000000800 */
[----:B-1----:R-:W-:Y:S01]  /*4b40*/  F2FP.BF16.F32.PACK_AB R6, R205, R206 ;  /* 0x000000cecd06723e */ /* 0x002fe200000010ff */
[--C-:B------:R-:W-:Y:S01]  /*4b50*/  FFMA.FTZ R27, R27, UR5, -R0.reuse ;  /* 0x000000051b1b7c23 */ /* 0x100fe20008010800 */
[----:B------:R-:W-:Y:S02]  /*4b60*/  @!P0 FSEL R28, R28, -INF , !P1 ;  /* 0xff8000001c1c8808 */ /* 0x000fe40004800000 */
[----:B------:R-:W-:Y:S05]  /*4b70*/  @!P0 ISETP.GE.AND P1, PT, R100, R114, PT ;  /* 0x000000726400820c */ /* 0x000fea0003f26270 */
[----:B------:R-:W-:Y:S01]  /*4b80*/  MUFU.EX2 R204, R22 ;  /* 0x0000001600cc7308 */ /* 0x000fe20000000800 */
[----:B------:R-:W-:Y:S01]  /*4b90*/  @!P0 FSEL R29, R29, -INF , !P1 ;  /* 0xff8000001d1d8808 */ /* 0x000fe20004800000 */
[--C-:B------:R-:W-:Y:S01]  /*4ba0*/  FFMA.FTZ R28, R28, UR5, -R101.reuse ;  /* 0x000000051c1c7c23 */ /* 0x100fe20008010865 */
[----:B------:R-:W-:Y:S03]  /*4bb0*/  @!P0 ISETP.GE.AND P1, PT, R4, R113, PT ;  /* 0x000000710400820c */ /* 0x000fe60003f26270 */
[----:B------:R-:W-:Y:S01]  /*4bc0*/  FFMA.FTZ R101, R29, UR5, -R101 ;  /* 0x000000051d657c23 */ /* 0x000fe20008010865 */
[----:B------:R-:W-:Y:S03]  /*4bd0*/  @!P0 FSEL R30, R30, -INF , !P1 ;  /* 0xff8000001e1e8808 */ /* 0x000fe60004800000 */
[----:B------:R-:W-:Y:S01]  /*4be0*/  MUFU.EX2 R203, R23 ;  /* 0x0000001700cb7308 */ /* 0x000fe20000000800 */
[-C--:B------:R-:W-:Y:S01]  /*4bf0*/  @!P0 ISETP.GE.AND P1, PT, R4, R116.reuse, PT ;  /* 0x000000740400820c */ /* 0x080fe20003f26270 */
[----:B------:R-:W-:Y:S03]  /*4c00*/  FFMA.FTZ R30, R30, UR5, -R0 ;  /* 0x000000051e1e7c23 */ /* 0x000fe60008010800 */
[----:B------:R-:W-:Y:S02]  /*4c10*/  @!P0 FSEL R32, R32, -INF , !P1 ;  /* 0xff80000020208808 */ /* 0x000fe40004800000 */
[----:B------:R-:W-:Y:S03]  /*4c20*/  @!P0 ISETP.GE.AND P1, PT, R100, R116, PT ;  /* 0x000000746400820c */ /* 0x000fe60003f26270 */
[----:B------:R-:W-:Y:S01]  /*4c30*/  MUFU.EX2 R118, R24 ;  /* 0x0000001800767308 */ /* 0x000fe20000000800 */
[--C-:B------:R-:W-:Y:S01]  /*4c40*/  FFMA.FTZ R32, R32, UR5, -R103.reuse ;  /* 0x0000000520207c23 */ /* 0x100fe20008010867 */
[----:B------:R-:W-:Y:S02]  /*4c50*/  @!P0 FSEL R33, R33, -INF , !P1 ;  /* 0xff80000021218808 */ /* 0x000fe40004800000 */
[----:B------:R-:W-:Y:S02]  /*4c60*/  @!P0 ISETP.GE.AND P1, PT, R4, R115, PT ;  /* 0x000000730400820c */ /* 0x000fe40003f26270 */
[----:B------:R-:W-:Y:S01]  /*4c70*/  F2FP.BF16.F32.PACK_AB R4, R201, R197 ;  /* 0x000000c5c904723e */ /* 0x000fe200000010ff */
[----:B------:R-:W-:Y:S01]  /*4c80*/  FFMA.FTZ R103, R33, UR5, -R103 ;  /* 0x0000000521677c23 */ /* 0x000fe20008010867 */
[----:B------:R-:W-:Y:S02]  /*4c90*/  @!P0 FSEL R34, R34, -INF , !P1 ;  /* 0xff80000022228808 */ /* 0x000fe40004800000 */
[----:B------:R-:W-:Y:S01]  /*4ca0*/  MUFU.EX2 R130, R32 ;  /* 0x0000002000827308 */ /* 0x000fe20000000800 */
[----:B------:R-:W-:Y:S01]  /*4cb0*/  @!P0 ISETP.GE.AND P1, PT, R100, R115, PT ;  /* 0x000000736400820c */ /* 0x000fe20003f26270 */
[----:B------:R1:W-:Y:S01]  /*4cc0*/  STS [R190+0xe400], R4 ;  /* 0x00e40004be007388 */ /* 0x0003e20000000800 */
[--C-:B------:R-:W-:Y:S02]  /*4cd0*/  FFMA.FTZ R34, R34, UR5, -R102.reuse ;  /* 0x0000000522227c23 */ /* 0x100fe40008010866 */
[----:B------:R-:W-:Y:S01]  /*4ce0*/  @!P0 FSEL R35, R35, -INF , !P1 ;  /* 0xff80000023238808 */ /* 0x000fe20004800000 */
[----:B------:R3:W-:Y:S01]  /*4cf0*/  STS [R192+0xe000], R7 ;  /* 0x00e00007c0007388 */ /* 0x0007e20000000800 */
[----:B------:R-:W-:Y:S03]  /*4d00*/  @!P0 ISETP.GE.AND P1, PT, R100, R113, PT ;  /* 0x000000716400820c */ /* 0x000fe60003f26270 */
[----:B------:R-:W4:Y:S01]  /*4d10*/  MUFU.EX2 R129, R103 ;  /* 0x0000006700817308 */ /* 0x000f220000000800 */
[----:B------:R2:W-:Y:S01]  /*4d20*/  STS [R192+0xe400], R6 ;  /* 0x00e40006c0007388 */ /* 0x0005e20000000800 */
[----:B------:R-:W-:Y:S01]  /*4d30*/  @!P0 FSEL R31, R31, -INF , !P1 ;  /* 0xff8000001f1f8808 */ /* 0x000fe20004800000 */
[----:B------:R-:W-:Y:S01]  /*4d40*/  FFMA.FTZ R102, R35, UR5, -R102 ;  /* 0x0000000523667c23 */ /* 0x000fe20008010866 */
[----:B------:R-:W-:Y:S01]  /*4d50*/  IADD3 R108, P0, R236, R216, RZ ;  /* 0x000000d8ec6c7210 */ /* 0x000fe20007f1e0ff */
[----:B------:R4:W-:Y:S02]  /*4d60*/  STS [R190+0xf000], R5 ;  /* 0x00f00005be007388 */ /* 0x0009e40000000800 */
[----:B------:R-:W-:Y:S03]  /*4d70*/  FFMA.FTZ R0, R31, UR5, -R0 ;  /* 0x000000051f007c23 */ /* 0x000fe60008010800 */
[----:B------:R-:W-:Y:S01]  /*4d80*/  MUFU.EX2 R133, R34 ;  /* 0x0000002200857308 */ /* 0x000fe20000000800 */
[----:B------:R-:W-:Y:S09]  /*4d90*/  IMAD.X R109, R233, 0x1, R215, P0 ;  /* 0x00000001e96d7824 */ /* 0x000ff200000e06d7 */
[----:B------:R4:W-:Y:S01]  /*4da0*/  MUFU.EX2 R110, R0 ;  /* 0x00000000006e7308 */ /* 0x0009e20000000800 */
[----:B-1----:R-:W-:Y:S02]  /*4db0*/  F2FP.BF16.F32.PACK_AB R4, R127, R128 ;  /* 0x000000807f04723e */ /* 0x002fe400000010ff */
[----:B---3--:R-:W-:Y:S03]  /*4dc0*/  F2FP.BF16.F32.PACK_AB R7, R121, R122 ;  /* 0x0000007a7907723e */ /* 0x008fe600000010ff */
[----:B------:R1:W-:Y:S04]  /*4dd0*/  STS [R190+0xf400], R4 ;  /* 0x00f40004be007388 */ /* 0x0003e80000000800 */
[----:B------:R-:W-:Y:S01]  /*4de0*/  MUFU.EX2 R131, R102 ;  /* 0x0000006600837308 */ /* 0x000fe20000000800 */
[----:B--2---:R-:W-:Y:S01]  /*4df0*/  F2FP.BF16.F32.PACK_AB R6, R125, R126 ;  /* 0x0000007e7d06723e */ /* 0x004fe200000010ff */
[----:B------:R2:W-:Y:S01]  /*4e00*/  STS [R192+0xf000], R7 ;  /* 0x00f00007c0007388 */ /* 0x0005e20000000800 */
[----:B----4-:R-:W-:Y:S03]  /*4e10*/  F2FP.BF16.F32.PACK_AB R5, R135, R134 ;  /* 0x000000868705723e */ /* 0x010fe600000010ff */
[----:B------:R-:W-:Y:S04]  /*4e20*/  STS [R192+0xf400], R6 ;  /* 0x00f40006c0007388 */ /* 0x000fe80000000800 */
[----:B------:R-:W2:Y:S01]  /*4e30*/  MUFU.EX2 R117, R25 ;  /* 0x0000001900757308 */ /* 0x000ea20000000800 */
[----:B------:R-:W-:Y:S01]  /*4e40*/  F2FP.BF16.F32.PACK_AB R0, R129, R130 ;  /* 0x000000828100723e */ /* 0x000fe200000010ff */
[----:B------:R3:W-:Y:S08]  /*4e50*/  STS [R185+0xe000], R5 ;  /* 0x00e00005b9007388 */ /* 0x0007f00000000800 */
[----:B------:R-:W-:Y:S01]  /*4e60*/  MUFU.EX2 R120, R26 ;  /* 0x0000001a00787308 */ /* 0x000fe20000000800 */
[----:B-1----:R-:W-:Y:S09]  /*4e70*/  F2FP.BF16.F32.PACK_AB R4, R203, R204 ;  /* 0x000000cccb04723e */ /* 0x002ff200000010ff */
[----:B------:R-:W1:Y:S01]  /*4e80*/  MUFU.EX2 R119, R27 ;  /* 0x0000001b00777308 */ /* 0x000e620000000800 */
[----:B--2---:R-:W-:Y:S01]  /*4e90*/  F2FP.BF16.F32.PACK_AB R7, R117, R118 ;  /* 0x000000767507723e */ /* 0x004fe200000010ff */
[----:B------:R2:W-:Y:S04]  /*4ea0*/  STS [R185+0xe400], R4 ;  /* 0x00e40004b9007388 */ /* 0x0005e80000000800 */
[----:B------:R4:W-:Y:S04]  /*4eb0*/  STS [R191+0xe000], R0 ;  /* 0x00e00000bf007388 */ /* 0x0009e80000000800 */
[----:B------:R-:W-:Y:S01]  /*4ec0*/  MUFU.EX2 R112, R28 ;  /* 0x0000001c00707308 */ /* 0x000fe20000000800 */
[----:B---3--:R-:W-:Y:S05]  /*4ed0*/  F2FP.BF16.F32.PACK_AB R5, R131, R133 ;  /* 0x000000858305723e */ /* 0x008fea00000010ff */
[----:B------:R-:W-:Y:S04]  /*4ee0*/  STS [R191+0xe400], R5 ;  /* 0x00e40005bf007388 */ /* 0x000fe80000000800 */
[----:B------:R-:W2:Y:S01]  /*4ef0*/  MUFU.EX2 R111, R101 ;  /* 0x00000065006f7308 */ /* 0x000ea20000000800 */
[----:B-1----:R-:W-:Y:S01]  /*4f00*/  F2FP.BF16.F32.PACK_AB R6, R119, R120 ;  /* 0x000000787706723e */ /* 0x002fe200000010ff */
[----:B------:R-:W-:Y:S04]  /*4f10*/  STS [R185+0xf000], R7 ;  /* 0x00f00007b9007388 */ /* 0x000fe80000000800 */
[----:B------:R-:W-:Y:S04]  /*4f20*/  STS [R185+0xf400], R6 ;  /* 0x00f40006b9007388 */ /* 0x000fe80000000800 */
[----:B------:R-:W4:Y:S01]  /*4f30*/  MUFU.EX2 R114, R30 ;  /* 0x0000001e00727308 */ /* 0x000f220000000800 */
[----:B--2---:R-:W-:Y:S05]  /*4f40*/  F2FP.BF16.F32.PACK_AB R4, R111, R112 ;  /* 0x000000706f04723e */ /* 0x004fea00000010ff */
[----:B------:R-:W-:Y:S01]  /*4f50*/  STS [R191+0xf000], R4 ;  /* 0x00f00004bf007388 */ /* 0x000fe20000000800 */
[----:B----4-:R-:W-:Y:S05]  /*4f60*/  F2FP.BF16.F32.PACK_AB R0, R110, R114 ;  /* 0x000000726e00723e */ /* 0x010fea00000010ff */
[----:B------:R1:W-:Y:S04]  /*4f70*/  STS [R191+0xf400], R0 ;  /* 0x00f40000bf007388 */ /* 0x0003e80000000800 */
[----:B------:R-:W2:Y:S08]  /*4f80*/  LDSM.16.M88.4 R32, [R170+0x4000] ;  /* 0x00400000aa20783b */ /* 0x000eb00000000200 */
[----:B------:R-:W3:Y:S08]  /*4f90*/  LDSM.16.M88.4 R28, [R170+0x5000] ;  /* 0x00500000aa1c783b */ /* 0x000ef00000000200 */
[----:B------:R-:W4:Y:S01]  /*4fa0*/  LDSM.16.M88.4 R100, [R172+0x4000] ;  /* 0x00400000ac64783b */ /* 0x000f220000000200 */
[C---:B-1----:R-:W-:Y:S07]  /*4fb0*/  IMAD.IADD R0, R132.reuse, 0x1, R172 ;  /* 0x0000000184007824 */ /* 0x042fee00078e02ac */
[----:B------:R-:W1:Y:S01]  /*4fc0*/  LDSM.16.M88.4 R104, [R172+0x5000] ;  /* 0x00500000ac68783b */ /* 0x000e620000000200 */
[-C--:B--2---:R-:W-:Y:S06]  /*4fd0*/  HMMA.16816.F32.BF16 R4, R32, R136.reuse, RZ ;  /* 0x000000882004723c */ /* 0x084fec00000418ff */
[C---:B---3--:R-:W-:Y:S06]  /*4fe0*/  HMMA.16816.F32.BF16 R8, R28.reuse, R136, RZ ;  /* 0x000000881c08723c */ /* 0x048fec00000418ff */
[-C--:B------:R-:W-:Y:S06]  /*4ff0*/  HMMA.16816.F32.BF16 R12, R28, R138.reuse, RZ ;  /* 0x0000008a1c0c723c */ /* 0x080fec00000418ff */
[C---:B------:R-:W-:Y:S06]  /*5000*/  HMMA.16816.F32.BF16 R16, R32.reuse, R138, RZ ;  /* 0x0000008a2010723c */ /* 0x040fec00000418ff */
[-C--:B------:R-:W-:Y:S06]  /*5010*/  HMMA.16816.F32.BF16 R20, R32, R140.reuse, RZ ;  /* 0x0000008c2014723c */ /* 0x080fec00000418ff */
[C---:B------:R-:W-:Y:S06]  /*5020*/  HMMA.16816.F32.BF16 R24, R28.reuse, R140, RZ ;  /* 0x0000008c1c18723c */ /* 0x040fec00000418ff */
[-C--:B------:R-:W-:Y:S06]  /*5030*/  HMMA.16816.F32.BF16 R28, R28, R142.reuse, RZ ;  /* 0x0000008e1c1c723c */ /* 0x080fec00000418ff */
[----:B------:R-:W-:Y:S06]  /*5040*/  HMMA.16816.F32.BF16 R32, R32, R142, RZ ;  /* 0x0000008e2020723c */ /* 0x000fec00000418ff */
[-C--:B----4-:R-:W-:Y:S06]  /*5050*/  HMMA.16816.F32.BF16 R4, R100, R144.reuse, R4 ;  /* 0x000000906404723c */ /* 0x090fec0000041804 */
[C---:B-1----:R-:W-:Y:S06]  /*5060*/  HMMA.16816.F32.BF16 R8, R104.reuse, R144, R8 ;  /* 0x000000906808723c */ /* 0x042fec0000041808 */
[-C--:B------:R-:W-:Y:S06]  /*5070*/  HMMA.16816.F32.BF16 R12, R104, R146.reuse, R12 ;  /* 0x00000092680c723c */ /* 0x080fec000004180c */
[C---:B------:R-:W-:Y:S06]  /*5080*/  HMMA.16816.F32.BF16 R16, R100.reuse, R146, R16 ;  /* 0x000000926410723c */ /* 0x040fec0000041810 */
[-C--:B------:R-:W-:Y:S06]  /*5090*/  HMMA.16816.F32.BF16 R20, R100, R148.reuse, R20 ;  /* 0x000000946414723c */ /* 0x080fec0000041814 */
[C---:B------:R-:W-:Y:S06]  /*50a0*/  HMMA.16816.F32.BF16 R24, R104.reuse, R148, R24 ;  /* 0x000000946818723c */ /* 0x040fec0000041818 */
[-C--:B------:R-:W-:Y:S06]  /*50b0*/  HMMA.16816.F32.BF16 R28, R104, R150.reuse, R28 ;  /* 0x00000096681c723c */ /* 0x080fec000004181c */
[----:B------:R-:W-:Y:S05]  /*50c0*/  HMMA.16816.F32.BF16 R32, R100, R150, R32 ;  /* 0x000000966420723c */ /* 0x000fea0000041820 */
[----:B------:R-:W-:Y:S05]  /*50d0*/  IMAD.IADD R104, R132, 0x1, R170 ;  /* 0x0000000184687824 */ /* 0x000fea00078e02aa */
[----:B------:R-:W1:Y:S08]  /*50e0*/  LDSM.16.M88.4 R100, [R104+0x4000] ;  /* 0x004000006864783b */ /* 0x000e700000000200 */
[----:B------:R-:W2:Y:S01]  /*50f0*/  LDSM.16.M88.4 R104, [R104+0x5000] ;  /* 0x005000006868783b */ /* 0x000ea20000000200 */
[-C--:B-1----:R-:W-:Y:S06]  /*5100*/  HMMA.16816.F32.BF16 R4, R100, R152.reuse, R4 ;  /* 0x000000986404723c */ /* 0x082fec0000041804 */
[C---:B--2---:R-:W-:Y:S06]  /*5110*/  HMMA.16816.F32.BF16 R8, R104.reuse, R152, R8 ;  /* 0x000000986808723c */ /* 0x044fec0000041808 */
[-C--:B------:R-:W-:Y:S06]  /*5120*/  HMMA.16816.F32.BF16 R12, R104, R154.reuse, R12 ;  /* 0x0000009a680c723c */ /* 0x080fec000004180c */
[C---:B------:R-:W-:Y:S06]  /*5130*/  HMMA.16816.F32.BF16 R16, R100.reuse, R154, R16 ;  /* 0x0000009a6410723c */ /* 0x040fec0000041810 */
[-C--:B------:R-:W-:Y:S06]  /*5140*/  HMMA.16816.F32.BF16 R20, R100, R156.reuse, R20 ;  /* 0x0000009c6414723c */ /* 0x080fec0000041814 */
[C---:B------:R-:W-:Y:S06]  /*5150*/  HMMA.16816.F32.BF16 R24, R104.reuse, R156, R24 ;  /* 0x0000009c6818723c */ /* 0x040fec0000041818 */
[-C--:B------:R-:W-:Y:S01]  /*5160*/  HMMA.16816.F32.BF16 R28, R104, R158.reuse, R28 ;  /* 0x0000009e681c723c */ /* 0x080fe2000004181c */
[----:B------:R-:W2:Y:S04]  /*5170*/  LDG.E R107, desc[UR12][R108.64] ;  /* 0x0000000c6c6b7981 */ /* 0x000ea8000c1e1900 */
[----:B------:R-:W3:Y:S01]  /*5180*/  LDG.E R106, desc[UR12][R108.64+0x20] ;  /* 0x0000200c6c6a7981 */ /* 0x000ee2000c1e1900 */
[----:B------:R-:W-:Y:S03]  /*5190*/  HMMA.16816.F32.BF16 R32, R100, R158, R32 ;  /* 0x0000009e6420723c */ /* 0x000fe60000041820 */
[----:B------:R-:W5:Y:S04]  /*51a0*/  LDG.E R105, desc[UR12][R108.64+0x80] ;  /* 0x0000800c6c697981 */ /* 0x000f68000c1e1900 */
[----:B------:R1:W5:Y:S04]  /*51b0*/  LDG.E R104, desc[UR12][R108.64+0xa0] ;  /* 0x0000a00c6c687981 */ /* 0x000368000c1e1900 */
[----:B------:R-:W4:Y:S02]  /*51c0*/  LDSM.16.M88.4 R100, [R0+0x4000] ;  /* 0x004000000064783b */ /* 0x000f240000000200 */
[-C--:B----4-:R-:W-:Y:S11]  /*51d0*/  HMMA.16816.F32.BF16 R4, R100, R160.reuse, R4 ;  /* 0x000000a06404723c */ /* 0x090ff60000041804 */
[----:B------:R-:W-:Y:S11]  /*51e0*/  @!UPT UIADD3 URZ, URZ, URZ, URZ ;  /* 0x0000003f3f3ff290 */ /* 0x000ff6000fffe03f */
[----:B------:R-:W-:Y:S02]  /*51f0*/  @!UPT UIADD3 URZ, URZ, URZ, URZ ;  /* 0x0000003f3f3ff290 */ /* 0x000fe4000fffe03f */
[C---:B--2---:R-:W-:Y:S01]  /*5200*/  FADD.FTZ R4, -R107.reuse, R4 ;  /* 0x000000046b047221 */ /* 0x044fe20000010100 */
[----:B------:R-:W-:Y:S01]  /*5210*/  FADD.FTZ R5, -R107, R5 ;  /* 0x000000056b057221 */ /* 0x000fe20000010100 */
[C---:B---3--:R-:W-:Y:S01]  /*5220*/  FADD.FTZ R6, -R106.reuse, R6 ;  /* 0x000000066a067221 */ /* 0x048fe20000010100 */
[----:B------:R-:W-:Y:S01]  /*5230*/  FADD.FTZ R7, -R106, R7 ;  /* 0x000000076a077221 */ /* 0x000fe20000010100 */
[----:B------:R-:W-:Y:S01]  /*5240*/  FMUL.FTZ R115, R200, R4 ;  /* 0x00000004c8737220 */ /* 0x000fe20000410000 */
[----:B------:R-:W-:Y:S01]  /*5250*/  FMUL.FTZ R113, R199, R5 ;  /* 0x00000005c7717220 */ /* 0x000fe20000410000 */
[----:B------:R-:W-:Y:S01]  /*5260*/  FMUL.FTZ R116, R197, R6 ;  /* 0x00000006c5747220 */ /* 0x000fe20000410000 */
[----:B-1----:R-:W-:Y:S02]  /*5270*/  FMUL.FTZ R108, R201, R7 ;  /* 0x00000007c96c7220 */ /* 0x002fe40000410000 */
[----:B------:R-:W1:Y:S02]  /*5280*/  LDSM.16.M88.4 R4, [R0+0x5000] ;  /* 0x005000000004783b */ /* 0x000e640000000200 */
[C---:B-1----:R-:W-:Y:S06]  /*5290*/  HMMA.16816.F32.BF16 R8, R4.reuse, R160, R8 ;  /* 0x000000a00408723c */ /* 0x042fec0000041808 */
[-C--:B------:R-:W-:Y:S06]  /*52a0*/  HMMA.16816.F32.BF16 R12, R4, R162.reuse, R12 ;  /* 0x000000a2040c723c */ /* 0x080fec000004180c */
[C---:B------:R-:W-:Y:S06]  /*52b0*/  HMMA.16816.F32.BF16 R16, R100.reuse, R162, R16 ;  /* 0x000000a26410723c */ /* 0x040fec0000041810 */
[-C--:B------:R-:W-:Y:S06]  /*52c0*/  HMMA.16816.F32.BF16 R20, R100, R164.reuse, R20 ;  /* 0x000000a46414723c */ /* 0x080fec0000041814 */
[C---:B------:R-:W-:Y:S06]  /*52d0*/  HMMA.16816.F32.BF16 R24, R4.reuse, R164, R24 ;  /* 0x000000a40418723c */ /* 0x040fec0000041818 */
[-C--:B------:R-:W-:Y:S06]  /*52e0*/  HMMA.16816.F32.BF16 R28, R4, R166.reuse, R28 ;  /* 0x000000a6041c723c */ /* 0x080fec000004181c */
[----:B------:R-:W-:Y:S05]  /*52f0*/  HMMA.16816.F32.BF16 R32, R100, R166, R32 ;  /* 0x000000a66420723c */ /* 0x000fea0000041820 */
[----:B------:R-:W-:Y:S01]  /*5300*/  FADD.FTZ R7, -R107, R16 ;  /* 0x000000106b077221 */ /* 0x000fe20000010100 */
[----:B------:R-:W-:Y:S01]  /*5310*/  F2FP.BF16.F32.PACK_AB R6, R113, R115 ;  /* 0x000000737106723e */ /* 0x000fe200000010ff */
[C---:B------:R-:W-:Y:S01]  /*5320*/  FADD.FTZ R17, -R107.reuse, R17 ;  /* 0x000000116b117221 */ /* 0x040fe20000010100 */
[C---:B------:R-:W-:Y:S03]  /*5330*/  FADD.FTZ R5, -R107.reuse, R20 ;  /* 0x000000146b057221 */ /* 0x040fe60000010100 */
[----:B------:R-:W-:Y:S01]  /*5340*/  FADD.FTZ R21, -R107, R21 ;  /* 0x000000156b157221 */ /* 0x000fe20000010100 */
[----:B------:R-:W-:Y:S01]  /*5350*/  FADD.FTZ R19, -R106, R19 ;  /* 0x000000136a137221 */ /* 0x000fe20000010100 */
[----:B------:R-:W-:Y:S01]  /*5360*/  FMUL.FTZ R7, R202, R7 ;  /* 0x00000007ca077220 */ /* 0x000fe20000410000 */
[----:B------:R-:W-:Y:S01]  /*5370*/  FMUL.FTZ R20, R198, R17 ;  /* 0x00000011c6147220 */ /* 0x000fe20000410000 */
[----:B------:R-:W-:Y:S01]  /*5380*/  FMUL.FTZ R5, R134, R5 ;  /* 0x0000000586057220 */ /* 0x000fe20000410000 */
[----:B------:R-:W-:Y:S01]  /*5390*/  FMUL.FTZ R21, R135, R21 ;  /* 0x0000001587157220 */ /* 0x000fe20000410000 */
[C---:B------:R-:W-:Y:S01]  /*53a0*/  FADD.FTZ R17, -R106.reuse, R22 ;  /* 0x000000166a117221 */ /* 0x040fe20000010100 */
[----:B------:R-:W-:Y:S01]  /*53b0*/  FADD.FTZ R16, -R106, R23 ;  /* 0x000000176a107221 */ /* 0x000fe20000010100 */
[----:B------:R-:W-:Y:S02]  /*53c0*/  F2FP.BF16.F32.PACK_AB R20, R20, R7 ;  /* 0x000000071414723e */ /* 0x000fe400000010ff */
[----:B------:R-:W-:Y:S01]  /*53d0*/  F2FP.BF16.F32.PACK_AB R21, R21, R5 ;  /* 0x000000051515723e */ /* 0x000fe200000010ff */
[----:B------:R-:W-:Y:S01]  /*53e0*/  FMUL.FTZ R17, R204, R17 ;  /* 0x00000011cc117220 */ /* 0x000fe20000410000 */
[----:B------:R-:W-:Y:S01]  /*53f0*/  F2FP.BF16.F32.PACK_AB R7, R108, R116 ;  /* 0x000000746c07723e */ /* 0x000fe200000010ff */
[C---:B------:R-:W-:Y:S01]  /*5400*/  FADD.FTZ R4, -R107.reuse, R32 ;  /* 0x000000206b047221 */ /* 0x040fe20000010100 */
[----:B------:R-:W-:Y:S01]  /*5410*/  FADD.FTZ R0, -R107, R33 ;  /* 0x000000216b007221 */ /* 0x000fe20000010100 */
[----:B------:R-:W-:Y:S01]  /*5420*/  FMUL.FTZ R32, R205, R19 ;  /* 0x00000013cd207220 */ /* 0x000fe20000410000 */
[----:B------:R-:W-:Y:S01]  /*5430*/  FADD.FTZ R33, -R106, R18 ;  /* 0x000000126a217221 */ /* 0x000fe20000010100 */
[----:B------:R-:W-:Y:S01]  /*5440*/  FMUL.FTZ R4, R130, R4 ;  /* 0x0000000482047220 */ /* 0x000fe20000410000 */
[----:B------:R-:W-:Y:S01]  /*5450*/  FMUL.FTZ R0, R129, R0 ;  /* 0x0000000081007220 */ /* 0x000fe20000410000 */
[C---:B------:R-:W-:Y:S01]  /*5460*/  FADD.FTZ R22, -R106.reuse, R34 ;  /* 0x000000226a167221 */ /* 0x040fe20000010100 */
[----:B------:R-:W-:Y:S01]  /*5470*/  FADD.FTZ R19, -R106, R35 ;  /* 0x000000236a137221 */ /* 0x000fe20000010100 */
[----:B------:R-:W-:Y:S01]  /*5480*/  FMUL.FTZ R33, R206, R33 ;  /* 0x00000021ce217220 */ /* 0x000fe20000410000 */
[----:B------:R-:W-:Y:S01]  /*5490*/  FMUL.FTZ R16, R203, R16 ;  /* 0x00000010cb107220 */ /* 0x000fe20000410000 */
[----:B------:R-:W-:Y:S01]  /*54a0*/  F2FP.BF16.F32.PACK_AB R18, R0, R4 ;  /* 0x000000040012723e */ /* 0x000fe200000010ff */
[----:B------:R-:W-:Y:S01]  /*54b0*/  FMUL.FTZ R22, R133, R22 ;  /* 0x0000001685167220 */ /* 0x000fe20000410000 */
[----:B------:R-:W-:Y:S01]  /*54c0*/  FMUL.FTZ R19, R131, R19 ;  /* 0x0000001383137220 */ /* 0x000fe20000410000 */
[----:B------:R-:W-:Y:S06]  /*54d0*/  @!P3 BRA `(.L_x_48) ;  /* 0x000000000088b947 */ /* 0x000fec0003800000 */
[----:B------:R-:W1:Y:S01]  /*54e0*/  LDC R34, c[0x0][0x240] ;  /* 0x00009000ff227b82 */ /* 0x000e620000000800 */
[----:B------:R-:W-:Y:S02]  /*54f0*/  ISETP.GE.AND P0, PT, R212, UR4, PT ;  /* 0x00000004d4007c0c */ /* 0x000fe4000bf06270 */
[----:B------:R-:W-:Y:S04]  /*5500*/  LOP3.LUT R0, R184, 0x1, RZ, 0xc0, !PT ;  /* 0x00000001b8007812 */ /* 0x000fe800078ec0ff */
[----:B------:R-:W-:Y:S01]  /*5510*/  ISETP.NE.U32.AND P1, PT, R0, 0x1, PT ;  /* 0x000000010000780c */ /* 0x000fe20003f25070 */
[----:B------:R-:W-:Y:S05]  /*5520*/  IMAD.MOV.U32 R0, RZ, RZ, -0x2000 ;  /* 0xffffe000ff007424 */ /* 0x000fea00078e00ff */
[----:B------:R-:W-:Y:S01]  /*5530*/  SEL R0, R0, 0x2000, !P1 ;  /* 0x0000200000007807 */ /* 0x000fe20004800000 */
[----:B------:R-:W2:Y:S04]  /*5540*/  @!P0 LDC R23, c[0x0][0x244] ;  /* 0x00009100ff178b82 */ /* 0x000ea80000000800 */
[--C-:B------:R-:W-:Y:S02]  /*5550*/  IMAD.IADD R183, R183, 0x1, R0.reuse ;  /* 0x00000001b7b77824 */ /* 0x100fe400078e0200 */
[--C-:B------:R-:W-:Y:S02]  /*5560*/  IMAD.IADD R196, R196, 0x1, R0.reuse ;  /* 0x00000001c4c47824 */ /* 0x100fe400078e0200 */
[----:B------:R-:W-:Y:S01]  /*5570*/  IMAD.IADD R169, R169, 0x1, R0 ;  /* 0x00000001a9a97824 */ /* 0x000fe200078e0200 */
[----:B------:R3:W-:Y:S04]  /*5580*/  @P0 STS [R183], RZ ;  /* 0x000000ffb7000388 */ /* 0x0007e80000000800 */
[----:B------:R3:W-:Y:S04]  /*5590*/  @P0 STS [R183+0x4], RZ ;  /* 0x000004ffb7000388 */ /* 0x0007e80000000800 */
[----:B------:R3:W-:Y:S04]  /*55a0*/  @P0 STS [R183+0x8], RZ ;  /* 0x000008ffb7000388 */ /* 0x0007e80000000800 */
[----:B------:R3:W-:Y:S01]  /*55b0*/  @P0 STS [R183+0xc], RZ ;  /* 0x00000cffb7000388 */ /* 0x0007e20000000800 */
[----:B-1----:R-:W-:Y:S05]  /*55c0*/  IMAD.U32 R4, R34, -0x40, RZ ;  /* 0xffffffc022047824 */ /* 0x002fea00078e00ff */
[C---:B------:R-:W-:Y:S04]  /*55d0*/  LEA R5, P1, R4.reuse, R188, 0x1 ;  /* 0x000000bc04057211 */ /* 0x040fe800078208ff */
[----:B------:R-:W-:Y:S01]  /*55e0*/  LEA.HI.X.SX32 R4, R4, R189, 0x1, P1 ;  /* 0x000000bd04047211 */ /* 0x000fe200008f0eff */
[----:B------:R-:W-:Y:S04]  /*55f0*/  IMAD.MOV.U32 R188, RZ, RZ, R5 ;  /* 0x000000ffffbc7224 */ /* 0x000fe800078e0005 */
[----:B------:R-:W-:Y:S01]  /*5600*/  IMAD.MOV.U32 R189, RZ, RZ, R4 ;  /* 0x000000ffffbd7224 */ /* 0x000fe200078e0004 */
[C---:B------:R-:W-:Y:S04]  /*5610*/  @!P0 LEA R4, P1, R34.reuse, R188, 0x6 ;  /* 0x000000bc22048211 */ /* 0x040fe800078230ff */
[----:B------:R-:W-:Y:S01]  /*5620*/  @!PT LDS RZ, [RZ] ;  /* 0x00000000fffff984 */ /* 0x000fe20000000800 */
[----:B------:R-:W-:Y:S01]  /*5630*/  @!PT LDS RZ, [RZ] ;  /* 0x00000000fffff984 */ /* 0x000fe20000000800 */
[----:B------:R-:W-:Y:S01]  /*5640*/  @!PT LDS RZ, [RZ] ;  /* 0x00000000fffff984 */ /* 0x000fe20000000800 */
[----:B------:R3:W-:Y:S01]  /*5650*/  @!P0 LDGSTS.E.BYPASS.LTC128B.128 [R196], desc[UR12][R188.64] ;  /* 0x00000000bcc48fae */ /* 0x0007e2000b901d4c */
[----:B--2---:R-:W-:Y:S03]  /*5660*/  @!P0 LEA.HI.X R5, R34, R189, R23, 0x6, P1 ;  /* 0x000000bd22058211 */ /* 0x004fe600008f3417 */
[----:B------:R3:W-:Y:S04]  /*5670*/  @P0 STS [R183+0x1000], RZ ;  /* 0x001000ffb7000388 */ /* 0x0007e80000000800 */
[----:B------:R3:W-:Y:S04]  /*5680*/  @P0 STS [R183+0x1004], RZ ;  /* 0x001004ffb7000388 */ /* 0x0007e80000000800 */
[----:B------:R3:W-:Y:S04]  /*5690*/  @P0 STS [R183+0x1008], RZ ;  /* 0x001008ffb7000388 */ /* 0x0007e80000000800 */
[----:B------:R3:W-:Y:S04]  /*56a0*/  @P0 STS [R183+0x100c], RZ ;  /* 0x00100cffb7000388 */ /* 0x0007e80000000800 */
[----:B------:R-:W-:Y:S01]  /*56b0*/  @!PT LDS RZ, [RZ] ;  /* 0x00000000fffff984 */ /* 0x000fe20000000800 */
[----:B------:R-:W-:Y:S01]  /*56c0*/  @!PT LDS RZ, [RZ] ;  /* 0x00000000fffff984 */ /* 0x000fe20000000800 */
[----:B------:R-:W-:Y:S01]  /*56d0*/  @!PT LDS RZ, [RZ] ;  /* 0x00000000fffff984 */ /* 0x000fe20000000800 */
[----:B------:R3:W-:Y:S04]  /*56e0*/  @!P0 LDGSTS.E.BYPASS.LTC128B.128 [R196+0x1000], desc[UR12][R4.64] ;  /* 0x0100000004c48fae */ /* 0x0007e8000b901d4c */
[----:B------:R-:W0:Y:S02]  /*56f0*/  LDGDEPBAR ;  /* 0x00000000000079af */ /* 0x000e240000000000 */
.L_x_48:
[----:B------:R-:W-:Y:S01]  /*5700*/  F2FP.BF16.F32.PACK_AB R0, R32, R33 ;  /* 0x000000212000723e */ /* 0x000fe200000010ff */
[----:B------:R1:W-:Y:S01]  /*5710*/  STS [R190+0xa000], R6 ;  /* 0x00a00006be007388 */ /* 0x0003e20000000800 */
[C---:B-----5:R-:W-:Y:S01]  /*5720*/  FADD.FTZ R8, -R105.reuse, R8 ;  /* 0x0000000869087221 */ /* 0x060fe20000010100 */
[----:B------:R-:W-:Y:S01]  /*5730*/  FADD.FTZ R9, -R105, R9 ;  /* 0x0000000969097221 */ /* 0x000fe20000010100 */
[----:B------:R-:W-:Y:S01]  /*5740*/  FADD.FTZ R11, -R104, R11 ;  /* 0x0000000b680b7221 */ /* 0x000fe20000010100 */
[----:B------:R2:W-:Y:S01]  /*5750*/  STS [R190+0xa400], R7 ;  /* 0x00a40007be007388 */ /* 0x0005e20000000800 */
[----:B---3--:R-:W-:Y:S01]  /*5760*/  FMUL.FTZ R5, R124, R8 ;  /* 0x000000087c057220 */ /* 0x008fe20000410000 */
[----:B------:R-:W-:Y:S01]  /*5770*/  FMUL.FTZ R4, R123, R9 ;  /* 0x000000097b047220 */ /* 0x000fe20000410000 */
[----:B------:R-:W-:Y:S01]  /*5780*/  FADD.FTZ R10, -R104, R10 ;  /* 0x0000000a680a7221 */ /* 0x000fe20000010100 */
[----:B------:R3:W-:Y:S01]  /*5790*/  STS [R192+0xa400], R0 ;  /* 0x00a40000c0007388 */ /* 0x0007e20000000800 */
[C---:B------:R-:W-:Y:S01]  /*57a0*/  FADD.FTZ R13, -R105.reuse, R13 ;  /* 0x0000000d690d7221 */ /* 0x040fe20000010100 */
[C---:B------:R-:W-:Y:S01]  /*57b0*/  FADD.FTZ R12, -R105.reuse, R12 ;  /* 0x0000000c690c7221 */ /* 0x040fe20000010100 */
[----:B------:R-:W-:Y:S01]  /*57c0*/  FMUL.FTZ R10, R128, R10 ;  /* 0x0000000a800a7220 */ /* 0x000fe20000410000 */
[----:B------:R-:W-:Y:S01]  /*57d0*/  STS [R192+0xa000], R20 ;  /* 0x00a00014c0007388 */ /* 0x000fe20000000800 */
[C---:B------:R-:W-:Y:S01]  /*57e0*/  FADD.FTZ R14, -R104.reuse, R14 ;  /* 0x0000000e680e7221 */ /* 0x040fe20000010100 */
[----:B------:R-:W-:Y:S01]  /*57f0*/  FADD.FTZ R15, -R104, R15 ;  /* 0x0000000f680f7221 */ /* 0x000fe20000010100 */
[----:B------:R-:W-:Y:S01]  /*5800*/  FMUL.FTZ R12, R122, R12 ;  /* 0x0000000c7a0c7220 */ /* 0x000fe20000410000 */
[----:B------:R-:W-:Y:S01]  /*5810*/  FADD.FTZ R25, -R105, R25 ;  /* 0x0000001969197221 */ /* 0x000fe20000010100 */
[----:B------:R-:W-:Y:S01]  /*5820*/  FMUL.FTZ R14, R126, R14 ;  /* 0x0000000e7e0e7220 */ /* 0x000fe20000410000 */
[----:B------:R-:W-:Y:S01]  /*5830*/  FMUL.FTZ R15, R125, R15 ;  /* 0x0000000f7d0f7220 */ /* 0x000fe20000410000 */
[C---:B------:R-:W-:Y:S01]  /*5840*/  FADD.FTZ R27, -R104.reuse, R27 ;  /* 0x0000001b681b7221 */ /* 0x040fe20000010100 */
[C---:B------:R-:W-:Y:S01]  /*5850*/  FADD.FTZ R24, -R105.reuse, R24 ;  /* 0x0000001869187221 */ /* 0x040fe20000010100 */
[----:B------:R-:W-:Y:S01]  /*5860*/  FADD.FTZ R26, -R104, R26 ;  /* 0x0000001a681a7221 */ /* 0x000fe20000010100 */
[----:B------:R-:W-:Y:S01]  /*5870*/  F2FP.BF16.F32.PACK_AB R16, R16, R17 ;  /* 0x000000111010723e */ /* 0x000fe200000010ff */
[----:B------:R-:W-:Y:S01]  /*5880*/  FADD.FTZ R29, -R105, R29 ;  /* 0x0000001d691d7221 */ /* 0x000fe20000010100 */
[----:B------:R-:W-:Y:S01]  /*5890*/  FMUL.FTZ R24, R118, R24 ;  /* 0x0000001876187220 */ /* 0x000fe20000410000 */
[----:B------:R-:W-:Y:S01]  /*58a0*/  FMUL.FTZ R9, R117, R25 ;  /* 0x0000001975097220 */ /* 0x000fe20000410000 */
[----:B------:R-:W-:Y:S01]  /*58b0*/  FADD.FTZ R31, -R104, R31 ;  /* 0x0000001f681f7221 */ /* 0x000fe20000010100 */
[----:B------:R-:W-:Y:S01]  /*58c0*/  FMUL.FTZ R26, R120, R26 ;  /* 0x0000001a781a7220 */ /* 0x000fe20000410000 */
[----:B-1----:R-:W-:Y:S01]  /*58d0*/  FMUL.FTZ R6, R119, R27 ;  /* 0x0000001b77067220 */ /* 0x002fe20000410000 */
[----:B--2---:R-:W-:Y:S01]  /*58e0*/  FMUL.FTZ R7, R121, R13 ;  /* 0x0000000d79077220 */ /* 0x004fe20000410000 */
[----:B------:R-:W-:Y:S01]  /*58f0*/  FADD.FTZ R28, -R105, R28 ;  /* 0x0000001c691c7221 */ /* 0x000fe20000010100 */
[----:B------:R-:W-:Y:S01]  /*5900*/  FADD.FTZ R30, -R104, R30 ;  /* 0x0000001e681e7221 */ /* 0x000fe20000010100 */
[----:B------:R-:W-:Y:S01]  /*5910*/  F2FP.BF16.F32.PACK_AB R17, R19, R22 ;  /* 0x000000161311723e */ /* 0x000fe200000010ff */
[----:B------:R-:W-:Y:S01]  /*5920*/  FMUL.FTZ R8, R111, R29 ;  /* 0x0000001d6f087220 */ /* 0x000fe20000410000 */
[----:B---3--:R-:W-:Y:S01]  /*5930*/  F2FP.BF16.F32.PACK_AB R0, R4, R5 ;  /* 0x000000050400723e */ /* 0x008fe200000010ff */
[----:B------:R-:W-:Y:S01]  /*5940*/  FMUL.FTZ R4, R127, R11 ;  /* 0x0000000b7f047220 */ /* 0x000fe20000410000 */
[----:B------:R-:W-:Y:S01]  /*5950*/  F2FP.BF16.F32.PACK_AB R7, R7, R12 ;  /* 0x0000000c0707723e */ /* 0x000fe200000010ff */
[----:B------:R-:W-:Y:S01]  /*5960*/  FMUL.FTZ R28, R112, R28 ;  /* 0x0000001c701c7220 */ /* 0x000fe20000410000 */
[----:B------:R-:W-:Y:S01]  /*5970*/  FMUL.FTZ R30, R114, R30 ;  /* 0x0000001e721e7220 */ /* 0x000fe20000410000 */
[----:B------:R1:W-:Y:S01]  /*5980*/  STS [R190+0xb000], R0 ;  /* 0x00b00000be007388 */ /* 0x0003e20000000800 */
[----:B------:R-:W-:Y:S01]  /*5990*/  F2FP.BF16.F32.PACK_AB R4, R4, R10 ;  /* 0x0000000a0404723e */ /* 0x000fe200000010ff */
[----:B------:R-:W-:Y:S01]  /*59a0*/  FMUL.FTZ R5, R110, R31 ;  /* 0x0000001f6e057220 */ /* 0x000fe20000410000 */
[----:B------:R-:W-:Y:S02]  /*59b0*/  F2FP.BF16.F32.PACK_AB R9, R9, R24 ;  /* 0x000000180909723e */ /* 0x000fe400000010ff */
[----:B------:R-:W-:Y:S01]  /*59c0*/  F2FP.BF16.F32.PACK_AB R6, R6, R26 ;  /* 0x0000001a0606723e */ /* 0x000fe200000010ff */
[----:B------:R-:W-:Y:S01]  /*59d0*/  STS [R190+0xb400], R4 ;  /* 0x00b40004be007388 */ /* 0x000fe20000000800 */
[----:B------:R-:W-:Y:S02]  /*59e0*/  F2FP.BF16.F32.PACK_AB R8, R8, R28 ;  /* 0x0000001c0808723e */ /* 0x000fe400000010ff */
[----:B------:R-:W-:Y:S01]  /*59f0*/  F2FP.BF16.F32.PACK_AB R5, R5, R30 ;  /* 0x0000001e0505723e */ /* 0x000fe200000010ff */
[----:B------:R-:W-:Y:S01]  /*5a00*/  STS [R192+0xb000], R7 ;  /* 0x00b00007c0007388 */ /* 0x000fe20000000800 */
[----:B------:R-:W-:Y:S02]  /*5a10*/  LEA R118, R240, R181, 0x1 ;  /* 0x000000b5f0767211 */ /* 0x000fe400078e08ff */
[----:B------:R-:W-:Y:S02]  /*5a20*/  MOV R120, R195 ;  /* 0x000000c300787202 */ /* 0x000fe40000000f00 */
[----:B------:R-:W-:Y:S02]  /*5a30*/  MOV R121, R194 ;  /* 0x000000c200797202 */ /* 0x000fe40000000f00 */
[----:B-1----:R-:W-:Y:S05]  /*5a40*/  F2FP.BF16.F32.PACK_AB R0, R15, R14 ;  /* 0x0000000e0f00723e */ /* 0x002fea00000010ff */
[----:B------:R1:W-:Y:S04]  /*5a50*/  STS [R192+0xb400], R0 ;  /* 0x00b40000c0007388 */ /* 0x0003e80000000800 */
[----:B------:R-:W-:Y:S04]  /*5a60*/  STS [R185+0xa000], R21 ;  /* 0x00a00015b9007388 */ /* 0x000fe80000000800 */
[----:B------:R-:W-:Y:S04]  /*5a70*/  STS [R185+0xa400], R16 ;  /* 0x00a40010b9007388 */ /* 0x000fe80000000800 */
[----:B------:R-:W-:Y:S04]  /*5a80*/  STS [R191+0xa000], R18 ;  /* 0x00a00012bf007388 */ /* 0x000fe80000000800 */
[----:B------:R-:W-:Y:S04]  /*5a90*/  STS [R191+0xa400], R17 ;  /* 0x00a40011bf007388 */ /* 0x000fe80000000800 */
[----:B------:R-:W-:Y:S04]  /*5aa0*/  STS [R185+0xb000], R9 ;  /* 0x00b00009b9007388 */ /* 0x000fe80000000800 */
[----:B------:R-:W-:Y:S01]  /*5ab0*/  STS [R185+0xb400], R6 ;  /* 0x00b40006b9007388 */ /* 0x000fe20000000800 */
[C---:B-1----:R-:W-:Y:S02]  /*5ac0*/  IADD3 R0, R3.reuse, 0x40, RZ ;  /* 0x0000004003007810 */ /* 0x042fe40007ffe0ff */
[----:B------:R-:W-:Y:S01]  /*5ad0*/  @P6 IADD3 R0, R3, -0x40, RZ ;  /* 0xffffffc003006810 */ /* 0x000fe20007ffe0ff */
[----:B------:R-:W-:Y:S04]  /*5ae0*/  STS [R191+0xb000], R8 ;  /* 0x00b00008bf007388 */ /* 0x000fe80000000800 */
[----:B------:R-:W-:Y:S01]  /*5af0*/  STS [R191+0xb400], R5 ;  /* 0x00b40005bf007388 */ /* 0x000fe20000000800 */
[----:B------:R-:W-:Y:S06]  /*5b00*/  BAR.SYNC.DEFER_BLOCKING 0x0 ;  /* 0x0000000000007b1d */ /* 0x000fec0000010000 */
[----:B------:R-:W-:Y:S04]  /*5b10*/  LDSM.16.MT88.4 R4, [R2+0xe000] ;  /* 0x00e000000204783b */ /* 0x000fe80000004200 */
[----:B------:R-:W1:Y:S04]  /*5b20*/  LDSM.16.MT88.4 R8, [R3] ;  /* 0x000000000308783b */ /* 0x000e680000004200 */
[----:B------:R-:W2:Y:S04]  /*5b30*/  LDSM.16.MT88.4 R12, [R2+0x10000] ;  /* 0x01000000020c783b */ /* 0x000ea80000004200 */
[----:B------:R-:W3:Y:S04]  /*5b40*/  LDSM.16.MT88.4 R16, [R0] ;  /* 0x000000000010783b */ /* 0x000ee80000004200 */
[----:B------:R-:W-:Y:S04]  /*5b50*/  LDSM.16.MT88.4 R20, [R2+0xe800] ;  /* 0x00e800000214783b */ /* 0x000fe80000004200 */
[----:B------:R-:W4:Y:S04]  /*5b60*/  LDSM.16.MT88.4 R24, [R3+0x800] ;  /* 0x000800000318783b */ /* 0x000f280000004200 */
[----:B------:R-:W4:Y:S04]  /*5b70*/  LDSM.16.MT88.4 R28, [R2+0x10800] ;  /* 0x01080000021c783b */ /* 0x000f280000004200 */
[----:B------:R-:W4:Y:S01]  /*5b80*/  LDSM.16.MT88.4 R32, [R0+0x800] ;  /* 0x000800000020783b */ /* 0x000f220000004200 */
[-C--:B-1----:R-:W-:Y:S06]  /*5b90*/  HMMA.16816.F32.BF16 R36, R4, R8.reuse, R36 ;  /* 0x000000080424723c */ /* 0x082fec0000041824 */
[C---:B--2---:R-:W-:Y:S06]  /*5ba0*/  HMMA.16816.F32.BF16 R40, R12.reuse, R8, R40 ;  /* 0x000000080c28723c */ /* 0x044fec0000041828 */
[-C--:B------:R-:W-:Y:S06]  /*5bb0*/  HMMA.16816.F32.BF16 R44, R12, R10.reuse, R44 ;  /* 0x0000000a0c2c723c */ /* 0x080fec000004182c */
[C---:B------:R-:W-:Y:S01]  /*5bc0*/  HMMA.16816.F32.BF16 R48, R4.reuse, R10, R48 ;  /* 0x0000000a0430723c */ /* 0x040fe20000041830 */
[----:B------:R-:W-:Y:S05]  /*5bd0*/  LDSM.16.MT88.4 R8, [R3+0x1000] ;  /* 0x001000000308783b */ /* 0x000fea0000004200 */
[-C--:B---3--:R-:W-:Y:S06]  /*5be0*/  HMMA.16816.F32.BF16 R52, R4, R16.reuse, R52 ;  /* 0x000000100434723c */ /* 0x088fec0000041834 */
[C---:B------:R-:W-:Y:S06]  /*5bf0*/  HMMA.16816.F32.BF16 R56, R12.reuse, R16, R56 ;  /* 0x000000100c38723c */ /* 0x040fec0000041838 */
[-C--:B------:R-:W-:Y:S01]  /*5c00*/  HMMA.16816.F32.BF16 R60, R12, R18.reuse, R60 ;  /* 0x000000120c3c723c */ /* 0x080fe2000004183c */
[----:B------:R-:W-:Y:S05]  /*5c10*/  LDSM.16.MT88.4 R12, [R2+0x11000] ;  /* 0x01100000020c783b */ /* 0x000fea0000004200 */
[----:B------:R-:W-:Y:S01]  /*5c20*/  HMMA.16816.F32.BF16 R64, R4, R18, R64 ;  /* 0x000000120440723c */ /* 0x000fe20000041840 */
[----:B------:R-:W1:Y:S04]  /*5c30*/  LDSM.16.MT88.4 R4, [R2+0xf000] ;  /* 0x00f000000204783b */ /* 0x000e680000004200 */
[----:B------:R-:W2:Y:S01]  /*5c40*/  LDSM.16.MT88.4 R16, [R0+0x1000] ;  /* 0x001000000010783b */ /* 0x000ea20000004200 */
[-C--:B----4-:R-:W-:Y:S06]  /*5c50*/  HMMA.16816.F32.BF16 R36, R20, R24.reuse, R36 ;  /* 0x000000181424723c */ /* 0x090fec0000041824 */
[C---:B------:R-:W-:Y:S06]  /*5c60*/  HMMA.16816.F32.BF16 R40, R28.reuse, R24, R40 ;  /* 0x000000181c28723c */ /* 0x040fec0000041828 */
[-C--:B------:R-:W-:Y:S06]  /*5c70*/  HMMA.16816.F32.BF16 R44, R28, R26.reuse, R44 ;  /* 0x0000001a1c2c723c */ /* 0x080fec000004182c */
[C---:B------:R-:W-:Y:S01]  /*5c80*/  HMMA.16816.F32.BF16 R48, R20.reuse, R26, R48 ;  /* 0x0000001a1430723c */ /* 0x040fe20000041830 */
[----:B------:R-:W-:Y:S05]  /*5c90*/  LDSM.16.MT88.4 R24, [R3+0x1800] ;  /* 0x001800000318783b */ /* 0x000fea0000004200 */
[-C--:B------:R-:W-:Y:S06]  /*5ca0*/  HMMA.16816.F32.BF16 R52, R20, R32.reuse, R52 ;  /* 0x000000201434723c */ /* 0x080fec0000041834 */
[C---:B------:R-:W-:Y:S06]  /*5cb0*/  HMMA.16816.F32.BF16 R56, R28.reuse, R32, R56 ;  /* 0x000000201c38723c */ /* 0x040fec0000041838 */
[-C--:B------:R-:W-:Y:S01]  /*5cc0*/  HMMA.16816.F32.BF16 R60, R28, R34.reuse, R60 ;  /* 0x000000221c3c723c */ /* 0x080fe2000004183c */
[----:B------:R-:W-:Y:S05]  /*5cd0*/  LDSM.16.MT88.4 R28, [R2+0x11800] ;  /* 0x01180000021c783b */ /* 0x000fea0000004200 */
[----:B------:R-:W-:Y:S01]  /*5ce0*/  HMMA.16816.F32.BF16 R64, R20, R34, R64 ;  /* 0x000000221440723c */ /* 0x000fe20000041840 */
[----:B------:R-:W3:Y:S04]  /*5cf0*/  LDSM.16.MT88.4 R20, [R2+0xf800] ;  /* 0x00f800000214783b */ /* 0x000ee80000004200 */
[----:B------:R-:W4:Y:S01]  /*5d00*/  LDSM.16.MT88.4 R32, [R0+0x1800] ;  /* 0x001800000020783b */ /* 0x000f220000004200 */
[-C--:B-1----:R-:W-:Y:S01]  /*5d10*/  HMMA.16816.F32.BF16 R36, R4, R8.reuse, R36 ;  /* 0x000000080424723c */ /* 0x082fe20000041824 */
[----:B------:R-:W-:Y:S05]  /*5d20*/  BAR.SYNC.DEFER_BLOCKING 0x0 ;  /* 0x0000000000007b1d */ /* 0x000fea0000010000 */
[C---:B------:R-:W-:Y:S06]  /*5d30*/  HMMA.16816.F32.BF16 R40, R12.reuse, R8, R40 ;  /* 0x000000080c28723c */ /* 0x040fec0000041828 */
[-C--:B------:R-:W-:Y:S06]  /*5d40*/  HMMA.16816.F32.BF16 R44, R12, R10.reuse, R44 ;  /* 0x0000000a0c2c723c */ /* 0x080fec000004182c */
[C---:B------:R-:W-:Y:S06]  /*5d50*/  HMMA.16816.F32.BF16 R48, R4.reuse, R10, R48 ;  /* 0x0000000a0430723c */ /* 0x040fec0000041830 */
[-C--:B--2---:R-:W-:Y:S06]  /*5d60*/  HMMA.16816.F32.BF16 R52, R4, R16.reuse, R52 ;  /* 0x000000100434723c */ /* 0x084fec0000041834 */
[C---:B------:R-:W-:Y:S06]  /*5d70*/  HMMA.16816.F32.BF16 R56, R12.reuse, R16, R56 ;  /* 0x000000100c38723c */ /* 0x040fec0000041838 */
[-C--:B------:R-:W-:Y:S06]  /*5d80*/  HMMA.16816.F32.BF16 R60, R12, R18.reuse, R60 ;  /* 0x000000120c3c723c */ /* 0x080fec000004183c */
[----:B------:R-:W-:Y:S06]  /*5d90*/  HMMA.16816.F32.BF16 R64, R4, R18, R64 ;  /* 0x000000120440723c */ /* 0x000fec0000041840 */
[-C--:B---3--:R-:W-:Y:S06]  /*5da0*/  HMMA.16816.F32.BF16 R36, R20, R24.reuse, R36 ;  /* 0x000000181424723c */ /* 0x088fec0000041824 */
[C---:B------:R-:W-:Y:S06]  /*5db0*/  HMMA.16816.F32.BF16 R40, R28.reuse, R24, R40 ;  /* 0x000000181c28723c */ /* 0x040fec0000041828 */
[-C--:B------:R-:W-:Y:S06]  /*5dc0*/  HMMA.16816.F32.BF16 R44, R28, R26.reuse, R44 ;  /* 0x0000001a1c2c723c */ /* 0x080fec000004182c */
[C---:B------:R-:W-:Y:S06]  /*5dd0*/  HMMA.16816.F32.BF16 R48, R20.reuse, R26, R48 ;  /* 0x0000001a1430723c */ /* 0x040fec0000041830 */
[-C--:B----4-:R-:W-:Y:S06]  /*5de0*/  HMMA.16816.F32.BF16 R52, R20, R32.reuse, R52 ;  /* 0x000000201434723c */ /* 0x090fec0000041834 */
[C---:B------:R-:W-:Y:S06]  /*5df0*/  HMMA.16816.F32.BF16 R56, R28.reuse, R32, R56 ;  /* 0x000000201c38723c */ /* 0x040fec0000041838 */
[-C--:B------:R-:W-:Y:S06]  /*5e00*/  HMMA.16816.F32.BF16 R60, R28, R34.reuse, R60 ;  /* 0x000000221c3c723c */ /* 0x080fec000004183c */
[----:B------:R-:W-:Y:S01]  /*5e10*/  HMMA.16816.F32.BF16 R64, R20, R34, R64 ;  /* 0x000000221440723c */ /* 0x000fe20000041840 */
[----:B------:R-:W-:Y:S11]  /*5e20*/  @!UPT UIADD3 URZ, URZ, URZ, URZ ;  /* 0x0000003f3f3ff290 */ /* 0x000ff6000fffe03f */
[----:B------:R-:W-:Y:S01]  /*5e30*/  @!UPT UIADD3 URZ, URZ, URZ, URZ ;  /* 0x0000003f3f3ff290 */ /* 0x000fe2000fffe03f */
[----:B------:R-:W-:Y:S11]  /*5e40*/  @!P3 BRA `(.L_x_49) ;  /* 0x000000000058b947 */ /* 0x000ff60003800000 */
[----:B------:R-:W1:Y:S01]  /*5e50*/  LDC R6, c[0x0][0x420] ;  /* 0x00010800ff067b82 */ /* 0x000e620000000800 */
[----:B------:R-:W-:Y:S11]  /*5e60*/  ISETP.GE.AND P0, PT, R212, UR4, PT ;  /* 0x00000004d4007c0c */ /* 0x000ff6000bf06270 */
[----:B------:R-:W-:Y:S02]  /*5e70*/  @!UPT UIADD3 URZ, URZ, URZ, URZ ;  /* 0x0000003f3f3ff290 */ /* 0x000fe4000fffe03f */
[----:B------:R2:W-:Y:S01]  /*5e80*/  @P0 STS.128 [R118+0x4000], RZ ;  /* 0x004000ff76000388 */ /* 0x0005e20000000c00 */
[----:B------:R-:W3:Y:S01]  /*5e90*/  @!P0 LDC R5, c[0x0][0x424] ;  /* 0x00010900ff058b82 */ /* 0x000ee20000000800 */
        /* <DEDUP_REMOVED lines=9> */
[----:B------:R2:W-:Y:S01]  /*5f30*/  @!P0 LDGSTS.E.BYPASS.LTC128B.128 [R118+0x4000], desc[UR12][R186.64] ;  /* 0x04000000ba768fae */ /* 0x0005e2000b901d4c */
[----:B---3--:R-:W-:Y:S03]  /*5f40*/  @!P0 LEA.HI.X R5, R6, R187, R5, 0x6, P1 ;  /* 0x000000bb06058211 */ /* 0x008fe600008f3405 */
[----:B------:R2:W-:Y:S04]  /*5f50*/  @P0 STS.128 [R118+0x5000], RZ ;  /* 0x005000ff76000388 */ /* 0x0005e80000000c00 */
[----:B------:R-:W-:Y:S01]  /*5f60*/  @!PT LDS RZ, [RZ] ;  /* 0x00000000fffff984 */ /* 0x000fe20000000800 */
[----:B------:R-:W-:Y:S01]  /*5f70*/  @!PT LDS RZ, [RZ] ;  /* 0x00000000fffff984 */ /* 0x000fe20000000800 */
[----:B------:R-:W-:Y:S01]  /*5f80*/  @!PT LDS RZ, [RZ] ;  /* 0x00000000fffff984 */ /* 0x000fe20000000800 */
[----:B------:R2:W-:Y:S04]  /*5f90*/  @!P0 LDGSTS.E.BYPASS.LTC128B.128 [R118+0x5000], desc[UR12][R4.64] ;  /* 0x0500000004768fae */ /* 0x0005e8000b901d4c */
[----:B------:R-:W0:Y:S02]  /*5fa0*/  LDGDEPBAR ;  /* 0x00000000000079af */ /* 0x000e240000000000 */
.L_x_49:
[----:B------:R-:W-:Y:S01]  /*5fb0*/  LDSM.16.M88.4 R16, [R173] ;  /* 0x00000000ad10783b */ /* 0x000fe20000000200 */
[--C-:B------:R-:W-:Y:S01]  /*5fc0*/  IMAD.IADD R0, R179, 0x1, R132.reuse ;  /* 0x00000001b3007824 */ /* 0x100fe200078e0284 */
[----:B------:R-:W-:Y:S01]  /*5fd0*/  LEA R195, P0, R229, R120, 0x2 ;  /* 0x00000078e5c37211 */ /* 0x000fe200078010ff */
[----:B------:R-:W-:Y:S01]  /*5fe0*/  IMAD.IADD R116, R173, 0x1, R132 ;  /* 0x00000001ad747824 */ /* 0x000fe200078e0284 */
[----:B------:R-:W2:Y:S01]  /*5ff0*/  LDSM.16.MT88.4 R8, [R3+0x2000] ;  /* 0x002000000308783b */ /* 0x000ea20000004200 */
[----:B------:R-:W-:Y:S01]  /*6000*/  IMAD.IADD R117, R132, 0x1, R171 ;  /* 0x0000000184757824 */ /* 0x000fe200078e02ab */
[----:B------:R-:W-:Y:S02]  /*6010*/  LEA.HI.X.SX32 R194, R229, R121, 0x2, P0 ;  /* 0x00000079e5c27211 */ /* 0x000fe400000f16ff */
[----:B------:R-:W1:Y:S04]  /*6020*/  LDSM.16.MT88.4 R20, [R0] ;  /* 0x000000000014783b */ /* 0x000e680000004200 */
[----:B------:R-:W-:Y:S04]  /*6030*/  LDSM.16.M88.4 R24, [R171] ;  /* 0x00000000ab18783b */ /* 0x000fe80000000200 */
[----:B------:R-:W3:Y:S04]  /*6040*/  LDSM.16.MT88.4 R28, [R3+0x2800] ;  /* 0x00280000031c783b */ /* 0x000ee80000004200 */
[----:B------:R-:W4:Y:S04]  /*6050*/  LDSM.16.MT88.4 R32, [R0+0x800] ;  /* 0x000800000020783b */ /* 0x000f280000004200 */
[----:B------:R-:W-:Y:S04]  /*6060*/  LDSM.16.MT88.4 R104, [R3+0x3000] ;  /* 0x003000000368783b */ /* 0x000fe80000004200 */
[----:B------:R-:W4:Y:S04]  /*6070*/  LDSM.16.M88.4 R100, [R116] ;  /* 0x000000007464783b */ /* 0x000f280000000200 */
[----:B------:R-:W-:Y:S04]  /*6080*/  LDSM.16.MT88.4 R112, [R3+0x3800] ;  /* 0x003800000370783b */ /* 0x000fe80000004200 */
[----:B------:R-:W-:Y:S01]  /*6090*/  LDSM.16.M88.4 R108, [R117] ;  /* 0x00000000756c783b */ /* 0x000fe20000000200 */
[C---:B--2---:R-:W-:Y:S06]  /*60a0*/  HMMA.16816.F32.BF16 R4, R16.reuse, R8, RZ ;  /* 0x000000081004723c */ /* 0x044fec00000418ff */
[C---:B------:R-:W-:Y:S06]  /*60b0*/  HMMA.16816.F32.BF16 R8, R16.reuse, R10, RZ ;  /* 0x0000000a1008723c */ /* 0x040fec00000418ff */
[C---:B-1----:R-:W-:Y:S06]  /*60c0*/  HMMA.16816.F32.BF16 R12, R16.reuse, R20, RZ ;  /* 0x00000014100c723c */ /* 0x042fec00000418ff */
[----:B------:R-:W-:Y:S01]  /*60d0*/  HMMA.16816.F32.BF16 R16, R16, R22, RZ ;  /* 0x000000161010723c */ /* 0x000fe200000418ff */
[----:B------:R-:W1:Y:S05]  /*60e0*/  LDSM.16.MT88.4 R20, [R0+0x1000] ;  /* 0x001000000014783b */ /* 0x000e6a0000004200 */
[C---:B---3--:R-:W-:Y:S06]  /*60f0*/  HMMA.16816.F32.BF16 R4, R24.reuse, R28, R4 ;  /* 0x0000001c1804723c */ /* 0x048fec0000041804 */
[C---:B------:R-:W-:Y:S01]  /*6100*/  HMMA.16816.F32.BF16 R8, R24.reuse, R30, R8 ;  /* 0x0000001e1808723c */ /* 0x040fe20000041808 */
[----:B------:R-:W-:Y:S05]  /*6110*/  LDSM.16.M88.4 R28, [R173+0x2000] ;  /* 0x00200000ad1c783b */ /* 0x000fea0000000200 */
[C---:B----4-:R-:W-:Y:S06]  /*6120*/  HMMA.16816.F32.BF16 R12, R24.reuse, R32, R12 ;  /* 0x00000020180c723c */ /* 0x050fec000004180c */
[----:B------:R-:W-:Y:S01]  /*6130*/  HMMA.16816.F32.BF16 R16, R24, R34, R16 ;  /* 0x000000221810723c */ /* 0x000fe20000041810 */
[----:B------:R-:W2:Y:S04]  /*6140*/  LDSM.16.MT88.4 R24, [R0+0x1800] ;  /* 0x001800000018783b */ /* 0x000ea80000004200 */
[----:B------:R-:W3:Y:S01]  /*6150*/  LDSM.16.MT88.4 R32, [R3+0x4000] ;  /* 0x004000000320783b */ /* 0x000ee20000004200 */
[C---:B------:R-:W-:Y:S06]  /*6160*/  HMMA.16816.F32.BF16 R4, R100.reuse, R104, R4 ;  /* 0x000000686404723c */ /* 0x040fec0000041804 */
[C---:B------:R-:W-:Y:S01]  /*6170*/  HMMA.16816.F32.BF16 R8, R100.reuse, R106, R8 ;  /* 0x0000006a6408723c */ /* 0x040fe20000041808 */
[----:B------:R-:W-:Y:S05]  /*6180*/  LDSM.16.MT88.4 R104, [R3+0x4800] ;  /* 0x004800000368783b */ /* 0x000fea0000004200 */
[C---:B-1----:R-:W-:Y:S06]  /*6190*/  HMMA.16816.F32.BF16 R12, R100.reuse, R20, R12 ;  /* 0x00000014640c723c */ /* 0x042fec000004180c */
[----:B------:R-:W-:Y:S01]  /*61a0*/  HMMA.16816.F32.BF16 R16, R100, R22, R16 ;  /* 0x000000166410723c */ /* 0x000fe20000041810 */
[----:B------:R-:W1:Y:S04]  /*61b0*/  LDSM.16.MT88.4 R20, [R0+0x2000] ;  /* 0x002000000014783b */ /* 0x000e680000004200 */
[----:B------:R-:W4:Y:S01]  /*61c0*/  LDSM.16.M88.4 R100, [R171+0x2000] ;  /* 0x00200000ab64783b */ /* 0x000f220000000200 */
[C---:B------:R-:W-:Y:S06]  /*61d0*/  HMMA.16816.F32.BF16 R4, R108.reuse, R112, R4 ;  /* 0x000000706c04723c */ /* 0x040fec0000041804 */
[C---:B------:R-:W-:Y:S01]  /*61e0*/  HMMA.16816.F32.BF16 R8, R108.reuse, R114, R8 ;  /* 0x000000726c08723c */ /* 0x040fe20000041808 */
[----:B------:R-:W-:Y:S05]  /*61f0*/  LDSM.16.MT88.4 R112, [R3+0x5000] ;  /* 0x005000000370783b */ /* 0x000fea0000004200 */
[C---:B--2---:R-:W-:Y:S06]  /*6200*/  HMMA.16816.F32.BF16 R12, R108.reuse, R24, R12 ;  /* 0x000000186c0c723c */ /* 0x044fec000004180c */
[----:B------:R-:W-:Y:S01]  /*6210*/  HMMA.16816.F32.BF16 R16, R108, R26, R16 ;  /* 0x0000001a6c10723c */ /* 0x000fe20000041810 */
[----:B------:R-:W2:Y:S04]  /*6220*/  LDSM.16.MT88.4 R24, [R0+0x2800] ;  /* 0x002800000018783b */ /* 0x000ea80000004200 */
[----:B------:R-:W2:Y:S01]  /*6230*/  LDSM.16.M88.4 R108, [R116+0x2000] ;  /* 0x00200000746c783b */ /* 0x000ea20000000200 */
[C---:B---3--:R-:W-:Y:S06]  /*6240*/  HMMA.16816.F32.BF16 R4, R28.reuse, R32, R4 ;  /* 0x000000201c04723c */ /* 0x048fec0000041804 */
[C---:B------:R-:W-:Y:S01]  /*6250*/  HMMA.16816.F32.BF16 R8, R28.reuse, R34, R8 ;  /* 0x000000221c08723c */ /* 0x040fe20000041808 */
[----:B------:R-:W-:Y:S05]  /*6260*/  LDSM.16.MT88.4 R32, [R3+0x5800] ;  /* 0x005800000320783b */ /* 0x000fea0000004200 */
[C---:B-1----:R-:W-:Y:S06]  /*6270*/  HMMA.16816.F32.BF16 R12, R28.reuse, R20, R12 ;  /* 0x000000141c0c723c */ /* 0x042fec000004180c */
[----:B------:R-:W-:Y:S01]  /*6280*/  HMMA.16816.F32.BF16 R16, R28, R22, R16 ;  /* 0x000000161c10723c */ /* 0x000fe20000041810 */
[----:B------:R-:W1:Y:S04]  /*6290*/  LDSM.16.MT88.4 R20, [R0+0x3000] ;  /* 0x003000000014783b */ /* 0x000e680000004200 */
[----:B------:R-:W3:Y:S01]  /*62a0*/  LDSM.16.M88.4 R28, [R117+0x2000] ;  /* 0x00200000751c783b */ /* 0x000ee20000000200 */
[C---:B----4-:R-:W-:Y:S06]  /*62b0*/  HMMA.16816.F32.BF16 R4, R100.reuse, R104, R4 ;  /* 0x000000686404723c */ /* 0x050fec0000041804 */
[C---:B------:R-:W-:Y:S06]  /*62c0*/  HMMA.16816.F32.BF16 R8, R100.reuse, R106, R8 ;  /* 0x0000006a6408723c */ /* 0x040fec0000041808 */
[C---:B--2---:R-:W-:Y:S06]  /*62d0*/  HMMA.16816.F32.BF16 R12, R100.reuse, R24, R12 ;  /* 0x00000018640c723c */ /* 0x044fec000004180c */
[----:B------:R-:W-:Y:S01]  /*62e0*/  HMMA.16816.F32.BF16 R16, R100, R26, R16 ;  /* 0x0000001a6410723c */ /* 0x000fe20000041810 */
[----:B------:R-:W2:Y:S04]  /*62f0*/  LDSM.16.MT88.4 R24, [R0+0x3800] ;  /* 0x003800000018783b */ /* 0x000ea80000004200 */
[----:B------:R-:W-:Y:S01]  /*6300*/  LDSM.16.MT88.4 R100, [R2+0xd000] ;  /* 0x00d000000264783b */ /* 0x000fe20000004200 */
[C---:B------:R-:W-:Y:S06]  /*6310*/  HMMA.16816.F32.BF16 R4, R108.reuse, R112, R4 ;  /* 0x000000706c04723c */ /* 0x040fec0000041804 */
[C---:B------:R-:W-:Y:S06]  /*6320*/  HMMA.16816.F32.BF16 R8, R108.reuse, R114, R8 ;  /* 0x000000726c08723c */ /* 0x040fec0000041808 */
[C---:B-1----:R-:W-:Y:S06]  /*6330*/  HMMA.16816.F32.BF16 R12, R108.reuse, R20, R12 ;  /* 0x000000146c0c723c */ /* 0x042fec000004180c */
[----:B------:R-:W-:Y:S05]  /*6340*/  HMMA.16816.F32.BF16 R16, R108, R22, R16 ;  /* 0x000000166c10723c */ /* 0x000fea0000041810 */
[----:B------:R-:W-:Y:S01]  /*6350*/  IMAD.MOV.U32 R20, RZ, RZ, R195 ;  /* 0x000000ffff147224 */ /* 0x000fe200078e00c3 */
[C---:B---3--:R-:W-:Y:S05]  /*6360*/  HMMA.16816.F32.BF16 R4, R28.reuse, R32, R4 ;  /* 0x000000201c04723c */ /* 0x048fea0000041804 */
[----:B------:R-:W-:Y:S01]  /*6370*/  @P3 IADD3 R22, P1, R214, R241, RZ ;  /* 0x000000f1d6163210 */ /* 0x000fe20007f3e0ff */
[C---:B------:R-:W-:Y:S01]  /*6380*/  HMMA.16816.F32.BF16 R8, R28.reuse, R34, R8 ;  /* 0x000000221c08723c */ /* 0x040fe20000041808 */
[----:B------:R-:W-:Y:S04]  /*6390*/  LDSM.16.MT88.4 R32, [R2+0xc800] ;  /* 0x00c800000220783b */ /* 0x000fe80000004200 */
[----:B------:R-:W-:Y:S01]  /*63a0*/  @P3 IMAD.X R23, R211, 0x1, R242, P1 ;  /* 0x00000001d3173824 */ /* 0x000fe200008e06f2 */
[C---:B--2---:R-:W-:Y:S04]  /*63b0*/  HMMA.16816.F32.BF16 R12, R28.reuse, R24, R12 ;  /* 0x000000181c0c723c */ /* 0x044fe8000004180c */
[----:B------:R-:W5:Y:S01]  /*63c0*/  @P3 LDG.E R209, desc[UR12][R22.64] ;  /* 0x0000000c16d13981 */ /* 0x000f62000c1e1900 */
[----:B------:R-:W-:Y:S01]  /*63d0*/  IMAD.MOV.U32 R21, RZ, RZ, R194 ;  /* 0x000000ffff157224 */ /* 0x000fe200078e00c2 */
[----:B------:R-:W-:Y:S02]  /*63e0*/  HMMA.16816.F32.BF16 R16, R28, R26, R16 ;  /* 0x0000001a1c10723c */ /* 0x000fe40000041810 */
[----:B------:R-:W5:Y:S03]  /*63f0*/  @P3 LDG.E R210, desc[UR12][R22.64+0x20] ;  /* 0x0000200c16d23981 */ /* 0x000f66000c1e1900 */
[-C--:B------:R-:W-:Y:S01]  /*6400*/  LEA R24, P0, R217, R20.reuse, 0x2 ;  /* 0x00000014d9187211 */ /* 0x080fe200078010ff */
[----:B------:R-:W5:Y:S01]  /*6410*/  @P3 LDG.E R207, desc[UR12][R22.64+0x80] ;  /* 0x0000800c16cf3981 */ /* 0x000f62000c1e1900 */
[-C--:B------:R-:W-:Y:S01]  /*6420*/  LEA R26, P4, R227, R20.reuse, 0x2 ;  /* 0x00000014e31a7211 */ /* 0x080fe200078810ff */
[----:B------:R-:W-:Y:S02]  /*6430*/  IMAD.IADD R0, R132, 0x1, R168 ;  /* 0x0000000184007824 */ /* 0x000fe400078e02a8 */
[----:B------:R1:W5:Y:S01]  /*6440*/  @P3 LDG.E R208, desc[UR12][R22.64+0xa0] ;  /* 0x0000a00c16d03981 */ /* 0x000362000c1e1900 */
[-C--:B------:R-:W-:Y:S02]  /*6450*/  LEA.HI.X.SX32 R25, R217, R21.reuse, 0x2, P0 ;  /* 0x00000015d9197211 */ /* 0x080fe400000f16ff */
[-C--:B------:R-:W-:Y:S01]  /*6460*/  LEA.HI.X.SX32 R27, R227, R21.reuse, 0x2, P4 ;  /* 0x00000015e31b7211 */ /* 0x080fe200020f16ff */
[----:B------:R2:W-:Y:S04]  /*6470*/  REDG.E.ADD.F32.FTZ.RN.STRONG.GPU desc[UR12][R20.64], R4 ;  /* 0x00000004140079a6 */ /* 0x0005e8000c10f38c */
[----:B------:R3:W-:Y:S04]  /*6480*/  REDG.E.ADD.F32.FTZ.RN.STRONG.GPU desc[UR12][R24.64], R5 ;  /* 0x00000005180079a6 */ /* 0x0007e8000c10f38c */
[----:B------:R-:W-:Y:S01]  /*6490*/  LDSM.16.MT88.4 R28, [R2+0xa800] ;  /* 0x00a80000021c783b */ /* 0x000fe20000004200 */
[CC--:B-1----:R-:W-:Y:S04]  /*64a0*/  LEA R22, P1, R218.reuse, R20.reuse, 0x2 ;  /* 0x00000014da167211 */ /* 0x0c2fe800078210ff */
[-C--:B------:R-:W-:Y:S02]  /*64b0*/  LEA.HI.X.SX32 R23, R218, R21.reuse, 0x2, P1 ;  /* 0x00000015da177211 */ /* 0x080fe400008f16ff */
[CC--:B--2---:R-:W-:Y:S03]  /*64c0*/  LEA R4, P0, R228.reuse, R20.reuse, 0x2 ;  /* 0x00000014e4047211 */ /* 0x0c4fe600078010ff */
[----:B------:R1:W-:Y:S01]  /*64d0*/  REDG.E.ADD.F32.FTZ.RN.STRONG.GPU desc[UR12][R22.64], R6 ;  /* 0x00000006160079a6 */ /* 0x0003e2000c10f38c */
[-C--:B---3--:R-:W-:Y:S05]  /*64e0*/  LEA.HI.X.SX32 R5, R228, R21.reuse, 0x2, P0 ;  /* 0x00000015e4057211 */ /* 0x088fea00000f16ff */
[----:B------:R2:W-:Y:S04]  /*64f0*/  REDG.E.ADD.F32.FTZ.RN.STRONG.GPU desc[UR12][R4.64], R7 ;  /* 0x00000007040079a6 */ /* 0x0005e8000c10f38c */
[----:B------:R3:W-:Y:S01]  /*6500*/  REDG.E.ADD.F32.FTZ.RN.STRONG.GPU desc[UR12][R26.64], R8 ;  /* 0x000000081a0079a6 */ /* 0x0007e2000c10f38c */
[CC--:B-1----:R-:W-:Y:S02]  /*6510*/  LEA R22, P2, R226.reuse, R20.reuse, 0x2 ;  /* 0x00000014e2167211 */ /* 0x0c2fe400078410ff */
[CC--:B------:R-:W-:Y:S02]  /*6520*/  LEA R6, P1, R225.reuse, R20.reuse, 0x2 ;  /* 0x00000014e1067211 */ /* 0x0c0fe400078210ff */
[-C--:B------:R-:W-:Y:S02]  /*6530*/  LEA.HI.X.SX32 R23, R226, R21.reuse, 0x2, P2 ;  /* 0x00000015e2177211 */ /* 0x080fe400010f16ff */
[CC--:B--2---:R-:W-:Y:S02]  /*6540*/  LEA R4, P0, R224.reuse, R20.reuse, 0x2 ;  /* 0x00000014e0047211 */ /* 0x0c4fe400078010ff */
[-C--:B------:R-:W-:Y:S01]  /*6550*/  LEA.HI.X.SX32 R7, R225, R21.reuse, 0x2, P1 ;  /* 0x00000015e1077211 */ /* 0x080fe200008f16ff */
[----:B------:R1:W-:Y:S01]  /*6560*/  REDG.E.ADD.F32.FTZ.RN.STRONG.GPU desc[UR12][R22.64], R9 ;  /* 0x00000009160079a6 */ /* 0x0003e2000c10f38c */
[-C--:B------:R-:W-:Y:S02]  /*6570*/  LEA.HI.X.SX32 R5, R224, R21.reuse, 0x2, P0 ;  /* 0x00000015e0057211 */ /* 0x080fe400000f16ff */
[CC--:B---3--:R-:W-:Y:S01]  /*6580*/  LEA R26, P0, R238.reuse, R20.reuse, 0x2 ;  /* 0x00000014ee1a7211 */ /* 0x0c8fe200078010ff */
[----:B------:R2:W-:Y:S01]  /*6590*/  REDG.E.ADD.F32.FTZ.RN.STRONG.GPU desc[UR12][R6.64], R10 ;  /* 0x0000000a060079a6 */ /* 0x0005e2000c10f38c */
[CC--:B------:R-:W-:Y:S02]  /*65a0*/  LEA R8, P2, R221.reuse, R20.reuse, 0x2 ;  /* 0x00000014dd087211 */ /* 0x0c0fe400078410ff */
[-C--:B------:R-:W-:Y:S01]  /*65b0*/  LEA.HI.X.SX32 R27, R238, R21.reuse, 0x2, P0 ;  /* 0x00000015ee1b7211 */ /* 0x080fe200000f16ff */
[----:B------:R3:W-:Y:S04]  /*65c0*/  REDG.E.ADD.F32.FTZ.RN.STRONG.GPU desc[UR12][R4.64], R11 ;  /* 0x0000000b040079a6 */ /* 0x0007e8000c10f38c */
[----:B------:R-:W-:Y:S04]  /*65d0*/  REDG.E.ADD.F32.FTZ.RN.STRONG.GPU desc[UR12][R20.64+0x80], R12 ;  /* 0x0000800c140079a6 */ /* 0x000fe8000c10f38c */
[----:B------:R-:W-:Y:S04]  /*65e0*/  REDG.E.ADD.F32.FTZ.RN.STRONG.GPU desc[UR12][R24.64+0x80], R13 ;  /* 0x0000800d180079a6 */ /* 0x000fe8000c10f38c */
[----:B------:R-:W-:Y:S04]  /*65f0*/  REDG.E.ADD.F32.FTZ.RN.STRONG.GPU desc[UR12][R26.64], R14 ;  /* 0x0000000e1a0079a6 */ /* 0x000fe8000c10f38c */
[----:B------:R-:W-:Y:S01]  /*6600*/  LDSM.16.MT88.4 R24, [R0] ;  /* 0x000000000018783b */ /* 0x000fe20000004200 */
[-C--:B-1----:R-:W-:Y:S02]  /*6610*/  LEA R22, P5, R250, R20.reuse, 0x2 ;  /* 0x00000014fa167211 */ /* 0x082fe400078a10ff */
[-C--:B------:R-:W-:Y:S02]  /*6620*/  LEA.HI.X.SX32 R9, R221, R21.reuse, 0x2, P2 ;  /* 0x00000015dd097211 */ /* 0x080fe400010f16ff */
[-C--:B--2---:R-:W-:Y:S02]  /*6630*/  LEA R10, P4, R222, R20.reuse, 0x2 ;  /* 0x00000014de0a7211 */ /* 0x084fe400078810ff */
[-C--:B------:R-:W-:Y:S02]  /*6640*/  LEA.HI.X.SX32 R23, R250, R21.reuse, 0x2, P5 ;  /* 0x00000015fa177211 */ /* 0x080fe400028f16ff */
[-C--:B---3--:R-:W-:Y:S02]  /*6650*/  LEA.HI.X.SX32 R11, R222, R21.reuse, 0x2, P4 ;  /* 0x00000015de0b7211 */ /* 0x088fe400020f16ff */
[CC--:B------:R-:W-:Y:S01]  /*6660*/  LEA R6, P1, R220.reuse, R20.reuse, 0x2 ;  /* 0x00000014dc067211 */ /* 0x0c0fe200078210ff */
[----:B------:R-:W-:Y:S01]  /*6670*/  REDG.E.ADD.F32.FTZ.RN.STRONG.GPU desc[UR12][R22.64], R15 ;  /* 0x0000000f160079a6 */ /* 0x000fe2000c10f38c */
[C---:B------:R-:W-:Y:S02]  /*6680*/  LEA R4, P0, R223.reuse, R20, 0x2 ;  /* 0x00000014df047211 */ /* 0x040fe400078010ff */
[-C--:B------:R-:W-:Y:S01]  /*6690*/  LEA.HI.X.SX32 R7, R220, R21.reuse, 0x2, P1 ;  /* 0x00000015dc077211 */ /* 0x080fe200008f16ff */
[----:B------:R-:W-:Y:S01]  /*66a0*/  REDG.E.ADD.F32.FTZ.RN.STRONG.GPU desc[UR12][R10.64], R16 ;  /* 0x000000100a0079a6 */ /* 0x000fe2000c10f38c */
[----:B------:R-:W-:Y:S02]  /*66b0*/  LEA.HI.X.SX32 R5, R223, R21, 0x2, P0 ;  /* 0x00000015df057211 */ /* 0x000fe400000f16ff */
[----:B------:R-:W-:Y:S01]  /*66c0*/  ISETP.GT.AND P4, PT, R184, R230, PT ;  /* 0x000000e6b800720c */ /* 0x000fe20003f84270 */
[----:B------:R-:W-:Y:S01]  /*66d0*/  REDG.E.ADD.F32.FTZ.RN.STRONG.GPU desc[UR12][R8.64], R17 ;  /* 0x00000011080079a6 */ /* 0x000fe2000c10f38c */
[----:B------:R-:W-:Y:S02]  /*66e0*/  @P3 IADD3 R216, P1, R216, -0x100, RZ ;  /* 0xffffff00d8d83810 */ /* 0x000fe40007f3e0ff */
[----:B------:R-:W-:Y:S01]  /*66f0*/  @P3 IADD3 R214, P2, R214, -0x100, RZ ;  /* 0xffffff00d6d63810 */ /* 0x000fe20007f5e0ff */
[----:B------:R-:W-:Y:S01]  /*6700*/  REDG.E.ADD.F32.FTZ.RN.STRONG.GPU desc[UR12][R6.64], R18 ;  /* 0x00000012060079a6 */ /* 0x000fe2000c10f38c */
[----:B------:R-:W-:Y:S02]  /*6710*/  @P3 IADD3.X R215, R215, -0x1, RZ, P1, !PT ;  /* 0xffffffffd7d73810 */ /* 0x000fe40000ffe4ff */
[----:B------:R-:W-:Y:S01]  /*6720*/  @P3 IADD3.X R211, R211, -0x1, RZ, P2, !PT ;  /* 0xffffffffd3d33810 */ /* 0x000fe200017fe4ff */
[----:B------:R-:W-:Y:S04]  /*6730*/  REDG.E.ADD.F32.FTZ.RN.STRONG.GPU desc[UR12][R4.64], R19 ;  /* 0x00000013040079a6 */ /* 0x000fe8000c10f38c */
[----:B------:R-:W-:Y:S04]  /*6740*/  LDSM.16.MT88.4 R4, [R2+0xa000] ;  /* 0x00a000000204783b */ /* 0x000fe80000004200 */
[----:B------:R-:W1:Y:S04]  /*6750*/  LDSM.16.MT88.4 R8, [R168] ;  /* 0x00000000a808783b */ /* 0x000e680000004200 */
[----:B------:R-:W2:Y:S04]  /*6760*/  LDSM.16.MT88.4 R20, [R2+0xc000] ;  /* 0x00c000000214783b */ /* 0x000ea80000004200 */
[----:B------:R-:W3:Y:S04]  /*6770*/  LDSM.16.MT88.4 R12, [R168+0x800] ;  /* 0x00080000a80c783b */ /* 0x000ee80000004200 */
[----:B------:R-:W4:Y:S01]  /*6780*/  LDSM.16.MT88.4 R16, [R0+0x800] ;  /* 0x000800000010783b */ /* 0x000f220000004200 */
[-C--:B-1----:R-:W-:Y:S06]  /*6790*/  HMMA.16816.F32.BF16 R68, R4, R8.reuse, R68 ;  /* 0x000000080444723c */ /* 0x082fec0000041844 */
[C---:B--2---:R-:W-:Y:S06]  /*67a0*/  HMMA.16816.F32.BF16 R72, R20.reuse, R8, R72 ;  /* 0x000000081448723c */ /* 0x044fec0000041848 */
[-C--:B------:R-:W-:Y:S06]  /*67b0*/  HMMA.16816.F32.BF16 R76, R20, R10.reuse, R76 ;  /* 0x0000000a144c723c */ /* 0x080fec000004184c */
[C---:B------:R-:W-:Y:S01]  /*67c0*/  HMMA.16816.F32.BF16 R80, R4.reuse, R10, R80 ;  /* 0x0000000a0450723c */ /* 0x040fe20000041850 */
[----:B------:R-:W-:Y:S05]  /*67d0*/  LDSM.16.MT88.4 R8, [R2+0xb000] ;  /* 0x00b000000208783b */ /* 0x000fea0000004200 */
[-C--:B------:R-:W-:Y:S06]  /*67e0*/  HMMA.16816.F32.BF16 R84, R4, R24.reuse, R84 ;  /* 0x000000180454723c */ /* 0x080fec0000041854 */
[C---:B------:R-:W-:Y:S06]  /*67f0*/  HMMA.16816.F32.BF16 R88, R20.reuse, R24, R88 ;  /* 0x000000181458723c */ /* 0x040fec0000041858 */
[-C--:B------:R-:W-:Y:S01]  /*6800*/  HMMA.16816.F32.BF16 R92, R20, R26.reuse, R92 ;  /* 0x0000001a145c723c */ /* 0x080fe2000004185c */
[----:B------:R-:W1:Y:S05]  /*6810*/  LDSM.16.MT88.4 R20, [R168+0x1000] ;  /* 0x00100000a814783b */ /* 0x000e6a0000004200 */
[----:B------:R-:W-:Y:S01]  /*6820*/  HMMA.16816.F32.BF16 R96, R4, R26, R96 ;  /* 0x0000001a0460723c */ /* 0x000fe20000041860 */
[----:B------:R-:W2:Y:S04]  /*6830*/  LDSM.16.MT88.4 R4, [R0+0x1000] ;  /* 0x001000000004783b */ /* 0x000ea80000004200 */
[----:B------:R-:W-:Y:S01]  /*6840*/  LDSM.16.MT88.4 R24, [R168+0x1800] ;  /* 0x00180000a818783b */ /* 0x000fe20000004200 */
[-C--:B---3--:R-:W-:Y:S06]  /*6850*/  HMMA.16816.F32.BF16 R68, R28, R12.reuse, R68 ;  /* 0x0000000c1c44723c */ /* 0x088fec0000041844 */
[C---:B------:R-:W-:Y:S06]  /*6860*/  HMMA.16816.F32.BF16 R72, R32.reuse, R12, R72 ;  /* 0x0000000c2048723c */ /* 0x040fec0000041848 */
[-C--:B------:R-:W-:Y:S06]  /*6870*/  HMMA.16816.F32.BF16 R76, R32, R14.reuse, R76 ;  /* 0x0000000e204c723c */ /* 0x080fec000004184c */
[C---:B------:R-:W-:Y:S01]  /*6880*/  HMMA.16816.F32.BF16 R80, R28.reuse, R14, R80 ;  /* 0x0000000e1c50723c */ /* 0x040fe20000041850 */
[----:B------:R-:W3:Y:S05]  /*6890*/  LDSM.16.MT88.4 R12, [R2+0xb800] ;  /* 0x00b80000020c783b */ /* 0x000eea0000004200 */
[-C--:B----4-:R-:W-:Y:S06]  /*68a0*/  HMMA.16816.F32.BF16 R84, R28, R16.reuse, R84 ;  /* 0x000000101c54723c */ /* 0x090fec0000041854 */
[C---:B------:R-:W-:Y:S06]  /*68b0*/  HMMA.16816.F32.BF16 R88, R32.reuse, R16, R88 ;  /* 0x000000102058723c */ /* 0x040fec0000041858 */
[-C--:B------:R-:W-:Y:S01]  /*68c0*/  HMMA.16816.F32.BF16 R92, R32, R18.reuse, R92 ;  /* 0x00000012205c723c */ /* 0x080fe2000004185c */
[----:B------:R-:W4:Y:S05]  /*68d0*/  LDSM.16.MT88.4 R32, [R2+0xd800] ;  /* 0x00d800000220783b */ /* 0x000f2a0000004200 */
[----:B------:R-:W-:Y:S01]  /*68e0*/  HMMA.16816.F32.BF16 R96, R28, R18, R96 ;  /* 0x000000121c60723c */ /* 0x000fe20000041860 */
[----:B------:R2:W4:Y:S05]  /*68f0*/  LDSM.16.MT88.4 R16, [R0+0x1800] ;  /* 0x001800000010783b */ /* 0x00052a0000004200 */
[-C--:B-1----:R-:W-:Y:S06]  /*6900*/  HMMA.16816.F32.BF16 R68, R8, R20.reuse, R68 ;  /* 0x000000140844723c */ /* 0x082fec0000041844 */
[C---:B------:R-:W-:Y:S06]  /*6910*/  HMMA.16816.F32.BF16 R72, R100.reuse, R20, R72 ;  /* 0x000000146448723c */ /* 0x040fec0000041848 */
[-C--:B------:R-:W-:Y:S06]  /*6920*/  HMMA.16816.F32.BF16 R76, R100, R22.reuse, R76 ;  /* 0x00000016644c723c */ /* 0x080fec000004184c */
[C---:B------:R-:W-:Y:S05]  /*6930*/  HMMA.16816.F32.BF16 R80, R8.reuse, R22, R80 ;  /* 0x000000160850723c */ /* 0x040fea0000041850 */
[----:B--2---:R-:W-:Y:S01]  /*6940*/  LOP3.LUT R0, R184, 0x1, RZ, 0xc0, !PT ;  /* 0x00000001b8007812 */ /* 0x004fe200078ec0ff */
[-C--:B------:R-:W-:Y:S03]  /*6950*/  HMMA.16816.F32.BF16 R84, R8, R4.reuse, R84 ;  /* 0x000000040854723c */ /* 0x080fe60000041854 */
[----:B------:R-:W-:Y:S02]  /*6960*/  ISETP.NE.U32.AND P0, PT, R0, 0x1, PT ;  /* 0x000000010000780c */ /* 0x000fe40003f05070 */
[----:B------:R-:W-:Y:S01]  /*6970*/  VIADD R0, R168, 0xffffe000 ;  /* 0xffffe000a8007836 */ /* 0x000fe20000000000 */
[C---:B------:R-:W-:Y:S06]  /*6980*/  HMMA.16816.F32.BF16 R88, R100.reuse, R4, R88 ;  /* 0x000000046458723c */ /* 0x040fec0000041858 */
[-C--:B------:R-:W-:Y:S05]  /*6990*/  HMMA.16816.F32.BF16 R92, R100, R6.reuse, R92 ;  /* 0x00000006645c723c */ /* 0x080fea000004185c */
[----:B------:R-:W-:Y:S01]  /*69a0*/  VIADD R4, R184, 0xffffffff ;  /* 0xffffffffb8047836 */ /* 0x000fe20000000000 */
[----:B------:R-:W-:Y:S05]  /*69b0*/  HMMA.16816.F32.BF16 R96, R8, R6, R96 ;  /* 0x000000060860723c */ /* 0x000fea0000041860 */
[----:B------:R-:W-:Y:S01]  /*69c0*/  @P0 VIADD R0, R168, 0x2000 ;  /* 0x00002000a8000836 */ /* 0x000fe20000000000 */
[-C--:B---3--:R-:W-:Y:S05]  /*69d0*/  HMMA.16816.F32.BF16 R68, R12, R24.reuse, R68 ;  /* 0x000000180c44723c */ /* 0x088fea0000041844 */
[----:B------:R-:W-:Y:S01]  /*69e0*/  IMAD.MOV.U32 R184, RZ, RZ, R4 ;  /* 0x000000ffffb87224 */ /* 0x000fe200078e0004 */
[C---:B----4-:R-:W-:Y:S05]  /*69f0*/  HMMA.16816.F32.BF16 R72, R32.reuse, R24, R72 ;  /* 0x000000182048723c */ /* 0x050fea0000041848 */
[----:B------:R-:W-:Y:S01]  /*6a00*/  IMAD.MOV.U32 R168, RZ, RZ, R0 ;  /* 0x000000ffffa87224 */ /* 0x000fe200078e0000 */
[-C--:B------:R-:W-:Y:S06]  /*6a10*/  HMMA.16816.F32.BF16 R76, R32, R26.reuse, R76 ;  /* 0x0000001a204c723c */ /* 0x080fec000004184c */
[C---:B------:R-:W-:Y:S06]  /*6a20*/  HMMA.16816.F32.BF16 R80, R12.reuse, R26, R80 ;  /* 0x0000001a0c50723c */ /* 0x040fec0000041850 */
[-C--:B------:R-:W-:Y:S06]  /*6a30*/  HMMA.16816.F32.BF16 R84, R12, R16.reuse, R84 ;  /* 0x000000100c54723c */ /* 0x080fec0000041854 */
[C---:B------:R-:W-:Y:S06]  /*6a40*/  HMMA.16816.F32.BF16 R88, R32.reuse, R16, R88 ;  /* 0x000000102058723c */ /* 0x040fec0000041858 */
[-C--:B------:R-:W-:Y:S06]  /*6a50*/  HMMA.16816.F32.BF16 R92, R32, R18.reuse, R92 ;  /* 0x00000012205c723c */ /* 0x080fec000004185c */
[----:B------:R-:W-:Y:S01]  /*6a60*/  HMMA.16816.F32.BF16 R96, R12, R18, R96 ;  /* 0x000000120c60723c */ /* 0x000fe20000041860 */
[----:B------:R-:W-:Y:S11]  /*6a70*/  @!UPT UIADD3 URZ, URZ, URZ, URZ ;  /* 0x0000003f3f3ff290 */ /* 0x000ff6000fffe03f */
[----:B------:R-:W-:Y:S01]  /*6a80*/  @!UPT UIADD3 URZ, URZ, URZ, URZ ;  /* 0x0000003f3f3ff290 */ /* 0x000fe2000fffe03f */
[----:B------:R-:W-:Y:S11]  /*6a90*/  @P4 BRA `(.L_x_50) ;  /* 0xffffffd4005c4947 */ /* 0x000ff6000383ffff */
[----:B------:R-:W-:Y:S01]  /*6aa0*/  BAR.SYNC.DEFER_BLOCKING 0x0 ;  /* 0x0000000000007b1d */ /* 0x000fe20000010000 */
[----:B------:R-:W-:Y:S02]  /*6ab0*/  ISETP.NE.AND P0, PT, R244, -0x1, PT ;  /* 0xfffffffff400780c */ /* 0x000fe40003f05270 */
[----:B------:R-:W-:Y:S02]  /*6ac0*/  F2FP.BF16.F32.PACK_AB R36, R37, R36 ;  /* 0x000000242524723e */ /* 0x000fe400000010ff */
[----:B------:R-:W-:Y:S01]  /*6ad0*/  F2FP.BF16.F32.PACK_AB R38, R39, R38 ;  /* 0x000000262726723e */ /* 0x000fe200000010ff */
[----:B------:R-:W-:Y:S01]  /*6ae0*/  ULDC UR4, c[0x0][0x390] ;  /* 0x0000e40000047ab9 */ /* 0x000fe20000000800 */
[----:B------:R-:W-:Y:S01]  /*6af0*/  F2FP.BF16.F32.PACK_AB R48, R49, R48 ;  /* 0x000000303130723e */ /* 0x000fe200000010ff */
[----:B------:R-:W-:Y:S01]  /*6b00*/  FMUL.FTZ R68, R68, UR4 ;  /* 0x0000000444447c20 */ /* 0x000fe20008410000 */
        /* <DEDUP_REMOVED lines=19> */
[----:B------:R-:W-:Y:S01]  /*6c40*/  F2FP.BF16.F32.PACK_AB R17, R17, R68 ;  /* 0x000000441111723e */ /* 0x000fe200000010ff */
[----:B------:R-:W-:Y:S01]  /*6c50*/  FMUL.FTZ R96, R96, UR4 ;  /* 0x0000000460607c20 */ /* 0x000fe20008410000 */
[----:B------:R-:W-:Y:S01]  /*6c60*/  F2FP.BF16.F32.PACK_AB R16, R16, R70 ;  /* 0x000000461010723e */ /* 0x000fe200000010ff */
[----:B------:R-:W-:Y:S01]  /*6c70*/  FMUL.FTZ R5, R97, UR4 ;  /* 0x0000000461057c20 */ /* 0x000fe20008410000 */
[----:B------:R-:W-:Y:S01]  /*6c80*/  FMUL.FTZ R98, R98, UR4 ;  /* 0x0000000462627c20 */ /* 0x000fe20008410000 */
[----:B------:R-:W-:Y:S01]  /*6c90*/  FMUL.FTZ R4, R99, UR4 ;  /* 0x0000000463047c20 */ /* 0x000fe20008410000 */
[----:B------:R-:W-:Y:S01]  /*6ca0*/  F2FP.BF16.F32.PACK_AB R13, R13, R80 ;  /* 0x000000500d0d723e */ /* 0x000fe200000010ff */
        /* <DEDUP_REMOVED lines=14> */
[----:B------:R-:W-:Y:S01]  /*6d90*/  STS [R246], R17 ;  /* 0x00000011f6007388 */ /* 0x000fe20000000800 */
[----:B------:R-:W-:-:S02]  /*6da0*/  F2FP.BF16.F32.PACK_AB R8, R8, R86 ;  /* 0x000000560808723e */ /* 0x000fc400000010ff */
[----:B------:R-:W-:Y:S01]  /*6db0*/  F2FP.BF16.F32.PACK_AB R5, R5, R96 ;  /* 0x000000600505723e */ /* 0x000fe200000010ff */
[----:B------:R-:W-:Y:S01]  /*6dc0*/  STS [R246+0x400], R16 ;  /* 0x00040010f6007388 */ /* 0x000fe20000000800 */
[----:B------:R-:W-:Y:S02]  /*6dd0*/  F2FP.BF16.F32.PACK_AB R4, R4, R98 ;  /* 0x000000620404723e */ /* 0x000fe400000010ff */
[----:B------:R-:W-:Y:S01]  /*6de0*/  F2FP.BF16.F32.PACK_AB R7, R7, R88 ;  /* 0x000000580707723e */ /* 0x000fe200000010ff */
[----:B------:R-:W-:Y:S01]  /*6df0*/  STS [R249], R13 ;  /* 0x0000000df9007388 */ /* 0x000fe20000000800 */
[----:B------:R-:W-:Y:S02]  /*6e00*/  F2FP.BF16.F32.PACK_AB R6, R6, R90 ;  /* 0x0000005a0606723e */ /* 0x000fe400000010ff */
[----:B------:R-:W-:Y:S01]  /*6e10*/  F2FP.BF16.F32.PACK_AB R0, R0, R92 ;  /* 0x0000005c0000723e */ /* 0x000fe200000010ff */
[----:B------:R1:W-:Y:S01]  /*6e20*/  STS [R252], R12 ;  /* 0x0000000cfc007388 */ /* 0x0003e20000000800 */
[----:B------:R-:W-:-:S02]  /*6e30*/  F2FP.BF16.F32.PACK_AB R18, R18, R94 ;  /* 0x0000005e1212723e */ /* 0x000fc400000010ff */
[----:B------:R-:W-:Y:S01]  /*6e40*/  F2FP.BF16.F32.PACK_AB R50, R51, R50 ;  /* 0x000000323332723e */ /* 0x000fe200000010ff */
[----:B------:R-:W-:Y:S01]  /*6e50*/  STS [R246+0x2000], R15 ;  /* 0x0020000ff6007388 */ /* 0x000fe20000000800 */
[----:B------:R-:W-:Y:S02]  /*6e60*/  F2FP.BF16.F32.PACK_AB R40, R41, R40 ;  /* 0x000000282928723e */ /* 0x000fe400000010ff */
[----:B------:R-:W-:Y:S01]  /*6e70*/  F2FP.BF16.F32.PACK_AB R42, R43, R42 ;  /* 0x0000002a2b2a723e */ /* 0x000fe200000010ff */
[----:B------:R2:W-:Y:S01]  /*6e80*/  STS [R246+0x2400], R14 ;  /* 0x0024000ef6007388 */ /* 0x0005e20000000800 */
[----:B------:R-:W-:Y:S02]  /*6e90*/  F2FP.BF16.F32.PACK_AB R44, R45, R44 ;  /* 0x0000002c2d2c723e */ /* 0x000fe400000010ff */
[----:B------:R-:W-:Y:S01]  /*6ea0*/  F2FP.BF16.F32.PACK_AB R46, R47, R46 ;  /* 0x0000002e2f2e723e */ /* 0x000fe200000010ff */
[----:B------:R-:W-:Y:S01]  /*6eb0*/  STS [R249+0x2000], R11 ;  /* 0x0020000bf9007388 */ /* 0x000fe20000000800 */
        /* <DEDUP_REMOVED lines=8> */
[----:B------:R-:W-:Y:S01]  /*6f40*/  STS [R247+0x400], R8 ;  /* 0x00040008f7007388 */ /* 0x000fe20000000800 */
[----:B------:R-:W-:-:S02]  /*6f50*/  F2FP.BF16.F32.PACK_AB R60, R61, R60 ;  /* 0x0000003c3d3c723e */ /* 0x000fc400000010ff */
[----:B------:R-:W-:Y:S01]  /*6f60*/  F2FP.BF16.F32.PACK_AB R62, R63, R62 ;  /* 0x0000003e3f3e723e */ /* 0x000fe200000010ff */
[----:B------:R-:W-:Y:S01]  /*6f70*/  STS [R248], R5 ;  /* 0x00000005f8007388 */ /* 0x000fe20000000800 */
[----:B-1----:R-:W-:-:S03]  /*6f80*/  SHF.R.S32.HI R12, RZ, 0x1f, R251 ;  /* 0x0000001fff0c7819 */ /* 0x002fc600000114fb */
[----:B------:R1:W-:Y:S01]  /*6f90*/  STS [R248+0x400], R4 ;  /* 0x00040004f8007388 */ /* 0x0003e20000000800 */
[----:B--2---:R-:W2:Y:S03]  /*6fa0*/  @P0 LDC.64 R14, c[0x0][0x458] ;  /* 0x00011600ff0e0b82 */ /* 0x004ea60000000a00 */
[----:B------:R-:W-:Y:S04]  /*6fb0*/  STS [R247+0x2000], R7 ;  /* 0x00200007f7007388 */ /* 0x000fe80000000800 */
[----:B------:R3:W-:Y:S04]  /*6fc0*/  STS [R247+0x2400], R6 ;  /* 0x00240006f7007388 */ /* 0x0007e80000000800 */
[----:B------:R4:W-:Y:S04]  /*6fd0*/  STS [R248+0x2000], R0 ;  /* 0x00200000f8007388 */ /* 0x0009e80000000800 */
[----:B------:R2:W-:Y:S04]  /*6fe0*/  STS [R248+0x2400], R18 ;  /* 0x00240012f8007388 */ /* 0x0005e80000000800 */
[----:B------:R2:W-:Y:S04]  /*6ff0*/  STS [R246+0x4000], R36 ;  /* 0x00400024f6007388 */ /* 0x0005e80000000800 */
[----:B------:R2:W-:Y:S01]  /*7000*/  STS [R246+0x4400], R38 ;  /* 0x00440026f6007388 */ /* 0x0005e20000000800 */
[----:B-1----:R-:W1:Y:S03]  /*7010*/  @P0 LDC.64 R4, c[0x0][0x450] ;  /* 0x00011400ff040b82 */ /* 0x002e660000000a00 */
[----:B------:R1:W-:Y:S04]  /*7020*/  STS [R249+0x4000], R48 ;  /* 0x00400030f9007388 */ /* 0x0003e80000000800 */
[----:B------:R1:W-:Y:S01]  /*7030*/  STS [R252+0x4000], R50 ;  /* 0x00400032fc007388 */ /* 0x0003e20000000800 */
[----:B---3--:R-:W-:-:S03]  /*7040*/  @P0 IADD3 R6, R231, R244, RZ ;  /* 0x000000f4e7060210 */ /* 0x008fc60007ffe0ff */
[----:B------:R3:W-:Y:S01]  /*7050*/  STS [R246+0x6000], R40 ;  /* 0x00600028f6007388 */ /* 0x0007e20000000800 */
[----:B----4-:R-:W-:-:S03]  /*7060*/  @P0 IADD3 R0, R231, R244, RZ ;  /* 0x000000f4e7000210 */ /* 0x010fc60007ffe0ff */
[----:B------:R3:W-:Y:S04]  /*7070*/  STS [R246+0x6400], R42 ;  /* 0x0064002af6007388 */ /* 0x0007e80000000800 */
[----:B------:R3:W-:Y:S04]  /*7080*/  STS [R249+0x6000], R44 ;  /* 0x0060002cf9007388 */ /* 0x0007e80000000800 */
[----:B------:R3:W-:Y:S01]  /*7090*/  STS [R249+0x6400], R46 ;  /* 0x0064002ef9007388 */ /* 0x0007e20000000800 */
[C---:B-1----:R-:W-:Y:S02]  /*70a0*/  @P0 IMAD R10, R0.reuse, R5, RZ ;  /* 0x00000005000a0224 */ /* 0x042fe400078e02ff */
[----:B------:R-:W-:Y:S01]  /*70b0*/  @P0 IMAD.WIDE.U32 R8, R0, R4, RZ ;  /* 0x0000000400080225 */ /* 0x000fe200078e00ff */
[----:B------:R3:W-:Y:S03]  /*70c0*/  STS [R247+0x4000], R52 ;  /* 0x00400034f7007388 */ /* 0x0007e60000000800 */
[C---:B--2---:R-:W-:Y:S01]  /*70d0*/  @P0 IMAD R0, R6.reuse, R15, RZ ;  /* 0x0000000f06000224 */ /* 0x044fe200078e02ff */
[----:B------:R3:W-:Y:S01]  /*70e0*/  STS [R247+0x4400], R54 ;  /* 0x00440036f7007388 */ /* 0x0007e20000000800 */
[----:B------:R-:W-:Y:S01]  /*70f0*/  @P0 IMAD.WIDE.U32 R6, R6, R14, RZ ;  /* 0x0000000e06060225 */ /* 0x000fe200078e00ff */
[----:B------:R-:W-:-:S02]  /*7100*/  @P0 IADD3 R11, R9, R10, RZ ;  /* 0x0000000a090b0210 */ /* 0x000fc40007ffe0ff */
[----:B------:R3:W-:Y:S01]  /*7110*/  STS [R248+0x4000], R64 ;  /* 0x00400040f8007388 */ /* 0x0007e20000000800 */
[----:B------:R-:W-:Y:S01]  /*7120*/  @P0 IMAD.MOV.U32 R10, RZ, RZ, R8 ;  /* 0x000000ffff0a0224 */ /* 0x000fe200078e0008 */
[----:B------:R-:W-:Y:S01]  /*7130*/  @P0 IADD3 R26, R7, R0, RZ ;  /* 0x00000000071a0210 */ /* 0x000fe20007ffe0ff */
[----:B------:R-:W-:Y:S01]  /*7140*/  @P0 IMAD.MOV.U32 R25, RZ, RZ, R6 ;  /* 0x000000ffff190224 */ /* 0x000fe200078e0006 */
[----:B------:R3:W-:Y:S04]  /*7150*/  STS [R248+0x4400], R66 ;  /* 0x00440042f8007388 */ /* 0x0007e80000000800 */
[----:B------:R3:W-:Y:S04]  /*7160*/  STS [R247+0x6000], R56 ;  /* 0x00600038f7007388 */ /* 0x0007e80000000800 */
[----:B------:R3:W-:Y:S01]  /*7170*/  STS [R247+0x6400], R58 ;  /* 0x0064003af7007388 */ /* 0x0007e20000000800 */
        /* <DEDUP_REMOVED lines=13> */
.L_x_51:
        /* <DEDUP_REMOVED lines=13> */
.L_x_52:
[----:B------:R1:W-:Y:S01]  /*7320*/  STS [R248+0x6000], R60 ;  /* 0x0060003cf8007388 */ /* 0x0003e20000000800 */
[----:B------:R-:W-:Y:S01]  /*7330*/  SHF.R.S32.HI R24, RZ, 0x1f, R239 ;  /* 0x0000001fff187819 */ /* 0x000fe200000114ef */
[--C-:B------:R-:W-:Y:S01]  /*7340*/  IMAD.MOV.U32 R8, RZ, RZ, R212.reuse ;  /* 0x000000ffff087224 */ /* 0x100fe200078e00d4 */
[----:B------:R-:W-:Y:S01]  /*7350*/  SHF.R.S32.HI R9, RZ, 0x1f, R212 ;  /* 0x0000001fff097819 */ /* 0x000fe200000114d4 */
[----:B------:R1:W-:Y:S01]  /*7360*/  STS [R248+0x6400], R62 ;  /* 0x0064003ef8007388 */ /* 0x0003e20000000800 */
[----:B------:R-:W-:Y:S01]  /*7370*/  ULDC UR4, c[0x0][0x2d0] ;  /* 0x0000b40000047ab9 */ /* 0x000fe20000000800 */
[-C--:B------:R-:W-:Y:S01]  /*7380*/  IMAD R0, R24, R4.reuse, RZ ;  /* 0x0000000418007224 */ /* 0x080fe200078e02ff */
[----:B------:R-:W-:Y:S01]  /*7390*/  IADD3 R12, R219, 0x40, RZ ;  /* 0x00000040db0c7810 */ /* 0x000fe20007ffe0ff */
[----:B------:R-:W-:Y:S01]  /*73a0*/  BAR.SYNC.DEFER_BLOCKING 0x0 ;  /* 0x0000000000007b1d */ /* 0x000fe20000010000 */
[----:B------:R-:W-:Y:S01]  /*73b0*/  IMAD.WIDE.U32 R6, R239, R4, R8 ;  /* 0x00000004ef067225 */ /* 0x000fe200078e0008 */
[----:B------:R-:W-:-:S03]  /*73c0*/  SHF.R.S32.HI R27, RZ, 0x1f, R219 ;  /* 0x0000001fff1b7819 */ /* 0x000fc600000114db */
[----:B------:R-:W-:Y:S01]  /*73d0*/  IMAD R0, R239, R5, R0 ;  /* 0x00000005ef007224 */ /* 0x000fe200078e0200 */
[----:B------:R-:W-:Y:S01]  /*73e0*/  IADD3 R6, P0, R10, R6, RZ ;  /* 0x000000060a067210 */ /* 0x000fe20007f1e0ff */
[----:B------:R-:W-:Y:S01]  /*73f0*/  VIADD R10, R219, 0x20 ;  /* 0x00000020db0a7836 */ /* 0x000fe20000000000 */
[----:B------:R-:W3:Y:S01]  /*7400*/  S2R R41, SR_CTAID.Z ;  /* 0x0000000000297919 */ /* 0x000ee20000002700 */
[----:B------:R-:W-:Y:S01]  /*7410*/  BSSY B0, `(.L_x_53) ;  /* 0x000001f000007945 */ /* 0x000fe20003800000 */
[----:B------:R-:W-:Y:S01]  /*7420*/  IADD3.X R7, R11, R7, R0, P0, !PT ;  /* 0x000000070b077210 */ /* 0x000fe200007fe400 */
[----:B------:R-:W-:Y:S01]  /*7430*/  IMAD R0, R232, -0x80, R193 ;  /* 0xffffff80e8007824 */ /* 0x000fe200078e02c1 */
[----:B------:R-:W-:Y:S01]  /*7440*/  ISETP.GE.AND P0, PT, R212, UR4, PT ;  /* 0x00000004d4007c0c */ /* 0x000fe2000bf06270 */
[C---:B------:R-:W-:Y:S01]  /*7450*/  VIADD R11, R219.reuse, 0x60 ;  /* 0x00000060db0b7836 */ /* 0x040fe20000000000 */
[----:B------:R-:W-:Y:S02]  /*7460*/  ULDC.64 UR4, c[0x0][0x468] ;  /* 0x00011a0000047ab9 */ /* 0x000fe40000000a00 */
[----:B------:R-:W-:-:S02]  /*7470*/  ISETP.GE.OR P1, PT, R219, R0, P0 ;  /* 0x00000000db00720c */ /* 0x000fc40000726670 */
[-C--:B------:R-:W-:Y:S02]  /*7480*/  ISETP.GE.OR P2, PT, R10, R0.reuse, P0 ;  /* 0x000000000a00720c */ /* 0x080fe40000746670 */
[-C--:B------:R-:W-:Y:S02]  /*7490*/  ISETP.GE.OR P3, PT, R12, R0.reuse, P0 ;  /* 0x000000000c00720c */ /* 0x080fe40000766670 */
[----:B------:R-:W-:Y:S01]  /*74a0*/  ISETP.GE.OR P4, PT, R11, R0, P0 ;  /* 0x000000000b00720c */ /* 0x000fe20000786670 */
[----:B------:R1:W2:Y:S04]  /*74b0*/  LDS.128 R20, [R118+0x7000] ;  /* 0x0070000076147984 */ /* 0x0002a80000000c00 */
[----:B------:R1:W4:Y:S04]  /*74c0*/  LDS.128 R28, [R118+0xb000] ;  /* 0x00b00000761c7984 */ /* 0x0003280000000c00 */
[----:B------:R1:W1:Y:S04]  /*74d0*/  LDS.128 R32, [R118+0xc000] ;  /* 0x00c0000076207984 */ /* 0x0002680000000c00 */
[----:B------:R1:W1:Y:S01]  /*74e0*/  LDS.128 R36, [R118+0xd000] ;  /* 0x00d0000076247984 */ /* 0x0002620000000c00 */
[----:B---3--:R-:W-:Y:S01]  /*74f0*/  SHF.R.S32.HI R40, RZ, 0x1f, R41 ;  /* 0x0000001fff287819 */ /* 0x008fe20000011429 */
[----:B------:R-:W-:-:S04]  /*7500*/  IMAD.WIDE.U32 R6, R41, UR4, R6 ;  /* 0x0000000429067c25 */ /* 0x000fc8000f8e0006 */
[----:B------:R-:W-:-:S04]  /*7510*/  IMAD R10, R40, UR4, RZ ;  /* 0x00000004280a7c24 */ /* 0x000fc8000f8e02ff */
[----:B------:R-:W-:-:S05]  /*7520*/  IMAD R0, R41, UR5, R10 ;  /* 0x0000000529007c24 */ /* 0x000fca000f8e020a */
[----:B------:R-:W-:Y:S01]  /*7530*/  IADD3 R0, R0, R7, RZ ;  /* 0x0000000700007210 */ /* 0x000fe20007ffe0ff */
[----:B------:R-:W-:Y:S06]  /*7540*/  @P1 BRA `(.L_x_54) ;  /* 0x00000000002c1947 */ /* 0x000fec0003800000 */
[----:B------:R-:W3:Y:S01]  /*7550*/  LDS.128 R16, [R118+0x6000] ;  /* 0x0060000076107984 */ /* 0x000ee20000000c00 */
        /* <DEDUP_REMOVED lines=9> */
[----:B---3--:R3:W-:Y:S04]  /*75f0*/  STG.E.128 desc[UR12][R12.64], R16 ;  /* 0x000000100c007986 */ /* 0x0087e8000c101d0c */
.L_x_54:
[----:B------:R-:W-:Y:S05]  /*7600*/  BSYNC B0 ;  /* 0x0000000000007941 */ /* 0x000fea0003800000 */
.L_x_53:
[----:B------:R-:W-:Y:S04]  /*7610*/  BSSY B0, `(.L_x_55) ;  /* 0x000000e000007945 */ /* 0x000fe80003800000 */
[----:B------:R-:W-:Y:S05]  /*7620*/  @P2 BRA `(.L_x_56) ;  /* 0x0000000000302947 */ /* 0x000fea0003800000 */
[----:B---3--:R-:W-:Y:S01]  /*7630*/  IADD3 R12, P0, R219, 0x20, RZ ;  /* 0x00000020db0c7810 */ /* 0x008fe20007f1e0ff */
        /* <DEDUP_REMOVED lines=10> */
[----:B--2---:R2:W-:Y:S02]  /*76e0*/  STG.E.128 desc[UR12][R12.64], R20 ;  /* 0x000000140c007986 */ /* 0x0045e4000c101d0c */
.L_x_56:
[----:B------:R-:W-:Y:S05]  /*76f0*/  BSYNC B0 ;  /* 0x0000000000007941 */ /* 0x000fea0003800000 */
.L_x_55:
[----:B---3--:R3:W1:Y:S01]  /*7700*/  LDS.128 R16, [R118+0x8000] ;  /* 0x0080000076107984 */ /* 0x0086620000000c00 */
[----:B------:R-:W-:Y:S04]  /*7710*/  BSSY B0, `(.L_x_57) ;  /* 0x000000e000007945 */ /* 0x000fe80003800000 */
[----:B------:R-:W-:Y:S05]  /*7720*/  @P3 BRA `(.L_x_58) ;  /* 0x0000000000303947 */ /* 0x000fea0003800000 */
[----:B--2---:R-:W-:Y:S01]  /*7730*/  IADD3 R12, P0, R219, 0x40, RZ ;  /* 0x00000040db0c7810 */ /* 0x004fe20007f1e0ff */
        /* <DEDUP_REMOVED lines=10> */
[----:B-1----:R1:W-:Y:S02]  /*77e0*/  STG.E.128 desc[UR12][R12.64], R16 ;  /* 0x000000100c007986 */ /* 0x0023e4000c101d0c */
.L_x_58:
[----:B------:R-:W-:Y:S05]  /*77f0*/  BSYNC B0 ;  /* 0x0000000000007941 */ /* 0x000fea0003800000 */
.L_x_57:
[----:B-1----:R1:W1:Y:S01]  /*7800*/  LDS.128 R16, [R118+0x9000] ;  /* 0x0090000076107984 */ /* 0x0022620000000c00 */
        /* <DEDUP_REMOVED lines=12> */
[----:B-1----:R1:W-:Y:S02]  /*78d0*/  STG.E.128 desc[UR12][R4.64], R16 ;  /* 0x0000001004007986 */ /* 0x0023e4000c101d0c */
.L_x_60:
[----:B------:R-:W-:Y:S05]  /*78e0*/  BSYNC B0 ;  /* 0x0000000000007941 */ /* 0x000fea0003800000 */
.L_x_59:
[----:B-1-3--:R-:W1:Y:S01]  /*78f0*/  LDS.128 R116, [R118+0xa000] ;  /* 0x00a0000076747984 */ /* 0x00ae620000000c00 */
[-C--:B------:R-:W-:Y:S01]  /*7900*/  IMAD.WIDE.U32 R4, R239, R14.reuse, R8 ;  /* 0x0000000eef047225 */ /* 0x080fe200078e0008 */
[----:B------:R-:W-:Y:S01]  /*7910*/  ULDC.64 UR4, c[0x0][0x470] ;  /* 0x00011c0000047ab9 */ /* 0x000fe20000000a00 */
[----:B------:R-:W-:Y:S02]  /*7920*/  BSSY B0, `(.L_x_61) ;  /* 0x0000014000007945 */ /* 0x000fe40003800000 */
[----:B------:R-:W-:Y:S01]  /*7930*/  IMAD R0, R24, R14, RZ ;  /* 0x0000000e18007224 */ /* 0x000fe200078e02ff */
[----:B------:R-:W-:-:S03]  /*7940*/  IADD3 R4, P0, R25, R4, RZ ;  /* 0x0000000419047210 */ /* 0x000fc60007f1e0ff */
[----:B------:R-:W-:-:S05]  /*7950*/  IMAD R0, R239, R15, R0 ;  /* 0x0000000fef007224 */ /* 0x000fca00078e0200 */
[----:B------:R-:W-:Y:S01]  /*7960*/  IADD3.X R5, R26, R5, R0, P0, !PT ;  /* 0x000000051a057210 */ /* 0x000fe200007fe400 */
[----:B------:R-:W-:-:S04]  /*7970*/  IMAD R0, R40, UR4, RZ ;  /* 0x0000000428007c24 */ /* 0x000fc8000f8e02ff */
        /* <DEDUP_REMOVED lines=13> */
[----:B-1----:R3:W-:Y:S04]  /*7a50*/  STG.E.128 desc[UR12][R8.64], R116 ;  /* 0x0000007408007986 */ /* 0x0027e8000c101d0c */
.L_x_62:
[----:B------:R-:W-:Y:S05]  /*7a60*/  BSYNC B0 ;  /* 0x0000000000007941 */ /* 0x000fea0003800000 */
.L_x_61:
        /* <DEDUP_REMOVED lines=13> */
[----:B----4-:R3:W-:Y:S02]  /*7b40*/  STG.E.128 desc[UR12][R8.64], R28 ;  /* 0x0000001c08007986 */ /* 0x0107e4000c101d0c */
.L_x_64:
[----:B------:R-:W-:Y:S05]  /*7b50*/  BSYNC B0 ;  /* 0x0000000000007941 */ /* 0x000fea0003800000 */
.L_x_63:
        /* <DEDUP_REMOVED lines=13> */
[----:B------:R3:W-:Y:S02]  /*7c30*/  STG.E.128 desc[UR12][R8.64], R32 ;  /* 0x0000002008007986 */ /* 0x0007e4000c101d0c */
.L_x_66:
[----:B------:R-:W-:Y:S05]  /*7c40*/  BSYNC B0 ;  /* 0x0000000000007941 */ /* 0x000fea0003800000 */
.L_x_65:
[----:B------:R-:W-:Y:S05]  /*7c50*/  @P4 BRA `(.L_x_23) ;  /* 0x0000000000304947 */ /* 0x000fea0003800000 */
[----:B------:R-:W-:Y:S01]  /*7c60*/  IADD3 R5, P0, R219, 0x60, RZ ;  /* 0x00000060db057810 */ /* 0x000fe20007f1e0ff */
[----:B------:R-:W-:Y:S01]  /*7c70*/  ULDC.64 UR4, c[0x0][0x3f8] ;  /* 0x0000fe0000047ab9 */ /* 0x000fe20000000a00 */
[----:B------:R-:W-:-:S03]  /*7c80*/  MOV R7, R0 ;  /* 0x0000000000077202 */ /* 0x000fc60000000f00 */
[----:B------:R-:W-:-:S04]  /*7c90*/  IMAD.X R6, RZ, RZ, R27, P0 ;  /* 0x000000ffff067224 */ /* 0x000fc800000e061b */
[-C--:B---3--:R-:W-:Y:S02]  /*7ca0*/  IMAD R8, R6, R14.reuse, RZ ;  /* 0x0000000e06087224 */ /* 0x088fe400078e02ff */
[----:B------:R-:W-:Y:S02]  /*7cb0*/  IMAD.MOV.U32 R6, RZ, RZ, R4 ;  /* 0x000000ffff067224 */ /* 0x000fe400078e0004 */
[C---:B------:R-:W-:Y:S02]  /*7cc0*/  IMAD R0, R5.reuse, R15, R8 ;  /* 0x0000000f05007224 */ /* 0x040fe400078e0208 */
[----:B------:R-:W-:-:S03]  /*7cd0*/  IMAD.WIDE.U32 R6, R5, R14, R6 ;  /* 0x0000000e05067225 */ /* 0x000fc600078e0006 */
[----:B------:R-:W-:Y:S02]  /*7ce0*/  LEA R4, P0, R6, UR4, 0x1 ;  /* 0x0000000406047c11 */ /* 0x000fe4000f8008ff */
[----:B------:R-:W-:-:S04]  /*7cf0*/  IADD3 R0, R0, R7, RZ ;  /* 0x0000000700007210 */ /* 0x000fc80007ffe0ff */
[----:B------:R-:W-:-:S05]  /*7d00*/  LEA.HI.X R5, R6, UR5, R0, 0x1, P0 ;  /* 0x0000000506057c11 */ /* 0x000fca00080f0c00 */
[----:B------:R3:W-:Y:S02]  /*7d10*/  STG.E.128 desc[UR12][R4.64], R36 ;  /* 0x0000002404007986 */ /* 0x0007e4000c101d0c */
.L_x_23:
[----:B------:R-:W-:Y:S05]  /*7d20*/  BSYNC B1 ;  /* 0x0000000000017941 */ /* 0x000fea0003800000 */
.L_x_1:
[----:B------:R-:W1:Y:S02]  /*7d30*/  LDC R0, c[0x0][0xc] ;  /* 0x00000300ff007b82 */ /* 0x000e640000000800 */
[----:B-1----:R-:W-:-:S04]  /*7d40*/  IADD3 R232, R0, R232, RZ ;  /* 0x000000e800e87210 */ /* 0x002fc80007ffe0ff */
[----:B------:R-:W-:-:S13]  /*7d50*/  ISETP.GE.AND P0, PT, R232, UR10, PT ;  /* 0x0000000ae8007c0c */ /* 0x000fda000bf06270 */
[----:B------:R-:W-:Y:S05]  /*7d60*/  @P0 BRA `(.L_x_67) ;  /* 0x0000000000040947 */ /* 0x000fea0003800000 */
[----:B------:R-:W-:Y:S05]  /*7d70*/  BRA `(.L_x_68) ;  /* 0xffffff8c00007947 */ /* 0x000fea000383ffff */
.L_x_67:
[----:B------:R-:W-:Y:S05]  /*7d80*/  EXIT ;  /* 0x000000000000794d */ /* 0x000fea0003800000 */
.L_x_69:
[----:B------:R-:W-:-:S00]  /*7d90*/  BRA `(.L_x_69) ;  /* 0xfffffffc00fc7947 */ /* 0x000fc0000383ffff */
[----:B------:R-:W-:-:S00]  /*7da0*/  NOP ;  /* 0x0000000000007918 */ /* 0x000fc00000000000 */
        /* <DEDUP_REMOVED lines=13> */
.L_x_1255:


//--------------------- .text._ZN5flash44flash_bwd_dq_dk_dv_loop_seqk_parallel_kernelI23Flash_bwd_kernel_traitsILi64ELi64ELi128ELi8ELi2ELi4ELi4ELb1ELb0EN7cutlass10bfloat16_tE19Flash_kernel_traitsILi64ELi64ELi128ELi8ES3_EELb0ELb1ELb0ELb0ELb1ELb1ELb0EEEvNS_16Flash_bwd_paramsE --------------------------
	.section	.text._ZN5flash44flash_bwd_dq_dk_dv_loop_seqk_parallel_kernelI23Flash_bwd_kernel_traitsILi64ELi64ELi128ELi8ELi2ELi4ELi4ELb1ELb0EN7cutlass10bfloat16_tE19Flash_kernel_traitsILi64ELi64ELi128ELi8ES3_EELb0ELb1ELb0ELb0ELb1ELb1ELb0EEEvNS_16Flash_bwd_paramsE,"ax",@progbits
	.align	128
        .global         _ZN5flash44flash_bwd_dq_dk_dv_loop_seqk_parallel_kernelI23Flash_bwd_kernel_traitsILi64ELi64ELi128ELi8ELi2ELi4ELi4ELb1ELb0EN7cutlass10bfloat16_tE19Flash_kernel_traitsILi64ELi64ELi128ELi8ES3_EELb0ELb1ELb0ELb0ELb1ELb1ELb0EEEvNS_16Flash_bwd_paramsE
        .type           _ZN5flash44flash_bwd_dq_dk_dv_loop_seqk_parallel_kernelI23Flash_bwd_kernel_traitsILi64ELi64ELi128ELi8ELi2ELi4ELi4ELb1ELb0EN7cutlass10bfloat16_tE19Flash_kernel_traitsILi64ELi64ELi128ELi8ES3_EELb0ELb1ELb0ELb0ELb1ELb1ELb0EEEvNS_16Flash_bwd_paramsE,@function
        .size           _ZN5flash44flash_bwd_dq_dk_dv_loop_seqk_parallel_kernelI23Flash_bwd_kernel_traitsILi64ELi64ELi128ELi8ELi2ELi4ELi4ELb1ELb0EN7cutlass10bfloat16_tE19Flash_kernel_traitsILi64ELi64ELi128ELi8ES3_EELb0ELb1ELb0ELb0ELb1ELb1ELb0EEEvNS_16Flash_bwd_paramsE,(.L_x_1256 - _ZN5flash44flash_bwd_dq_dk_dv_loop_seqk_parallel_kernelI23Flash_bwd_kernel_traitsILi64ELi64ELi128ELi8ELi2ELi4ELi4ELb1ELb0EN7cutlass10bfloat16_tE19Flash_kernel_traitsILi64ELi64ELi128ELi8ES3_EELb0ELb1ELb0ELb0ELb1ELb1ELb0EEEvNS_16Flash_bwd_paramsE)
        .other          _ZN5flash44flash_bwd_dq_dk_dv_loop_seqk_parallel_kernelI23Flash_bwd_kernel_traitsILi64ELi64ELi128ELi8ELi2ELi4ELi4ELb1ELb0EN7cutlass10bfloat16_tE19Flash_kernel_traitsILi64ELi64ELi128ELi8ES3_EELb0ELb1ELb0ELb0ELb1ELb1ELb0EEEvNS_16Flash_bwd_paramsE,@"STO_CUDA_ENTRY STV_DEFAULT"
_ZN5flash44flash_bwd_dq_dk_dv_loop_seqk_parallel_kernelI23Flash_bwd_kernel_traitsILi64ELi64ELi128ELi8ELi2ELi4ELi4ELb1ELb0EN7cutlass10bfloat16_tE19Flash_kernel_traitsILi64ELi64ELi128ELi8ES3_EELb0ELb1ELb0ELb0ELb1ELb1ELb0EEEvNS_16Flash_bwd_paramsE:
.text._ZN5flash44flash_bwd_dq_dk_dv_loop_seqk_parallel_kernelI23Flash_bwd_kernel_traitsILi64ELi64ELi128ELi8ELi2ELi4ELi4ELb1ELb0EN7cutlass10bfloat16_tE19Flash_kernel_traitsILi64ELi64ELi128ELi8ES3_EELb0ELb1ELb0ELb0ELb1ELb1ELb0EEEvNS_16Flash_bwd_paramsE:
[----:B------:R-:W-:Y:S08]  /*0000*/  LDC R1, c[0x0][0x28] ;  /* 0x00000a00ff017b82 */ /* 0x000ff00000000800 */
[----:B------:R-:W1:Y:S01]  /*0010*/  S2UR UR18, SR_CTAID.X ;  /* 0x00000000001279c3 */ /* 0x000e620000002500 */
[----:B------:R-:W-:Y:S02]  /*0020*/  ULDC UR5, c[0x0][0x2c8] ;  /* 0x0000b20000057ab9 */ /* 0x000fe40000000800 */
[----:B------:R-:W-:-:S04]  /*0030*/  UIADD3 UR5, UR5, 0x7f, URZ ;  /* 0x0000007f05057890 */ /* 0x000fc8000fffe03f */
[----:B------:R-:W-:-:S04]  /*0040*/  USHF.R.S32.HI UR4, URZ, 0x1f, UR5 ;  /* 0x0000001f3f047899 */ /* 0x000fc80008011405 */
[----:B------:R-:W-:-:S04]  /*0050*/  ULEA.HI UR4, UR4, UR5, URZ, 0x7 ;  /* 0x0000000504047291 */ /* 0x000fc8000f8f383f */
[----:B------:R-:W-:-:S04]  /*0060*/  USHF.R.S32.HI UR4, URZ, 0x7, UR4 ;  /* 0x000000073f047899 */ /* 0x000fc80008011404 */
[----:B-1----:R-:W-:-:S06]  /*0070*/  UISETP.GE.AND UP0, UPT, UR18, UR4, UPT ;  /* 0x000000041200728c */ /* 0x002fcc000bf06270 */
[----:B------:R-:W-:-:S13]  /*0080*/  PLOP3.LUT P0, PT, PT, PT, UP0, 0x80, 0x0 ;  /* 0x000000000000781c */ /* 0x000fda0003f0f008 */
[----:B------:R-:W-:Y:S05]  /*0090*/  @P0 EXIT ;  /* 0x000000000000094d */ /* 0x000fea0003800000 */
[----:B------:R-:W1:Y:S01]  /*00a0*/  S2R R180, SR_TID.X ;  /* 0x0000000000b47919 */ /* 0x000e620000002100 */
[----:B------:R-:W2:Y:S01]  /*00b0*/  S2UR UR5, SR_CgaCtaId ;  /* 0x00000000000579c3 */ /* 0x000ea20000008800 */
[----:B------:R-:W-:Y:S01]  /*00c0*/  UMOV UR4, 0x400 ;  /* 0x0000040000047882 */ /* 0x000fe20000000000 */
[----:B------:R-:W-:Y:S01]  /*00d0*/  ULDC.64 UR40, c[0x0][0x208] ;  /* 0x0000820000287ab9 */ /* 0x000fe20000000a00 */
[----:B------:R-:W-:-:S05]  /*00e0*/  UMOV UR24, 0xffffe000 ;  /* 0xffffe00000187882 */ /* 0x000fca0000000000 */
[----:B------:R-:W3:Y:S08]  /*00f0*/  S2UR UR16, SR_CTAID.Y ;  /* 0x00000000001079c3 */ /* 0x000ef00000002600 */
[----:B------:R-:W4:Y:S08]  /*0100*/  S2UR UR17, SR_CTAID.Z ;  /* 0x00000000001179c3 */ /* 0x000f300000002700 */
[----:B------:R-:W5:Y:S01]  /*0110*/  S2UR UR15, SR_CTAID.Z ;  /* 0x00000000000f79c3 */ /* 0x000f620000002700 */
[----:B--2---:R-:W-:-:S04]  /*0120*/  ULEA UR5, UR5, UR4, 0x18 ;  /* 0x0000000405057291 */ /* 0x004fc8000f8ec03f */
[----:B------:R-:W-:Y:S01]  /*0130*/  UIADD3 UR6, UR5, 0x6000, URZ ;  /* 0x0000600005067890 */ /* 0x000fe2000fffe03f */
[----:B-1----:R-:W-:Y:S02]  /*0140*/  SHF.R.S32.HI R7, RZ, 0x1f, R180 ;  /* 0x0000001fff077819 */ /* 0x002fe400000114b4 */
[----:B------:R-:W1:Y:S01]  /*0150*/  S2UR UR14, SR_CTAID.Y ;  /* 0x00000000000e79c3 */ /* 0x000e620000002600 */
[----:B------:R-:W-:Y:S01]  /*0160*/  UIADD3 UR4, UR5, 0xa000, URZ ;  /* 0x0000a00005047890 */ /* 0x000fe2000fffe03f */
[CC--:B------:R-:W-:Y:S01]  /*0170*/  LEA.HI R13, R7.reuse, R180.reuse, RZ, 0x4 ;  /* 0x000000b4070d7211 */ /* 0x0c0fe200078f20ff */
[----:B---3--:R-:W-:Y:S01]  /*0180*/  USHF.R.S32.HI UR22, URZ, 0x1f, UR16 ;  /* 0x0000001f3f167899 */ /* 0x008fe20008011410 */
[CC--:B------:R-:W-:Y:S01]  /*0190*/  LEA.HI R5, R7.reuse, R180.reuse, RZ, 0x2 ;  /* 0x000000b407057211 */ /* 0x0c0fe200078f10ff */
[----:B------:R-:W-:Y:S01]  /*01a0*/  UIMAD.WIDE UR34, UR16, 0x80, URZ ;  /* 0x00000080102278a5 */ /* 0x000fe2000f8e023f */
[----:B------:R-:W-:Y:S01]  /*01b0*/  SHF.R.S32.HI R0, RZ, 0x4, R13 ;  /* 0x00000004ff007819 */ /* 0x000fe2000001140d */
[----:B----4-:R-:W-:Y:S01]  /*01c0*/  USHF.R.S32.HI UR21, URZ, 0x1f, UR17 ;  /* 0x0000001f3f157899 */ /* 0x010fe20008011411 */
[----:B------:R-:W-:-:S02]  /*01d0*/  LEA.HI R176, R7, R180, RZ, 0x5 ;  /* 0x000000b407b07211 */ /* 0x000fc400078f28ff */
[----:B------:R-:W-:Y:S02]  /*01e0*/  LEA.HI R3, R13, R0, RZ, 0x1 ;  /* 0x000000000d037211 */ /* 0x000fe400078f08ff */
[--C-:B------:R-:W-:Y:S02]  /*01f0*/  SHF.R.S32.HI R11, RZ, 0x2, R5.reuse ;  /* 0x00000002ff0b7819 */ /* 0x100fe40000011405 */
[----:B------:R-:W-:Y:S01]  /*0200*/  LOP3.LUT R3, R3, 0xfffffffe, RZ, 0xc0, !PT ;  /* 0xfffffffe03037812 */ /* 0x000fe200078ec0ff */
[----:B-----5:R-:W-:Y:S01]  /*0210*/  USHF.R.S32.HI UR20, URZ, 0x1f, UR15 ;  /* 0x0000001f3f147899 */ /* 0x020fe2000801140f */
[----:B------:R-:W-:Y:S02]  /*0220*/  SHF.R.S32.HI R192, RZ, 0x1f, R5 ;  /* 0x0000001fffc07819 */ /* 0x000fe40000011405 */
[----:B------:R-:W-:Y:S01]  /*0230*/  LEA.HI R12, R7, R180, RZ, 0x3 ;  /* 0x000000b4070c7211 */ /* 0x000fe200078f18ff */
[----:B------:R-:W-:Y:S01]  /*0240*/  IMAD.IADD R3, R0, 0x1, -R3 ;  /* 0x0000000100037824 */ /* 0x000fe200078e0a03 */
[----:B------:R-:W-:-:S02]  /*0250*/  SHF.R.S32.HI R183, RZ, 0x5, R176 ;  /* 0x00000005ffb77819 */ /* 0x000fc400000114b0 */
[----:B------:R-:W-:Y:S01]  /*0260*/  SHF.R.S32.HI R0, RZ, 0x1f, R176 ;  /* 0x0000001fff007819 */ /* 0x000fe200000114b0 */
[C---:B------:R-:W-:Y:S01]  /*0270*/  IMAD.SHL.U32 R10, R3.reuse, 0x200, RZ ;  /* 0x00000200030a7824 */ /* 0x040fe200078e00ff */
[----:B------:R-:W-:Y:S01]  /*0280*/  LEA.HI R192, R192, R11, RZ, 0x3 ;  /* 0x0000000bc0c07211 */ /* 0x000fe200078f18ff */
[----:B------:R-:W-:Y:S01]  /*0290*/  IMAD.SHL.U32 R174, R3, 0x10, RZ ;  /* 0x0000001003ae7824 */ /* 0x000fe200078e00ff */
[----:B------:R-:W-:Y:S01]  /*02a0*/  LOP3.LUT R15, R12, 0xfffffff8, RZ, 0xc0, !PT ;  /* 0xfffffff80c0f7812 */ /* 0x000fe200078ec0ff */
[----:B-1----:R-:W-:Y:S01]  /*02b0*/  USHF.R.S32.HI UR19, URZ, 0x1f, UR14 ;  /* 0x0000001f3f137899 */ /* 0x002fe2000801140e */
[----:B------:R-:W-:Y:S02]  /*02c0*/  LEA.HI R0, R0, R183, RZ, 0x2 ;  /* 0x000000b700007211 */ /* 0x000fe400078f10ff */
[----:B------:R-:W-:Y:S01]  /*02d0*/  SHF.R.S32.HI R185, RZ, 0x3, R12 ;  /* 0x00000003ffb97819 */ /* 0x000fe2000001140c */
[----:B------:R-:W-:Y:S01]  /*02e0*/  IMAD.IADD R2, R180, 0x1, -R15 ;  /* 0x00000001b4027824 */ /* 0x000fe200078e0a0f */
[----:B------:R-:W-:-:S02]  /*02f0*/  LOP3.LUT R192, R192, 0xfffffff8, RZ, 0xc0, !PT ;  /* 0xfffffff8c0c07812 */ /* 0x000fc400078ec0ff */
[----:B------:R-:W-:Y:S01]  /*0300*/  LOP3.LUT R0, R0, 0xfffffffc, RZ, 0xc0, !PT ;  /* 0xfffffffc00007812 */ /* 0x000fe200078ec0ff */
[----:B------:R-:W-:Y:S01]  /*0310*/  IMAD.SHL.U32 R9, R185, 0x40, RZ ;  /* 0x00000040b9097824 */ /* 0x000fe200078e00ff */
[----:B------:R-:W-:Y:S01]  /*0320*/  LOP3.LUT R13, R13, 0xfffffff0, RZ, 0xc0, !PT ;  /* 0xfffffff00d0d7812 */ /* 0x000fe200078ec0ff */
[----:B------:R-:W-:Y:S01]  /*0330*/  IMAD.IADD R192, R11, 0x1, -R192 ;  /* 0x000000010bc07824 */ /* 0x000fe200078e0ac0 */
[C---:B------:R-:W-:Y:S01]  /*0340*/  LOP3.LUT P4, RZ, R2.reuse, 0x2, RZ, 0xc0, !PT ;  /* 0x0000000202ff7812 */ /* 0x040fe2000788c0ff */
[C---:B------:R-:W-:Y:S01]  /*0350*/  IMAD.SHL.U32 R11, R2.reuse, 0x40, RZ ;  /* 0x00000040020b7824 */ /* 0x040fe200078e00ff */
[----:B------:R-:W-:Y:S01]  /*0360*/  LOP3.LUT R9, R9, 0x1c0, RZ, 0xc0, !PT ;  /* 0x000001c009097812 */ /* 0x000fe200078ec0ff */
[----:B------:R-:W-:Y:S01]  /*0370*/  IMAD.IADD R0, R183, 0x1, -R0 ;  /* 0x00000001b7007824 */ /* 0x000fe200078e0a00 */
[C---:B------:R-:W-:Y:S01]  /*0380*/  LOP3.LUT P3, RZ, R2.reuse, 0x4, RZ, 0xc0, !PT ;  /* 0x0000000402ff7812 */ /* 0x040fe2000786c0ff */
[----:B------:R-:W-:Y:S01]  /*0390*/  IMAD.SHL.U32 R186, R2, 0x8, RZ ;  /* 0x0000000802ba7824 */ /* 0x000fe200078e00ff */
[----:B------:R-:W-:Y:S01]  /*03a0*/  LOP3.LUT R11, R11, 0x1c0, RZ, 0xc0, !PT ;  /* 0x000001c00b0b7812 */ /* 0x000fe200078ec0ff */
[----:B------:R-:W-:Y:S01]  /*03b0*/  IMAD.SHL.U32 R4, R0, 0x10, RZ ;  /* 0x0000001000047824 */ /* 0x000fe200078e00ff */
[----:B------:R-:W-:Y:S01]  /*03c0*/  SHF.R.U32.HI R184, RZ, 0x3, R9 ;  /* 0x00000003ffb87819 */ /* 0x000fe20000011609 */
[----:B------:R-:W-:Y:S01]  /*03d0*/  IMAD.IADD R13, R180, 0x1, -R13 ;  /* 0x00000001b40d7824 */ /* 0x000fe200078e0a0d */
[----:B------:R-:W-:-:S02]  /*03e0*/  LOP3.LUT R9, R9, 0x38, R186, 0xf8, !PT ;  /* 0x0000003809097812 */ /* 0x000fc400078ef8ba */
[C---:B------:R-:W-:Y:S02]  /*03f0*/  LOP3.LUT R169, R11.reuse, 0x8, R12, 0xf8, !PT ;  /* 0x000000080ba97812 */ /* 0x040fe400078ef80c */
[----:B------:R-:W-:Y:S02]  /*0400*/  LOP3.LUT R173, R11, 0x30, R4, 0xf8, !PT ;  /* 0x000000300bad7812 */ /* 0x000fe400078ef804 */
[----:B------:R-:W-:Y:S02]  /*0410*/  SHF.R.U32.HI R8, RZ, 0x3, R11 ;  /* 0x00000003ff087819 */ /* 0x000fe4000001160b */
[----:B------:R-:W-:Y:S02]  /*0420*/  LOP3.LUT R11, R192, 0x1, RZ, 0xc0, !PT ;  /* 0x00000001c00b7812 */ /* 0x000fe400078ec0ff */
[----:B------:R-:W-:Y:S02]  /*0430*/  LOP3.LUT R184, R9, R184, RZ, 0x3c, !PT ;  /* 0x000000b809b87212 */ /* 0x000fe400078e3cff */
[----:B------:R-:W-:-:S02]  /*0440*/  LEA.HI R9, R7, R180, RZ, 0x6 ;  /* 0x000000b407097211 */ /* 0x000fc400078f30ff */
[----:B------:R-:W-:Y:S02]  /*0450*/  SHF.R.S32.HI R2, RZ, 0x1f, R13 ;  /* 0x0000001fff027819 */ /* 0x000fe4000001140d */
[----:B------:R-:W-:Y:S02]  /*0460*/  LOP3.LUT R173, R173, 0x8, R12, 0xf8, !PT ;  /* 0x00000008adad7812 */ /* 0x000fe400078ef80c */
[----:B------:R-:W-:Y:S02]  /*0470*/  ISETP.NE.U32.AND P0, PT, R11, 0x1, PT ;  /* 0x000000010b00780c */ /* 0x000fe40003f05070 */
[----:B------:R-:W-:Y:S02]  /*0480*/  LEA.HI R12, R7, R180, RZ, 0x7 ;  /* 0x000000b4070c7211 */ /* 0x000fe400078f38ff */
[----:B------:R-:W-:Y:S02]  /*0490*/  SHF.R.S32.HI R9, RZ, 0x6, R9 ;  /* 0x00000006ff097819 */ /* 0x000fe40000011409 */
[----:B------:R-:W-:-:S02]  /*04a0*/  LEA.HI R2, R2, R13, RZ, 0x3 ;  /* 0x0000000d02027211 */ /* 0x000fc400078f18ff */
[----:B------:R-:W-:Y:S01]  /*04b0*/  LOP3.LUT R11, R176, 0xffffffe0, RZ, 0xc0, !PT ;  /* 0xffffffe0b00b7812 */ /* 0x000fe200078ec0ff */
[----:B------:R-:W-:Y:S01]  /*04c0*/  IMAD R6, R9, 0x800, R10 ;  /* 0x0000080009067824 */ /* 0x000fe200078e020a */
[----:B------:R-:W-:Y:S01]  /*04d0*/  LOP3.LUT R5, R5, 0x7ffffffc, RZ, 0xc0, !PT ;  /* 0x7ffffffc05057812 */ /* 0x000fe200078ec0ff */
[----:B------:R-:W-:Y:S01]  /*04e0*/  IMAD R184, R9, 0x200, R184 ;  /* 0x0000020009b87824 */ /* 0x000fe200078e02b8 */
[----:B------:R-:W-:Y:S01]  /*04f0*/  SHF.R.S32.HI R12, RZ, 0x7, R12 ;  /* 0x00000007ff0c7819 */ /* 0x000fe2000001140c */
[----:B------:R-:W-:Y:S01]  /*0500*/  IMAD.IADD R182, R180, 0x1, -R11 ;  /* 0x00000001b4b67824 */ /* 0x000fe200078e0a0b */
[C---:B------:R-:W-:Y:S01]  /*0510*/  R2P PR, R192.reuse, 0x6 ;  /* 0x00000006c0007804 */ /* 0x040fe20000000000 */
[----:B------:R-:W-:Y:S01]  /*0520*/  IMAD.SHL.U32 R192, R192, 0x40, RZ ;  /* 0x00000040c0c07824 */ /* 0x000fe200078e00ff */
[----:B------:R-:W-:Y:S01]  /*0530*/  LOP3.LUT R4, R2, 0xfffffff8, RZ, 0xc0, !PT ;  /* 0xfffffff802047812 */ /* 0x000fe200078ec0ff */
[----:B------:R-:W-:Y:S01]  /*0540*/  IMAD.IADD R7, R180, 0x1, -R5 ;  /* 0x00000001b4077824 */ /* 0x000fe200078e0a05 */
[----:B------:R-:W-:Y:S01]  /*0550*/  LEA.HI R176, R176, R183, RZ, 0x1 ;  /* 0x000000b7b0b07211 */ /* 0x000fe200078f08ff */
[----:B------:R-:W-:Y:S01]  /*0560*/  IMAD.SHL.U32 R180, R180, 0x2, RZ ;  /* 0x00000002b4b47824 */ /* 0x000fe200078e00ff */
[----:B------:R-:W-:Y:S01]  /*0570*/  LOP3.LUT R169, R169, R8, RZ, 0x3c, !PT ;  /* 0x00000008a9a97212 */ /* 0x000fe200078e3cff */
[----:B------:R-:W-:Y:S01]  /*0580*/  IMAD.SHL.U32 R9, R9, 0x20, RZ ;  /* 0x0000002009097824 */ /* 0x000fe200078e00ff */
[----:B------:R-:W-:Y:S01]  /*0590*/  LOP3.LUT R176, R176, 0xfffffffe, RZ, 0xc0, !PT ;  /* 0xfffffffeb0b07812 */ /* 0x000fe200078ec0ff */
[----:B------:R-:W-:Y:S01]  /*05a0*/  IMAD.SHL.U32 R11, R12, 0x8, RZ ;  /* 0x000000080c0b7824 */ /* 0x000fe200078e00ff */
[----:B------:R-:W-:Y:S01]  /*05b0*/  LOP3.LUT R192, R192, 0x1c0, RZ, 0xc0, !PT ;  /* 0x000001c0c0c07812 */ /* 0x000fe200078ec0ff */
[----:B------:R-:W-:Y:S01]  /*05c0*/  IMAD.IADD R4, R13, 0x1, -R4 ;  /* 0x000000010d047824 */ /* 0x000fe200078e0a04 */
[----:B------:R-:W-:Y:S01]  /*05d0*/  LOP3.LUT R180, R9, 0x6, R180, 0xf8, !PT ;  /* 0x0000000609b47812 */ /* 0x000fe200078ef8b4 */
[----:B------:R-:W-:Y:S01]  /*05e0*/  IMAD.SHL.U32 R7, R7, 0x2, RZ ;  /* 0x0000000207077824 */ /* 0x000fe200078e00ff */
[----:B------:R-:W-:Y:S01]  /*05f0*/  LOP3.LUT R11, R11, 0x8, RZ, 0xc0, !PT ;  /* 0x000000080b0b7812 */ /* 0x000fe200078ec0ff */
[----:B------:R-:W-:Y:S01]  /*0600*/  IMAD.IADD R169, R6, 0x1, R169 ;  /* 0x0000000106a97824 */ /* 0x000fe200078e02a9 */
[----:B------:R-:W-:Y:S01]  /*0610*/  SHF.R.U32.HI R6, RZ, 0x3, R192 ;  /* 0x00000003ff067819 */ /* 0x000fe200000116c0 */
[----:B------:R-:W-:Y:S01]  /*0620*/  IMAD.IADD R176, R183, 0x1, -R176 ;  /* 0x00000001b7b07824 */ /* 0x000fe200078e0ab0 */
[----:B------:R-:W-:Y:S01]  /*0630*/  LOP3.LUT R9, R192, 0x20, R9, 0xf8, !PT ;  /* 0x00000020c0097812 */ /* 0x000fe200078ef809 */
[----:B------:R-:W-:Y:S01]  /*0640*/  IMAD R5, R12, 0x1000, R7 ;  /* 0x000010000c057824 */ /* 0x000fe200078e0207 */
[----:B------:R-:W-:Y:S01]  /*0650*/  LOP3.LUT R192, R6, R192, R11, 0x1e, !PT ;  /* 0x000000c006c07212 */ /* 0x000fe200078e1e0b */
[----:B------:R-:W-:Y:S01]  /*0660*/  IMAD.SHL.U32 R4, R4, 0x40, RZ ;  /* 0x0000004004047824 */ /* 0x000fe200078e00ff */
[----:B------:R-:W-:Y:S01]  /*0670*/  LOP3.LUT R9, R9, R6, RZ, 0x3c, !PT ;  /* 0x0000000609097212 */ /* 0x000fe200078e3cff */
[----:B------:R-:W-:Y:S01]  /*0680*/  IMAD R6, R176, 0x400, R5 ;  /* 0x00000400b0067824 */ /* 0x000fe200078e0205 */
[----:B------:R-:W-:Y:S01]  /*0690*/  SHF.R.S32.HI R181, RZ, 0x1f, R182 ;  /* 0x0000001fffb57819 */ /* 0x000fe200000114b6 */
[----:B------:R-:W-:Y:S01]  /*06a0*/  IMAD R7, R0, 0x400, R7 ;  /* 0x0000040000077824 */ /* 0x000fe200078e0207 */
[----:B------:R-:W-:Y:S01]  /*06b0*/  LOP3.LUT R5, R4, 0x1c0, RZ, 0xc0, !PT ;  /* 0x000001c004057812 */ /* 0x000fe200078ec0ff */
[----:B------:R-:W-:Y:S01]  /*06c0*/  IMAD.SHL.U32 R4, R3, 0x8, RZ ;  /* 0x0000000803047824 */ /* 0x000fe200078e00ff */
[----:B------:R-:W-:Y:S01]  /*06d0*/  LEA.HI R181, R181, R182, RZ, 0x2 ;  /* 0x000000b6b5b57211 */ /* 0x000fe200078f10ff */
[----:B------:R-:W-:Y:S01]  /*06e0*/  IMAD.SHL.U32 R3, R2, 0x40, RZ ;  /* 0x0000004002037824 */ /* 0x000fe200078e00ff */
[----:B------:R-:W-:Y:S01]  /*06f0*/  LOP3.LUT R174, R11, 0x10, R174, 0xf8, !PT ;  /* 0x000000100bae7812 */ /* 0x000fe200078ef8ae */
[----:B------:R-:W-:Y:S01]  /*0700*/  IMAD.IADD R193, R9, 0x1, R6 ;  /* 0x0000000109c17824 */ /* 0x000fe200078e0206 */
[----:B------:R-:W-:Y:S01]  /*0710*/  SHF.R.U32.HI R175, RZ, 0x3, R5 ;  /* 0x00000003ffaf7819 */ /* 0x000fe20000011605 */
[----:B------:R-:W1:Y:S01]  /*0720*/  LDC R6, c[0x0][0x2c4] ;  /* 0x0000b100ff067b82 */ /* 0x000e620000000800 */
[----:B------:R-:W-:Y:S01]  /*0730*/  SHF.R.S32.HI R181, RZ, 0x2, R181 ;  /* 0x00000002ffb57819 */ /* 0x000fe200000114b5 */
[----:B------:R-:W-:Y:S01]  /*0740*/  IMAD.IADD R192, R7, 0x1, R192 ;  /* 0x0000000107c07824 */ /* 0x000fe200078e02c0 */
[----:B------:R-:W-:-:S02]  /*0750*/  LOP3.LUT R4, R5, 0x8, R4, 0xf8, !PT ;  /* 0x0000000805047812 */ /* 0x000fc400078ef804 */
[----:B------:R-:W-:Y:S01]  /*0760*/  LOP3.LUT R3, R3, 0xfffffe00, RZ, 0xc0, !PT ;  /* 0xfffffe0003037812 */ /* 0x000fe200078ec0ff */
[----:B------:R-:W-:Y:S01]  /*0770*/  IMAD R181, R176, 0x10, R181 ;  /* 0x00000010b0b57824 */ /* 0x000fe200078e02b5 */
[----:B------:R-:W-:Y:S01]  /*0780*/  LOP3.LUT R174, R175, R174, R5, 0x1e, !PT ;  /* 0x000000aeafae7212 */ /* 0x000fe200078e1e05 */
[----:B------:R-:W-:Y:S01]  /*0790*/  IMAD.MOV.U32 R5, RZ, RZ, 0x20 ;  /* 0x00000020ff057424 */ /* 0x000fe200078e00ff */
[----:B------:R-:W-:Y:S01]  /*07a0*/  LOP3.LUT R175, R4, R175, RZ, 0x3c, !PT ;  /* 0x000000af04af7212 */ /* 0x000fe200078e3cff */
[--C-:B------:R-:W-:Y:S01]  /*07b0*/  IMAD R176, R176, 0x400, R3.reuse ;  /* 0x00000400b0b07824 */ /* 0x100fe200078e0203 */
[----:B------:R-:W-:Y:S01]  /*07c0*/  LEA R192, R192, UR6, 0x1 ;  /* 0x00000006c0c07c11 */ /* 0x000fe2000f8e08ff */
[----:B------:R-:W-:Y:S01]  /*07d0*/  IMAD R0, R0, 0x400, R3 ;  /* 0x0000040000007824 */ /* 0x000fe200078e0203 */
[C---:B------:R-:W-:Y:S01]  /*07e0*/  SEL R2, R5.reuse, 0xffffffe0, !P4 ;  /* 0xffffffe005027807 */ /* 0x040fe20006000000 */
[----:B------:R-:W-:Y:S01]  /*07f0*/  IMAD.IADD R176, R176, 0x1, R175 ;  /* 0x00000001b0b07824 */ /* 0x000fe200078e02af */
[----:B------:R-:W-:Y:S01]  /*0800*/  SEL R5, R5, 0xffffffe0, !P1 ;  /* 0xffffffe005057807 */ /* 0x000fe20004800000 */
[----:B------:R-:W-:Y:S01]  /*0810*/  IMAD.IADD R175, R175, 0x1, R0 ;  /* 0x00000001afaf7824 */ /* 0x000fe200078e0200 */
[----:B------:R-:W-:Y:S01]  /*0820*/  LEA R169, R169, UR5, 0x1 ;  /* 0x00000005a9a97c11 */ /* 0x000fe2000f8e08ff */
[----:B------:R-:W-:Y:S01]  /*0830*/  IMAD.MOV.U32 R0, RZ, RZ, 0x40 ;  /* 0x00000040ff007424 */ /* 0x000fe200078e00ff */
[----:B------:R-:W-:Y:S01]  /*0840*/  LEA R193, R193, UR5, 0x1 ;  /* 0x00000005c1c17c11 */ /* 0x000fe2000f8e08ff */
[----:B------:R-:W-:Y:S01]  /*0850*/  IMAD.MOV.U32 R4, RZ, RZ, -0x10 ;  /* 0xfffffff0ff047424 */ /* 0x000fe200078e00ff */
[----:B------:R-:W-:Y:S01]  /*0860*/  LOP3.LUT R174, R174, R3, RZ, 0xfc, !PT ;  /* 0x00000003aeae7212 */ /* 0x000fe200078efcff */
[----:B------:R-:W-:Y:S01]  /*0870*/  VIADD R191, R181, 0xffffffc0 ;  /* 0xffffffc0b5bf7836 */ /* 0x000fe20000000000 */
[----:B------:R-:W-:Y:S01]  /*0880*/  SEL R0, R0, 0xffffffc0, !P3 ;  /* 0xffffffc000007807 */ /* 0x000fe20005800000 */
[----:B------:R-:W-:Y:S01]  /*0890*/  VIADD R194, R192, 0x40 ;  /* 0x00000040c0c27836 */ /* 0x000fe20000000000 */
[----:B------:R-:W-:Y:S01]  /*08a0*/  SEL R4, R4, 0x10, !P0 ;  /* 0x0000001004047807 */ /* 0x000fe20004000000 */
[----:B------:R-:W-:Y:S01]  /*08b0*/  IMAD.IADD R197, R193, 0x1, R5 ;  /* 0x00000001c1c57824 */ /* 0x000fe200078e0205 */
[----:B------:R-:W-:Y:S01]  /*08c0*/  SHF.R.S32.HI R190, RZ, 0x1f, R191 ;  /* 0x0000001fffbe7819 */ /* 0x000fe200000114bf */
[--C-:B------:R-:W-:Y:S01]  /*08d0*/  IMAD.IADD R3, R0, 0x1, R169.reuse ;  /* 0x0000000100037824 */ /* 0x100fe200078e02a9 */
[----:B------:R-:W-:Y:S01]  /*08e0*/  LOP3.LUT R173, R10, R173, R8, 0xf6, !PT ;  /* 0x000000ad0aad7212 */ /* 0x000fe200078ef608 */
[----:B------:R-:W-:Y:S01]  /*08f0*/  @P2 VIADD R194, R192, 0xffffffc0 ;  /* 0xffffffc0c0c22836 */ /* 0x000fe20000000000 */
[----:B------:R-:W-:Y:S01]  /*0900*/  SHF.L.U64.HI R190, R191, 0x2, R190 ;  /* 0x00000002bfbe7819 */ /* 0x000fe200000102be */
[----:B------:R-:W-:Y:S01]  /*0910*/  IMAD.IADD R168, R2, 0x1, R169 ;  /* 0x0000000102a87824 */ /* 0x000fe200078e02a9 */
[----:B------:R-:W-:Y:S01]  /*0920*/  SHF.R.S32.HI R188, RZ, 0x1f, R181 ;  /* 0x0000001fffbc7819 */ /* 0x000fe200000114b5 */
[----:B------:R-:W-:Y:S01]  /*0930*/  VIADD R195, R192, 0x420 ;  /* 0x00000420c0c37836 */ /* 0x000fe20000000000 */
[----:B-1----:R-:W-:Y:S01]  /*0940*/  IADD3 R189, R181, 0x1, -R6 ;  /* 0x00000001b5bd7810 */ /* 0x002fe20007ffe806 */
[----:B------:R-:W-:Y:S01]  /*0950*/  IMAD.SHL.U32 R191, R191, 0x4, RZ ;  /* 0x00000004bfbf7824 */ /* 0x000fe200078e00ff */
[----:B------:R-:W-:Y:S01]  /*0960*/  LEA R173, R173, UR5, 0x1 ;  /* 0x00000005adad7c11 */ /* 0x000fe2000f8e08ff */
[----:B------:R-:W-:Y:S01]  /*0970*/  IMAD.IADD R2, R2, 0x1, R3 ;  /* 0x0000000102027824 */ /* 0x000fe200078e0203 */
[----:B------:R-:W-:Y:S01]  /*0980*/  LEA R175, R175, UR4, 0x1 ;  /* 0x00000004afaf7c11 */ /* 0x000fe2000f8e08ff */
[----:B------:R-:W-:-:S02]  /*0990*/  IMAD.IADD R198, R193, 0x1, R4 ;  /* 0x00000001c1c67824 */ /* 0x000fc400078e0204 */
[C---:B------:R-:W-:Y:S02]  /*09a0*/  IMAD.IADD R196, R5.reuse, 0x1, R192 ;  /* 0x0000000105c47824 */ /* 0x040fe400078e02c0 */
[----:B------:R-:W-:Y:S02]  /*09b0*/  @P1 VIADD R195, R192, 0x3e0 ;  /* 0x000003e0c0c31836 */ /* 0x000fe40000000000 */
[----:B------:R-:W-:Y:S02]  /*09c0*/  IMAD.IADD R213, R4, 0x1, R197 ;  /* 0x0000000104d57824 */ /* 0x000fe400078e02c5 */
[----:B------:R-:W-:-:S07]  /*09d0*/  IMAD.IADD R206, R5, 0x1, R194 ;  /* 0x0000000105ce7824 */ /* 0x000fce00078e02c2 */
.L_x_78:
[----:B------:R-:W-:Y:S02]  /*09e0*/  ULDC.64 UR6, c[0x0][0x308] ;  /* 0x0000c20000067ab9 */ /* 0x000fe40000000a00 */
[----:B------:R-:W-:-:S04]  /*09f0*/  UISETP.NE.U32.AND UP1, UPT, UR6, URZ, UPT ;  /* 0x0000003f0600728c */ /* 0x000fc8000bf25070 */
[----:B------:R-:W-:-:S03]  /*0a00*/  UISETP.NE.AND.EX UP1, UPT, UR7, URZ, UPT, UP1 ;  /* 0x0000003f0700728c */ /* 0x000fc6000bf25310 */
[----:B------:R-:W-:Y:S02]  /*0a10*/  ULDC.64 UR6, c[0x0][0x300] ;  /* 0x0000c00000067ab9 */ /* 0x000fe40000000a00 */
[----:B------:R-:W-:Y:S02]  /*0a20*/  ISETP.NE.U32.AND P1, PT, RZ, UR6, PT ;  /* 0x00000006ff007c0c */ /* 0x000fe4000bf25070 */
[----:B------:R-:W-:Y:S02]  /*0a30*/  PLOP3.LUT P0, PT, PT, PT, UP1, 0x80, 0x0 ;  /* 0x000000000000781c */ /* 0x000fe40003f0f018 */
[----:B------:R-:W-:Y:S02]  /*0a40*/  ISETP.NE.AND.EX P1, PT, RZ, UR7, PT, P1 ;  /* 0x00000007ff007c0c */ /* 0x000fe4000bf25310 */
[----:B------:R-:W-:-:S09]  /*0a50*/  @UP1 ULDC.64 UR6, c[0x0][0x308] ;  /* 0x0000c20000061ab9 */ /* 0x000fd20000000a00 */
[----:B------:R-:W1:Y:S02]  /*0a60*/  @P0 S2R R0, SR_CTAID.Y ;  /* 0x0000000000000919 */ /* 0x000e640000002600 */
[----:B--2---:R-:W2:Y:S01]  /*0a70*/  @P1 LDC.64 R6, c[0x0][0x300] ;  /* 0x0000c000ff061b82 */ /* 0x004ea20000000a00 */
[----:B------:R-:W2:Y:S01]  /*0a80*/  @P1 S2R R4, SR_CTAID.Y ;  /* 0x0000000000041919 */ /* 0x000ea20000002600 */
[----:B-1----:R-:W-:Y:S01]  /*0a90*/  @P0 R2UR UR4, R0 ;  /* 0x00000000000402ca */ /* 0x002fe200000e0000 */
[----:B--2---:R-:W-:-:S06]  /*0aa0*/  @P1 IMAD.WIDE R4, R4, 0x4, R6 ;  /* 0x0000000404041825 */ /* 0x004fcc00078e0206 */
[----:B------:R-:W2:Y:S06]  /*0ab0*/  @P1 LDG.E R4, desc[UR40][R4.64] ;  /* 0x0000002804041981 */ /* 0x000eac000c1e1900 */
[----:B------:R-:W-:-:S06]  /*0ac0*/  @UP1 UIMAD.WIDE UR6, UR4, 0x4, UR6 ;  /* 0x00000004040618a5 */ /* 0x000fcc000f8e0206 */
[----:B------:R-:W-:Y:S02]  /*0ad0*/  IMAD.U32 R6, RZ, RZ, UR6 ;  /* 0x00000006ff067e24 */ /* 0x000fe4000f8e00ff */
[----:B------:R-:W-:Y:S01]  /*0ae0*/  IMAD.U32 R7, RZ, RZ, UR7 ;  /* 0x00000007ff077e24 */ /* 0x000fe2000f8e00ff */
[----:B------:R-:W-:Y:S01]  /*0af0*/  UMOV UR23, URZ ;  /* 0x0000003f00177c82 */ /* 0x000fe20008000000 */
[----:B------:R-:W-:-:S03]  /*0b00*/  @!UP1 ULDC.64 UR6, c[0x0][0x318] ;  /* 0x0000c60000069ab9 */ /* 0x000fc60000000a00 */
[----:B------:R-:W3:Y:S01]  /*0b10*/  @P0 LDG.E R0, desc[UR40][R6.64] ;  /* 0x0000002806000981 */ /* 0x000ee2000c1e1900 */
[----:B------:R-:W-:-:S04]  /*0b20*/  @!UP1 UISETP.NE.U32.AND UP0, UPT, UR6, URZ, UPT ;  /* 0x0000003f0600928c */ /* 0x000fc8000bf05070 */
[----:B------:R-:W-:-:S03]  /*0b30*/  @!UP1 UISETP.NE.AND.EX UP0, UPT, UR7, URZ, UPT, UP0 ;  /* 0x0000003f0700928c */ /* 0x000fc6000bf05300 */
[----:B------:R-:W-:Y:S02]  /*0b40*/  @!UP1 ULDC.64 UR6, c[0x0][0x2c8] ;  /* 0x0000b20000069ab9 */ /* 0x000fe40000000a00 */
[----:B------:R-:W-:Y:S02]  /*0b50*/  @!UP1 USEL UR7, UR7, URZ, UP0 ;  /* 0x0000003f07079287 */ /* 0x000fe40008000000 */
[----:B------:R-:W-:Y:S01]  /*0b60*/  USHF.L.U32 UR37, UR18, 0x7, URZ ;  /* 0x0000000712257899 */ /* 0x000fe2000800063f */
[----:B--2---:R-:W-:Y:S02]  /*0b70*/  @P1 R2UR UR23, R4 ;  /* 0x00000000041712ca */ /* 0x004fe400000e0000 */
[----:B---3--:R-:W-:-:S13]  /*0b80*/  @P0 R2UR UR38, R0 ;  /* 0x00000000002602ca */ /* 0x008fda00000e0000 */
[----:B------:R-:W-:Y:S02]  /*0b90*/  @UP1 UIADD3 UR38, UR38, -UR23, URZ ;  /* 0x8000001726261290 */ /* 0x000fe4000fffe03f */
[----:B------:R-:W-:-:S04]  /*0ba0*/  @!UP1 UIADD3 UR38, UR7, UR6, -UR23 ;  /* 0x0000000607269290 */ /* 0x000fc8000fffe817 */
[----:B------:R-:W-:-:S06]  /*0bb0*/  UISETP.GE.AND UP0, UPT, UR37, UR38, UPT ;  /* 0x000000262500728c */ /* 0x000fcc000bf06270 */
[----:B------:R-:W-:-:S13]  /*0bc0*/  PLOP3.LUT P0, PT, PT, PT, UP0, 0x80, 0x0 ;  /* 0x000000000000781c */ /* 0x000fda0003f0f008 */
[----:B-----5:R-:W-:Y:S05]  /*0bd0*/  @P0 BRA `(.L_x_70) ;  /* 0x0000004c00340947 */ /* 0x020fea0003800000 */
[----:B------:R-:W1:Y:S01]  /*0be0*/  LDC R0, c[0x0][0x278] ;  /* 0x00009e00ff007b82 */ /* 0x000e620000000800 */
[----:B------:R-:W2:Y:S01]  /*0bf0*/  S2R R4, SR_CTAID.Z ;  /* 0x0000000000047919 */ /* 0x000ea20000002700 */
[----:B------:R-:W-:Y:S01]  /*0c00*/  IMAD.MOV.U32 R8, RZ, RZ, RZ ;  /* 0x000000ffff087224 */ /* 0x000fe200078e00ff */
[----:B------:R-:W-:Y:S01]  /*0c10*/  ULDC.64 UR6, c[0x0][0x2f0] ;  /* 0x0000bc0000067ab9 */ /* 0x000fe20000000a00 */
[----:B------:R-:W-:Y:S01]  /*0c20*/  ULDC UR4, c[0x0][0x2c4] ;  /* 0x0000b10000047ab9 */ /* 0x000fe20000000800 */
[----:B------:R-:W-:Y:S02]  /*0c30*/  UISETP.NE.U32.AND UP1, UPT, UR6, URZ, UPT ;  /* 0x0000003f0600728c */ /* 0x000fe4000bf25070 */
[----:B------:R-:W-:Y:S01]  /*0c40*/  UIADD3 UR9, UR4, 0x3f, URZ ;  /* 0x0000003f04097890 */ /* 0x000fe2000fffe03f */
[----:B------:R-:W-:Y:S01]  /*0c50*/  ULDC.U8 UR6, c[0x0][0x3d8] ;  /* 0x0000f60000067ab9 */ /* 0x000fe20000000000 */
[----:B------:R-:W-:Y:S01]  /*0c60*/  ULDC UR27, c[0x0][0x270] ;  /* 0x00009c00001b7ab9 */ /* 0x000fe20000000800 */
[----:B------:R-:W-:-:S02]  /*0c70*/  UISETP.NE.AND UP0, UPT, UR6, URZ, UPT ;  /* 0x0000003f0600728c */ /* 0x000fc4000bf05270 */
[----:B------:R-:W-:Y:S01]  /*0c80*/  USHF.R.S32.HI UR36, URZ, 0x1f, UR9 ;  /* 0x0000001f3f247899 */ /* 0x000fe20008011409 */
[----:B------:R-:W-:Y:S01]  /*0c90*/  ULDC UR26, c[0x0][0x2dc] ;  /* 0x0000b700001a7ab9 */ /* 0x000fe20000000800 */
[----:B------:R-:W-:Y:S02]  /*0ca0*/  UISETP.NE.AND.EX UP1, UPT, UR7, URZ, UPT, UP1 ;  /* 0x0000003f0700728c */ /* 0x000fe4000bf25310 */
[----:B------:R-:W-:Y:S02]  /*0cb0*/  ULEA.HI UR36, UR36, UR9, URZ, 0x6 ;  /* 0x0000000924247291 */ /* 0x000fe4000f8f303f */
[----:B------:R-:W-:Y:S02]  /*0cc0*/  UIMAD UR33, UR17, UR26, URZ ;  /* 0x0000001a112172a4 */ /* 0x000fe4000f8e023f */
[----:B------:R-:W-:Y:S01]  /*0cd0*/  ULOP3.LUT UR42, UR36, 0xffffffc0, URZ, 0xc0, !UPT ;  /* 0xffffffc0242a7892 */ /* 0x000fe2000f8ec03f */
[----:B-1----:R-:W-:Y:S01]  /*0ce0*/  IABS R7, R0 ;  /* 0x0000000000077213 */ /* 0x002fe20000000000 */
[----:B------:R-:W-:Y:S01]  /*0cf0*/  @UP0 UIMAD UR8, UR16, UR4, URZ ;  /* 0x00000004100802a4 */ /* 0x000fe2000f8e023f */
[----:B------:R-:W-:Y:S01]  /*0d00*/  ISETP.NE.AND P1, PT, R0, RZ, PT ;  /* 0x000000ff0000720c */ /* 0x000fe20003f25270 */
[----:B------:R-:W-:Y:S01]  /*0d10*/  @!UP0 UIMAD UR6, UR16, UR27, UR17 ;  /* 0x0000001b100682a4 */ /* 0x000fe2000f8e0211 */
[----:B------:R-:W1:Y:S01]  /*0d20*/  I2F.RP R6, R7 ;  /* 0x0000000700067306 */ /* 0x000e620000209400 */
[----:B------:R-:W-:Y:S01]  /*0d30*/  UIADD3 UR42, UR42, -0x40, URZ ;  /* 0xffffffc02a2a7890 */ /* 0x000fe2000fffe03f */
[----:B------:R-:W-:Y:S01]  /*0d40*/  ULDC.U8 UR7, c[0x0][0x480] ;  /* 0x0001200000077ab9 */ /* 0x000fe20000000000 */
[----:B------:R-:W-:Y:S01]  /*0d50*/  @UP0 ULDC UR44, c[0x0][0x2e4] ;  /* 0x0000b900002c0ab9 */ /* 0x000fe20000000800 */
[----:B--2---:R-:W-:Y:S01]  /*0d60*/  IABS R4, R4 ;  /* 0x0000000400047213 */ /* 0x004fe20000000000 */
[----:B------:R-:W-:-:S02]  /*0d70*/  @UP0 UIMAD UR44, UR17, UR44, UR8 ;  /* 0x0000002c112c02a4 */ /* 0x000fc4000f8e0208 */
[----:B------:R-:W-:Y:S02]  /*0d80*/  USHF.R.S32.HI UR47, URZ, 0x1f, UR23 ;  /* 0x0000001f3f2f7899 */ /* 0x000fe40008011417 */
[----:B------:R-:W-:Y:S02]  /*0d90*/  USHF.R.S32.HI UR39, URZ, 0x1f, UR37 ;  /* 0x0000001f3f277899 */ /* 0x000fe40008011425 */
[----:B------:R-:W-:Y:S02]  /*0da0*/  USHF.R.S32.HI UR31, URZ, 0x1f, UR27 ;  /* 0x0000001f3f1f7899 */ /* 0x000fe4000801141b */
[----:B------:R-:W-:Y:S01]  /*0db0*/  USHF.R.S32.HI UR30, URZ, 0x1f, UR33 ;  /* 0x0000001f3f1e7899 */ /* 0x000fe20008011421 */
[----:B-1----:R-:W1:Y:S01]  /*0dc0*/  MUFU.RCP R9, R6 ;  /* 0x0000000600097308 */ /* 0x002e620000001000 */
[----:B------:R-:W-:Y:S02]  /*0dd0*/  USEL UR29, UR34, URZ, UP1 ;  /* 0x0000003f221d7287 */ /* 0x000fe40008800000 */
[----:B------:R-:W-:-:S02]  /*0de0*/  USEL UR28, UR35, URZ, UP1 ;  /* 0x0000003f231c7287 */ /* 0x000fc40008800000 */
[----:B------:R-:W-:Y:S02]  /*0df0*/  USHF.R.S32.HI UR36, URZ, 0x6, UR36 ;  /* 0x000000063f247899 */ /* 0x000fe40008011424 */
[----:B------:R-:W-:Y:S02]  /*0e00*/  @!UP0 UIMAD UR44, UR6, UR4, URZ ;  /* 0x00000004062c82a4 */ /* 0x000fe4000f8e023f */
[----:B------:R-:W-:Y:S01]  /*0e10*/  USHF.R.S32.HI UR43, URZ, 0x1f, UR42 ;  /* 0x0000001f3f2b7899 */ /* 0x000fe2000801142a */
[----:B-1----:R-:W-:Y:S01]  /*0e20*/  VIADD R9, R9, 0xffffffe ;  /* 0x0ffffffe09097836 */ /* 0x002fe20000000000 */
[----:B------:R-:W1:Y:S05]  /*0e30*/  S2R R6, SR_CTAID.X ;  /* 0x0000000000067919 */ /* 0x000e6a0000002500 */
[----:B------:R-:W2:Y:S02]  /*0e40*/  F2I.FTZ.U32.TRUNC.NTZ R9, R9 ;  /* 0x0000000900097305 */ /* 0x000ea4000021f000 */
[----:B--2---:R-:W-:-:S04]  /*0e50*/  IMAD.MOV R5, RZ, RZ, -R9 ;  /* 0x000000ffff057224 */ /* 0x004fc800078e0a09 */
[----:B------:R-:W-:-:S04]  /*0e60*/  IMAD R5, R5, R7, RZ ;  /* 0x0000000705057224 */ /* 0x000fc800078e02ff */
[----:B------:R-:W-:-:S06]  /*0e70*/  IMAD.HI.U32 R5, R9, R5, R8 ;  /* 0x0000000509057227 */ /* 0x000fcc00078e0008 */
[----:B------:R-:W-:-:S04]  /*0e80*/  IMAD.HI.U32 R16, R5, R4, RZ ;  /* 0x0000000405107227 */ /* 0x000fc800078e00ff */
[----:B------:R-:W-:-:S04]  /*0e90*/  IMAD.MOV R8, RZ, RZ, -R16 ;  /* 0x000000ffff087224 */ /* 0x000fc800078e0a10 */
[C---:B------:R-:W-:Y:S02]  /*0ea0*/  IMAD R8, R7.reuse, R8, R4 ;  /* 0x0000000807087224 */ /* 0x040fe400078e0204 */
[----:B------:R-:W1:Y:S03]  /*0eb0*/  LDC.64 R4, c[0x0][0x488] ;  /* 0x00012200ff047b82 */ /* 0x000e660000000a00 */
[----:B------:R-:W-:-:S13]  /*0ec0*/  ISETP.GT.U32.AND P2, PT, R7, R8, PT ;  /* 0x000000080700720c */ /* 0x000fda0003f44070 */
[----:B------:R-:W-:Y:S01]  /*0ed0*/  @!P2 IADD3 R8, R8, -R7, RZ ;  /* 0x800000070808a210 */ /* 0x000fe20007ffe0ff */
[----:B------:R-:W-:-:S03]  /*0ee0*/  @!P2 VIADD R16, R16, 0x1 ;  /* 0x000000011010a836 */ /* 0x000fc60000000000 */
[----:B------:R-:W-:Y:S02]  /*0ef0*/  ISETP.GE.U32.AND P3, PT, R8, R7, PT ;  /* 0x000000070800720c */ /* 0x000fe40003f66070 */
[----:B------:R-:W-:Y:S01]  /*0f00*/  LOP3.LUT R7, R0, UR17, RZ, 0x3c, !PT ;  /* 0x0000001100077c12 */ /* 0x000fe2000f8e3cff */
[----:B-1----:R-:W-:-:S03]  /*0f10*/  IMAD.WIDE.U32 R14, R6, R4, RZ ;  /* 0x00000004060e7225 */ /* 0x002fc600078e00ff */
[----:B------:R-:W-:Y:S01]  /*0f20*/  ISETP.GE.AND P0, PT, R7, RZ, PT ;  /* 0x000000ff0700720c */ /* 0x000fe20003f06270 */
[----:B------:R-:W-:-:S06]  /*0f30*/  IMAD R5, R6, R5, R15 ;  /* 0x0000000506057224 */ /* 0x000fcc00078e020f */
[----:B------:R-:W-:Y:S01]  /*0f40*/  @P3 VIADD R16, R16, 0x1 ;  /* 0x0000000110103836 */ /* 0x000fe20000000000 */
[----:B------:R-:W-:-:S04]  /*0f50*/  ISETP.NE.AND P3, PT, RZ, UR7, PT ;  /* 0x00000007ff007c0c */ /* 0x000fc8000bf65270 */
[----:B------:R-:W-:Y:S02]  /*0f60*/  SEL R14, R14, RZ, P3 ;  /* 0x000000ff0e0e7207 */ /* 0x000fe40001800000 */
[----:B------:R-:W-:Y:S02]  /*0f70*/  @!P0 IADD3 R16, -R16, RZ, RZ ;  /* 0x000000ff10108210 */ /* 0x000fe40007ffe1ff */
[----:B------:R-:W-:Y:S02]  /*0f80*/  PLOP3.LUT P0, PT, PT, PT, UP0, 0x80, 0x0 ;  /* 0x000000000000781c */ /* 0x000fe40003f0f008 */
[----:B------:R-:W-:Y:S02]  /*0f90*/  @!P1 LOP3.LUT R16, RZ, R0, RZ, 0x33, !PT ;  /* 0x00000000ff109212 */ /* 0x000fe400078e33ff */
[----:B------:R-:W-:Y:S02]  /*0fa0*/  SEL R0, R5, RZ, P3 ;  /* 0x000000ff05007207 */ /* 0x000fe40001800000 */
[----:B------:R-:W-:-:S07]  /*0fb0*/  SHF.R.S32.HI R15, RZ, 0x1f, R16 ;  /* 0x0000001fff0f7819 */ /* 0x000fce0000011410 */
[----:B------:R-:W-:Y:S05]  /*0fc0*/  @!P0 BRA `(.L_x_71) ;  /* 0x0000000000208947 */ /* 0x000fea0003800000 */
[----:B------:R-:W-:Y:S01]  /*0fd0*/  ULDC UR25, c[0x0][0x2d4] ;  /* 0x0000b50000197ab9 */ /* 0x000fe20000000800 */
[----:B------:R-:W-:Y:S01]  /*0fe0*/  ULDC UR7, c[0x0][0x2c0] ;  /* 0x0000b00000077ab9 */ /* 0x000fe20000000800 */
[----:B------:R-:W-:Y:S01]  /*0ff0*/  UIADD3 UR8, UR25, 0x80, URZ ;  /* 0x0000008019087890 */ /* 0x000fe2000fffe03f */
[----:B------:R-:W-:Y:S02]  /*1000*/  ULDC UR6, c[0x0][0x2e4] ;  /* 0x0000b90000067ab9 */ /* 0x000fe40000000800 */
[----:B------:R-:W-:Y:S02]  /*1010*/  ULEA UR6, UR7, UR6, 0x7 ;  /* 0x0000000607067291 */ /* 0x000fe4000f8e383f */
[----:B------:R-:W-:-:S04]  /*1020*/  UIMAD UR8, UR8, UR16, URZ ;  /* 0x00000010080872a4 */ /* 0x000fc8000f8e023f */
[----:B------:R-:W-:Y:S01]  /*1030*/  UIMAD UR32, UR6, UR17, UR8 ;  /* 0x00000011062072a4 */ /* 0x000fe2000f8e0208 */
[----:B------:R-:W-:Y:S11]  /*1040*/  BRA `(.L_x_72) ;  /* 0x00000000000c7947 */ /* 0x000ff60003800000 */
.L_x_71:
[----:B------:R-:W-:Y:S01]  /*1050*/  UIMAD UR32, UR16, UR27, UR17 ;  /* 0x0000001b102072a4 */ /* 0x000fe2000f8e0211 */
[----:B------:R-:W-:-:S03]  /*1060*/  ULDC UR25, c[0x0][0x2d4] ;  /* 0x0000b50000197ab9 */ /* 0x000fc60000000800 */
[----:B------:R-:W-:-:S12]  /*1070*/  UIMAD UR32, UR32, UR25, URZ ;  /* 0x00000019202072a4 */ /* 0x000fd8000f8e023f */
.L_x_72:
[----:B------:R-:W1:Y:S01]  /*1080*/  LDC.64 R8, c[0x0][0x240] ;  /* 0x00009000ff087b82 */ /* 0x000e620000000a00 */
[----:B------:R-:W-:Y:S01]  /*1090*/  SHF.R.S32.HI R4, RZ, 0x1f, R185 ;  /* 0x0000001fff047819 */ /* 0x000fe200000114b9 */
[----:B------:R-:W-:Y:S01]  /*10a0*/  ULDC.64 UR8, c[0x0][0x250] ;  /* 0x0000940000087ab9 */ /* 0x000fe20000000a00 */
[C---:B------:R-:W-:Y:S01]  /*10b0*/  IADD3 R23, P0, R185.reuse, UR42, RZ ;  /* 0x0000002ab9177c10 */ /* 0x040fe2000ff1e0ff */
[----:B------:R-:W-:Y:S01]  /*10c0*/  ULDC.64 UR6, c[0x0][0x248] ;  /* 0x0000920000067ab9 */ /* 0x000fe20000000a00 */
[----:B------:R-:W-:Y:S01]  /*10d0*/  SHF.R.S32.HI R187, RZ, 0x1f, R186 ;  /* 0x0000001fffbb7819 */ /* 0x000fe200000114ba */
[C---:B------:R-:W-:Y:S01]  /*10e0*/  IMAD R24, R4.reuse, UR8, RZ ;  /* 0x0000000804187c24 */ /* 0x040fe2000f8e02ff */
[C---:B------:R-:W-:Y:S01]  /*10f0*/  IADD3.X R21, R4.reuse, UR43, RZ, P0, !PT ;  /* 0x0000002b04157c10 */ /* 0x040fe200087fe4ff */
[----:B------:R-:W2:Y:S01]  /*1100*/  LDC.64 R10, c[0x0][0x418] ;  /* 0x00010600ff0a7b82 */ /* 0x000ea20000000a00 */
[----:B------:R-:W-:Y:S01]  /*1110*/  IMAD R4, R4, UR6, RZ ;  /* 0x0000000604047c24 */ /* 0x000fe2000f8e02ff */
[----:B------:R-:W-:Y:S01]  /*1120*/  ULDC.64 UR10, c[0x0][0x258] ;  /* 0x00009600000a7ab9 */ /* 0x000fe20000000a00 */
[C---:B------:R-:W-:Y:S01]  /*1130*/  IMAD.WIDE.U32 R26, R185.reuse, UR6, RZ ;  /* 0x00000006b91a7c25 */ /* 0x040fe2000f8e00ff */
[----:B------:R-:W-:Y:S01]  /*1140*/  UIMAD UR45, UR21, UR10, URZ ;  /* 0x0000000a152d72a4 */ /* 0x000fe2000f8e023f */
[----:B------:R-:W-:Y:S01]  /*1150*/  LEA R212, R184, UR5, 0x1 ;  /* 0x00000005b8d47c11 */ /* 0x000fe2000f8e08ff */
[----:B------:R-:W-:Y:S01]  /*1160*/  ULDC.64 UR12, c[0x0][0x428] ;  /* 0x00010a00000c7ab9 */ /* 0x000fe20000000a00 */
[C---:B------:R-:W-:Y:S01]  /*1170*/  IMAD R19, R185.reuse, UR7, R4 ;  /* 0x00000007b9137c24 */ /* 0x040fe2000f8e0204 */
[----:B------:R-:W3:Y:S01]  /*1180*/  LDC.64 R12, c[0x0][0x228] ;  /* 0x00008a00ff0c7b82 */ /* 0x000ee20000000a00 */
[----:B------:R-:W-:Y:S01]  /*1190*/  IMAD.WIDE.U32 R28, R185, UR8, RZ ;  /* 0x00000008b91c7c25 */ /* 0x000fe2000f8e00ff */
[----:B------:R-:W-:-:S02]  /*11a0*/  UIMAD UR46, UR21, UR12, URZ ;  /* 0x0000000c152e72a4 */ /* 0x000fc4000f8e023f */
[----:B------:R-:W-:Y:S01]  /*11b0*/  UIADD3 UR23, UP0, UR37, UR23, URZ ;  /* 0x0000001725177290 */ /* 0x000fe2000ff1e03f */
[----:B------:R-:W-:Y:S01]  /*11c0*/  IMAD R24, R185, UR9, R24 ;  /* 0x00000009b9187c24 */ /* 0x000fe2000f8e0218 */
[----:B------:R-:W-:Y:S01]  /*11d0*/  UIMAD UR45, UR17, UR11, UR45 ;  /* 0x0000000b112d72a4 */ /* 0x000fe2000f8e022d */
[----:B------:R-:W-:Y:S01]  /*11e0*/  IMAD.IADD R19, R27, 0x1, R19 ;  /* 0x000000011b137824 */ /* 0x000fe200078e0213 */
[----:B------:R-:W4:Y:S01]  /*11f0*/  LDC.64 R6, c[0x0][0x420] ;  /* 0x00010800ff067b82 */ /* 0x000f220000000a00 */
[-C--:B-1----:R-:W-:Y:S01]  /*1200*/  IMAD R18, R21, R8.reuse, RZ ;  /* 0x0000000815127224 */ /* 0x082fe200078e02ff */
[----:B------:R-:W-:Y:S01]  /*1210*/  UIMAD UR46, UR17, UR13, UR46 ;  /* 0x0000000d112e72a4 */ /* 0x000fe2000f8e022e */
[C---:B------:R-:W-:Y:S01]  /*1220*/  IMAD.WIDE.U32 R30, R23.reuse, R8, R186 ;  /* 0x00000008171e7225 */ /* 0x040fe200078e00ba */
[----:B------:R-:W-:Y:S01]  /*1230*/  UIADD3.X UR39, UR47, UR39, URZ, UP0, !UPT ;  /* 0x000000272f277290 */ /* 0x000fe200087fe43f */
[----:B------:R-:W-:Y:S02]  /*1240*/  ULDC.64 UR48, c[0x0][0x2b0] ;  /* 0x0000ac0000307ab9 */ /* 0x000fe40000000a00 */
[----:B------:R-:W-:Y:S01]  /*1250*/  IMAD R17, R23, R9, R18 ;  /* 0x0000000917117224 */ /* 0x000fe200078e0212 */
[----:B------:R-:W1:Y:S01]  /*1260*/  LDC.64 R4, c[0x0][0x238] ;  /* 0x00008e00ff047b82 */ /* 0x000e620000000a00 */
[----:B--2---:R-:W-:Y:S01]  /*1270*/  IMAD R20, R10, UR22, RZ ;  /* 0x000000160a147c24 */ /* 0x004fe2000f8e02ff */
[----:B------:R-:W-:Y:S01]  /*1280*/  UIMAD UR47, UR39, UR8, URZ ;  /* 0x00000008272f72a4 */ /* 0x000fe2000f8e023f */
[----:B------:R-:W-:-:S02]  /*1290*/  IMAD.MOV.U32 R18, RZ, RZ, R26 ;  /* 0x000000ffff127224 */ /* 0x000fc400078e001a */
[----:B------:R-:W-:Y:S01]  /*12a0*/  IMAD.WIDE.U32 R26, R10, UR16, R186 ;  /* 0x000000100a1a7c25 */ /* 0x000fe2000f8e00ba */
[----:B------:R-:W-:-:S03]  /*12b0*/  UIMAD UR47, UR23, UR9, UR47 ;  /* 0x00000009172f72a4 */ /* 0x000fc6000f8e022f */
[----:B------:R-:W-:Y:S02]  /*12c0*/  IMAD.IADD R31, R31, 0x1, R17 ;  /* 0x000000011f1f7824 */ /* 0x000fe400078e0211 */
[----:B---3--:R-:W-:Y:S02]  /*12d0*/  IMAD R10, R12, UR22, RZ ;  /* 0x000000160c0a7c24 */ /* 0x008fe4000f8e02ff */
[----:B------:R-:W-:Y:S02]  /*12e0*/  IMAD R11, R11, UR16, R20 ;  /* 0x000000100b0b7c24 */ /* 0x000fe4000f8e0214 */
[----:B------:R-:W-:Y:S02]  /*12f0*/  IMAD.IADD R25, R29, 0x1, R24 ;  /* 0x000000011d197824 */ /* 0x000fe400078e0218 */
[----:B------:R-:W-:Y:S02]  /*1300*/  IMAD.MOV.U32 R24, RZ, RZ, R28 ;  /* 0x000000ffff187224 */ /* 0x000fe400078e001c */
[----:B------:R-:W-:-:S02]  /*1310*/  IMAD R10, R13, UR16, R10 ;  /* 0x000000100d0a7c24 */ /* 0x000fc4000f8e020a */
[----:B------:R-:W-:-:S04]  /*1320*/  IMAD.WIDE.U32 R28, R12, UR16, R30 ;  /* 0x000000100c1c7c25 */ /* 0x000fc8000f8e001e */
[----:B------:R-:W-:Y:S02]  /*1330*/  IMAD.IADD R27, R27, 0x1, R11 ;  /* 0x000000011b1b7824 */ /* 0x000fe400078e020b */
[-C--:B----4-:R-:W-:Y:S02]  /*1340*/  IMAD R12, R21, R6.reuse, RZ ;  /* 0x00000006150c7224 */ /* 0x090fe400078e02ff */
[----:B------:R-:W-:Y:S02]  /*1350*/  IMAD.IADD R29, R29, 0x1, R10 ;  /* 0x000000011d1d7824 */ /* 0x000fe400078e020a */
[----:B-1----:R-:W-:Y:S02]  /*1360*/  IMAD R10, R4, UR22, RZ ;  /* 0x00000016040a7c24 */ /* 0x002fe4000f8e02ff */
[C---:B------:R-:W-:Y:S02]  /*1370*/  IMAD R11, R23.reuse, R7, R12 ;  /* 0x00000007170b7224 */ /* 0x040fe400078e020c */
[----:B------:R-:W-:-:S04]  /*1380*/  IMAD.WIDE.U32 R26, R23, R6, R26 ;  /* 0x00000006171a7225 */ /* 0x000fc800078e001a */
[----:B------:R-:W-:Y:S02]  /*1390*/  IMAD R5, R5, UR16, R10 ;  /* 0x0000001005057c24 */ /* 0x000fe4000f8e020a */
[----:B------:R-:W-:Y:S02]  /*13a0*/  IMAD.IADD R27, R27, 0x1, R11 ;  /* 0x000000011b1b7824 */ /* 0x000fe400078e020b */
[----:B------:R-:W-:-:S04]  /*13b0*/  IMAD.WIDE.U32 R10, R4, UR16, R186 ;  /* 0x00000010040a7c25 */ /* 0x000fc8000f8e00ba */
[----:B------:R-:W-:Y:S02]  /*13c0*/  IMAD.IADD R11, R11, 0x1, R5 ;  /* 0x000000010b0b7824 */ /* 0x000fe400078e0205 */
[----:B------:R-:W1:Y:S01]  /*13d0*/  LDC.64 R4, c[0x0][0x230] ;  /* 0x00008c00ff047b82 */ /* 0x000e620000000a00 */
[----:B------:R-:W-:Y:S01]  /*13e0*/  IMAD.U32 R20, RZ, RZ, UR10 ;  /* 0x0000000aff147e24 */ /* 0x000fe2000f8e00ff */
[----:B------:R-:W-:Y:S01]  /*13f0*/  ULDC.64 UR10, c[0x0][0x268] ;  /* 0x00009a00000a7ab9 */ /* 0x000fe20000000a00 */
[----:B------:R-:W-:Y:S01]  /*1400*/  IMAD.U32 R22, RZ, RZ, UR12 ;  /* 0x0000000cff167e24 */ /* 0x000fe2000f8e00ff */
[----:B------:R-:W-:Y:S01]  /*1410*/  ULDC.64 UR12, c[0x0][0x210] ;  /* 0x00008400000c7ab9 */ /* 0x000fe20000000a00 */
[----:B------:R-:W-:Y:S02]  /*1420*/  IMAD R13, R15, UR10, RZ ;  /* 0x0000000a0f0d7c24 */ /* 0x000fe4000f8e02ff */
[----:B------:R-:W-:Y:S02]  /*1430*/  IMAD.U32 R17, RZ, RZ, UR8 ;  /* 0x00000008ff117e24 */ /* 0x000fe4000f8e00ff */
[----:B------:R-:W-:-:S04]  /*1440*/  IMAD.WIDE.U32 R22, R22, UR17, R26 ;  /* 0x0000001116167c25 */ /* 0x000fc8000f8e001a */
[C---:B------:R-:W-:Y:S02]  /*1450*/  IMAD R13, R16.reuse, UR11, R13 ;  /* 0x0000000b100d7c24 */ /* 0x040fe4000f8e020d */
[----:B------:R-:W-:Y:S01]  /*1460*/  IMAD.WIDE.U32 R26, R16, UR10, R10 ;  /* 0x0000000a101a7c25 */ /* 0x000fe2000f8e000a */
[----:B------:R-:W-:Y:S02]  /*1470*/  ULDC.64 UR10, c[0x0][0x3e0] ;  /* 0x0000f800000a7ab9 */ /* 0x000fe40000000a00 */
[----:B------:R-:W-:Y:S01]  /*1480*/  LEA R216, P1, R22, UR10, 0x1 ;  /* 0x0000000a16d87c11 */ /* 0x000fe2000f8208ff */
[----:B------:R-:W-:-:S04]  /*1490*/  IMAD.WIDE.U32 R24, R17, UR23, R24 ;  /* 0x0000001711187c25 */ /* 0x000fc8000f8e0018 */
[----:B------:R-:W-:Y:S01]  /*14a0*/  IMAD.WIDE.U32 R20, R20, UR17, R28 ;  /* 0x0000001114147c25 */ /* 0x000fe2000f8e001c */
[----:B------:R-:W-:-:S03]  /*14b0*/  IADD3 R17, P0, R26, R24, RZ ;  /* 0x000000181a117210 */ /* 0x000fc60007f1e0ff */
[----:B------:R-:W-:Y:S01]  /*14c0*/  VIADD R12, R23, UR46 ;  /* 0x0000002e170c7c36 */ /* 0x000fe20008000000 */
[----:B------:R-:W-:Y:S01]  /*14d0*/  LEA R218, P2, R20, UR12, 0x1 ;  /* 0x0000000c14da7c11 */ /* 0x000fe2000f8408ff */
[----:B------:R-:W-:Y:S01]  /*14e0*/  VIADD R10, R21, UR45 ;  /* 0x0000002d150a7c36 */ /* 0x000fe20008000000 */
[----:B------:R-:W-:Y:S01]  /*14f0*/  USHF.L.U32 UR12, UR8, 0x6, URZ ;  /* 0x00000006080c7899 */ /* 0x000fe2000800063f */
[----:B------:R-:W-:Y:S01]  /*1500*/  IMAD.IADD R13, R27, 0x1, R13 ;  /* 0x000000011b0d7824 */ /* 0x000fe200078e020d */
[----:B------:R-:W-:Y:S01]  /*1510*/  LEA.HI.X R217, R22, UR11, R12, 0x1, P1 ;  /* 0x0000000b16d97c11 */ /* 0x000fe200088f0c0c */
[----:B------:R-:W-:Y:S01]  /*1520*/  IMAD.U32 R11, RZ, RZ, UR6 ;  /* 0x00000006ff0b7e24 */ /* 0x000fe2000f8e00ff */
[----:B------:R-:W-:Y:S01]  /*1530*/  LEA R12, P1, R6, R216, 0x6 ;  /* 0x000000d8060c7211 */ /* 0x000fe200078230ff */
[----:B------:R-:W-:Y:S01]  /*1540*/  ULDC.64 UR10, c[0x0][0x220] ;  /* 0x00008800000a7ab9 */ /* 0x000fe20000000a00 */
[----:B------:R-:W-:Y:S01]  /*1550*/  LEA.HI.X R219, R20, UR13, R10, 0x1, P2 ;  /* 0x0000000d14db7c11 */ /* 0x000fe200090f0c0a */
[----:B------:R-:W-:Y:S01]  /*1560*/  IMAD.WIDE.U32 R18, R11, UR23, R18 ;  /* 0x000000170b127c25 */ /* 0x000fe2000f8e0012 */
[----:B------:R-:W-:Y:S01]  /*1570*/  IADD3.X R24, R13, UR47, R25, P0, !PT ;  /* 0x0000002f0d187c10 */ /* 0x000fe200087fe419 */
[----:B------:R-:W-:Y:S01]  /*1580*/  USHF.L.U64.HI UR45, UR8, 0x6, UR9 ;  /* 0x00000006082d7899 */ /* 0x000fe20008010209 */
[----:B------:R-:W-:Y:S01]  /*1590*/  LEA R10, P0, R8, R218, 0x6 ;  /* 0x000000da080a7211 */ /* 0x000fe200078030ff */
[----:B-1----:R-:W-:Y:S01]  /*15a0*/  IMAD.WIDE.U32 R22, R4, UR16, R186 ;  /* 0x0000001004167c25 */ /* 0x002fe2000f8e00ba */
[----:B------:R-:W-:Y:S01]  /*15b0*/  LEA.HI.X R13, R6, R217, R7, 0x6, P1 ;  /* 0x000000d9060d7211 */ /* 0x000fe200008f3407 */
[----:B------:R-:W-:Y:S01]  /*15c0*/  UIADD3 UR13, UR36, -0x1, URZ ;  /* 0xffffffff240d7890 */ /* 0x000fe2000fffe03f */
[C---:B------:R-:W-:Y:S01]  /*15d0*/  LEA R20, P2, R17.reuse, UR10, 0x1 ;  /* 0x0000000a11147c11 */ /* 0x040fe2000f8408ff */
[----:B------:R-:W-:Y:S01]  /*15e0*/  IMAD R6, R4, UR22, RZ ;  /* 0x0000001604067c24 */ /* 0x000fe2000f8e02ff */
[----:B------:R-:W-:Y:S01]  /*15f0*/  LEA.HI.X R11, R8, R219, R9, 0x6, P0 ;  /* 0x000000db080b7211 */ /* 0x000fe200000f3409 */
[----:B------:R-:W-:Y:S01]  /*1600*/  UIADD3 UR46, UR42, UR44, URZ ;  /* 0x0000002c2a2e7290 */ /* 0x000fe2000fffe03f */
[----:B------:R-:W-:Y:S01]  /*1610*/  LEA.HI.X R21, R17, UR11, R24, 0x1, P2 ;  /* 0x0000000b11157c11 */ /* 0x000fe200090f0c18 */
[----:B------:R-:W-:Y:S01]  /*1620*/  @P3 BAR.SYNC.DEFER_BLOCKING 0x0 ;  /* 0x0000000000003b1d */ /* 0x000fe20000010000 */
[----:B------:R-:W-:Y:S01]  /*1630*/  IADD3 R8, P0, R20, UR12, RZ ;  /* 0x0000000c14087c10 */ /* 0x000fe2000ff1e0ff */
[----:B------:R-:W-:Y:S01]  /*1640*/  IMAD R5, R5, UR16, R6 ;  /* 0x0000001005057c24 */ /* 0x000fe2000f8e0206 */
[----:B------:R-:W-:-:S02]  /*1650*/  USHF.L.U32 UR44, UR6, 0x6, URZ ;  /* 0x00000006062c7899 */ /* 0x000fc4000800063f */
[----:B------:R-:W-:Y:S01]  /*1660*/  IADD3.X R9, R21, UR45, RZ, P0, !PT ;  /* 0x0000002d15097c10 */ /* 0x000fe200087fe4ff */
[----:B------:R-:W-:Y:S01]  /*1670*/  ULDC.64 UR10, c[0x0][0x260] ;  /* 0x00009800000a7ab9 */ /* 0x000fe20000000a00 */
[----:B------:R-:W-:Y:S01]  /*1680*/  IMAD.IADD R23, R23, 0x1, R5 ;  /* 0x0000000117177824 */ /* 0x000fe200078e0205 */
[----:B------:R-:W-:Y:S01]  /*1690*/  IADD3 R6, P0, R8, UR12, RZ ;  /* 0x0000000c08067c10 */ /* 0x000fe2000ff1e0ff */
[----:B------:R-:W-:Y:S01]  /*16a0*/  IMAD R15, R15, UR10, RZ ;  /* 0x0000000a0f0f7c24 */ /* 0x000fe2000f8e02ff */
[----:B------:R-:W-:Y:S01]  /*16b0*/  ULDC.64 UR8, c[0x0][0x218] ;  /* 0x0000860000087ab9 */ /* 0x000fe20000000a00 */
[C---:B------:R-:W-:Y:S01]  /*16c0*/  IMAD.WIDE.U32 R4, R16.reuse, UR10, R22 ;  /* 0x0000000a10047c25 */ /* 0x040fe2000f8e0016 */
[----:B------:R-:W-:Y:S01]  /*16d0*/  IADD3.X R7, R9, UR45, RZ, P0, !PT ;  /* 0x0000002d09077c10 */ /* 0x000fe200087fe4ff */
[----:B------:R-:W-:Y:S02]  /*16e0*/  UIMAD UR10, UR39, UR6, URZ ;  /* 0x00000006270a72a4 */ /* 0x000fe4000f8e023f */
[----:B------:R-:W-:Y:S01]  /*16f0*/  IMAD R15, R16, UR11, R15 ;  /* 0x0000000b100f7c24 */ /* 0x000fe2000f8e020f */
[----:B------:R-:W-:Y:S01]  /*1700*/  IADD3 R16, P0, R6, UR12, RZ ;  /* 0x0000000c06107c10 */ /* 0x000fe2000ff1e0ff */
[----:B------:R-:W-:-:S02]  /*1710*/  UIMAD UR10, UR23, UR7, UR10 ;  /* 0x00000007170a72a4 */ /* 0x000fc4000f8e020a */
[----:B------:R-:W-:Y:S01]  /*1720*/  ULEA.HI UR11, UR13, UR13, URZ, 0x1 ;  /* 0x0000000d0d0b7291 */ /* 0x000fe2000f8f083f */
[----:B------:R-:W-:Y:S01]  /*1730*/  IADD3.X R17, R7, UR45, RZ, P0, !PT ;  /* 0x0000002d07117c10 */ /* 0x000fe200087fe4ff */
[----:B------:R-:W-:Y:S01]  /*1740*/  IMAD.IADD R15, R5, 0x1, R15 ;  /* 0x00000001050f7824 */ /* 0x000fe200078e020f */
[----:B------:R-:W-:Y:S01]  /*1750*/  IADD3 R4, P0, R4, R18, RZ ;  /* 0x0000001204047210 */ /* 0x000fe20007f1e0ff */
[----:B------:R-:W-:Y:S01]  /*1760*/  ULOP3.LUT UR11, UR11, 0xfffffffe, URZ, 0xc0, !UPT ;  /* 0xfffffffe0b0b7892 */ /* 0x000fe2000f8ec03f */
[----:B------:R-:W-:Y:S01]  /*1770*/  @!PT LDS RZ, [RZ] ;  /* 0x00000000fffff984 */ /* 0x000fe20000000800 */
[----:B------:R-:W-:Y:S01]  /*1780*/  @!PT LDS RZ, [RZ] ;  /* 0x00000000fffff984 */ /* 0x000fe20000000800 */
[----:B------:R-:W-:Y:S01]  /*1790*/  @!PT LDS RZ, [RZ] ;  /* 0x00000000fffff984 */ /* 0x000fe20000000800 */
[----:B------:R-:W-:Y:S01]  /*17a0*/  LDGSTS.E.BYPASS.LTC128B.128 [R212+0xa000], desc[UR40][R20.64] ;  /* 0x0a00000014d47fae */ /* 0x000fe2000b901d68 */
[----:B------:R-:W-:Y:S01]  /*17b0*/  USHF.L.U64.HI UR6, UR6, 0x6, UR7 ;  /* 0x0000000606067899 */ /* 0x000fe20008010207 */
[----:B------:R-:W-:Y:S01]  /*17c0*/  IADD3.X R15, R15, UR10, R19, P0, !PT ;  /* 0x0000000a0f0f7c10 */ /* 0x000fe200087fe413 */
[----:B------:R-:W-:Y:S01]  /*17d0*/  UIADD3 UR11, UR13, -UR11, URZ ;  /* 0x8000000b0d0b7290 */ /* 0x000fe2000fffe03f */
[----:B------:R1:W-:Y:S01]  /*17e0*/  LDGSTS.E.BYPASS.LTC128B.128 [R212+0xb000], desc[UR40][R8.64] ;  /* 0x0b00000008d47fae */ /* 0x0003e2000b901d68 */
[----:B------:R-:W-:Y:S01]  /*17f0*/  UIMAD.WIDE UR46, UR46, 0x4, UR48 ;  /* 0x000000042e2e78a5 */ /* 0x000fe2000f8e0230 */
[----:B------:R-:W-:Y:S01]  /*1800*/  VIADD R5, R184, 0x1000 ;  /* 0x00001000b8057836 */ /* 0x000fe20000000000 */
[----:B------:R-:W-:Y:S01]  /*1810*/  UISETP.NE.AND UP0, UPT, UR11, 0x1, UPT ;  /* 0x000000010b00788c */ /* 0x000fe2000bf05270 */
[----:B------:R2:W-:Y:S04]  /*1820*/  LDGSTS.E.BYPASS.LTC128B.128 [R212+0xc000], desc[UR40][R6.64] ;  /* 0x0c00000006d47fae */ /* 0x0005e8000b901d68 */
[----:B------:R3:W-:Y:S01]  /*1830*/  LDGSTS.E.BYPASS.LTC128B.128 [R212+0xd000], desc[UR40][R16.64] ;  /* 0x0d00000010d47fae */ /* 0x0007e2000b901d68 */
[----:B------:R-:W-:-:S03]  /*1840*/  PLOP3.LUT P2, PT, PT, PT, UP0, 0x80, 0x0 ;  /* 0x000000000000781c */ /* 0x000fc60003f4f008 */
[----:B------:R-:W0:Y:S01]  /*1850*/  LDGDEPBAR ;  /* 0x00000000000079af */ /* 0x000e220000000000 */
[----:B------:R-:W-:Y:S01]  /*1860*/  UIMAD UR10, UR27, UR26, URZ ;  /* 0x0000001a1b0a72a4 */ /* 0x000fe2000f8e023f */
[----:B------:R-:W-:Y:S02]  /*1870*/  SEL R5, R5, R184, !P2 ;  /* 0x000000b805057207 */ /* 0x000fe40005000000 */
[----:B------:R-:W-:Y:S01]  /*1880*/  LDGSTS.E.BYPASS.LTC128B.128 [R212+0x4000], desc[UR40][R216.64] ;  /* 0x04000000d8d47fae */ /* 0x000fe2000b901d68 */
[----:B------:R-:W-:Y:S01]  /*1890*/  USHF.R.S32.HI UR7, URZ, 0x1f, UR26 ;  /* 0x0000001f3f077899 */ /* 0x000fe2000801141a */
[----:B------:R-:W-:Y:S02]  /*18a0*/  LEA R211, R5, UR5, 0x1 ;  /* 0x0000000505d37c11 */ /* 0x000fe4000f8e08ff */
[----:B------:R4:W-:Y:S01]  /*18b0*/  LDGSTS.E.BYPASS.LTC128B.128 [R212+0x5000], desc[UR40][R12.64] ;  /* 0x050000000cd47fae */ /* 0x0009e2000b901d68 */
[----:B-1----:R-:W-:Y:S01]  /*18c0*/  LEA R8, P0, R4, UR8, 0x1 ;  /* 0x0000000804087c11 */ /* 0x002fe2000f8008ff */
[----:B------:R-:W-:Y:S01]  /*18d0*/  UMOV UR8, UR46 ;  /* 0x0000002e00087c82 */ /* 0x000fe20008000000 */
[----:B--2---:R-:W-:-:S02]  /*18e0*/  IMAD.SHL.U32 R6, R181, 0x4, RZ ;  /* 0x00000004b5067824 */ /* 0x004fc400078e00ff */
[----:B------:R-:W-:Y:S01]  /*18f0*/  LEA.HI.X R9, R4, UR9, R15, 0x1, P0 ;  /* 0x0000000904097c11 */ /* 0x000fe200080f0c0f */
[----:B------:R-:W-:Y:S01]  /*1900*/  IMAD.U32 R5, RZ, RZ, UR33 ;  /* 0x00000021ff057e24 */ /* 0x000fe2000f8e00ff */
[----:B------:R-:W-:Y:S01]  /*1910*/  IADD3 R18, P0, R8, UR44, RZ ;  /* 0x0000002c08127c10 */ /* 0x000fe2000ff1e0ff */
[----:B------:R-:W-:Y:S01]  /*1920*/  UMOV UR9, UR47 ;  /* 0x0000002f00097c82 */ /* 0x000fe20008000000 */
[----:B------:R-:W-:Y:S01]  /*1930*/  SHF.L.U64.HI R4, R181, 0x2, R188 ;  /* 0x00000002b5047819 */ /* 0x000fe200000102bc */
[----:B------:R-:W-:Y:S01]  /*1940*/  UIMAD UR7, UR7, UR27, URZ ;  /* 0x0000001b070772a4 */ /* 0x000fe2000f8e023f */
[----:B------:R-:W-:Y:S01]  /*1950*/  IADD3.X R19, R9, UR6, RZ, P0, !PT ;  /* 0x0000000609137c10 */ /* 0x000fe200087fe4ff */
[----:B------:R1:W-:Y:S01]  /*1960*/  LDGSTS.E.BYPASS.LTC128B.128 [R211], desc[UR40][R218.64] ;  /* 0x00000000dad37fae */ /* 0x0003e2000b901d68 */
[----:B---3--:R-:W-:Y:S02]  /*1970*/  IADD3 R16, P1, R6, UR8, RZ ;  /* 0x0000000806107c10 */ /* 0x008fe4000ff3e0ff */
[----:B----4-:R-:W-:Y:S01]  /*1980*/  IADD3 R12, P0, R18, UR44, RZ ;  /* 0x0000002c120c7c10 */ /* 0x010fe2000ff1e0ff */
[----:B------:R-:W-:Y:S01]  /*1990*/  IMAD R6, R183, UR10, R182 ;  /* 0x0000000ab7067c24 */ /* 0x000fe2000f8e02b6 */
[----:B------:R-:W-:Y:S01]  /*19a0*/  IADD3.X R17, R4, UR9, RZ, P1, !PT ;  /* 0x0000000904117c10 */ /* 0x000fe20008ffe4ff */
[----:B------:R-:W-:Y:S01]  /*19b0*/  UIMAD.WIDE.U32 UR46, UR26, UR27, URZ ;  /* 0x0000001b1a2e72a5 */ /* 0x000fe2000f8e003f */
[----:B------:R-:W-:Y:S01]  /*19c0*/  IADD3.X R13, R19, UR6, RZ, P0, !PT ;  /* 0x00000006130d7c10 */ /* 0x000fe200087fe4ff */
[----:B------:R-:W-:Y:S01]  /*19d0*/  UIMAD UR7, UR31, UR26, UR7 ;  /* 0x0000001a1f0772a4 */ /* 0x000fe2000f8e0207 */
[----:B------:R-:W-:Y:S01]  /*19e0*/  IADD3 R20, P0, R12, UR44, RZ ;  /* 0x0000002c0c147c10 */ /* 0x000fe2000ff1e0ff */
[----:B------:R-:W-:Y:S01]  /*19f0*/  IMAD.U32 R4, RZ, RZ, UR30 ;  /* 0x0000001eff047e24 */ /* 0x000fe2000f8e00ff */
[----:B------:R-:W-:Y:S01]  /*1a00*/  ULDC.64 UR26, c[0x0][0x478] ;  /* 0x00011e00001a7ab9 */ /* 0x000fe20000000a00 */
[----:B------:R-:W-:Y:S01]  /*1a10*/  SHF.R.S32.HI R7, RZ, 0x1f, R6 ;  /* 0x0000001fff077819 */ /* 0x000fe20000011406 */
[----:B------:R1:W-:Y:S01]  /*1a20*/  LDGSTS.E.BYPASS.LTC128B.128 [R211+0x1000], desc[UR40][R10.64] ;  /* 0x010000000ad37fae */ /* 0x0003e2000b901d68 */
[----:B------:R-:W-:Y:S01]  /*1a30*/  IADD3.X R21, R13, UR6, RZ, P0, !PT ;  /* 0x000000060d157c10 */ /* 0x000fe200087fe4ff */
[----:B------:R-:W-:-:S02]  /*1a40*/  USHF.L.U32 UR6, UR10, 0x6, URZ ;  /* 0x000000060a067899 */ /* 0x000fc4000800063f */
[----:B------:R-:W-:Y:S01]  /*1a50*/  UIMAD.WIDE UR44, UR16, UR25, UR42 ;  /* 0x00000019102c72a5 */ /* 0x000fe2000f8e022a */
[----:B------:R1:W-:Y:S01]  /*1a60*/  LDGSTS.E.BYPASS.LTC128B.128 [R212+0x6000], desc[UR40][R8.64] ;  /* 0x0600000008d47fae */ /* 0x0003e2000b901d68 */
[----:B------:R-:W-:Y:S02]  /*1a70*/  USHF.R.S32.HI UR11, URZ, 0x1f, UR6 ;  /* 0x0000001f3f0b7899 */ /* 0x000fe40008011406 */
[----:B------:R-:W-:Y:S01]  /*1a80*/  IADD3 R5, P1, P0, R6, UR6, R5 ;  /* 0x0000000606057c10 */ /* 0x000fe2000f83e005 */
[----:B------:R-:W-:Y:S01]  /*1a90*/  UIADD3 UR29, UP0, UR44, UR29, URZ ;  /* 0x0000001d2c1d7290 */ /* 0x000fe2000ff1e03f */
[----:B------:R1:W-:Y:S01]  /*1aa0*/  LDGSTS.E.BYPASS.LTC128B.128 [R212+0x7000], desc[UR40][R18.64] ;  /* 0x0700000012d47fae */ /* 0x0003e2000b901d68 */
[----:B------:R-:W-:Y:S01]  /*1ab0*/  UIADD3 UR7, UR47, UR7, URZ ;  /* 0x000000072f077290 */ /* 0x000fe2000fffe03f */
[----:B------:R-:W-:Y:S02]  /*1ac0*/  IADD3.X R7, R7, UR11, R4, P1, P0 ;  /* 0x0000000b07077c10 */ /* 0x000fe40008fe0404 */
[----:B------:R-:W-:Y:S01]  /*1ad0*/  IADD3 R14, P0, R5, R14, RZ ;  /* 0x0000000e050e7210 */ /* 0x000fe20007f1e0ff */
[----:B------:R-:W-:Y:S01]  /*1ae0*/  UIADD3.X UR28, UR45, UR28, URZ, UP0, !UPT ;  /* 0x0000001c2d1c7290 */ /* 0x000fe200087fe43f */
[----:B------:R1:W-:Y:S01]  /*1af0*/  LDGSTS.E.BYPASS.LTC128B.128 [R212+0x8000], desc[UR40][R12.64] ;  /* 0x080000000cd47fae */ /* 0x0003e2000b901d68 */
[----:B------:R-:W-:Y:S01]  /*1b00*/  UIMAD UR7, UR7, UR29, URZ ;  /* 0x0000001d070772a4 */ /* 0x000fe2000f8e023f */
[----:B------:R-:W-:-:S02]  /*1b10*/  IMAD.U32 R4, RZ, RZ, UR46 ;  /* 0x0000002eff047e24 */ /* 0x000fc4000f8e00ff */
[----:B------:R-:W-:Y:S01]  /*1b20*/  IMAD.X R15, R7, 0x1, R0, P0 ;  /* 0x00000001070f7824 */ /* 0x000fe200000e0600 */
[----:B------:R-:W-:Y:S01]  /*1b30*/  UIMAD UR28, UR28, UR46, UR7 ;  /* 0x0000002e1c1c72a4 */ /* 0x000fe2000f8e0207 */
[----:B------:R1:W-:Y:S01]  /*1b40*/  LDGSTS.E.BYPASS.LTC128B.128 [R212+0x9000], desc[UR40][R20.64] ;  /* 0x0900000014d47fae */ /* 0x0003e2000b901d68 */
[----:B------:R-:W-:Y:S01]  /*1b50*/  IMAD.WIDE.U32 R14, R4, UR29, R14 ;  /* 0x0000001d040e7c25 */ /* 0x000fe2000f8e000e */
[----:B------:R-:W-:Y:S02]  /*1b60*/  ULDC.64 UR6, c[0x0][0x400] ;  /* 0x0001000000067ab9 */ /* 0x000fe40000000a00 */
[----:B------:R-:W0:Y:S01]  /*1b70*/  LDGDEPBAR ;  /* 0x00000000000079af */ /* 0x000e220000000000 */
[----:B------:R-:W-:Y:S01]  /*1b80*/  VIADD R0, R15, UR28 ;  /* 0x0000001c0f007c36 */ /* 0x000fe20008000000 */
[C---:B------:R-:W-:Y:S01]  /*1b90*/  LEA R214, P0, R14.reuse, UR6, 0x2 ;  /* 0x000000060ed67c11 */ /* 0x040fe2000f8010ff */
[----:B------:R-:W-:Y:S01]  /*1ba0*/  UIADD3 UR6, -UR38, UR4, UR37 ;  /* 0x0000000426067290 */ /* 0x000fe2000fffe125 */
[----:B------:R1:W5:Y:S02]  /*1bb0*/  LDG.E R210, desc[UR40][R16.64] ;  /* 0x0000002810d27981 */ /* 0x000364000c1e1900 */
[----:B------:R-:W-:Y:S01]  /*1bc0*/  LEA.HI.X R215, R14, UR7, R0, 0x2, P0 ;  /* 0x000000070ed77c11 */ /* 0x000fe200080f1400 */
[----:B------:R-:W-:Y:S01]  /*1bd0*/  ULDC UR7, c[0x0][0x398] ;  /* 0x0000e60000077ab9 */ /* 0x000fe20000000800 */
[----:B------:R1:W5:Y:S01]  /*1be0*/  LDG.E R209, desc[UR40][R16.64+0x20] ;  /* 0x0000202810d17981 */ /* 0x000362000c1e1900 */
[----:B------:R-:W-:-:S03]  /*1bf0*/  UIADD3 UR7, UR6, -UR7, URZ ;  /* 0x8000000706077290 */ /* 0x000fc6000fffe03f */
[----:B------:R1:W5:Y:S01]  /*1c00*/  LDG.E R208, desc[UR40][R16.64+0x80] ;  /* 0x0000802810d07981 */ /* 0x000362000c1e1900 */
[----:B------:R-:W-:-:S03]  /*1c10*/  USHF.R.S32.HI UR6, URZ, 0x1f, UR7 ;  /* 0x0000001f3f067899 */ /* 0x000fc60008011407 */
[----:B------:R1:W5:Y:S01]  /*1c20*/  LDG.E R207, desc[UR40][R16.64+0xa0] ;  /* 0x0000a02810cf7981 */ /* 0x000362000c1e1900 */
[----:B------:R-:W-:Y:S01]  /*1c30*/  ULEA.HI UR6, UR6, UR7, URZ, 0x6 ;  /* 0x0000000706067291 */ /* 0x000fe2000f8f303f */
[----:B------:R-:W-:Y:S01]  /*1c40*/  IMAD.U32 R5, RZ, RZ, UR47 ;  /* 0x0000002fff057e24 */ /* 0x000fe2000f8e00ff */
[----:B------:R-:W-:Y:S01]  /*1c50*/  UIADD3 UR32, UR42, UR32, URZ ;  /* 0x000000202a207290 */ /* 0x000fe2000fffe03f */
[----:B------:R-:W-:Y:S01]  /*1c60*/  CS2R R94, SRZ ;  /* 0x00000000005e7805 */ /* 0x000fe2000001ff00 */
[----:B------:R-:W-:Y:S01]  /*1c70*/  USHF.R.S32.HI UR6, URZ, 0x6, UR6 ;  /* 0x000000063f067899 */ /* 0x000fe20008011406 */
[----:B------:R-:W-:Y:S01]  /*1c80*/  CS2R R92, SRZ ;  /* 0x00000000005c7805 */ /* 0x000fe2000001ff00 */
[----:B------:R-:W-:-:S04]  /*1c90*/  DEPBAR.LE SB0, 0x1 ;  /* 0x000080400000791a */ /* 0x000fc80000000000 */
[----:B------:R-:W-:Y:S01]  /*1ca0*/  UISETP.LT.AND UP0, UPT, URZ, UR6, UPT ;  /* 0x000000063f00728c */ /* 0x000fe2000bf01270 */
[----:B------:R-:W-:Y:S01]  /*1cb0*/  BAR.SYNC.DEFER_BLOCKING 0x0 ;  /* 0x0000000000007b1d */ /* 0x000fe20000010000 */
[----:B------:R-:W-:Y:S01]  /*1cc0*/  UIMAD.WIDE UR26, UR32, 0x4, UR26 ;  /* 0x00000004201a78a5 */ /* 0x000fe2000f8e021a */
[----:B------:R-:W-:Y:S01]  /*1cd0*/  CS2R R98, SRZ ;  /* 0x0000000000627805 */ /* 0x000fe2000001ff00 */
[----:B------:R-:W-:Y:S01]  /*1ce0*/  USEL UR6, URZ, UR6, !UP0 ;  /* 0x000000063f067287 */ /* 0x000fe2000c000000 */
[----:B------:R-:W-:Y:S02]  /*1cf0*/  CS2R R96, SRZ ;  /* 0x0000000000607805 */ /* 0x000fe4000001ff00 */
[----:B------:R-:W-:Y:S02]  /*1d00*/  CS2R R90, SRZ ;  /* 0x00000000005a7805 */ /* 0x000fe4000001ff00 */
[----:B------:R-:W-:Y:S01]  /*1d10*/  CS2R R88, SRZ ;  /* 0x0000000000587805 */ /* 0x000fe2000001ff00 */
[----:B------:R-:W-:Y:S01]  /*1d20*/  UISETP.GT.AND UP0, UPT, UR36, UR6, UPT ;  /* 0x000000062400728c */ /* 0x000fe2000bf04270 */
[----:B------:R-:W-:-:S02]  /*1d30*/  CS2R R86, SRZ ;  /* 0x0000000000567805 */ /* 0x000fc4000001ff00 */
[----:B------:R-:W-:Y:S02]  /*1d40*/  CS2R R84, SRZ ;  /* 0x0000000000547805 */ /* 0x000fe4000001ff00 */
[----:B------:R-:W-:Y:S02]  /*1d50*/  CS2R R78, SRZ ;  /* 0x00000000004e7805 */ /* 0x000fe4000001ff00 */
[----:B------:R-:W-:Y:S02]  /*1d60*/  CS2R R76, SRZ ;  /* 0x00000000004c7805 */ /* 0x000fe4000001ff00 */
[----:B------:R-:W-:Y:S02]  /*1d70*/  CS2R R82, SRZ ;  /* 0x0000000000527805 */ /* 0x000fe4000001ff00 */
[----:B------:R-:W-:Y:S02]  /*1d80*/  PLOP3.LUT P0, PT, PT, PT, UP0, 0x80, 0x0 ;  /* 0x000000000000781c */ /* 0x000fe40003f0f008 */
[----:B------:R-:W-:-:S02]  /*1d90*/  CS2R R80, SRZ ;  /* 0x0000000000507805 */ /* 0x000fc4000001ff00 */
[----:B------:R-:W-:Y:S02]  /*1da0*/  CS2R R74, SRZ ;  /* 0x00000000004a7805 */ /* 0x000fe4000001ff00 */
[----:B------:R-:W-:Y:S02]  /*1db0*/  CS2R R72, SRZ ;  /* 0x0000000000487805 */ /* 0x000fe4000001ff00 */
[----:B------:R-:W-:Y:S02]  /*1dc0*/  CS2R R70, SRZ ;  /* 0x0000000000467805 */ /* 0x000fe4000001ff00 */
[----:B------:R-:W-:Y:S02]  /*1dd0*/  CS2R R68, SRZ ;  /* 0x0000000000447805 */ /* 0x000fe4000001ff00 */
[----:B------:R-:W-:Y:S02]  /*1de0*/  CS2R R62, SRZ ;  /* 0x00000000003e7805 */ /* 0x000fe4000001ff00 */
[----:B------:R-:W-:-:S02]  /*1df0*/  CS2R R60, SRZ ;  /* 0x00000000003c7805 */ /* 0x000fc4000001ff00 */
[----:B------:R-:W-:Y:S02]  /*1e00*/  CS2R R66, SRZ ;  /* 0x0000000000427805 */ /* 0x000fe4000001ff00 */
[----:B------:R-:W-:Y:S02]  /*1e10*/  CS2R R64, SRZ ;  /* 0x0000000000407805 */ /* 0x000fe4000001ff00 */
[----:B------:R-:W-:Y:S01]  /*1e20*/  CS2R R58, SRZ ;  /* 0x00000000003a7805 */ /* 0x000fe2000001ff00 */
[----:B------:R1:W2:Y:S01]  /*1e30*/  LDSM.16.M88.4 R136, [R169+0xa000] ;  /* 0x00a00000a988783b */ /* 0x0002a20000000200 */
[----:B------:R-:W-:Y:S02]  /*1e40*/  CS2R R56, SRZ ;  /* 0x0000000000387805 */ /* 0x000fe4000001ff00 */
[----:B------:R-:W-:Y:S02]  /*1e50*/  CS2R R54, SRZ ;  /* 0x0000000000367805 */ /* 0x000fe4000001ff00 */
[----:B------:R-:W-:Y:S01]  /*1e60*/  CS2R R52, SRZ ;  /* 0x0000000000347805 */ /* 0x000fe2000001ff00 */
[----:B------:R1:W3:Y:S01]  /*1e70*/  LDSM.16.M88.4 R140, [R169+0xa800] ;  /* 0x00a80000a98c783b */ /* 0x0002e20000000200 */
[----:B------:R-:W-:-:S02]  /*1e80*/  CS2R R46, SRZ ;  /* 0x00000000002e7805 */ /* 0x000fc4000001ff00 */
[----:B------:R-:W-:Y:S02]  /*1e90*/  CS2R R44, SRZ ;  /* 0x00000000002c7805 */ /* 0x000fe4000001ff00 */
[----:B------:R-:W-:Y:S01]  /*1ea0*/  CS2R R50, SRZ ;  /* 0x0000000000327805 */ /* 0x000fe2000001ff00 */
[----:B------:R1:W4:Y:S01]  /*1eb0*/  LDSM.16.M88.4 R144, [R168+0xa000] ;  /* 0x00a00000a890783b */ /* 0x0003220000000200 */
[----:B------:R-:W-:Y:S02]  /*1ec0*/  CS2R R48, SRZ ;  /* 0x0000000000307805 */ /* 0x000fe4000001ff00 */
[----:B------:R-:W-:Y:S02]  /*1ed0*/  CS2R R42, SRZ ;  /* 0x00000000002a7805 */ /* 0x000fe4000001ff00 */
[----:B------:R-:W-:Y:S01]  /*1ee0*/  CS2R R40, SRZ ;  /* 0x0000000000287805 */ /* 0x000fe2000001ff00 */
[----:B------:R1:W1:Y:S01]  /*1ef0*/  LDSM.16.M88.4 R148, [R168+0xa800] ;  /* 0x00a80000a894783b */ /* 0x0002620000000200 */
[----:B------:R-:W-:-:S02]  /*1f00*/  CS2R R38, SRZ ;  /* 0x0000000000267805 */ /* 0x000fc4000001ff00 */
[----:B------:R-:W-:Y:S01]  /*1f10*/  CS2R R36, SRZ ;  /* 0x0000000000247805 */ /* 0x000fe2000001ff00 */
[----:B------:R1:W1:Y:S04]  /*1f20*/  LDSM.16.M88.4 R152, [R3+0xa000] ;  /* 0x00a000000398783b */ /* 0x0002680000000200 */
[----:B------:R1:W1:Y:S04]  /*1f30*/  LDSM.16.M88.4 R156, [R3+0xa800] ;  /* 0x00a80000039c783b */ /* 0x0002680000000200 */
[----:B------:R1:W1:Y:S04]  /*1f40*/  LDSM.16.M88.4 R160, [R2+0xa000] ;  /* 0x00a0000002a0783b */ /* 0x0002680000000200 */
[----:B------:R1:W1:Y:S01]  /*1f50*/  LDSM.16.M88.4 R164, [R2+0xa800] ;  /* 0x00a8000002a4783b */ /* 0x0002620000000200 */
[----:B------:R-:W-:Y:S05]  /*1f60*/  @!P0 BRA `(.L_x_73) ;  /* 0x0000002c00708947 */ /* 0x000fea0003800000 */
[----:B------:R-:W2:Y:S01]  /*1f70*/  S2R R0, SR_TID.X ;  /* 0x0000000000007919 */ /* 0x000ea20000002100 */
[----:B------:R-:W1:Y:S01]  /*1f80*/  LDC R204, c[0x0][0x2dc] ;  /* 0x0000b700ffcc7b82 */ /* 0x000e620000000800 */
[----:B------:R-:W-:Y:S01]  /*1f90*/  UMOV UR7, UR27 ;  /* 0x0000001b00077c82 */ /* 0x000fe20008000000 */
[----:B------:R-:W-:Y:S01]  /*1fa0*/  USHF.L.U32 UR27, UR10, 0x4, URZ ;  /* 0x000000040a1b7899 */ /* 0x000fe2000800063f */
[----:B------:R-:W-:Y:S01]  /*1fb0*/  VIADD R171, R176, 0x1000 ;  /* 0x00001000b0ab7836 */ /* 0x000fe20000000000 */
[----:B------:R-:W-:Y:S01]  /*1fc0*/  USHF.L.U32 UR28, UR10, 0x3, URZ ;  /* 0x000000030a1c7899 */ /* 0x000fe2000800063f */
[----:B------:R-:W-:Y:S01]  /*1fd0*/  IMAD.MOV.U32 R170, RZ, RZ, 0x20 ;  /* 0x00000020ffaa7424 */ /* 0x000fe200078e00ff */
[----:B------:R-:W-:Y:S01]  /*1fe0*/  UIADD3 UR43, UR27, 0x20, URZ ;  /* 0x000000201b2b7890 */ /* 0x000fe2000fffe03f */
[----:B------:R-:W-:Y:S01]  /*1ff0*/  IMAD.MOV.U32 R177, RZ, RZ, 0x40 ;  /* 0x00000040ffb17424 */ /* 0x000fe200078e00ff */
[----:B------:R-:W-:Y:S01]  /*2000*/  UIADD3 UR30, UR37, UR4, URZ ;  /* 0x00000004251e7290 */ /* 0x000fe2000fffe03f */
[C---:B------:R-:W-:Y:S01]  /*2010*/  SHF.L.U64.HI R203, R181.reuse, 0x2, R188 ;  /* 0x00000002b5cb7819 */ /* 0x040fe200000102bc */
[----:B------:R-:W-:Y:S01]  /*2020*/  UIADD3 UR42, UR28, UR43, URZ ;  /* 0x0000002b1c2a7290 */ /* 0x000fe2000fffe03f */
[----:B------:R-:W-:Y:S01]  /*2030*/  SHF.L.U32 R202, R181, 0x2, RZ ;  /* 0x00000002b5ca7819 */ /* 0x000fe200000006ff */
[----:B------:R-:W-:Y:S01]  /*2040*/  IMAD.MOV.U32 R201, RZ, RZ, 0x8 ;  /* 0x00000008ffc97424 */ /* 0x000fe200078e00ff */
[----:B------:R-:W-:Y:S01]  /*2050*/  MOV R205, 0x40 ;  /* 0x0000004000cd7802 */ /* 0x000fe20000000f00 */
[----:B------:R-:W-:Y:S01]  /*2060*/  UIADD3 UR37, UR28, UR42, URZ ;  /* 0x0000002a1c257290 */ /* 0x000fe2000fffe03f */
[----:B------:R-:W-:Y:S01]  /*2070*/  IMAD.MOV.U32 R200, RZ, RZ, 0x20 ;  /* 0x00000020ffc87424 */ /* 0x000fe200078e00ff */
[----:B------:R-:W-:Y:S01]  /*2080*/  SEL R171, R171, R176, !P2 ;  /* 0x000000b0abab7207 */ /* 0x000fe20005000000 */
[----:B------:R-:W-:Y:S01]  /*2090*/  IMAD.MOV.U32 R199, RZ, RZ, 0x28 ;  /* 0x00000028ffc77424 */ /* 0x000fe200078e00ff */
[----:B------:R-:W-:Y:S01]  /*20a0*/  UIADD3 UR36, UR28, UR37, URZ ;  /* 0x000000251c247290 */ /* 0x000fe2000fffe03f */
[----:B------:R-:W-:Y:S01]  /*20b0*/  IMAD.MOV.U32 R95, RZ, RZ, RZ ;  /* 0x000000ffff5f7224 */ /* 0x000fe200078e00ff */
[----:B------:R-:W-:Y:S01]  /*20c0*/  UMOV UR12, UR26 ;  /* 0x0000001a000c7c82 */ /* 0x000fe20008000000 */
[----:B------:R-:W-:-:S02]  /*20d0*/  UIMAD UR26, UR10, 0x18, URZ ;  /* 0x000000180a1a78a4 */ /* 0x000fc4000f8e023f */
[----:B------:R-:W-:Y:S02]  /*20e0*/  USHF.L.U32 UR25, UR10, 0x5, URZ ;  /* 0x000000050a197899 */ /* 0x000fe4000800063f */
[----:B------:R-:W-:Y:S02]  /*20f0*/  UIMAD UR11, UR10, 0x28, URZ ;  /* 0x000000280a0b78a4 */ /* 0x000fe4000f8e023f */
[----:B------:R-:W-:Y:S02]  /*2100*/  UIMAD UR4, UR10, 0x30, URZ ;  /* 0x000000300a0478a4 */ /* 0x000fe4000f8e023f */
[----:B------:R-:W-:Y:S01]  /*2110*/  UIMAD UR44, UR10, 0x38, URZ ;  /* 0x000000380a2c78a4 */ /* 0x000fe2000f8e023f */
[----:B--2---:R-:W-:Y:S01]  /*2120*/  SHF.R.S32.HI R5, RZ, 0x1f, R0 ;  /* 0x0000001fff057819 */ /* 0x004fe20000011400 */
[----:B------:R-:W-:Y:S02]  /*2130*/  UIADD3 UR30, -UR38, 0x80, UR30 ;  /* 0x00000080261e7890 */ /* 0x000fe4000fffe11e */
[----:B------:R-:W-:Y:S01]  /*2140*/  UIADD3 UR33, UR28, UR36, URZ ;  /* 0x000000241c217290 */ /* 0x000fe2000fffe03f */
[----:B------:R-:W-:-:S04]  /*2150*/  LEA.HI R5, R5, R0, RZ, 0x4 ;  /* 0x0000000005057211 */ /* 0x000fc800078f20ff */
[----:B------:R-:W-:-:S05]  /*2160*/  LOP3.LUT R5, R5, 0xfffffff0, RZ, 0xc0, !PT ;  /* 0xfffffff005057812 */ /* 0x000fca00078ec0ff */
[----:B------:R-:W-:-:S05]  /*2170*/  IMAD.IADD R5, R0, 0x1, -R5 ;  /* 0x0000000100057824 */ /* 0x000fca00078e0a05 */
[----:B------:R-:W-:-:S04]  /*2180*/  SHF.R.S32.HI R0, RZ, 0x1f, R5 ;  /* 0x0000001fff007819 */ /* 0x000fc80000011405 */
[----:B------:R-:W-:-:S04]  /*2190*/  LEA.HI R0, R0, R5, RZ, 0x3 ;  /* 0x0000000500007211 */ /* 0x000fc800078f18ff */
[----:B------:R-:W-:-:S05]  /*21a0*/  LOP3.LUT R0, R0, 0xfffffff8, RZ, 0xc0, !PT ;  /* 0xfffffff800007812 */ /* 0x000fca00078ec0ff */
[----:B------:R-:W-:Y:S02]  /*21b0*/  IMAD.IADD R0, R5, 0x1, -R0 ;  /* 0x0000000105007824 */ /* 0x000fe400078e0a00 */
[----:B------:R-:W-:-:S03]  /*21c0*/  VIADD R5, R174, 0x1000 ;  /* 0x00001000ae057836 */ /* 0x000fc60000000000 */
[C---:B------:R-:W-:Y:S02]  /*21d0*/  LOP3.LUT P0, RZ, R0.reuse, 0x2, RZ, 0xc0, !PT ;  /* 0x0000000200ff7812 */ /* 0x040fe4000780c0ff */
[----:B------:R-:W-:Y:S02]  /*21e0*/  LOP3.LUT P1, RZ, R0, 0x4, RZ, 0xc0, !PT ;  /* 0x0000000400ff7812 */ /* 0x000fe4000782c0ff */
[----:B------:R-:W-:Y:S02]  /*21f0*/  SEL R172, R5, R174, !P2 ;  /* 0x000000ae05ac7207 */ /* 0x000fe40005000000 */
[----:B------:R-:W-:Y:S01]  /*2200*/  SEL R170, R170, 0xffffffe0, !P0 ;  /* 0xffffffe0aaaa7807 */ /* 0x000fe20004000000 */
[----:B------:R-:W-:Y:S01]  /*2210*/  UIADD3 UR32, UR28, UR33, URZ ;  /* 0x000000211c207290 */ /* 0x000fe2000fffe03f */
[----:B------:R-:W-:Y:S01]  /*2220*/  LEA R172, R172, UR5, 0x1 ;  /* 0x00000005acac7c11 */ /* 0x000fe2000f8e08ff */
[----:B------:R-:W-:Y:S01]  /*2230*/  ULDC UR29, c[0x0][0x270] ;  /* 0x00009c00001d7ab9 */ /* 0x000fe20000000800 */
[----:B------:R-:W-:Y:S01]  /*2240*/  LEA R171, R171, UR5, 0x1 ;  /* 0x00000005abab7c11 */ /* 0x000fe2000f8e08ff */
[----:B------:R-:W-:Y:S01]  /*2250*/  IMAD.IADD R0, R175, 0x1, R170 ;  /* 0x00000001af007824 */ /* 0x000fe200078e02aa */
[----:B------:R-:W-:Y:S01]  /*2260*/  SEL R177, R177, 0xffffffc0, !P1 ;  /* 0xffffffc0b1b17807 */ /* 0x000fe20004800000 */
[----:B-1----:R-:W-:-:S06]  /*2270*/  ULDC UR31, c[0x0][0x2ec] ;  /* 0x0000bb00001f7ab9 */ /* 0x002fcc0000000800 */
.L_x_76:
[----:B------:R-:W0:Y:S01]  /*2280*/  LDGDEPBAR ;  /* 0x00000000000079af */ /* 0x000e220000000000 */
[C---:B------:R-:W-:Y:S01]  /*2290*/  IMAD.IADD R178, R171.reuse, 0x1, R170 ;  /* 0x00000001abb27824 */ /* 0x040fe200078e02aa */
[----:B------:R-:W-:Y:S01]  /*22a0*/  USHF.L.U32 UR10, UR13, 0x6, URZ ;  /* 0x000000060d0a7899 */ /* 0x000fe2000800063f */
[--C-:B------:R-:W-:Y:S02]  /*22b0*/  IMAD.IADD R179, R171, 0x1, R177.reuse ;  /* 0x00000001abb37824 */ /* 0x100fe400078e02b1 */
[----:B-----5:R-:W-:Y:S01]  /*22c0*/  FMUL.FTZ R251, R210, 1.4426950216293334961 ;  /* 0x3fb8aa3bd2fb7820 */ /* 0x020fe20000410000 */
[----:B------:R-:W-:Y:S01]  /*22d0*/  IMAD.IADD R177, R178, 0x1, R177 ;  /* 0x00000001b2b17824 */ /* 0x000fe200078e02b1 */
[----:B------:R-:W-:Y:S01]  /*22e0*/  UISETP.GE.AND UP0, UPT, UR10, UR30, UPT ;  /* 0x0000001e0a00728c */ /* 0x000fe2000bf06270 */
[----:B------:R-:W-:Y:S01]  /*22f0*/  IMAD.U32 R221, RZ, RZ, UR18 ;  /* 0x00000012ffdd7e24 */ /* 0x000fe2000f8e00ff */
[----:B------:R-:W-:Y:S01]  /*2300*/  FSETP.NEU.FTZ.AND P2, PT, R210, -INF , PT ;  /* 0xff800000d200780b */ /* 0x000fe20003f5d000 */
[----:B------:R-:W-:Y:S02]  /*2310*/  IMAD.U32 R224, RZ, RZ, UR10 ;  /* 0x0000000affe07e24 */ /* 0x000fe4000f8e00ff */
[----:B------:R-:W-:Y:S01]  /*2320*/  FMUL.FTZ R220, R209, 1.4426950216293334961 ;  /* 0x3fb8aa3bd1dc7820 */ /* 0x000fe20000410000 */
[----:B------:R-:W-:Y:S01]  /*2330*/  FMUL.FTZ R250, R208, 1.4426950216293334961 ;  /* 0x3fb8aa3bd0fa7820 */ /* 0x000fe20000410000 */
[----:B------:R-:W-:Y:S01]  /*2340*/  PLOP3.LUT P0, PT, PT, PT, UP0, 0x80, 0x0 ;  /* 0x000000000000781c */ /* 0x000fe20003f0f008 */
[----:B------:R-:W-:Y:S01]  /*2350*/  FMUL.FTZ R225, R207, 1.4426950216293334961 ;  /* 0x3fb8aa3bcfe17820 */ /* 0x000fe20000410000 */
[----:B------:R-:W-:Y:S01]  /*2360*/  FSEL R251, R251, RZ, P2 ;  /* 0x000000fffbfb7208 */ /* 0x000fe20001000000 */
[----:B------:R-:W-:Y:S01]  /*2370*/  UISETP.GT.AND UP3, UPT, UR13, UR6, UPT ;  /* 0x000000060d00728c */ /* 0x000fe2000bf64270 */
[----:B------:R-:W-:Y:S01]  /*2380*/  FSETP.NEU.FTZ.AND P2, PT, R209, -INF , PT ;  /* 0xff800000d100780b */ /* 0x000fe20003f5d000 */
[----:B------:R-:W-:Y:S04]  /*2390*/  DEPBAR.LE SB0, 0x0 ;  /* 0x000080000000791a */ /* 0x000fe80000000000 */
[----:B------:R-:W-:Y:S04]  /*23a0*/  BAR.SYNC.DEFER_BLOCKING 0x0 ;  /* 0x0000000000007b1d */ /* 0x000fe80000010000 */
[----:B------:R-:W-:Y:S01]  /*23b0*/  @!P0 IMAD R248, R221, 0x80, R180 ;  /* 0x00000080ddf88824 */ /* 0x000fe200078e02b4 */
[----:B------:R-:W-:Y:S03]  /*23c0*/  @!P0 IADD3 R224, R224, UR38, R189 ;  /* 0x00000026e0e08c10 */ /* 0x000fe6000fffe0bd */
[----:B------:R-:W-:Y:S01]  /*23d0*/  @!P0 VIADD R226, R248, 0x1 ;  /* 0x00000001f8e28836 */ /* 0x000fe20000000000 */
[----:B------:R-:W-:Y:S01]  /*23e0*/  @!P0 VIADDMNMX R247, R224, R200, UR38, PT ;  /* 0x00000026e0f78e46 */ /* 0x000fe2000b8001c8 */
[----:B------:R-:W-:Y:S01]  /*23f0*/  @!P0 VIADD R234, R248, 0x8 ;  /* 0x00000008f8ea8836 */ /* 0x000fe20000000000 */
[----:B------:R-:W-:Y:S01]  /*2400*/  @!P0 VIMNMX R249, R224, UR38, PT ;  /* 0x00000026e0f98c48 */ /* 0x000fe2000bfe0100 */
[C---:B------:R-:W-:Y:S02]  /*2410*/  @!P0 VIADD R236, R248.reuse, 0x9 ;  /* 0x00000009f8ec8836 */ /* 0x040fe40000000000 */
[C---:B------:R-:W-:Y:S01]  /*2420*/  @!P0 VIADD R246, R248.reuse, 0x10 ;  /* 0x00000010f8f68836 */ /* 0x040fe20000000000 */
[C---:B------:R-:W-:Y:S01]  /*2430*/  @!P0 ISETP.GE.AND P3, PT, R248.reuse, R249, PT ;  /* 0x000000f9f800820c */ /* 0x040fe20003f66270 */
[----:B------:R-:W-:Y:S01]  /*2440*/  @!P0 VIADD R252, R248, 0x11 ;  /* 0x00000011f8fc8836 */ /* 0x000fe20000000000 */
[----:B------:R-:W-:Y:S08]  /*2450*/  LDSM.16.M88.4 R100, [R171] ;  /* 0x00000000ab64783b */ /* 0x000ff00000000200 */
[----:B------:R-:W1:Y:S08]  /*2460*/  LDSM.16.M88.4 R104, [R169+0x6000] ;  /* 0x00600000a968783b */ /* 0x000e700000000200 */
[----:B------:R-:W2:Y:S08]  /*2470*/  LDSM.16.M88.4 R108, [R171+0x1000] ;  /* 0x00100000ab6c783b */ /* 0x000eb00000000200 */
[----:B------:R-:W3:Y:S08]  /*2480*/  LDSM.16.M88.4 R112, [R169+0x6800] ;  /* 0x00680000a970783b */ /* 0x000ef00000000200 */
[----:B------:R-:W-:Y:S08]  /*2490*/  LDSM.16.M88.4 R116, [R178] ;  /* 0x00000000b274783b */ /* 0x000ff00000000200 */
[----:B------:R-:W4:Y:S01]  /*24a0*/  LDSM.16.M88.4 R120, [R168+0x6000] ;  /* 0x00600000a878783b */ /* 0x000f220000000200 */
[-C--:B-1----:R-:W-:Y:S07]  /*24b0*/  HMMA.16816.F32.BF16 R4, R100, R104.reuse, RZ ;  /* 0x000000686404723c */ /* 0x082fee00000418ff */
[----:B------:R-:W1:Y:S01]  /*24c0*/  LDSM.16.M88.4 R124, [R178+0x1000] ;  /* 0x00100000b27c783b */ /* 0x000e620000000200 */
[C---:B--2---:R-:W-:Y:S07]  /*24d0*/  HMMA.16816.F32.BF16 R8, R108.reuse, R104, RZ ;  /* 0x000000686c08723c */ /* 0x044fee00000418ff */
[----:B------:R-:W2:Y:S01]  /*24e0*/  LDSM.16.M88.4 R128, [R168+0x6800] ;  /* 0x00680000a880783b */ /* 0x000ea20000000200 */
[-C--:B------:R-:W-:Y:S07]  /*24f0*/  HMMA.16816.F32.BF16 R12, R108, R106.reuse, RZ ;  /* 0x0000006a6c0c723c */ /* 0x080fee00000418ff */
[----:B------:R-:W-:Y:S01]  /*2500*/  LDSM.16.M88.4 R132, [R3+0x6000] ;  /* 0x006000000384783b */ /* 0x000fe20000000200 */
[C---:B------:R-:W-:Y:S07]  /*2510*/  HMMA.16816.F32.BF16 R16, R100.reuse, R106, RZ ;  /* 0x0000006a6410723c */ /* 0x040fee00000418ff */
[----:B------:R-:W2:Y:S01]  /*2520*/  LDSM.16.M88.4 R104, [R179] ;  /* 0x00000000b368783b */ /* 0x000ea20000000200 */
[-C--:B---3--:R-:W-:Y:S06]  /*2530*/  HMMA.16816.F32.BF16 R20, R100, R112.reuse, RZ ;  /* 0x000000706414723c */ /* 0x088fec00000418ff */
[C---:B------:R-:W-:Y:S06]  /*2540*/  HMMA.16816.F32.BF16 R24, R108.reuse, R112, RZ ;  /* 0x000000706c18723c */ /* 0x040fec00000418ff */
[-C--:B------:R-:W-:Y:S01]  /*2550*/  HMMA.16816.F32.BF16 R28, R108, R114.reuse, RZ ;  /* 0x000000726c1c723c */ /* 0x080fe200000418ff */
[----:B------:R-:W3:Y:S05]  /*2560*/  LDSM.16.M88.4 R108, [R179+0x1000] ;  /* 0x00100000b36c783b */ /* 0x000eea0000000200 */
[----:B------:R-:W-:Y:S03]  /*2570*/  HMMA.16816.F32.BF16 R32, R100, R114, RZ ;  /* 0x000000726420723c */ /* 0x000fe600000418ff */
[----:B------:R-:W3:Y:S03]  /*2580*/  LDSM.16.M88.4 R100, [R3+0x6800] ;  /* 0x006800000364783b */ /* 0x000ee60000000200 */
[-C--:B----4-:R-:W-:Y:S05]  /*2590*/  HMMA.16816.F32.BF16 R4, R116, R120.reuse, R4 ;  /* 0x000000787404723c */ /* 0x090fea0000041804 */
[----:B------:R-:W-:Y:S01]  /*25a0*/  LDSM.16.M88.4 R112, [R177] ;  /* 0x00000000b170783b */ /* 0x000fe20000000200 */
[C---:B-1----:R-:W-:Y:S06]  /*25b0*/  HMMA.16816.F32.BF16 R8, R124.reuse, R120, R8 ;  /* 0x000000787c08723c */ /* 0x042fec0000041808 */
[-C--:B------:R-:W-:Y:S06]  /*25c0*/  HMMA.16816.F32.BF16 R12, R124, R122.reuse, R12 ;  /* 0x0000007a7c0c723c */ /* 0x080fec000004180c */
[C---:B------:R-:W-:Y:S01]  /*25d0*/  HMMA.16816.F32.BF16 R16, R116.reuse, R122, R16 ;  /* 0x0000007a7410723c */ /* 0x040fe20000041810 */
[----:B------:R-:W1:Y:S05]  /*25e0*/  LDSM.16.M88.4 R120, [R2+0x6000] ;  /* 0x006000000278783b */ /* 0x000e6a0000000200 */
[-C--:B--2---:R-:W-:Y:S06]  /*25f0*/  HMMA.16816.F32.BF16 R20, R116, R128.reuse, R20 ;  /* 0x000000807414723c */ /* 0x084fec0000041814 */
[C---:B------:R-:W-:Y:S06]  /*2600*/  HMMA.16816.F32.BF16 R24, R124.reuse, R128, R24 ;  /* 0x000000807c18723c */ /* 0x040fec0000041818 */
[-C--:B------:R-:W-:Y:S06]  /*2610*/  HMMA.16816.F32.BF16 R28, R124, R130.reuse, R28 ;  /* 0x000000827c1c723c */ /* 0x080fec000004181c */
[----:B------:R-:W-:Y:S01]  /*2620*/  HMMA.16816.F32.BF16 R32, R116, R130, R32 ;  /* 0x000000827420723c */ /* 0x000fe20000041820 */
[----:B------:R2:W4:Y:S05]  /*2630*/  LDSM.16.M88.4 R116, [R177+0x1000] ;  /* 0x00100000b174783b */ /* 0x00052a0000000200 */
[-C--:B------:R-:W-:Y:S05]  /*2640*/  HMMA.16816.F32.BF16 R4, R104, R132.reuse, R4 ;  /* 0x000000846804723c */ /* 0x080fea0000041804 */
[C---:B------:R-:W-:Y:S01]  /*2650*/  @!P0 VIADDMNMX R131, R224.reuse, R199, UR38, PT ;  /* 0x00000026e0838e46 */ /* 0x040fe2000b8001c7 */
[C---:B---3--:R-:W-:Y:S06]  /*2660*/  HMMA.16816.F32.BF16 R8, R108.reuse, R132, R8 ;  /* 0x000000846c08723c */ /* 0x048fec0000041808 */
[-C--:B------:R-:W-:Y:S06]  /*2670*/  HMMA.16816.F32.BF16 R12, R108, R134.reuse, R12 ;  /* 0x000000866c0c723c */ /* 0x080fec000004180c */
[C---:B------:R-:W-:Y:S05]  /*2680*/  HMMA.16816.F32.BF16 R16, R104.reuse, R134, R16 ;  /* 0x000000866810723c */ /* 0x040fea0000041810 */
[----:B--2---:R-:W-:Y:S01]  /*2690*/  SEL R177, R205, 0xffffffc0, !P1 ;  /* 0xffffffc0cdb17807 */ /* 0x004fe20004800000 */
[-C--:B------:R-:W-:Y:S05]  /*26a0*/  HMMA.16816.F32.BF16 R20, R104, R100.reuse, R20 ;  /* 0x000000646814723c */ /* 0x080fea0000041814 */
[----:B------:R-:W-:Y:S01]  /*26b0*/  @!P0 VIADDMNMX R135, R224, R201, UR38, PT ;  /* 0x00000026e0878e46 */ /* 0x000fe2000b8001c9 */
[C---:B------:R-:W-:Y:S05]  /*26c0*/  HMMA.16816.F32.BF16 R24, R108.reuse, R100, R24 ;  /* 0x000000646c18723c */ /* 0x040fea0000041818 */
[----:B------:R-:W-:Y:S01]  /*26d0*/  FSEL R134, R220, RZ, P2 ;  /* 0x000000ffdc867208 */ /* 0x000fe20001000000 */
[-C--:B------:R-:W-:Y:S03]  /*26e0*/  HMMA.16816.F32.BF16 R28, R108, R102.reuse, R28 ;  /* 0x000000666c1c723c */ /* 0x080fe6000004181c */
[----:B------:R-:W-:Y:S03]  /*26f0*/  @!P0 ISETP.GE.AND P2, PT, R226, R135, PT ;  /* 0x00000087e200820c */ /* 0x000fe60003f46270 */
[----:B------:R-:W-:Y:S01]  /*2700*/  HMMA.16816.F32.BF16 R32, R104, R102, R32 ;  /* 0x000000666820723c */ /* 0x000fe20000041820 */
[----:B------:R-:W2:Y:S05]  /*2710*/  LDSM.16.M88.4 R100, [R2+0x6800] ;  /* 0x006800000264783b */ /* 0x000eaa0000000200 */
[-C--:B-1----:R-:W-:Y:S06]  /*2720*/  HMMA.16816.F32.BF16 R4, R112, R120.reuse, R4 ;  /* 0x000000787004723c */ /* 0x082fec0000041804 */
[C---:B----4-:R-:W-:Y:S06]  /*2730*/  HMMA.16816.F32.BF16 R8, R116.reuse, R120, R8 ;  /* 0x000000787408723c */ /* 0x050fec0000041808 */
[-C--:B------:R-:W-:Y:S05]  /*2740*/  HMMA.16816.F32.BF16 R12, R116, R122.reuse, R12 ;  /* 0x0000007a740c723c */ /* 0x080fea000004180c */
[----:B------:R-:W-:Y:S01]  /*2750*/  LEA R120, R176, UR5, 0x1 ;  /* 0x00000005b0787c11 */ /* 0x000fe2000f8e08ff */
[C---:B------:R-:W-:Y:S05]  /*2760*/  HMMA.16816.F32.BF16 R16, R112.reuse, R122, R16 ;  /* 0x0000007a7010723c */ /* 0x040fea0000041810 */
[--C-:B------:R-:W-:Y:S01]  /*2770*/  IMAD.IADD R124, R170, 0x1, R120.reuse ;  /* 0x00000001aa7c7824 */ /* 0x100fe200078e0278 */
[----:B------:R-:W-:Y:S01]  /*2780*/  @!P0 FSEL R7, R7, -INF , !P2 ;  /* 0xff80000007078808 */ /* 0x000fe20005000000 */
[----:B------:R-:W-:Y:S01]  /*2790*/  IMAD.IADD R125, R177, 0x1, R120 ;  /* 0x00000001b17d7824 */ /* 0x000fe200078e0278 */
[----:B------:R-:W-:Y:S03]  /*27a0*/  FSETP.NEU.FTZ.AND P2, PT, R208, -INF , PT ;  /* 0xff800000d000780b */ /* 0x000fe60003f5d000 */
[----:B------:R-:W-:Y:S01]  /*27b0*/  @!P0 FSEL R4, R4, -INF , !P3 ;  /* 0xff80000004048808 */ /* 0x000fe20005800000 */
[----:B------:R-:W-:Y:S01]  /*27c0*/  FFMA.FTZ R223, R7, UR31, -R134 ;  /* 0x0000001f07df7c23 */ /* 0x000fe20008010886 */
[----:B------:R-:W-:Y:S02]  /*27d0*/  FSEL R250, R250, RZ, P2 ;  /* 0x000000fffafa7208 */ /* 0x000fe40001000000 */
[----:B------:R-:W-:Y:S01]  /*27e0*/  @!P0 ISETP.GE.AND P2, PT, R226, R247, PT ;  /* 0x000000f7e200820c */ /* 0x000fe20003f46270 */
[--C-:B------:R-:W-:Y:S01]  /*27f0*/  FFMA.FTZ R221, R4, UR31, -R251.reuse ;  /* 0x0000001f04dd7c23 */ /* 0x100fe200080108fb */
[-C--:B--2---:R-:W-:Y:S01]  /*2800*/  HMMA.16816.F32.BF16 R20, R112, R100.reuse, R20 ;  /* 0x000000647014723c */ /* 0x084fe20000041814 */
[----:B------:R-:W-:Y:S02]  /*2810*/  MUFU.EX2 R223, R223 ;  /* 0x000000df00df7308 */ /* 0x000fe40000000800 */
[----:B------:R-:W-:Y:S02]  /*2820*/  @!P0 FSEL R9, R9, -INF , !P2 ;  /* 0xff80000009098808 */ /* 0x000fe40005000000 */
[----:B------:R-:W-:Y:S01]  /*2830*/  FSETP.NEU.FTZ.AND P2, PT, R207, -INF , PT ;  /* 0xff800000cf00780b */ /* 0x000fe20003f5d000 */
[C---:B------:R-:W-:Y:S05]  /*2840*/  HMMA.16816.F32.BF16 R24, R116.reuse, R100, R24 ;  /* 0x000000647418723c */ /* 0x040fea0000041818 */
[----:B------:R-:W-:Y:S01]  /*2850*/  MUFU.EX2 R221, R221 ;  /* 0x000000dd00dd7308 */ /* 0x000fe20000000800 */
[C---:B------:R-:W-:Y:S01]  /*2860*/  @!P0 ISETP.GE.AND P3, PT, R226.reuse, R249, PT ;  /* 0x000000f9e200820c */ /* 0x040fe20003f66270 */
[--C-:B------:R-:W-:Y:S01]  /*2870*/  FFMA.FTZ R228, R9, UR31, -R250.reuse ;  /* 0x0000001f09e47c23 */ /* 0x100fe200080108fa */
[----:B------:R-:W-:Y:S01]  /*2880*/  FSEL R129, R225, RZ, P2 ;  /* 0x000000ffe1817208 */ /* 0x000fe20001000000 */
[-C--:B------:R-:W-:Y:S03]  /*2890*/  HMMA.16816.F32.BF16 R28, R116, R102.reuse, R28 ;  /* 0x00000066741c723c */ /* 0x080fe6000004181c */
[----:B------:R-:W-:Y:S03]  /*28a0*/  @!P0 ISETP.GE.AND P2, PT, R226, R131, PT ;  /* 0x00000083e200820c */ /* 0x000fe60003f46270 */
[----:B------:R1:W-:Y:S01]  /*28b0*/  MUFU.EX2 R225, R228 ;  /* 0x000000e400e17308 */ /* 0x0003e20000000800 */
[----:B------:R-:W-:Y:S01]  /*28c0*/  @!P0 FSEL R5, R5, -INF , !P3 ;  /* 0xff80000005058808 */ /* 0x000fe20005800000 */
[----:B------:R-:W-:Y:S04]  /*28d0*/  HMMA.16816.F32.BF16 R32, R112, R102, R32 ;  /* 0x000000667020723c */ /* 0x000fe80000041820 */
[----:B------:R-:W-:Y:S01]  /*28e0*/  @!P0 ISETP.GE.AND P3, PT, R248, R135, PT ;  /* 0x00000087f800820c */ /* 0x000fe20003f66270 */
[----:B------:R-:W-:Y:S01]  /*28f0*/  FFMA.FTZ R222, R5, UR31, -R251 ;  /* 0x0000001f05de7c23 */ /* 0x000fe200080108fb */
[----:B------:R-:W-:Y:S02]  /*2900*/  @!P0 FSEL R11, R11, -INF , !P2 ;  /* 0xff8000000b0b8808 */ /* 0x000fe40005000000 */
[-C--:B------:R-:W-:Y:S03]  /*2910*/  @!P0 ISETP.GE.AND P2, PT, R234, R247.reuse, PT ;  /* 0x000000f7ea00820c */ /* 0x080fe60003f46270 */
[----:B------:R-:W-:Y:S01]  /*2920*/  MUFU.EX2 R222, R222 ;  /* 0x000000de00de7308 */ /* 0x000fe20000000800 */
[----:B------:R-:W-:Y:S02]  /*2930*/  @!P0 FSEL R12, R12, -INF , !P2 ;  /* 0xff8000000c0c8808 */ /* 0x000fe40005000000 */
[----:B------:R-:W-:Y:S02]  /*2940*/  @!P0 ISETP.GE.AND P2, PT, R236, R247, PT ;  /* 0x000000f7ec00820c */ /* 0x000fe40003f46270 */
[----:B------:R-:W-:Y:S01]  /*2950*/  @!P0 FSEL R6, R6, -INF , !P3 ;  /* 0xff80000006068808 */ /* 0x000fe20005800000 */
[----:B-1----:R-:W-:Y:S01]  /*2960*/  FFMA.FTZ R228, R12, UR31, -R250 ;  /* 0x0000001f0ce47c23 */ /* 0x002fe200080108fa */
[----:B------:R-:W-:Y:S02]  /*2970*/  @!P0 FSEL R13, R13, -INF , !P2 ;  /* 0xff8000000d0d8808 */ /* 0x000fe40005000000 */
[----:B------:R-:W-:Y:S01]  /*2980*/  @!P0 ISETP.GE.AND P2, PT, R234, R131, PT ;  /* 0x00000083ea00820c */ /* 0x000fe20003f46270 */
[----:B------:R-:W-:Y:S01]  /*2990*/  FFMA.FTZ R220, R6, UR31, -R134 ;  /* 0x0000001f06dc7c23 */ /* 0x000fe20008010886 */
[----:B------:R-:W-:Y:S01]  /*29a0*/  @!P0 ISETP.GE.AND P3, PT, R248, R247, PT ;  /* 0x000000f7f800820c */ /* 0x000fe20003f66270 */
[----:B------:R-:W-:Y:S01]  /*29b0*/  MUFU.EX2 R228, R228 ;  /* 0x000000e400e47308 */ /* 0x000fe20000000800 */
[----:B------:R-:W-:Y:S01]  /*29c0*/  @!P0 FSEL R14, R14, -INF , !P2 ;  /* 0xff8000000e0e8808 */ /* 0x000fe20005000000 */
[--C-:B------:R-:W-:Y:S01]  /*29d0*/  FFMA.FTZ R229, R13, UR31, -R250.reuse ;  /* 0x0000001f0de57c23 */ /* 0x100fe200080108fa */
[-C--:B------:R-:W-:Y:S02]  /*29e0*/  @!P0 ISETP.GE.AND P2, PT, R236, R131.reuse, PT ;  /* 0x00000083ec00820c */ /* 0x080fe40003f46270 */
[----:B------:R-:W-:Y:S01]  /*29f0*/  @!P0 FSEL R8, R8, -INF , !P3 ;  /* 0xff80000008088808 */ /* 0x000fe20005800000 */
[--C-:B------:R-:W-:Y:S01]  /*2a00*/  FFMA.FTZ R230, R14, UR31, -R129.reuse ;  /* 0x0000001f0ee67c23 */ /* 0x100fe20008010881 */
[----:B------:R-:W-:Y:S03]  /*2a10*/  @!P0 FSEL R15, R15, -INF , !P2 ;  /* 0xff8000000f0f8808 */ /* 0x000fe60005000000 */
[----:B------:R-:W-:Y:S01]  /*2a20*/  MUFU.EX2 R220, R220 ;  /* 0x000000dc00dc7308 */ /* 0x000fe20000000800 */
[----:B------:R-:W-:Y:S01]  /*2a30*/  IADD3 R178, P2, R202, UR12, RZ ;  /* 0x0000000ccab27c10 */ /* 0x000fe2000ff5e0ff */
[----:B------:R-:W-:Y:S01]  /*2a40*/  FFMA.FTZ R227, R8, UR31, -R250 ;  /* 0x0000001f08e37c23 */ /* 0x000fe200080108fa */
[----:B------:R-:W-:Y:S01]  /*2a50*/  @!P0 ISETP.GE.AND P3, PT, R248, R131, PT ;  /* 0x00000083f800820c */ /* 0x000fe20003f66270 */
[--C-:B------:R-:W-:Y:S01]  /*2a60*/  FFMA.FTZ R231, R15, UR31, -R129.reuse ;  /* 0x0000001f0fe77c23 */ /* 0x100fe20008010881 */
[----:B------:R-:W-:Y:S02]  /*2a70*/  IADD3.X R179, R203, UR7, RZ, P2, !PT ;  /* 0x00000007cbb37c10 */ /* 0x000fe400097fe4ff */
[----:B------:R-:W-:Y:S03]  /*2a80*/  @!P0 ISETP.GE.AND P2, PT, R236, R249, PT ;  /* 0x000000f9ec00820c */ /* 0x000fe60003f46270 */
[----:B------:R1:W-:Y:S01]  /*2a90*/  MUFU.EX2 R224, R227 ;  /* 0x000000e300e07308 */ /* 0x0003e20000000800 */
[----:B------:R-:W-:Y:S01]  /*2aa0*/  @!P0 FSEL R10, R10, -INF , !P3 ;  /* 0xff8000000a0a8808 */ /* 0x000fe20005800000 */
[----:B------:R-:W2:Y:S01]  /*2ab0*/  LDG.E R232, desc[UR40][R178.64] ;  /* 0x00000028b2e87981 */ /* 0x000ea2000c1e1900 */
[----:B------:R-:W-:Y:S02]  /*2ac0*/  @!P0 FSEL R17, R17, -INF , !P2 ;  /* 0xff80000011118808 */ /* 0x000fe40005000000 */
[----:B------:R-:W-:Y:S01]  /*2ad0*/  @!P0 ISETP.GE.AND P2, PT, R234, R135, PT ;  /* 0x00000087ea00820c */ /* 0x000fe20003f46270 */
[----:B------:R-:W-:Y:S01]  /*2ae0*/  FFMA.FTZ R226, R10, UR31, -R129 ;  /* 0x0000001f0ae27c23 */ /* 0x000fe20008010881 */
[----:B------:R-:W-:Y:S03]  /*2af0*/  @!P0 ISETP.GE.AND P3, PT, R234, R249, PT ;  /* 0x000000f9ea00820c */ /* 0x000fe60003f66270 */
[----:B------:R-:W-:Y:S01]  /*2b00*/  MUFU.EX2 R229, R229 ;  /* 0x000000e500e57308 */ /* 0x000fe20000000800 */
[----:B------:R-:W-:Y:S01]  /*2b10*/  @!P0 FSEL R18, R18, -INF , !P2 ;  /* 0xff80000012128808 */ /* 0x000fe20005000000 */
[--C-:B------:R-:W-:Y:S01]  /*2b20*/  FFMA.FTZ R234, R17, UR31, -R251.reuse ;  /* 0x0000001f11ea7c23 */ /* 0x100fe200080108fb */
[----:B------:R-:W-:Y:S01]  /*2b30*/  @!P0 ISETP.GE.AND P2, PT, R236, R135, PT ;  /* 0x00000087ec00820c */ /* 0x000fe20003f46270 */
[----:B------:R3:W5:Y:S01]  /*2b40*/  LDG.E R242, desc[UR40][R178.64+0x80] ;  /* 0x00008028b2f27981 */ /* 0x000762000c1e1900 */
[----:B------:R-:W-:Y:S01]  /*2b50*/  @!P0 FSEL R16, R16, -INF , !P3 ;  /* 0xff80000010108808 */ /* 0x000fe20005800000 */
[--C-:B------:R-:W-:Y:S01]  /*2b60*/  FFMA.FTZ R233, R18, UR31, -R134.reuse ;  /* 0x0000001f12e97c23 */ /* 0x100fe20008010886 */
[----:B------:R-:W-:Y:S03]  /*2b70*/  @!P0 FSEL R19, R19, -INF , !P2 ;  /* 0xff80000013138808 */ /* 0x000fe60005000000 */
[----:B------:R-:W-:Y:S01]  /*2b80*/  MUFU.EX2 R234, R234 ;  /* 0x000000ea00ea7308 */ /* 0x000fe20000000800 */
[-C--:B------:R-:W-:Y:S01]  /*2b90*/  @!P0 ISETP.GE.AND P2, PT, R246, R249.reuse, PT ;  /* 0x000000f9f600820c */ /* 0x080fe20003f46270 */
[----:B------:R-:W-:Y:S02]  /*2ba0*/  @!P0 VIADD R18, R248, 0x18 ;  /* 0x00000018f8128836 */ /* 0x000fe40000000000 */
[----:B------:R-:W-:Y:S01]  /*2bb0*/  FFMA.FTZ R235, R16, UR31, -R251 ;  /* 0x0000001f10eb7c23 */ /* 0x000fe200080108fb */
[--C-:B------:R-:W-:Y:S01]  /*2bc0*/  FFMA.FTZ R238, R19, UR31, -R134.reuse ;  /* 0x0000001f13ee7c23 */ /* 0x100fe20008010886 */
[----:B------:R-:W-:Y:S01]  /*2bd0*/  @!P0 FSEL R20, R20, -INF , !P2 ;  /* 0xff80000014148808 */ /* 0x000fe20005000000 */
[----:B-1----:R-:W-:Y:S01]  /*2be0*/  FFMA.FTZ R227, R11, UR31, -R129 ;  /* 0x0000001f0be37c23 */ /* 0x002fe20008010881 */
[----:B------:R-:W-:Y:S02]  /*2bf0*/  @!P0 ISETP.GE.AND P2, PT, R252, R249, PT ;  /* 0x000000f9fc00820c */ /* 0x000fe40003f46270 */
[----:B------:R-:W-:Y:S01]  /*2c00*/  MUFU.EX2 R233, R233 ;  /* 0x000000e900e97308 */ /* 0x000fe20000000800 */
[----:B------:R-:W-:Y:S01]  /*2c10*/  @!P0 ISETP.GE.AND P3, PT, R18, R131, PT ;  /* 0x000000831200820c */ /* 0x000fe20003f66270 */
[----:B------:R-:W4:Y:S01]  /*2c20*/  LDG.E R236, desc[UR40][R178.64+0x20] ;  /* 0x00002028b2ec7981 */ /* 0x000f22000c1e1900 */
[----:B------:R-:W-:Y:S01]  /*2c30*/  @!P0 FSEL R21, R21, -INF , !P2 ;  /* 0xff80000015158808 */ /* 0x000fe20005000000 */
[--C-:B------:R-:W-:Y:S01]  /*2c40*/  FFMA.FTZ R237, R20, UR31, -R251.reuse ;  /* 0x0000001f14ed7c23 */ /* 0x100fe200080108fb */
[-C--:B------:R-:W-:Y:S01]  /*2c50*/  @!P0 ISETP.GE.AND P2, PT, R246, R135.reuse, PT ;  /* 0x00000087f600820c */ /* 0x080fe20003f46270 */
[----:B------:R3:W5:Y:S01]  /*2c60*/  LDG.E R241, desc[UR40][R178.64+0xa0] ;  /* 0x0000a028b2f17981 */ /* 0x000762000c1e1900 */
[----:B------:R-:W-:Y:S03]  /*2c70*/  @!P0 FSEL R30, R30, -INF , !P3 ;  /* 0xff8000001e1e8808 */ /* 0x000fe60005800000 */
[----:B------:R-:W1:Y:S01]  /*2c80*/  MUFU.EX2 R235, R235 ;  /* 0x000000eb00eb7308 */ /* 0x000e620000000800 */
[----:B------:R-:W-:Y:S01]  /*2c90*/  @!P0 FSEL R22, R22, -INF , !P2 ;  /* 0xff80000016168808 */ /* 0x000fe20005000000 */
[----:B------:R-:W-:Y:S01]  /*2ca0*/  FFMA.FTZ R240, R21, UR31, -R251 ;  /* 0x0000001f15f07c23 */ /* 0x000fe200080108fb */
[----:B------:R-:W-:Y:S01]  /*2cb0*/  @!P0 ISETP.GE.AND P2, PT, R252, R135, PT ;  /* 0x00000087fc00820c */ /* 0x000fe20003f46270 */
[--C-:B------:R-:W-:Y:S02]  /*2cc0*/  FFMA.FTZ R19, R30, UR31, -R129.reuse ;  /* 0x0000001f1e137c23 */ /* 0x100fe40008010881 */
[--C-:B------:R-:W-:Y:S01]  /*2cd0*/  FFMA.FTZ R239, R22, UR31, -R134.reuse ;  /* 0x0000001f16ef7c23 */ /* 0x100fe20008010886 */
[----:B------:R-:W-:Y:S01]  /*2ce0*/  @!P0 FSEL R23, R23, -INF , !P2 ;  /* 0xff80000017178808 */ /* 0x000fe20005000000 */
[----:B------:R-:W-:Y:S01]  /*2cf0*/  @!P0 VIADD R22, R248, 0x19 ;  /* 0x00000019f8168836 */ /* 0x000fe20000000000 */
[-C--:B------:R-:W-:Y:S01]  /*2d00*/  @!P0 ISETP.GE.AND P2, PT, R246, R247.reuse, PT ;  /* 0x000000f7f600820c */ /* 0x080fe20003f46270 */
[----:B------:R-:W3:Y:S02]  /*2d10*/  MUFU.EX2 R238, R238 ;  /* 0x000000ee00ee7308 */ /* 0x000ee40000000800 */
[----:B------:R-:W-:Y:S01]  /*2d20*/  FFMA.FTZ R244, R23, UR31, -R134 ;  /* 0x0000001f17f47c23 */ /* 0x000fe20008010886 */
[----:B------:R-:W-:Y:S02]  /*2d30*/  @!P0 FSEL R24, R24, -INF , !P2 ;  /* 0xff80000018188808 */ /* 0x000fe40005000000 */
[----:B------:R-:W-:Y:S02]  /*2d40*/  @!P0 ISETP.GE.AND P2, PT, R252, R247, PT ;  /* 0x000000f7fc00820c */ /* 0x000fe40003f46270 */
[----:B-1----:R-:W-:Y:S03]  /*2d50*/  F2FP.BF16.F32.PACK_AB R17, R234, R235 ;  /* 0x000000ebea11723e */ /* 0x002fe600000010ff */
[----:B------:R-:W-:Y:S01]  /*2d60*/  MUFU.EX2 R226, R226 ;  /* 0x000000e200e27308 */ /* 0x000fe20000000800 */
[----:B------:R-:W-:Y:S01]  /*2d70*/  @!P0 FSEL R25, R25, -INF , !P2 ;  /* 0xff80000019198808 */ /* 0x000fe20005000000 */
[--C-:B------:R-:W-:Y:S01]  /*2d80*/  FFMA.FTZ R243, R24, UR31, -R250.reuse ;  /* 0x0000001f18f37c23 */ /* 0x100fe200080108fa */
[-C--:B------:R-:W-:Y:S03]  /*2d90*/  @!P0 ISETP.GE.AND P2, PT, R246, R131.reuse, PT ;  /* 0x00000083f600820c */ /* 0x080fe60003f46270 */
[--C-:B------:R-:W-:Y:S01]  /*2da0*/  FFMA.FTZ R246, R25, UR31, -R250.reuse ;  /* 0x0000001f19f67c23 */ /* 0x100fe200080108fa */
[----:B------:R-:W-:Y:S03]  /*2db0*/  @!P0 FSEL R26, R26, -INF , !P2 ;  /* 0xff8000001a1a8808 */ /* 0x000fe60005000000 */
[----:B------:R-:W1:Y:S01]  /*2dc0*/  MUFU.EX2 R227, R227 ;  /* 0x000000e300e37308 */ /* 0x000e620000000800 */
[----:B------:R-:W-:Y:S02]  /*2dd0*/  @!P0 ISETP.GE.AND P2, PT, R252, R131, PT ;  /* 0x00000083fc00820c */ /* 0x000fe40003f46270 */
[----:B------:R-:W-:Y:S01]  /*2de0*/  F2FP.BF16.F32.PACK_AB R25, R229, R228 ;  /* 0x000000e4e519723e */ /* 0x000fe200000010ff */
[--C-:B------:R-:W-:Y:S01]  /*2df0*/  FFMA.FTZ R245, R26, UR31, -R129.reuse ;  /* 0x0000001f1af57c23 */ /* 0x100fe20008010881 */
[----:B------:R-:W-:Y:S02]  /*2e00*/  @!P0 FSEL R27, R27, -INF , !P2 ;  /* 0xff8000001b1b8808 */ /* 0x000fe40005000000 */
[-C--:B------:R-:W-:Y:S03]  /*2e10*/  @!P0 ISETP.GE.AND P2, PT, R18, R247.reuse, PT ;  /* 0x000000f71200820c */ /* 0x080fe60003f46270 */
[----:B------:R-:W-:Y:S01]  /*2e20*/  MUFU.EX2 R230, R230 ;  /* 0x000000e600e67308 */ /* 0x000fe20000000800 */
[----:B------:R-:W-:Y:S01]  /*2e30*/  F2FP.BF16.F32.PACK_AB R26, R223, R220 ;  /* 0x000000dcdf1a723e */ /* 0x000fe200000010ff */
[----:B------:R-:W-:Y:S01]  /*2e40*/  FFMA.FTZ R252, R27, UR31, -R129 ;  /* 0x0000001f1bfc7c23 */ /* 0x000fe20008010881 */
[----:B------:R-:W-:Y:S02]  /*2e50*/  @!P0 FSEL R28, R28, -INF , !P2 ;  /* 0xff8000001c1c8808 */ /* 0x000fe40005000000 */
[----:B------:R-:W-:Y:S01]  /*2e60*/  @!P0 ISETP.GE.AND P2, PT, R22, R247, PT ;  /* 0x000000f71600820c */ /* 0x000fe20003f46270 */
[----:B------:R-:W-:Y:S01]  /*2e70*/  STS [R193+0xe400], R26 ;  /* 0x00e4001ac1007388 */ /* 0x000fe20000000800 */
[----:B---3--:R-:W-:Y:S03]  /*2e80*/  F2FP.BF16.F32.PACK_AB R27, R238, R233 ;  /* 0x000000e9ee1b723e */ /* 0x008fe600000010ff */
[----:B------:R-:W3:Y:S01]  /*2e90*/  MUFU.EX2 R231, R231 ;  /* 0x000000e700e77308 */ /* 0x000ee20000000800 */
[----:B------:R-:W-:Y:S01]  /*2ea0*/  @!P0 FSEL R29, R29, -INF , !P2 ;  /* 0xff8000001d1d8808 */ /* 0x000fe20005000000 */
[--C-:B------:R-:W-:Y:S01]  /*2eb0*/  FFMA.FTZ R247, R28, UR31, -R250.reuse ;  /* 0x0000001f1cf77c23 */ /* 0x100fe200080108fa */
[-C--:B------:R-:W-:Y:S03]  /*2ec0*/  @!P0 ISETP.GE.AND P2, PT, R18, R249.reuse, PT ;  /* 0x000000f91200820c */ /* 0x080fe60003f46270 */
[----:B------:R-:W-:Y:S01]  /*2ed0*/  FFMA.FTZ R250, R29, UR31, -R250 ;  /* 0x0000001f1dfa7c23 */ /* 0x000fe200080108fa */
[----:B------:R-:W-:Y:S03]  /*2ee0*/  @!P0 FSEL R32, R32, -INF , !P2 ;  /* 0xff80000020208808 */ /* 0x000fe60005000000 */
[----:B------:R-:W-:Y:S01]  /*2ef0*/  MUFU.EX2 R248, R252 ;  /* 0x000000fc00f87308 */ /* 0x000fe20000000800 */
[----:B------:R-:W-:Y:S01]  /*2f00*/  @!P0 ISETP.GE.AND P2, PT, R22, R249, PT ;  /* 0x000000f91600820c */ /* 0x000fe20003f46270 */
[--C-:B------:R-:W-:Y:S03]  /*2f10*/  FFMA.FTZ R249, R32, UR31, -R251.reuse ;  /* 0x0000001f20f97c23 */ /* 0x100fe600080108fb */
[----:B------:R-:W-:Y:S02]  /*2f20*/  @!P0 FSEL R33, R33, -INF , !P2 ;  /* 0xff80000021218808 */ /* 0x000fe40005000000 */
[-C--:B------:R-:W-:Y:S03]  /*2f30*/  @!P0 ISETP.GE.AND P2, PT, R18, R135.reuse, PT ;  /* 0x000000871200820c */ /* 0x080fe60003f46270 */
[----:B------:R-:W-:Y:S01]  /*2f40*/  MUFU.EX2 R237, R237 ;  /* 0x000000ed00ed7308 */ /* 0x000fe20000000800 */
[----:B-1----:R-:W-:Y:S01]  /*2f50*/  F2FP.BF16.F32.PACK_AB R18, R227, R226 ;  /* 0x000000e2e312723e */ /* 0x002fe200000010ff */
[----:B------:R-:W-:Y:S01]  /*2f60*/  FFMA.FTZ R251, R33, UR31, -R251 ;  /* 0x0000001f21fb7c23 */ /* 0x000fe200080108fb */
[----:B------:R-:W-:Y:S02]  /*2f70*/  @!P0 FSEL R34, R34, -INF , !P2 ;  /* 0xff80000022228808 */ /* 0x000fe40005000000 */
[----:B------:R-:W-:Y:S02]  /*2f80*/  @!P0 ISETP.GE.AND P2, PT, R22, R135, PT ;  /* 0x000000871600820c */ /* 0x000fe40003f46270 */
[----:B---3--:R-:W-:Y:S01]  /*2f90*/  F2FP.BF16.F32.PACK_AB R23, R231, R230 ;  /* 0x000000e6e717723e */ /* 0x008fe200000010ff */
[--C-:B------:R-:W-:Y:S01]  /*2fa0*/  FFMA.FTZ R135, R34, UR31, -R134.reuse ;  /* 0x0000001f22877c23 */ /* 0x100fe20008010886 */
[----:B------:R-:W-:Y:S01]  /*2fb0*/  F2FP.BF16.F32.PACK_AB R34, R222, R221 ;  /* 0x000000ddde22723e */ /* 0x000fe200000010ff */
[----:B------:R-:W-:Y:S01]  /*2fc0*/  MUFU.EX2 R252, R251 ;  /* 0x000000fb00fc7308 */ /* 0x000fe20000000800 */
[----:B------:R-:W-:Y:S02]  /*2fd0*/  @!P0 FSEL R35, R35, -INF , !P2 ;  /* 0xff80000023238808 */ /* 0x000fe40005000000 */
[----:B------:R-:W-:Y:S01]  /*2fe0*/  @!P0 ISETP.GE.AND P2, PT, R22, R131, PT ;  /* 0x000000831600820c */ /* 0x000fe20003f46270 */
[----:B------:R-:W-:Y:S01]  /*2ff0*/  STS [R193+0xe000], R34 ;  /* 0x00e00022c1007388 */ /* 0x000fe20000000800 */
[----:B------:R-:W-:Y:S01]  /*3000*/  F2FP.BF16.F32.PACK_AB R22, R225, R224 ;  /* 0x000000e0e116723e */ /* 0x000fe200000010ff */
[----:B------:R-:W-:Y:S01]  /*3010*/  FFMA.FTZ R134, R35, UR31, -R134 ;  /* 0x0000001f23867c23 */ /* 0x000fe20008010886 */
[----:B------:R-:W-:Y:S01]  /*3020*/  @!P0 FSEL R31, R31, -INF , !P2 ;  /* 0xff8000001f1f8808 */ /* 0x000fe20005000000 */
[----:B------:R1:W-:Y:S02]  /*3030*/  STS [R198+0xe000], R17 ;  /* 0x00e00011c6007388 */ /* 0x0003e40000000800 */
[----:B------:R-:W-:Y:S01]  /*3040*/  MUFU.EX2 R251, R135 ;  /* 0x0000008700fb7308 */ /* 0x000fe20000000800 */
[----:B------:R-:W-:Y:S01]  /*3050*/  PLOP3.LUT P2, PT, PT, PT, UP3, 0x80, 0x0 ;  /* 0x000000000000781c */ /* 0x000fe20003f4f038 */
[----:B------:R-:W-:Y:S01]  /*3060*/  STS [R198+0xe400], R27 ;  /* 0x00e4001bc6007388 */ /* 0x000fe20000000800 */
[----:B------:R-:W-:Y:S03]  /*3070*/  FFMA.FTZ R129, R31, UR31, -R129 ;  /* 0x0000001f1f817c23 */ /* 0x000fe60008010881 */
[----:B------:R3:W-:Y:S04]  /*3080*/  STS [R193+0xf000], R22 ;  /* 0x00f00016c1007388 */ /* 0x0007e80000000800 */
[----:B------:R-:W1:Y:S01]  /*3090*/  MUFU.EX2 R240, R240 ;  /* 0x000000f000f07308 */ /* 0x000e620000000800 */
[----:B------:R3:W-:Y:S04]  /*30a0*/  STS [R193+0xf400], R18 ;  /* 0x00f40012c1007388 */ /* 0x0007e80000000800 */
[----:B------:R-:W-:Y:S05]  /*30b0*/  STS [R198+0xf000], R25 ;  /* 0x00f00019c6007388 */ /* 0x000fea0000000800 */
[----:B------:R-:W-:Y:S01]  /*30c0*/  MUFU.EX2 R239, R239 ;  /* 0x000000ef00ef7308 */ /* 0x000fe20000000800 */
[----:B------:R-:W-:Y:S09]  /*30d0*/  STS [R198+0xf400], R23 ;  /* 0x00f40017c6007388 */ /* 0x000ff20000000800 */
[----:B------:R-:W3:Y:S01]  /*30e0*/  MUFU.EX2 R244, R244 ;  /* 0x000000f400f47308 */ /* 0x000ee20000000800 */
[----:B-1----:R-:W-:Y:S05]  /*30f0*/  F2FP.BF16.F32.PACK_AB R21, R240, R237 ;  /* 0x000000edf015723e */ /* 0x002fea00000010ff */
[----:B------:R-:W-:Y:S04]  /*3100*/  STS [R197+0xe000], R21 ;  /* 0x00e00015c5007388 */ /* 0x000fe80000000800 */
[----:B------:R3:W-:Y:S10]  /*3110*/  MUFU.EX2 R135, R19 ;  /* 0x0000001300877308 */ /* 0x0007f40000000800 */
[----:B------:R-:W1:Y:S10]  /*3120*/  MUFU.EX2 R249, R249 ;  /* 0x000000f900f97308 */ /* 0x000e740000000800 */
[----:B------:R-:W1:Y:S01]  /*3130*/  MUFU.EX2 R134, R134 ;  /* 0x0000008600867308 */ /* 0x000e620000000800 */
[----:B---3--:R-:W-:Y:S05]  /*3140*/  F2FP.BF16.F32.PACK_AB R19, R244, R239 ;  /* 0x000000eff413723e */ /* 0x008fea00000010ff */
[----:B------:R-:W-:Y:S04]  /*3150*/  STS [R197+0xe400], R19 ;  /* 0x00e40013c5007388 */ /* 0x000fe80000000800 */
[----:B------:R-:W-:Y:S01]  /*3160*/  MUFU.EX2 R243, R243 ;  /* 0x000000f300f37308 */ /* 0x000fe20000000800 */
[----:B-1----:R-:W-:Y:S05]  /*3170*/  F2FP.BF16.F32.PACK_AB R17, R252, R249 ;  /* 0x000000f9fc11723e */ /* 0x002fea00000010ff */
[----:B------:R-:W-:Y:S04]  /*3180*/  STS [R213+0xe000], R17 ;  /* 0x00e00011d5007388 */ /* 0x000fe80000000800 */
[----:B------:R-:W1:Y:S01]  /*3190*/  MUFU.EX2 R246, R246 ;  /* 0x000000f600f67308 */ /* 0x000e620000000800 */
[----:B------:R-:W-:Y:S05]  /*31a0*/  F2FP.BF16.F32.PACK_AB R34, R134, R251 ;  /* 0x000000fb8622723e */ /* 0x000fea00000010ff */
[----:B------:R-:W-:Y:S04]  /*31b0*/  STS [R213+0xe400], R34 ;  /* 0x00e40022d5007388 */ /* 0x000fe80000000800 */
[----:B------:R-:W3:Y:S10]  /*31c0*/  MUFU.EX2 R245, R245 ;  /* 0x000000f500f57308 */ /* 0x000ef40000000800 */
[----:B------:R-:W-:Y:S01]  /*31d0*/  MUFU.EX2 R247, R247 ;  /* 0x000000f700f77308 */ /* 0x000fe20000000800 */
[----:B-1----:R-:W-:Y:S05]  /*31e0*/  F2FP.BF16.F32.PACK_AB R30, R246, R243 ;  /* 0x000000f3f61e723e */ /* 0x002fea00000010ff */
[----:B------:R-:W-:Y:S04]  /*31f0*/  STS [R197+0xf000], R30 ;  /* 0x00f0001ec5007388 */ /* 0x000fe80000000800 */
[----:B------:R-:W1:Y:S01]  /*3200*/  MUFU.EX2 R250, R250 ;  /* 0x000000fa00fa7308 */ /* 0x000e620000000800 */
[----:B---3--:R-:W-:Y:S05]  /*3210*/  F2FP.BF16.F32.PACK_AB R26, R248, R245 ;  /* 0x000000f5f81a723e */ /* 0x008fea00000010ff */
[----:B------:R-:W-:Y:S04]  /*3220*/  STS [R197+0xf400], R26 ;  /* 0x00f4001ac5007388 */ /* 0x000fe80000000800 */
[----:B------:R-:W3:Y:S01]  /*3230*/  MUFU.EX2 R130, R129 ;  /* 0x0000008100827308 */ /* 0x000ee20000000800 */
[----:B-1----:R-:W-:Y:S05]  /*3240*/  F2FP.BF16.F32.PACK_AB R22, R250, R247 ;  /* 0x000000f7fa16723e */ /* 0x002fea00000010ff */
[----:B------:R-:W-:Y:S01]  /*3250*/  STS [R213+0xf000], R22 ;  /* 0x00f00016d5007388 */ /* 0x000fe20000000800 */
[----:B---3--:R-:W-:Y:S05]  /*3260*/  F2FP.BF16.F32.PACK_AB R18, R130, R135 ;  /* 0x000000878212723e */ /* 0x008fea00000010ff */
[----:B------:R-:W-:Y:S04]  /*3270*/  STS [R213+0xf400], R18 ;  /* 0x00f40012d5007388 */ /* 0x000fe80000000800 */
[----:B------:R-:W1:Y:S08]  /*3280*/  LDSM.16.M88.4 R100, [R120+0x4000] ;  /* 0x004000007864783b */ /* 0x000e700000000200 */
[----:B------:R-:W3:Y:S08]  /*3290*/  LDSM.16.M88.4 R104, [R120+0x5000] ;  /* 0x005000007868783b */ /* 0x000ef00000000200 */
[----:B------:R-:W2:Y:S08]  /*32a0*/  LDSM.16.M88.4 R108, [R124+0x4000] ;  /* 0x004000007c6c783b */ /* 0x000eb00000000200 */
[----:B------:R3:W4:Y:S08]  /*32b0*/  LDSM.16.M88.4 R112, [R124+0x5000] ;  /* 0x005000007c70783b */ /* 0x0007300000000200 */
[----:B------:R-:W4:Y:S01]  /*32c0*/  LDSM.16.M88.4 R116, [R125+0x4000] ;  /* 0x004000007d74783b */ /* 0x000f220000000200 */
[-C--:B-1----:R-:W-:Y:S07]  /*32d0*/  HMMA.16816.F32.BF16 R4, R100, R136.reuse, RZ ;  /* 0x000000886404723c */ /* 0x082fee00000418ff */
[----:B------:R-:W1:Y:S01]  /*32e0*/  LDSM.16.M88.4 R120, [R125+0x5000] ;  /* 0x005000007d78783b */ /* 0x000e620000000200 */
[----:B---3--:R-:W-:Y:S01]  /*32f0*/  IMAD.IADD R124, R177, 0x1, R124 ;  /* 0x00000001b17c7824 */ /* 0x008fe200078e027c */
[C---:B------:R-:W-:Y:S06]  /*3300*/  HMMA.16816.F32.BF16 R8, R104.reuse, R136, RZ ;  /* 0x000000886808723c */ /* 0x040fec00000418ff */
[-C--:B------:R-:W-:Y:S06]  /*3310*/  HMMA.16816.F32.BF16 R12, R104, R138.reuse, RZ ;  /* 0x0000008a680c723c */ /* 0x080fec00000418ff */
[C---:B------:R-:W-:Y:S06]  /*3320*/  HMMA.16816.F32.BF16 R16, R100.reuse, R138, RZ ;  /* 0x0000008a6410723c */ /* 0x040fec00000418ff */
[-C--:B------:R-:W-:Y:S06]  /*3330*/  HMMA.16816.F32.BF16 R20, R100, R140.reuse, RZ ;  /* 0x0000008c6414723c */ /* 0x080fec00000418ff */
[C---:B------:R-:W-:Y:S06]  /*3340*/  HMMA.16816.F32.BF16 R24, R104.reuse, R140, RZ ;  /* 0x0000008c6818723c */ /* 0x040fec00000418ff */
[-C--:B------:R-:W-:Y:S01]  /*3350*/  HMMA.16816.F32.BF16 R28, R104, R142.reuse, RZ ;  /* 0x0000008e681c723c */ /* 0x080fe200000418ff */
[----:B------:R-:W-:Y:S05]  /*3360*/  LDSM.16.M88.4 R104, [R124+0x5000] ;  /* 0x005000007c68783b */ /* 0x000fea0000000200 */
[----:B------:R-:W-:Y:S03]  /*3370*/  HMMA.16816.F32.BF16 R32, R100, R142, RZ ;  /* 0x0000008e6420723c */ /* 0x000fe600000418ff */
[----:B------:R-:W3:Y:S03]  /*3380*/  LDSM.16.M88.4 R100, [R124+0x4000] ;  /* 0x004000007c64783b */ /* 0x000ee60000000200 */
[-C--:B--2---:R-:W-:Y:S06]  /*3390*/  HMMA.16816.F32.BF16 R4, R108, R144.reuse, R4 ;  /* 0x000000906c04723c */ /* 0x084fec0000041804 */
[C---:B----4-:R-:W-:Y:S06]  /*33a0*/  HMMA.16816.F32.BF16 R8, R112.reuse, R144, R8 ;  /* 0x000000907008723c */ /* 0x050fec0000041808 */
[-C--:B------:R-:W-:Y:S06]  /*33b0*/  HMMA.16816.F32.BF16 R12, R112, R146.reuse, R12 ;  /* 0x00000092700c723c */ /* 0x080fec000004180c */
[C---:B------:R-:W-:Y:S06]  /*33c0*/  HMMA.16816.F32.BF16 R16, R108.reuse, R146, R16 ;  /* 0x000000926c10723c */ /* 0x040fec0000041810 */
[-C--:B------:R-:W-:Y:S06]  /*33d0*/  HMMA.16816.F32.BF16 R20, R108, R148.reuse, R20 ;  /* 0x000000946c14723c */ /* 0x080fec0000041814 */
[C---:B------:R-:W-:Y:S06]  /*33e0*/  HMMA.16816.F32.BF16 R24, R112.reuse, R148, R24 ;  /* 0x000000947018723c */ /* 0x040fec0000041818 */
[-C--:B------:R-:W-:Y:S06]  /*33f0*/  HMMA.16816.F32.BF16 R28, R112, R150.reuse, R28 ;  /* 0x00000096701c723c */ /* 0x080fec000004181c */
[----:B------:R-:W-:Y:S06]  /*3400*/  HMMA.16816.F32.BF16 R32, R108, R150, R32 ;  /* 0x000000966c20723c */ /* 0x000fec0000041820 */
[-C--:B------:R-:W-:Y:S06]  /*3410*/  HMMA.16816.F32.BF16 R4, R116, R152.reuse, R4 ;  /* 0x000000987404723c */ /* 0x080fec0000041804 */
[C---:B-1----:R-:W-:Y:S06]  /*3420*/  HMMA.16816.F32.BF16 R8, R120.reuse, R152, R8 ;  /* 0x000000987808723c */ /* 0x042fec0000041808 */
[-C--:B------:R-:W-:Y:S06]  /*3430*/  HMMA.16816.F32.BF16 R12, R120, R154.reuse, R12 ;  /* 0x0000009a780c723c */ /* 0x080fec000004180c */
[C---:B------:R-:W-:Y:S06]  /*3440*/  HMMA.16816.F32.BF16 R16, R116.reuse, R154, R16 ;  /* 0x0000009a7410723c */ /* 0x040fec0000041810 */
[-C--:B------:R-:W-:Y:S06]  /*3450*/  HMMA.16816.F32.BF16 R20, R116, R156.reuse, R20 ;  /* 0x0000009c7414723c */ /* 0x080fec0000041814 */
[C---:B------:R-:W-:Y:S06]  /*3460*/  HMMA.16816.F32.BF16 R24, R120.reuse, R156, R24 ;  /* 0x0000009c7818723c */ /* 0x040fec0000041818 */
[-C--:B------:R-:W-:Y:S06]  /*3470*/  HMMA.16816.F32.BF16 R28, R120, R158.reuse, R28 ;  /* 0x0000009e781c723c */ /* 0x080fec000004181c */
[----:B------:R-:W-:Y:S06]  /*3480*/  HMMA.16816.F32.BF16 R32, R116, R158, R32 ;  /* 0x0000009e7420723c */ /* 0x000fec0000041820 */
[-C--:B---3--:R-:W-:Y:S05]  /*3490*/  HMMA.16816.F32.BF16 R4, R100, R160.reuse, R4 ;  /* 0x000000a06404723c */ /* 0x088fea0000041804 */
[----:B------:R-:W-:Y:S01]  /*34a0*/  LEA R116, R174, UR5, 0x1 ;  /* 0x00000005ae747c11 */ /* 0x000fe2000f8e08ff */
[C---:B------:R-:W-:Y:S06]  /*34b0*/  HMMA.16816.F32.BF16 R8, R104.reuse, R160, R8 ;  /* 0x000000a06808723c */ /* 0x040fec0000041808 */
[-C--:B------:R-:W-:Y:S06]  /*34c0*/  HMMA.16816.F32.BF16 R12, R104, R162.reuse, R12 ;  /* 0x000000a2680c723c */ /* 0x080fec000004180c */
[C---:B------:R-:W-:Y:S06]  /*34d0*/  HMMA.16816.F32.BF16 R16, R100.reuse, R162, R16 ;  /* 0x000000a26410723c */ /* 0x040fec0000041810 */
[-C--:B------:R-:W-:Y:S05]  /*34e0*/  HMMA.16816.F32.BF16 R20, R100, R164.reuse, R20 ;  /* 0x000000a46414723c */ /* 0x080fea0000041814 */
[C---:B------:R-:W-:Y:S01]  /*34f0*/  FADD.FTZ R129, -R232.reuse, R4 ;  /* 0x00000004e8817221 */ /* 0x040fe20000010100 */
[C---:B------:R-:W-:Y:S05]  /*3500*/  HMMA.16816.F32.BF16 R24, R104.reuse, R164, R24 ;  /* 0x000000a46818723c */ /* 0x040fea0000041818 */
[C---:B------:R-:W-:Y:S01]  /*3510*/  FADD.FTZ R131, -R232.reuse, R5 ;  /* 0x00000005e8837221 */ /* 0x040fe20000010100 */
[-C--:B------:R-:W-:Y:S05]  /*3520*/  HMMA.16816.F32.BF16 R28, R104, R166.reuse, R28 ;  /* 0x000000a6681c723c */ /* 0x080fea000004181c */
[----:B------:R-:W-:Y:S01]  /*3530*/  FMUL.FTZ R221, R221, R129 ;  /* 0x00000081dddd7220 */ /* 0x000fe20000410000 */
[----:B------:R-:W-:Y:S05]  /*3540*/  HMMA.16816.F32.BF16 R32, R100, R166, R32 ;  /* 0x000000a66420723c */ /* 0x000fea0000041820 */
[C---:B------:R-:W-:Y:S01]  /*3550*/  FADD.FTZ R17, -R232.reuse, R17 ;  /* 0x00000011e8117221 */ /* 0x040fe20000010100 */
[----:B------:R-:W-:Y:S01]  /*3560*/  FADD.FTZ R133, -R232, R16 ;  /* 0x00000010e8857221 */ /* 0x000fe20000010100 */
[----:B------:R-:W-:Y:S04]  /*3570*/  VIADD R100, R116, 0x4040 ;  /* 0x0000404074647836 */ /* 0x000fe80000000000 */
[----:B------:R-:W-:Y:S01]  /*3580*/  FADD.FTZ R129, -R232, R21 ;  /* 0x00000015e8817221 */ /* 0x000fe20000010100 */
[----:B------:R-:W-:Y:S01]  /*3590*/  FMUL.FTZ R234, R234, R17 ;  /* 0x00000011eaea7220 */ /* 0x000fe20000410000 */
[----:B------:R-:W-:Y:S01]  /*35a0*/  FADD.FTZ R17, -R232, R20 ;  /* 0x00000014e8117221 */ /* 0x000fe20000010100 */
[----:B------:R-:W-:Y:S01]  /*35b0*/  FMUL.FTZ R222, R222, R131 ;  /* 0x00000083dede7220 */ /* 0x000fe20000410000 */
[----:B------:R-:W-:Y:S01]  /*35c0*/  FMUL.FTZ R235, R235, R133 ;  /* 0x00000085ebeb7220 */ /* 0x000fe20000410000 */
[----:B------:R-:W-:Y:S01]  /*35d0*/  FMUL.FTZ R240, R240, R129 ;  /* 0x00000081f0f07220 */ /* 0x000fe20000410000 */
[----:B------:R-:W-:Y:S01]  /*35e0*/  FMUL.FTZ R237, R237, R17 ;  /* 0x00000011eded7220 */ /* 0x000fe20000410000 */
[----:B------:R-:W-:Y:S01]  /*35f0*/  VIADD R21, R116, 0x4000 ;  /* 0x0000400074157836 */ /* 0x000fe20000000000 */
[----:B------:R-:W-:Y:S02]  /*3600*/  F2FP.BF16.F32.PACK_AB R222, R222, R221 ;  /* 0x000000dddede723e */ /* 0x000fe400000010ff */
[----:B------:R-:W-:Y:S01]  /*3610*/  F2FP.BF16.F32.PACK_AB R235, R234, R235 ;  /* 0x000000ebeaeb723e */ /* 0x000fe200000010ff */
[----:B------:R-:W-:Y:S01]  /*3620*/  @P1 VIADD R100, R21, 0xffffffc0 ;  /* 0xffffffc015641836 */ /* 0x000fe20000000000 */
[----:B------:R-:W-:Y:S01]  /*3630*/  F2FP.BF16.F32.PACK_AB R240, R240, R237 ;  /* 0x000000edf0f0723e */ /* 0x000fe200000010ff */
[----:B------:R-:W-:Y:S01]  /*3640*/  FADD.FTZ R237, -R236, R6 ;  /* 0x00000006eced7221 */ /* 0x000fe20000010100 */
[C---:B------:R-:W-:Y:S01]  /*3650*/  FADD.FTZ R234, -R232.reuse, R32 ;  /* 0x00000020e8ea7221 */ /* 0x040fe20000010100 */
[----:B------:R-:W-:Y:S01]  /*3660*/  FADD.FTZ R221, -R232, R33 ;  /* 0x00000021e8dd7221 */ /* 0x000fe20000010100 */
[----:B------:R-:W-:Y:S01]  /*3670*/  FADD.FTZ R232, -R236, R7 ;  /* 0x00000007ece87221 */ /* 0x000fe20000010100 */
[----:B------:R-:W-:Y:S01]  /*3680*/  FMUL.FTZ R237, R220, R237 ;  /* 0x000000eddced7220 */ /* 0x000fe20000410000 */
[----:B------:R-:W-:Y:S01]  /*3690*/  FMUL.FTZ R234, R249, R234 ;  /* 0x000000eaf9ea7220 */ /* 0x000fe20000410000 */
[----:B------:R-:W-:Y:S01]  /*36a0*/  FMUL.FTZ R221, R252, R221 ;  /* 0x000000ddfcdd7220 */ /* 0x000fe20000410000 */
[----:B------:R-:W-:Y:S01]  /*36b0*/  FMUL.FTZ R232, R223, R232 ;  /* 0x000000e8dfe87220 */ /* 0x000fe20000410000 */
[C---:B------:R-:W-:Y:S01]  /*36c0*/  FADD.FTZ R220, -R236.reuse, R18 ;  /* 0x00000012ecdc7221 */ /* 0x040fe20000010100 */
[C---:B------:R-:W-:Y:S01]  /*36d0*/  FADD.FTZ R223, -R236.reuse, R19 ;  /* 0x00000013ecdf7221 */ /* 0x040fe20000010100 */
[----:B------:R-:W-:Y:S01]  /*36e0*/  FADD.FTZ R252, -R236, R34 ;  /* 0x00000022ecfc7221 */ /* 0x000fe20000010100 */
[----:B------:R-:W-:Y:S01]  /*36f0*/  F2FP.BF16.F32.PACK_AB R234, R221, R234 ;  /* 0x000000eaddea723e */ /* 0x000fe200000010ff */
        /* <DEDUP_REMOVED lines=8> */
[----:B------:R-:W-:Y:S01]  /*3780*/  FMUL.FTZ R252, R251, R252 ;  /* 0x000000fcfbfc7220 */ /* 0x000fe20000410000 */
[----:B------:R-:W-:Y:S01]  /*3790*/  FMUL.FTZ R233, R134, R233 ;  /* 0x000000e986e97220 */ /* 0x000fe20000410000 */
[----:B------:R-:W-:Y:S06]  /*37a0*/  @!P2 BRA `(.L_x_74) ;  /* 0x000000000048a947 */ /* 0x000fec0003800000 */
[----:B------:R-:W1:Y:S01]  /*37b0*/  LDC R7, c[0x0][0x240] ;  /* 0x00009000ff077b82 */ /* 0x000e620000000800 */
[----:B------:R-:W-:Y:S04]  /*37c0*/  ULOP3.LUT UR10, UR13, 0x1, URZ, 0xc0, !UPT ;  /* 0x000000010d0a7892 */ /* 0x000fe8000f8ec03f */
[----:B------:R-:W-:Y:S03]  /*37d0*/  UISETP.NE.U32.AND UP0, UPT, UR10, 0x1, UPT ;  /* 0x000000010a00788c */ /* 0x000fe6000bf05070 */
[----:B------:R-:W2:Y:S01]  /*37e0*/  LDC R5, c[0x0][0x244] ;  /* 0x00009100ff057b82 */ /* 0x000ea20000000800 */
[----:B------:R-:W-:Y:S06]  /*37f0*/  USEL UR10, UR24, 0x2000, !UP0 ;  /* 0x00002000180a7887 */ /* 0x000fec000c000000 */
[----:B------:R-:W-:Y:S02]  /*3800*/  VIADD R211, R211, UR10 ;  /* 0x0000000ad3d37c36 */ /* 0x000fe40008000000 */
[----:B------:R-:W-:Y:S02]  /*3810*/  VIADD R171, R171, UR10 ;  /* 0x0000000aabab7c36 */ /* 0x000fe40008000000 */
[----:B-1----:R-:W-:Y:S05]  /*3820*/  IMAD.U32 R17, R7, -0x40, RZ ;  /* 0xffffffc007117824 */ /* 0x002fea00078e00ff */
[C---:B------:R-:W-:Y:S04]  /*3830*/  LEA R218, P0, R17.reuse, R218, 0x1 ;  /* 0x000000da11da7211 */ /* 0x040fe800078008ff */
[----:B------:R-:W-:Y:S02]  /*3840*/  LEA.HI.X.SX32 R219, R17, R219, 0x1, P0 ;  /* 0x000000db11db7211 */ /* 0x000fe400000f0eff */
[C---:B------:R-:W-:Y:S03]  /*3850*/  LEA R4, P0, R7.reuse, R218, 0x6 ;  /* 0x000000da07047211 */ /* 0x040fe600078030ff */
[----:B------:R-:W-:Y:S01]  /*3860*/  @!PT LDS RZ, [RZ] ;  /* 0x00000000fffff984 */ /* 0x000fe20000000800 */
[----:B------:R-:W-:Y:S01]  /*3870*/  @!PT LDS RZ, [RZ] ;  /* 0x00000000fffff984 */ /* 0x000fe20000000800 */
[----:B------:R-:W-:Y:S01]  /*3880*/  @!PT LDS RZ, [RZ] ;  /* 0x00000000fffff984 */ /* 0x000fe20000000800 */
[----:B------:R1:W-:Y:S01]  /*3890*/  LDGSTS.E.BYPASS.LTC128B.128 [R211], desc[UR40][R218.64] ;  /* 0x00000000dad37fae */ /* 0x0003e2000b901d68 */
[----:B--2---:R-:W-:Y:S05]  /*38a0*/  LEA.HI.X R5, R7, R219, R5, 0x6, P0 ;  /* 0x000000db07057211 */ /* 0x004fea00000f3405 */
[----:B------:R1:W-:Y:S04]  /*38b0*/  LDGSTS.E.BYPASS.LTC128B.128 [R211+0x1000], desc[UR40][R4.64] ;  /* 0x0100000004d37fae */ /* 0x0003e8000b901d68 */
[----:B------:R-:W0:Y:S02]  /*38c0*/  LDGDEPBAR ;  /* 0x00000000000079af */ /* 0x000e240000000000 */
.L_x_74:
[C---:B-----5:R-:W-:Y:S01]  /*38d0*/  FADD.FTZ R7, -R242.reuse, R12 ;  /* 0x0000000cf2077221 */ /* 0x060fe20000010100 */
[C---:B------:R-:W-:Y:S01]  /*38e0*/  FADD.FTZ R6, -R242.reuse, R13 ;  /* 0x0000000df2067221 */ /* 0x040fe20000010100 */
[C---:B-1----:R-:W-:Y:S01]  /*38f0*/  FADD.FTZ R5, -R242.reuse, R8 ;  /* 0x00000008f2057221 */ /* 0x042fe20000010100 */
[----:B------:R-:W-:Y:S01]  /*3900*/  FADD.FTZ R4, -R242, R9 ;  /* 0x00000009f2047221 */ /* 0x000fe20000010100 */
[----:B------:R-:W-:Y:S01]  /*3910*/  FMUL.FTZ R7, R228, R7 ;  /* 0x00000007e4077220 */ /* 0x000fe20000410000 */
[----:B------:R-:W-:Y:S01]  /*3920*/  FMUL.FTZ R6, R229, R6 ;  /* 0x00000006e5067220 */ /* 0x000fe20000410000 */
[----:B------:R-:W-:Y:S01]  /*3930*/  FMUL.FTZ R5, R224, R5 ;  /* 0x00000005e0057220 */ /* 0x000fe20000410000 */
[----:B------:R-:W-:Y:S01]  /*3940*/  FMUL.FTZ R4, R225, R4 ;  /* 0x00000004e1047220 */ /* 0x000fe20000410000 */
[C---:B------:R-:W-:Y:S01]  /*3950*/  FADD.FTZ R9, -R241.reuse, R14 ;  /* 0x0000000ef1097221 */ /* 0x040fe20000010100 */
[C---:B------:R-:W-:Y:S01]  /*3960*/  FADD.FTZ R8, -R241.reuse, R15 ;  /* 0x0000000ff1087221 */ /* 0x040fe20000010100 */
[----:B------:R-:W-:Y:S01]  /*3970*/  F2FP.BF16.F32.PACK_AB R7, R6, R7 ;  /* 0x000000070607723e */ /* 0x000fe200000010ff */
[C---:B------:R-:W-:Y:S01]  /*3980*/  FADD.FTZ R6, -R241.reuse, R11 ;  /* 0x0000000bf1067221 */ /* 0x040fe20000010100 */
[----:B------:R-:W-:Y:S01]  /*3990*/  F2FP.BF16.F32.PACK_AB R4, R4, R5 ;  /* 0x000000050404723e */ /* 0x000fe200000010ff */
[----:B------:R-:W-:Y:S01]  /*39a0*/  FADD.FTZ R5, -R241, R10 ;  /* 0x0000000af1057221 */ /* 0x000fe20000010100 */
[----:B------:R-:W-:Y:S01]  /*39b0*/  F2FP.BF16.F32.PACK_AB R223, R223, R220 ;  /* 0x000000dcdfdf723e */ /* 0x000fe200000010ff */
[----:B------:R-:W-:Y:S01]  /*39c0*/  FMUL.FTZ R6, R227, R6 ;  /* 0x00000006e3067220 */ /* 0x000fe20000410000 */
[----:B------:R-:W-:Y:S01]  /*39d0*/  STS [R193+0xa000], R222 ;  /* 0x00a000dec1007388 */ /* 0x000fe20000000800 */
[----:B------:R-:W-:Y:S01]  /*39e0*/  FMUL.FTZ R5, R226, R5 ;  /* 0x00000005e2057220 */ /* 0x000fe20000410000 */
[----:B------:R-:W-:Y:S01]  /*39f0*/  FMUL.FTZ R8, R231, R8 ;  /* 0x00000008e7087220 */ /* 0x000fe20000410000 */
[----:B------:R-:W-:Y:S01]  /*3a00*/  FMUL.FTZ R9, R230, R9 ;  /* 0x00000009e6097220 */ /* 0x000fe20000410000 */
[----:B------:R-:W-:Y:S01]  /*3a10*/  STS [R193+0xa400], R232 ;  /* 0x00a400e8c1007388 */ /* 0x000fe20000000800 */
[----:B------:R-:W-:Y:S01]  /*3a20*/  FADD.FTZ R24, -R242, R24 ;  /* 0x00000018f2187221 */ /* 0x000fe20000010100 */
[----:B------:R-:W-:Y:S01]  /*3a30*/  F2FP.BF16.F32.PACK_AB R6, R6, R5 ;  /* 0x000000050606723e */ /* 0x000fe200000010ff */
[----:B------:R-:W-:Y:S01]  /*3a40*/  FADD.FTZ R25, -R242, R25 ;  /* 0x00000019f2197221 */ /* 0x000fe20000010100 */
[----:B------:R-:W-:Y:S01]  /*3a50*/  STS [R198+0xa000], R235 ;  /* 0x00a000ebc6007388 */ /* 0x000fe20000000800 */
[----:B------:R-:W-:Y:S01]  /*3a60*/  F2FP.BF16.F32.PACK_AB R9, R8, R9 ;  /* 0x000000090809723e */ /* 0x000fe200000010ff */
[C---:B------:R-:W-:Y:S01]  /*3a70*/  FADD.FTZ R26, -R241.reuse, R26 ;  /* 0x0000001af11a7221 */ /* 0x040fe20000010100 */
[----:B------:R-:W-:Y:S01]  /*3a80*/  FADD.FTZ R27, -R241, R27 ;  /* 0x0000001bf11b7221 */ /* 0x000fe20000010100 */
[----:B------:R-:W-:Y:S01]  /*3a90*/  STS [R198+0xa400], R223 ;  /* 0x00a400dfc6007388 */ /* 0x000fe20000000800 */
[----:B------:R-:W-:Y:S01]  /*3aa0*/  F2FP.BF16.F32.PACK_AB R238, R221, R238 ;  /* 0x000000eeddee723e */ /* 0x000fe200000010ff */
[----:B------:R-:W-:Y:S01]  /*3ab0*/  FMUL.FTZ R24, R243, R24 ;  /* 0x00000018f3187220 */ /* 0x000fe20000410000 */
[----:B------:R-:W-:Y:S01]  /*3ac0*/  FMUL.FTZ R25, R246, R25 ;  /* 0x00000019f6197220 */ /* 0x000fe20000410000 */
[----:B------:R-:W-:Y:S01]  /*3ad0*/  STS [R193+0xb000], R4 ;  /* 0x00b00004c1007388 */ /* 0x000fe20000000800 */
[----:B------:R-:W-:Y:S01]  /*3ae0*/  FMUL.FTZ R26, R245, R26 ;  /* 0x0000001af51a7220 */ /* 0x000fe20000410000 */
[----:B------:R-:W-:Y:S01]  /*3af0*/  FMUL.FTZ R27, R248, R27 ;  /* 0x0000001bf81b7220 */ /* 0x000fe20000410000 */
[C---:B------:R-:W-:Y:S01]  /*3b00*/  FADD.FTZ R28, -R242.reuse, R28 ;  /* 0x0000001cf21c7221 */ /* 0x040fe20000010100 */
[----:B------:R-:W-:Y:S01]  /*3b10*/  STS [R193+0xb400], R6 ;  /* 0x00b40006c1007388 */ /* 0x000fe20000000800 */
[----:B------:R-:W-:Y:S01]  /*3b20*/  FADD.FTZ R29, -R242, R29 ;  /* 0x0000001df21d7221 */ /* 0x000fe20000010100 */
        /* <DEDUP_REMOVED lines=9> */
[----:B------:R-:W-:Y:S01]  /*3bc0*/  F2FP.BF16.F32.PACK_AB R32, R25, R24 ;  /* 0x000000181920723e */ /* 0x000fe200000010ff */
[----:B------:R-:W-:Y:S01]  /*3bd0*/  STS [R197+0xa000], R240 ;  /* 0x00a000f0c5007388 */ /* 0x000fe20000000800 */
[----:B------:R-:W-:Y:S02]  /*3be0*/  F2FP.BF16.F32.PACK_AB R34, R27, R26 ;  /* 0x0000001a1b22723e */ /* 0x000fe400000010ff */
[----:B------:R-:W-:Y:S01]  /*3bf0*/  F2FP.BF16.F32.PACK_AB R102, R29, R28 ;  /* 0x0000001c1d66723e */ /* 0x000fe200000010ff */
[----:B------:R-:W-:Y:S01]  /*3c00*/  STS [R197+0xa400], R238 ;  /* 0x00a400eec5007388 */ /* 0x000fe20000000800 */
[----:B------:R-:W-:Y:S03]  /*3c10*/  F2FP.BF16.F32.PACK_AB R104, R31, R30 ;  /* 0x0000001e1f68723e */ /* 0x000fe600000010ff */
[----:B------:R-:W-:Y:S04]  /*3c20*/  STS [R213+0xa000], R234 ;  /* 0x00a000ead5007388 */ /* 0x000fe80000000800 */
[----:B------:R-:W-:Y:S04]  /*3c30*/  STS [R213+0xa400], R252 ;  /* 0x00a400fcd5007388 */ /* 0x000fe80000000800 */
[----:B------:R-:W-:Y:S04]  /*3c40*/  STS [R197+0xb000], R32 ;  /* 0x00b00020c5007388 */ /* 0x000fe80000000800 */
[----:B------:R-:W-:Y:S04]  /*3c50*/  STS [R197+0xb400], R34 ;  /* 0x00b40022c5007388 */ /* 0x000fe80000000800 */
[----:B------:R-:W-:Y:S04]  /*3c60*/  STS [R213+0xb000], R102 ;  /* 0x00b00066d5007388 */ /* 0x000fe80000000800 */
[----:B------:R-:W-:Y:S01]  /*3c70*/  STS [R213+0xb400], R104 ;  /* 0x00b40068d5007388 */ /* 0x000fe20000000800 */
[----:B------:R-:W-:Y:S06]  /*3c80*/  BAR.SYNC.DEFER_BLOCKING 0x0 ;  /* 0x0000000000007b1d */ /* 0x000fec0000010000 */
[----:B------:R-:W-:Y:S04]  /*3c90*/  LDSM.16.MT88.4 R4, [R173+0xe000] ;  /* 0x00e00000ad04783b */ /* 0x000fe80000004200 */
[----:B------:R-:W1:Y:S04]  /*3ca0*/  LDSM.16.MT88.4 R8, [R116+0x4000] ;  /* 0x004000007408783b */ /* 0x000e680000004200 */
        /* <DEDUP_REMOVED lines=39> */
[-C--:B---3--:R-:W-:Y:S05]  /*3f20*/  HMMA.16816.F32.BF16 R36, R20, R24.reuse, R36 ;  /* 0x000000181424723c */ /* 0x088fea0000041824 */
[----:B------:R-:W-:Y:S01]  /*3f30*/  IMAD R5, R204, UR29, RZ ;  /* 0x0000001dcc057c24 */ /* 0x000fe2000f8e02ff */
[C---:B------:R-:W-:Y:S05]  /*3f40*/  HMMA.16816.F32.BF16 R40, R28.reuse, R24, R40 ;  /* 0x000000181c28723c */ /* 0x040fea0000041828 */
[----:B------:R-:W-:Y:S01]  /*3f50*/  LEA R5, -R5, RZ, 0x6 ;  /* 0x000000ff05057211 */ /* 0x000fe200078e31ff */
[-C--:B------:R-:W-:Y:S05]  /*3f60*/  HMMA.16816.F32.BF16 R44, R28, R26.reuse, R44 ;  /* 0x0000001a1c2c723c */ /* 0x080fea000004182c */
[C---:B------:R-:W-:Y:S01]  /*3f70*/  LEA R214, P0, R5.reuse, R214, 0x2 ;  /* 0x000000d605d67211 */ /* 0x040fe200078010ff */
[C---:B------:R-:W-:Y:S05]  /*3f80*/  HMMA.16816.F32.BF16 R48, R20.reuse, R26, R48 ;  /* 0x0000001a1430723c */ /* 0x040fea0000041830 */
[----:B------:R-:W-:Y:S01]  /*3f90*/  LEA.HI.X.SX32 R215, R5, R215, 0x2, P0 ;  /* 0x000000d705d77211 */ /* 0x000fe200000f16ff */
[-C--:B----4-:R-:W-:Y:S06]  /*3fa0*/  HMMA.16816.F32.BF16 R52, R20, R32.reuse, R52 ;  /* 0x000000201434723c */ /* 0x090fec0000041834 */
[C---:B------:R-:W-:Y:S06]  /*3fb0*/  HMMA.16816.F32.BF16 R56, R28.reuse, R32, R56 ;  /* 0x000000201c38723c */ /* 0x040fec0000041838 */
[-C--:B------:R-:W-:Y:S06]  /*3fc0*/  HMMA.16816.F32.BF16 R60, R28, R34.reuse, R60 ;  /* 0x000000221c3c723c */ /* 0x080fec000004183c */
[----:B------:R-:W-:Y:S01]  /*3fd0*/  HMMA.16816.F32.BF16 R64, R20, R34, R64 ;  /* 0x000000221440723c */ /* 0x000fe20000041840 */
[----:B------:R-:W-:Y:S11]  /*3fe0*/  @!UPT UIADD3 URZ, URZ, URZ, URZ ;  /* 0x0000003f3f3ff290 */ /* 0x000ff6000fffe03f */
[----:B------:R-:W-:Y:S01]  /*3ff0*/  @!UPT UIADD3 URZ, URZ, URZ, URZ ;  /* 0x0000003f3f3ff290 */ /* 0x000fe2000fffe03f */
[----:B------:R-:W-:Y:S11]  /*4000*/  @!P2 BRA `(.L_x_75) ;  /* 0x000000000034a947 */ /* 0x000ff60003800000 */
[----:B------:R-:W1:Y:S08]  /*4010*/  LDC R7, c[0x0][0x420] ;  /* 0x00010800ff077b82 */ /* 0x000e700000000800 */
[----:B------:R-:W2:Y:S01]  /*4020*/  LDC R5, c[0x0][0x424] ;  /* 0x00010900ff057b82 */ /* 0x000ea20000000800 */
[----:B-1----:R-:W-:Y:S05]  /*4030*/  IMAD.U32 R9, R7, -0x40, RZ ;  /* 0xffffffc007097824 */ /* 0x002fea00078e00ff */
[C---:B------:R-:W-:Y:S04]  /*4040*/  LEA R216, P0, R9.reuse, R216, 0x1 ;  /* 0x000000d809d87211 */ /* 0x040fe800078008ff */
[----:B------:R-:W-:Y:S02]  /*4050*/  LEA.HI.X.SX32 R217, R9, R217, 0x1, P0 ;  /* 0x000000d909d97211 */ /* 0x000fe400000f0eff */
[C---:B------:R-:W-:Y:S03]  /*4060*/  LEA R10, P0, R7.reuse, R216, 0x6 ;  /* 0x000000d8070a7211 */ /* 0x040fe600078030ff */
[----:B------:R-:W-:Y:S01]  /*4070*/  @!PT LDS RZ, [RZ] ;  /* 0x00000000fffff984 */ /* 0x000fe20000000800 */
[----:B------:R-:W-:Y:S01]  /*4080*/  @!PT LDS RZ, [RZ] ;  /* 0x00000000fffff984 */ /* 0x000fe20000000800 */
[----:B------:R-:W-:Y:S01]  /*4090*/  @!PT LDS RZ, [RZ] ;  /* 0x00000000fffff984 */ /* 0x000fe20000000800 */
[----:B------:R1:W-:Y:S01]  /*40a0*/  LDGSTS.E.BYPASS.LTC128B.128 [R212+0x4000], desc[UR40][R216.64] ;  /* 0x04000000d8d47fae */ /* 0x0003e2000b901d68 */
[----:B--2---:R-:W-:Y:S05]  /*40b0*/  LEA.HI.X R11, R7, R217, R5, 0x6, P0 ;  /* 0x000000d9070b7211 */ /* 0x004fea00000f3405 */
[----:B------:R1:W-:Y:S04]  /*40c0*/  LDGSTS.E.BYPASS.LTC128B.128 [R212+0x5000], desc[UR40][R10.64] ;  /* 0x050000000ad47fae */ /* 0x0003e8000b901d68 */
[----:B------:R-:W0:Y:S02]  /*40d0*/  LDGDEPBAR ;  /* 0x00000000000079af */ /* 0x000e240000000000 */
.L_x_75:
[----:B------:R-:W-:Y:S01]  /*40e0*/  LDSM.16.M88.4 R20, [R175] ;  /* 0x00000000af14783b */ /* 0x000fe20000000200 */
[----:B------:R-:W-:Y:S01]  /*40f0*/  VIADD R4, R116, 0x6000 ;  /* 0x0000600074047836 */ /* 0x000fe20000000000 */
[----:B------:R-:W-:Y:S01]  /*4100*/  ULOP3.LUT UR10, UR13, 0x1, URZ, 0xc0, !UPT ;  /* 0x000000010d0a7892 */ /* 0x000fe2000f8ec03f */
[--C-:B------:R-:W-:Y:S01]  /*4110*/  IMAD.IADD R119, R175, 0x1, R177.reuse ;  /* 0x00000001af777824 */ /* 0x100fe200078e02b1 */
[----:B-1----:R-:W1:Y:S01]  /*4120*/  LDSM.16.MT88.4 R8, [R116+0x6000] ;  /* 0x006000007408783b */ /* 0x002e620000004200 */
[----:B------:R-:W-:Y:S01]  /*4130*/  IMAD.IADD R117, R4, 0x1, R177 ;  /* 0x0000000104757824 */ /* 0x000fe200078e02b1 */
[----:B------:R-:W-:Y:S01]  /*4140*/  UISETP.NE.U32.AND UP0, UPT, UR10, 0x1, UPT ;  /* 0x000000010a00788c */ /* 0x000fe2000bf05070 */
[C---:B------:R-:W-:Y:S01]  /*4150*/  IMAD.IADD R118, R177.reuse, 0x1, R0 ;  /* 0x00000001b1767824 */ /* 0x040fe200078e0200 */
[----:B------:R-:W-:Y:S01]  /*4160*/  LDSM.16.M88.4 R24, [R0] ;  /* 0x000000000018783b */ /* 0x000fe20000000200 */
[----:B------:R-:W-:Y:S02]  /*4170*/  UISETP.GT.AND UP2, UPT, UR13, UR6, UPT ;  /* 0x000000060d00728c */ /* 0x000fe4000bf44270 */
[----:B------:R-:W-:Y:S01]  /*4180*/  UIADD3 UR13, UR13, -0x1, URZ ;  /* 0xffffffff0d0d7890 */ /* 0x000fe2000fffe03f */
[----:B------:R-:W2:Y:S04]  /*4190*/  LDSM.16.MT88.4 R16, [R117] ;  /* 0x000000007510783b */ /* 0x000ea80000004200 */
[----:B------:R-:W3:Y:S04]  /*41a0*/  LDSM.16.MT88.4 R28, [R116+0x6800] ;  /* 0x00680000741c783b */ /* 0x000ee80000004200 */
[----:B------:R-:W4:Y:S04]  /*41b0*/  LDSM.16.MT88.4 R32, [R117+0x800] ;  /* 0x000800007520783b */ /* 0x000f280000004200 */
[----:B------:R-:W-:Y:S04]  /*41c0*/  LDSM.16.MT88.4 R104, [R116+0x7000] ;  /* 0x007000007468783b */ /* 0x000fe80000004200 */
[----:B------:R-:W4:Y:S04]  /*41d0*/  LDSM.16.M88.4 R100, [R119] ;  /* 0x000000007764783b */ /* 0x000f280000000200 */
[----:B------:R-:W-:Y:S04]  /*41e0*/  LDSM.16.MT88.4 R112, [R116+0x7800] ;  /* 0x007800007470783b */ /* 0x000fe80000004200 */
[----:B------:R-:W-:Y:S01]  /*41f0*/  LDSM.16.M88.4 R108, [R118] ;  /* 0x00000000766c783b */ /* 0x000fe20000000200 */
[C---:B-1----:R-:W-:Y:S06]  /*4200*/  HMMA.16816.F32.BF16 R4, R20.reuse, R8, RZ ;  /* 0x000000081404723c */ /* 0x042fec00000418ff */
[C---:B------:R-:W-:Y:S06]  /*4210*/  HMMA.16816.F32.BF16 R8, R20.reuse, R10, RZ ;  /* 0x0000000a1408723c */ /* 0x040fec00000418ff */
[C---:B--2---:R-:W-:Y:S06]  /*4220*/  HMMA.16816.F32.BF16 R12, R20.reuse, R16, RZ ;  /* 0x00000010140c723c */ /* 0x044fec00000418ff */
        /* <DEDUP_REMOVED lines=34> */
[----:B------:R-:W2:Y:S05]  /*4450*/  LDSM.16.MT88.4 R24, [R117+0x3800] ;  /* 0x003800007518783b */ /* 0x000eaa0000004200 */
[C---:B------:R-:W-:Y:S01]  /*4460*/  HMMA.16816.F32.BF16 R4, R108.reuse, R112, R4 ;  /* 0x000000706c04723c */ /* 0x040fe20000041804 */
[----:B------:R-:W-:Y:S05]  /*4470*/  IMAD.U32 R101, RZ, RZ, UR28 ;  /* 0x0000001cff657e24 */ /* 0x000fea000f8e00ff */
[C---:B------:R-:W-:Y:S06]  /*4480*/  HMMA.16816.F32.BF16 R8, R108.reuse, R114, R8 ;  /* 0x000000726c08723c */ /* 0x040fec0000041808 */
[C---:B-1----:R-:W-:Y:S06]  /*4490*/  HMMA.16816.F32.BF16 R12, R108.reuse, R20, R12 ;  /* 0x000000146c0c723c */ /* 0x042fec000004180c */
[----:B------:R-:W-:Y:S06]  /*44a0*/  HMMA.16816.F32.BF16 R16, R108, R22, R16 ;  /* 0x000000166c10723c */ /* 0x000fec0000041810 */
[C---:B---3--:R-:W-:Y:S05]  /*44b0*/  HMMA.16816.F32.BF16 R4, R28.reuse, R32, R4 ;  /* 0x000000201c04723c */ /* 0x048fea0000041804 */
[----:B------:R-:W-:Y:S01]  /*44c0*/  IMAD.IADD R108, R177, 0x1, R172 ;  /* 0x00000001b16c7824 */ /* 0x000fe200078e02ac */
[C---:B------:R-:W-:Y:S04]  /*44d0*/  HMMA.16816.F32.BF16 R8, R28.reuse, R34, R8 ;  /* 0x000000221c08723c */ /* 0x040fe80000041808 */
[----:B------:R-:W-:Y:S01]  /*44e0*/  LDSM.16.MT88.4 R20, [R108] ;  /* 0x000000006c14783b */ /* 0x000fe20000004200 */
[----:B------:R-:W-:Y:S01]  /*44f0*/  @P2 IADD3 R32, P0, R191, UR8, RZ ;  /* 0x00000008bf202c10 */ /* 0x000fe2000ff1e0ff */
[C---:B--2---:R-:W-:Y:S01]  /*4500*/  HMMA.16816.F32.BF16 R12, R28.reuse, R24, R12 ;  /* 0x000000181c0c723c */ /* 0x044fe2000004180c */
[----:B------:R-:W-:Y:S01]  /*4510*/  IMAD.U32 R35, RZ, RZ, UR27 ;  /* 0x0000001bff237e24 */ /* 0x000fe2000f8e00ff */
[----:B------:R-:W-:Y:S03]  /*4520*/  @UP3 UIADD3 UR8, UP1, UR8, -0x100, URZ ;  /* 0xffffff0008083890 */ /* 0x000fe6000ff3e03f */
[----:B------:R-:W-:Y:S01]  /*4530*/  @P2 IADD3.X R33, R190, UR9, RZ, P0, !PT ;  /* 0x00000009be212c10 */ /* 0x000fe200087fe4ff */
[----:B------:R-:W-:Y:S01]  /*4540*/  HMMA.16816.F32.BF16 R16, R28, R26, R16 ;  /* 0x0000001a1c10723c */ /* 0x000fe20000041810 */
[----:B------:R-:W-:Y:S01]  /*4550*/  IMAD.U32 R25, RZ, RZ, UR28 ;  /* 0x0000001cff197e24 */ /* 0x000fe2000f8e00ff */
[----:B------:R-:W-:Y:S02]  /*4560*/  @UP3 UIADD3.X UR9, UR9, -0x1, URZ, UP1, !UPT ;  /* 0xffffffff09093890 */ /* 0x000fe40008ffe43f */
[----:B------:R-:W5:Y:S01]  /*4570*/  @P2 LDG.E R210, desc[UR40][R32.64] ;  /* 0x0000002820d22981 */ /* 0x000f62000c1e1900 */
[-C--:B------:R-:W-:Y:S02]  /*4580*/  LEA R102, P3, R35, R214.reuse, 0x2 ;  /* 0x000000d623667211 */ /* 0x080fe400078610ff */
[-C--:B------:R-:W-:Y:S01]  /*4590*/  LEA R34, P0, R25, R214.reuse, 0x2 ;  /* 0x000000d619227211 */ /* 0x080fe200078010ff */
[----:B------:R-:W5:Y:S03]  /*45a0*/  @P2 LDG.E R209, desc[UR40][R32.64+0x20] ;  /* 0x0000202820d12981 */ /* 0x000f66000c1e1900 */
[-C--:B------:R-:W-:Y:S01]  /*45b0*/  LEA.HI.X.SX32 R35, R101, R215.reuse, 0x2, P0 ;  /* 0x000000d765237211 */ /* 0x080fe200000f16ff */
[----:B------:R-:W5:Y:S01]  /*45c0*/  @P2 LDG.E R208, desc[UR40][R32.64+0x80] ;  /* 0x0000802820d02981 */ /* 0x000f62000c1e1900 */
[----:B------:R-:W-:Y:S02]  /*45d0*/  IMAD.U32 R29, RZ, RZ, UR26 ;  /* 0x0000001aff1d7e24 */ /* 0x000fe4000f8e00ff */
[----:B------:R-:W-:Y:S01]  /*45e0*/  IMAD.U32 R31, RZ, RZ, UR27 ;  /* 0x0000001bff1f7e24 */ /* 0x000fe2000f8e00ff */
[----:B------:R1:W5:Y:S01]  /*45f0*/  @P2 LDG.E R207, desc[UR40][R32.64+0xa0] ;  /* 0x0000a02820cf2981 */ /* 0x000362000c1e1900 */
[----:B------:R-:W-:Y:S01]  /*4600*/  IMAD.U32 R25, RZ, RZ, UR26 ;  /* 0x0000001aff197e24 */ /* 0x000fe2000f8e00ff */
[-C--:B------:R-:W-:Y:S01]  /*4610*/  LEA R104, P2, R29, R214.reuse, 0x2 ;  /* 0x000000d61d687211 */ /* 0x080fe200078410ff */
[----:B------:R-:W-:Y:S01]  /*4620*/  IMAD.U32 R27, RZ, RZ, UR25 ;  /* 0x00000019ff1b7e24 */ /* 0x000fe2000f8e00ff */
[----:B------:R2:W-:Y:S01]  /*4630*/  REDG.E.ADD.F32.FTZ.RN.STRONG.GPU desc[UR40][R214.64], R4 ;  /* 0x00000004d60079a6 */ /* 0x0005e2000c10f3a8 */
[-C--:B------:R-:W-:Y:S01]  /*4640*/  LEA.HI.X.SX32 R103, R31, R215.reuse, 0x2, P3 ;  /* 0x000000d71f677211 */ /* 0x080fe200018f16ff */
[----:B------:R-:W-:Y:S01]  /*4650*/  IMAD.U32 R101, RZ, RZ, UR11 ;  /* 0x0000000bff657e24 */ /* 0x000fe2000f8e00ff */
[-C--:B------:R-:W-:Y:S01]  /*4660*/  LEA.HI.X.SX32 R105, R25, R215.reuse, 0x2, P2 ;  /* 0x000000d719697211 */ /* 0x080fe200010f16ff */
[----:B------:R3:W-:Y:S01]  /*4670*/  REDG.E.ADD.F32.FTZ.RN.STRONG.GPU desc[UR40][R34.64], R5 ;  /* 0x00000005220079a6 */ /* 0x0007e2000c10f3a8 */
[----:B------:R-:W-:Y:S01]  /*4680*/  IMAD.U32 R25, RZ, RZ, UR11 ;  /* 0x0000000bff197e24 */ /* 0x000fe2000f8e00ff */
[-C--:B------:R-:W-:Y:S01]  /*4690*/  LEA R106, P0, R27, R214.reuse, 0x2 ;  /* 0x000000d61b6a7211 */ /* 0x080fe200078010ff */
[----:B------:R-:W-:Y:S01]  /*46a0*/  IMAD.U32 R31, RZ, RZ, UR4 ;  /* 0x00000004ff1f7e24 */ /* 0x000fe2000f8e00ff */
[----:B------:R-:W-:Y:S01]  /*46b0*/  MOV R29, UR25 ;  /* 0x00000019001d7c02 */ /* 0x000fe20008000f00 */
[----:B------:R4:W-:Y:S01]  /*46c0*/  REDG.E.ADD.F32.FTZ.RN.STRONG.GPU desc[UR40][R102.64], R6 ;  /* 0x00000006660079a6 */ /* 0x0009e2000c10f3a8 */
[-C--:B------:R-:W-:Y:S01]  /*46d0*/  LEA R24, P3, R25, R214.reuse, 0x2 ;  /* 0x000000d619187211 */ /* 0x080fe200078610ff */
[----:B------:R-:W-:Y:S01]  /*46e0*/  IMAD.U32 R27, RZ, RZ, UR43 ;  /* 0x0000002bff1b7e24 */ /* 0x000fe2000f8e00ff */
[-C--:B------:R-:W-:Y:S01]  /*46f0*/  LEA.HI.X.SX32 R107, R29, R215.reuse, 0x2, P0 ;  /* 0x000000d71d6b7211 */ /* 0x080fe200000f16ff */
[----:B------:R4:W-:Y:S01]  /*4700*/  REDG.E.ADD.F32.FTZ.RN.STRONG.GPU desc[UR40][R104.64], R7 ;  /* 0x00000007680079a6 */ /* 0x0009e2000c10f3a8 */
[----:B------:R-:W-:Y:S01]  /*4710*/  IMAD.U32 R29, RZ, RZ, UR44 ;  /* 0x0000002cff1d7e24 */ /* 0x000fe2000f8e00ff */
[-C--:B------:R-:W-:Y:S01]  /*4720*/  LEA.HI.X.SX32 R25, R101, R215.reuse, 0x2, P3 ;  /* 0x000000d765197211 */ /* 0x080fe200018f16ff */
[----:B------:R-:W-:Y:S01]  /*4730*/  IMAD.U32 R101, RZ, RZ, UR42 ;  /* 0x0000002aff657e24 */ /* 0x000fe2000f8e00ff */
[----:B------:R-:W-:Y:S01]  /*4740*/  REDG.E.ADD.F32.FTZ.RN.STRONG.GPU desc[UR40][R106.64], R8 ;  /* 0x000000086a0079a6 */ /* 0x000fe2000c10f3a8 */
[----:B-1----:R-:W-:Y:S03]  /*4750*/  IMAD.U32 R33, RZ, RZ, UR4 ;  /* 0x00000004ff217e24 */ /* 0x002fe6000f8e00ff */
[----:B------:R1:W-:Y:S02]  /*4760*/  REDG.E.ADD.F32.FTZ.RN.STRONG.GPU desc[UR40][R24.64], R9 ;  /* 0x00000009180079a6 */ /* 0x0003e4000c10f3a8 */
[-C--:B------:R-:W-:Y:S01]  /*4770*/  LEA R28, P2, R33, R214.reuse, 0x2 ;  /* 0x000000d6211c7211 */ /* 0x080fe200078410ff */
[----:B------:R-:W-:Y:S01]  /*4780*/  IMAD.U32 R33, RZ, RZ, UR37 ;  /* 0x00000025ff217e24 */ /* 0x000fe2000f8e00ff */
[-C--:B--2---:R-:W-:Y:S02]  /*4790*/  LEA R4, P0, R29, R214.reuse, 0x2 ;  /* 0x000000d61d047211 */ /* 0x084fe400078010ff */
[-C--:B------:R-:W-:Y:S01]  /*47a0*/  LEA.HI.X.SX32 R29, R31, R215.reuse, 0x2, P2 ;  /* 0x000000d71f1d7211 */ /* 0x080fe200010f16ff */
[----:B---3--:R-:W-:Y:S01]  /*47b0*/  IMAD.U32 R5, RZ, RZ, UR44 ;  /* 0x0000002cff057e24 */ /* 0x008fe2000f8e00ff */
[-C--:B------:R-:W-:Y:S01]  /*47c0*/  LEA R32, P4, R33, R214.reuse, 0x2 ;  /* 0x000000d621207211 */ /* 0x080fe200078810ff */
[----:B------:R-:W-:Y:S02]  /*47d0*/  IMAD.U32 R31, RZ, RZ, UR36 ;  /* 0x00000024ff1f7e24 */ /* 0x000fe4000f8e00ff */
[----:B------:R2:W-:Y:S01]  /*47e0*/  REDG.E.ADD.F32.FTZ.RN.STRONG.GPU desc[UR40][R28.64], R10 ;  /* 0x0000000a1c0079a6 */ /* 0x0005e2000c10f3a8 */
[-C--:B------:R-:W-:Y:S02]  /*47f0*/  LEA.HI.X.SX32 R5, R5, R215.reuse, 0x2, P0 ;  /* 0x000000d705057211 */ /* 0x080fe400000f16ff */
[-C--:B----4-:R-:W-:Y:S01]  /*4800*/  LEA R6, P2, R27, R214.reuse, 0x2 ;  /* 0x000000d61b067211 */ /* 0x090fe200078410ff */
[----:B------:R-:W-:Y:S01]  /*4810*/  IMAD.U32 R27, RZ, RZ, UR42 ;  /* 0x0000002aff1b7e24 */ /* 0x000fe2000f8e00ff */
[----:B------:R-:W-:Y:S01]  /*4820*/  MOV R7, UR43 ;  /* 0x0000002b00077c02 */ /* 0x000fe20008000f00 */
[----:B------:R3:W-:Y:S01]  /*4830*/  REDG.E.ADD.F32.FTZ.RN.STRONG.GPU desc[UR40][R4.64], R11 ;  /* 0x0000000b040079a6 */ /* 0x0007e2000c10f3a8 */
[-C--:B------:R-:W-:Y:S02]  /*4840*/  LEA R100, P3, R31, R214.reuse, 0x2 ;  /* 0x000000d61f647211 */ /* 0x080fe400078610ff */
[-C--:B------:R-:W-:Y:S01]  /*4850*/  LEA.HI.X.SX32 R7, R7, R215.reuse, 0x2, P2 ;  /* 0x000000d707077211 */ /* 0x080fe200010f16ff */
[----:B------:R-:W-:Y:S01]  /*4860*/  REDG.E.ADD.F32.FTZ.RN.STRONG.GPU desc[UR40][R214.64+0x80], R12 ;  /* 0x0000800cd60079a6 */ /* 0x000fe2000c10f3a8 */
[-C--:B------:R-:W-:Y:S03]  /*4870*/  LEA R26, P0, R27, R214.reuse, 0x2 ;  /* 0x000000d61b1a7211 */ /* 0x080fe600078010ff */
[----:B------:R4:W-:Y:S01]  /*4880*/  REDG.E.ADD.F32.FTZ.RN.STRONG.GPU desc[UR40][R34.64+0x80], R13 ;  /* 0x0000800d220079a6 */ /* 0x0009e2000c10f3a8 */
[-C--:B------:R-:W-:Y:S01]  /*4890*/  LEA.HI.X.SX32 R27, R101, R215.reuse, 0x2, P0 ;  /* 0x000000d7651b7211 */ /* 0x080fe200000f16ff */
[----:B-1----:R-:W-:Y:S02]  /*48a0*/  IMAD.U32 R25, RZ, RZ, UR33 ;  /* 0x00000021ff197e24 */ /* 0x002fe4000f8e00ff */
[----:B------:R-:W-:Y:S01]  /*48b0*/  REDG.E.ADD.F32.FTZ.RN.STRONG.GPU desc[UR40][R6.64], R14 ;  /* 0x0000000e060079a6 */ /* 0x000fe2000c10f3a8 */
[----:B------:R-:W-:Y:S02]  /*48c0*/  IMAD.U32 R9, RZ, RZ, UR32 ;  /* 0x00000020ff097e24 */ /* 0x000fe4000f8e00ff */
[-C--:B------:R-:W-:Y:S01]  /*48d0*/  LEA R104, P2, R25, R214.reuse, 0x2 ;  /* 0x000000d619687211 */ /* 0x080fe200078410ff */
[----:B------:R-:W-:Y:S02]  /*48e0*/  REDG.E.ADD.F32.FTZ.RN.STRONG.GPU desc[UR40][R26.64], R15 ;  /* 0x0000000f1a0079a6 */ /* 0x000fe4000c10f3a8 */
[----:B------:R-:W-:Y:S02]  /*48f0*/  LEA R106, P0, R9, R214, 0x2 ;  /* 0x000000d6096a7211 */ /* 0x000fe400078010ff */
[----:B------:R-:W-:Y:S01]  /*4900*/  LDSM.16.MT88.4 R24, [R173+0xa800] ;  /* 0x00a80000ad18783b */ /* 0x000fe20000004200 */
[----:B--2---:R-:W-:Y:S05]  /*4910*/  IMAD.U32 R29, RZ, RZ, UR37 ;  /* 0x00000025ff1d7e24 */ /* 0x004fea000f8e00ff */
[-C--:B------:R-:W-:Y:S01]  /*4920*/  LEA.HI.X.SX32 R33, R29, R215.reuse, 0x2, P4 ;  /* 0x000000d71d217211 */ /* 0x080fe200020f16ff */
[----:B---3--:R-:W-:Y:S01]  /*4930*/  IMAD.U32 R11, RZ, RZ, UR32 ;  /* 0x00000020ff0b7e24 */ /* 0x008fe2000f8e00ff */
[----:B------:R-:W-:Y:S01]  /*4940*/  MOV R5, UR36 ;  /* 0x0000002400057c02 */ /* 0x000fe20008000f00 */
[----:B------:R-:W-:Y:S03]  /*4950*/  LDSM.16.MT88.4 R28, [R172+0x800] ;  /* 0x00080000ac1c783b */ /* 0x000fe60000004200 */
[-C--:B------:R-:W-:Y:S01]  /*4960*/  LEA.HI.X.SX32 R101, R5, R215.reuse, 0x2, P3 ;  /* 0x000000d705657211 */ /* 0x080fe200018f16ff */
[----:B------:R-:W-:Y:S01]  /*4970*/  REDG.E.ADD.F32.FTZ.RN.STRONG.GPU desc[UR40][R32.64], R16 ;  /* 0x00000010200079a6 */ /* 0x000fe2000c10f3a8 */
[-C--:B------:R-:W-:Y:S01]  /*4980*/  LEA.HI.X.SX32 R107, R11, R215.reuse, 0x2, P0 ;  /* 0x000000d70b6b7211 */ /* 0x080fe200000f16ff */
[----:B----4-:R-:W-:Y:S01]  /*4990*/  IMAD.U32 R13, RZ, RZ, UR33 ;  /* 0x00000021ff0d7e24 */ /* 0x010fe2000f8e00ff */
[----:B------:R-:W-:Y:S01]  /*49a0*/  PLOP3.LUT P0, PT, PT, PT, UP2, 0x80, 0x0 ;  /* 0x000000000000781c */ /* 0x000fe20003f0f028 */
[----:B------:R-:W-:Y:S03]  /*49b0*/  REDG.E.ADD.F32.FTZ.RN.STRONG.GPU desc[UR40][R100.64], R17 ;  /* 0x00000011640079a6 */ /* 0x000fe6000c10f3a8 */
[----:B------:R-:W-:Y:S01]  /*49c0*/  LEA.HI.X.SX32 R105, R13, R215, 0x2, P2 ;  /* 0x000000d70d697211 */ /* 0x000fe200010f16ff */
[----:B------:R-:W-:Y:S01]  /*49d0*/  LDSM.16.MT88.4 R4, [R173+0xa000] ;  /* 0x00a00000ad04783b */ /* 0x000fe20000004200 */
[----:B------:R-:W-:Y:S01]  /*49e0*/  PLOP3.LUT P2, PT, PT, PT, UP0, 0x80, 0x0 ;  /* 0x000000000000781c */ /* 0x000fe20003f4f008 */
[----:B------:R-:W-:Y:S02]  /*49f0*/  @UP3 UIADD3 UR12, UP0, UR12, -0x100, URZ ;  /* 0xffffff000c0c3890 */ /* 0x000fe4000ff1e03f */
[----:B------:R-:W-:Y:S02]  /*4a00*/  REDG.E.ADD.F32.FTZ.RN.STRONG.GPU desc[UR40][R104.64], R18 ;  /* 0x00000012680079a6 */ /* 0x000fe4000c10f3a8 */
[----:B------:R-:W-:Y:S02]  /*4a10*/  @UP3 UIADD3.X UR7, UR7, -0x1, URZ, UP0, !UPT ;  /* 0xffffffff07073890 */ /* 0x000fe400087fe43f */
[----:B------:R-:W-:Y:S04]  /*4a20*/  REDG.E.ADD.F32.FTZ.RN.STRONG.GPU desc[UR40][R106.64], R19 ;  /* 0x000000136a0079a6 */ /* 0x000fe8000c10f3a8 */
[----:B------:R-:W1:Y:S04]  /*4a30*/  LDSM.16.MT88.4 R8, [R172] ;  /* 0x00000000ac08783b */ /* 0x000e680000004200 */
[----:B------:R-:W2:Y:S04]  /*4a40*/  LDSM.16.MT88.4 R12, [R173+0xc000] ;  /* 0x00c00000ad0c783b */ /* 0x000ea80000004200 */
[----:B------:R-:W3:Y:S04]  /*4a50*/  LDSM.16.MT88.4 R32, [R173+0xc800] ;  /* 0x00c80000ad20783b */ /* 0x000ee80000004200 */
[----:B------:R-:W4:Y:S04]  /*4a60*/  LDSM.16.MT88.4 R100, [R108+0x800] ;  /* 0x000800006c64783b */ /* 0x000f280000004200 */
[----:B------:R-:W-:Y:S04]  /*4a70*/  LDSM.16.MT88.4 R16, [R172+0x1000] ;  /* 0x00100000ac10783b */ /* 0x000fe80000004200 */
[----:B------:R-:W-:Y:S01]  /*4a80*/  LDSM.16.MT88.4 R104, [R173+0xd000] ;  /* 0x00d00000ad68783b */ /* 0x000fe20000004200 */
[-C--:B-1----:R-:W-:Y:S06]  /*4a90*/  HMMA.16816.F32.BF16 R68, R4, R8.reuse, R68 ;  /* 0x000000080444723c */ /* 0x082fec0000041844 */
[C---:B--2---:R-:W-:Y:S06]  /*4aa0*/  HMMA.16816.F32.BF16 R72, R12.reuse, R8, R72 ;  /* 0x000000080c48723c */ /* 0x044fec0000041848 */
[-C--:B------:R-:W-:Y:S06]  /*4ab0*/  HMMA.16816.F32.BF16 R76, R12, R10.reuse, R76 ;  /* 0x0000000a0c4c723c */ /* 0x080fec000004184c */
[C---:B------:R-:W-:Y:S01]  /*4ac0*/  HMMA.16816.F32.BF16 R80, R4.reuse, R10, R80 ;  /* 0x0000000a0450723c */ /* 0x040fe20000041850 */
[----:B------:R-:W1:Y:S05]  /*4ad0*/  LDSM.16.MT88.4 R8, [R173+0xb000] ;  /* 0x00b00000ad08783b */ /* 0x000e6a0000004200 */
[-C--:B------:R-:W-:Y:S06]  /*4ae0*/  HMMA.16816.F32.BF16 R84, R4, R20.reuse, R84 ;  /* 0x000000140454723c */ /* 0x080fec0000041854 */
[C---:B------:R-:W-:Y:S06]  /*4af0*/  HMMA.16816.F32.BF16 R88, R12.reuse, R20, R88 ;  /* 0x000000140c58723c */ /* 0x040fec0000041858 */
[-C--:B------:R-:W-:Y:S01]  /*4b00*/  HMMA.16816.F32.BF16 R92, R12, R22.reuse, R92 ;  /* 0x000000160c5c723c */ /* 0x080fe2000004185c */
[----:B------:R-:W2:Y:S05]  /*4b10*/  LDSM.16.MT88.4 R12, [R108+0x1000] ;  /* 0x001000006c0c783b */ /* 0x000eaa0000004200 */
[----:B------:R-:W-:Y:S01]  /*4b20*/  HMMA.16816.F32.BF16 R96, R4, R22, R96 ;  /* 0x000000160460723c */ /* 0x000fe20000041860 */
[----:B------:R-:W-:Y:S04]  /*4b30*/  LDSM.16.MT88.4 R4, [R173+0xb800] ;  /* 0x00b80000ad04783b */ /* 0x000fe80000004200 */
[----:B------:R-:W2:Y:S01]  /*4b40*/  LDSM.16.MT88.4 R20, [R172+0x1800] ;  /* 0x00180000ac14783b */ /* 0x000ea20000004200 */
[-C--:B------:R-:W-:Y:S06]  /*4b50*/  HMMA.16816.F32.BF16 R68, R24, R28.reuse, R68 ;  /* 0x0000001c1844723c */ /* 0x080fec0000041844 */
[C---:B---3--:R-:W-:Y:S06]  /*4b60*/  HMMA.16816.F32.BF16 R72, R32.reuse, R28, R72 ;  /* 0x0000001c2048723c */ /* 0x048fec0000041848 */
[-C--:B------:R-:W-:Y:S06]  /*4b70*/  HMMA.16816.F32.BF16 R76, R32, R30.reuse, R76 ;  /* 0x0000001e204c723c */ /* 0x080fec000004184c */
[C---:B------:R-:W-:Y:S01]  /*4b80*/  HMMA.16816.F32.BF16 R80, R24.reuse, R30, R80 ;  /* 0x0000001e1850723c */ /* 0x040fe20000041850 */
[----:B------:R-:W3:Y:S05]  /*4b90*/  LDSM.16.MT88.4 R28, [R173+0xd800] ;  /* 0x00d80000ad1c783b */ /* 0x000eea0000004200 */
[-C--:B----4-:R-:W-:Y:S06]  /*4ba0*/  HMMA.16816.F32.BF16 R84, R24, R100.reuse, R84 ;  /* 0x000000641854723c */ /* 0x090fec0000041854 */
[C---:B------:R-:W-:Y:S06]  /*4bb0*/  HMMA.16816.F32.BF16 R88, R32.reuse, R100, R88 ;  /* 0x000000642058723c */ /* 0x040fec0000041858 */
[-C--:B------:R-:W-:Y:S01]  /*4bc0*/  HMMA.16816.F32.BF16 R92, R32, R102.reuse, R92 ;  /* 0x00000066205c723c */ /* 0x080fe2000004185c */
[----:B------:R-:W4:Y:S05]  /*4bd0*/  LDSM.16.MT88.4 R32, [R108+0x1800] ;  /* 0x001800006c20783b */ /* 0x000f2a0000004200 */
[----:B------:R-:W-:Y:S06]  /*4be0*/  HMMA.16816.F32.BF16 R96, R24, R102, R96 ;  /* 0x000000661860723c */ /* 0x000fec0000041860 */
[-C--:B-1----:R-:W-:Y:S06]  /*4bf0*/  HMMA.16816.F32.BF16 R68, R8, R16.reuse, R68 ;  /* 0x000000100844723c */ /* 0x082fec0000041844 */
[C---:B------:R-:W-:Y:S06]  /*4c00*/  HMMA.16816.F32.BF16 R72, R104.reuse, R16, R72 ;  /* 0x000000106848723c */ /* 0x040fec0000041848 */
[-C--:B------:R-:W-:Y:S06]  /*4c10*/  HMMA.16816.F32.BF16 R76, R104, R18.reuse, R76 ;  /* 0x00000012684c723c */ /* 0x080fec000004184c */
[C---:B------:R-:W-:Y:S06]  /*4c20*/  HMMA.16816.F32.BF16 R80, R8.reuse, R18, R80 ;  /* 0x000000120850723c */ /* 0x040fec0000041850 */
[-C--:B--2---:R-:W-:Y:S06]  /*4c30*/  HMMA.16816.F32.BF16 R84, R8, R12.reuse, R84 ;  /* 0x0000000c0854723c */ /* 0x084fec0000041854 */
[C---:B------:R-:W-:Y:S06]  /*4c40*/  HMMA.16816.F32.BF16 R88, R104.reuse, R12, R88 ;  /* 0x0000000c6858723c */ /* 0x040fec0000041858 */
[-C--:B------:R-:W-:Y:S06]  /*4c50*/  HMMA.16816.F32.BF16 R92, R104, R14.reuse, R92 ;  /* 0x0000000e685c723c */ /* 0x080fec000004185c */
[----:B------:R-:W-:Y:S06]  /*4c60*/  HMMA.16816.F32.BF16 R96, R8, R14, R96 ;  /* 0x0000000e0860723c */ /* 0x000fec0000041860 */
[-C--:B------:R-:W-:Y:S06]  /*4c70*/  HMMA.16816.F32.BF16 R68, R4, R20.reuse, R68 ;  /* 0x000000140444723c */ /* 0x080fec0000041844 */
[C---:B---3--:R-:W-:Y:S06]  /*4c80*/  HMMA.16816.F32.BF16 R72, R28.reuse, R20, R72 ;  /* 0x000000141c48723c */ /* 0x048fec0000041848 */
[-C--:B------:R-:W-:Y:S06]  /*4c90*/  HMMA.16816.F32.BF16 R76, R28, R22.reuse, R76 ;  /* 0x000000161c4c723c */ /* 0x080fec000004184c */
[C---:B------:R-:W-:Y:S06]  /*4ca0*/  HMMA.16816.F32.BF16 R80, R4.reuse, R22, R80 ;  /* 0x000000160450723c */ /* 0x040fec0000041850 */
[-C--:B----4-:R-:W-:Y:S06]  /*4cb0*/  HMMA.16816.F32.BF16 R84, R4, R32.reuse, R84 ;  /* 0x000000200454723c */ /* 0x090fec0000041854 */
[C---:B------:R-:W-:Y:S06]  /*4cc0*/  HMMA.16816.F32.BF16 R88, R28.reuse, R32, R88 ;  /* 0x000000201c58723c */ /* 0x040fec0000041858 */
[-C--:B------:R-:W-:Y:S06]  /*4cd0*/  HMMA.16816.F32.BF16 R92, R28, R34.reuse, R92 ;  /* 0x000000221c5c723c */ /* 0x080fec000004185c */
[----:B------:R-:W-:Y:S07]  /*4ce0*/  HMMA.16816.F32.BF16 R96, R4, R34, R96 ;  /* 0x000000220460723c */ /* 0x000fee0000041860 */
[C---:B------:R-:W-:Y:S04]  /*4cf0*/  VIADD R4, R172.reuse, 0xffffe000 ;  /* 0xffffe000ac047836 */ /* 0x040fe80000000000 */
[----:B------:R-:W-:Y:S04]  /*4d00*/  @P2 VIADD R4, R172, 0x2000 ;  /* 0x00002000ac042836 */ /* 0x000fe80000000000 */
[----:B------:R-:W-:Y:S01]  /*4d10*/  IMAD.MOV.U32 R172, RZ, RZ, R4 ;  /* 0x000000ffffac7224 */ /* 0x000fe200078e0004 */
[----:B------:R-:W-:Y:S08]  /*4d20*/  @P0 BRA `(.L_x_76) ;  /* 0xffffffd400540947 */ /* 0x000ff0000383ffff */
.L_x_73:
[----:B------:R-:W-:Y:S01]  /*4d30*/  BAR.SYNC.DEFER_BLOCKING 0x0 ;  /* 0x0000000000007b1d */ /* 0x000fe20000010000 */
[----:B------:R-:W-:Y:S01]  /*4d40*/  SHF.R.S32.HI R0, RZ, 0x1f, R185 ;  /* 0x0000001fff007819 */ /* 0x000fe200000114b9 */
[----:B-1----:R-:W-:Y:S01]  /*4d50*/  IMAD.MOV.U32 R16, RZ, RZ, R186 ;  /* 0x000000ffff107224 */ /* 0x002fe200078e00ba */
[----:B------:R-:W-:Y:S02]  /*4d60*/  F2FP.BF16.F32.PACK_AB R37, R37, R36 ;  /* 0x000000242525723e */ /* 0x000fe400000010ff */
[----:B------:R-:W-:Y:S01]  /*4d70*/  F2FP.BF16.F32.PACK_AB R39, R39, R38 ;  /* 0x000000262727723e */ /* 0x000fe200000010ff */
[----:B------:R-:W-:Y:S01]  /*4d80*/  ULDC.64 UR6, c[0x0][0x458] ;  /* 0x0001160000067ab9 */ /* 0x000fe20000000a00 */
[----:B------:R-:W-:Y:S01]  /*4d90*/  ULDC UR4, c[0x0][0x390] ;  /* 0x0000e40000047ab9 */ /* 0x000fe20000000800 */
[----:B------:R-:W-:Y:S02]  /*4da0*/  IMAD R10, R0, UR6, RZ ;  /* 0x00000006000a7c24 */ /* 0x000fe4000f8e02ff */
[----:B------:R-:W-:Y:S01]  /*4db0*/  FMUL.FTZ R68, R68, UR4 ;  /* 0x0000000444447c20 */ /* 0x000fe20008410000 */
[----:B------:R-:W-:-:S04]  /*4dc0*/  IMAD.WIDE.U32 R4, R185, UR6, RZ ;  /* 0x00000006b9047c25 */ /* 0x000fc8000f8e00ff */
[----:B------:R-:W-:Y:S01]  /*4dd0*/  FMUL.FTZ R69, R69, UR4 ;  /* 0x0000000445457c20 */ /* 0x000fe20008410000 */
[----:B------:R-:W-:Y:S01]  /*4de0*/  FMUL.FTZ R70, R70, UR4 ;  /* 0x0000000446467c20 */ /* 0x000fe20008410000 */
[----:B------:R-:W-:Y:S01]  /*4df0*/  FMUL.FTZ R71, R71, UR4 ;  /* 0x0000000447477c20 */ /* 0x000fe20008410000 */
[----:B------:R-:W-:Y:S02]  /*4e00*/  IMAD R10, R185, UR7, R10 ;  /* 0x00000007b90a7c24 */ /* 0x000fe4000f8e020a */
[----:B------:R-:W-:Y:S01]  /*4e10*/  FMUL.FTZ R80, R80, UR4 ;  /* 0x0000000450507c20 */ /* 0x000fe20008410000 */
[----:B------:R-:W-:Y:S01]  /*4e20*/  FMUL.FTZ R81, R81, UR4 ;  /* 0x0000000451517c20 */ /* 0x000fe20008410000 */
[----:B------:R-:W-:Y:S01]  /*4e30*/  FMUL.FTZ R82, R82, UR4 ;  /* 0x0000000452527c20 */ /* 0x000fe20008410000 */
[----:B------:R-:W-:Y:S01]  /*4e40*/  FMUL.FTZ R83, R83, UR4 ;  /* 0x0000000453537c20 */ /* 0x000fe20008410000 */
[----:B------:R-:W-:Y:S01]  /*4e50*/  IADD3 R11, R5, R10, RZ ;  /* 0x0000000a050b7210 */ /* 0x000fe20007ffe0ff */
[----:B------:R-:W-:Y:S01]  /*4e60*/  FMUL.FTZ R72, R72, UR4 ;  /* 0x0000000448487c20 */ /* 0x000fe20008410000 */
[----:B------:R-:W-:Y:S01]  /*4e70*/  MOV R10, R4 ;  /* 0x00000004000a7202 */ /* 0x000fe20000000f00 */
[----:B------:R-:W-:Y:S01]  /*4e80*/  FMUL.FTZ R73, R73, UR4 ;  /* 0x0000000449497c20 */ /* 0x000fe20008410000 */
[----:B------:R-:W-:Y:S01]  /*4e90*/  FMUL.FTZ R74, R74, UR4 ;  /* 0x000000044a4a7c20 */ /* 0x000fe20008410000 */
[----:B------:R-:W-:Y:S01]  /*4ea0*/  FMUL.FTZ R75, R75, UR4 ;  /* 0x000000044b4b7c20 */ /* 0x000fe20008410000 */
[----:B------:R-:W1:Y:S01]  /*4eb0*/  LDC.64 R4, c[0x0][0x438] ;  /* 0x00010e00ff047b82 */ /* 0x000e620000000a00 */
        /* <DEDUP_REMOVED lines=16> */
[----:B------:R-:W-:Y:S01]  /*4fc0*/  FMUL.FTZ R89, R89, UR4 ;  /* 0x0000000459597c20 */ /* 0x000fe20008410000 */
[----:B------:R-:W-:Y:S01]  /*4fd0*/  FMUL.FTZ R90, R90, UR4 ;  /* 0x000000045a5a7c20 */ /* 0x000fe20008410000 */
[----:B------:R-:W-:Y:S01]  /*4fe0*/  FMUL.FTZ R91, R91, UR4 ;  /* 0x000000045b5b7c20 */ /* 0x000fe20008410000 */
[----:B------:R-:W-:Y:S01]  /*4ff0*/  F2FP.BF16.F32.PACK_AB R82, R83, R82 ;  /* 0x000000525352723e */ /* 0x000fe200000010ff */
[----:B------:R-:W-:Y:S01]  /*5000*/  ULDC.64 UR8, c[0x0][0x450] ;  /* 0x0001140000087ab9 */ /* 0x000fe20000000a00 */
[----:B------:R-:W-:Y:S01]  /*5010*/  FMUL.FTZ R92, R92, UR4 ;  /* 0x000000045c5c7c20 */ /* 0x000fe20008410000 */
[----:B------:R-:W-:Y:S01]  /*5020*/  FMUL.FTZ R93, R93, UR4 ;  /* 0x000000045d5d7c20 */ /* 0x000fe20008410000 */
[----:B------:R-:W-:Y:S01]  /*5030*/  FMUL.FTZ R94, R94, UR4 ;  /* 0x000000045e5e7c20 */ /* 0x000fe20008410000 */
[----:B------:R-:W-:Y:S01]  /*5040*/  FMUL.FTZ R95, R95, UR4 ;  /* 0x000000045f5f7c20 */ /* 0x000fe20008410000 */
[----:B------:R-:W-:Y:S01]  /*5050*/  F2FP.BF16.F32.PACK_AB R73, R73, R72 ;  /* 0x000000484949723e */ /* 0x000fe200000010ff */
[----:B------:R-:W-:Y:S01]  /*5060*/  IMAD R6, R0, UR8, RZ ;  /* 0x0000000800067c24 */ /* 0x000fe2000f8e02ff */
[----:B------:R-:W-:Y:S01]  /*5070*/  F2FP.BF16.F32.PACK_AB R75, R75, R74 ;  /* 0x0000004a4b4b723e */ /* 0x000fe200000010ff */
[----:B------:R-:W-:Y:S01]  /*5080*/  STS [R192], R69 ;  /* 0x00000045c0007388 */ /* 0x000fe20000000800 */
[----:B------:R-:W-:Y:S01]  /*5090*/  F2FP.BF16.F32.PACK_AB R77, R77, R76 ;  /* 0x0000004c4d4d723e */ /* 0x000fe200000010ff */
[----:B------:R-:W-:Y:S01]  /*50a0*/  IMAD.WIDE.U32 R8, R185, UR8, RZ ;  /* 0x00000008b9087c25 */ /* 0x000fe2000f8e00ff */
[----:B------:R-:W-:Y:S01]  /*50b0*/  F2FP.BF16.F32.PACK_AB R79, R79, R78 ;  /* 0x0000004e4f4f723e */ /* 0x000fe200000010ff */
[----:B------:R-:W-:Y:S01]  /*50c0*/  STS [R192+0x400], R71 ;  /* 0x00040047c0007388 */ /* 0x000fe20000000800 */
[----:B------:R-:W-:Y:S01]  /*50d0*/  F2FP.BF16.F32.PACK_AB R85, R85, R84 ;  /* 0x000000545555723e */ /* 0x000fe200000010ff */
[----:B------:R-:W-:Y:S01]  /*50e0*/  IMAD R0, R185, UR9, R6 ;  /* 0x00000009b9007c24 */ /* 0x000fe2000f8e0206 */
[----:B------:R-:W-:Y:S01]  /*50f0*/  F2FP.BF16.F32.PACK_AB R87, R87, R86 ;  /* 0x000000565757723e */ /* 0x000fe200000010ff */
[----:B------:R-:W-:Y:S01]  /*5100*/  STS [R196], R81 ;  /* 0x00000051c4007388 */ /* 0x000fe20000000800 */
[----:B------:R-:W-:Y:S01]  /*5110*/  F2FP.BF16.F32.PACK_AB R97, R97, R96 ;  /* 0x000000606161723e */ /* 0x000fe200000010ff */
[----:B------:R-:W-:Y:S01]  /*5120*/  IMAD.IADD R9, R9, 0x1, R0 ;  /* 0x0000000109097824 */ /* 0x000fe200078e0200 */
[----:B------:R-:W-:Y:S01]  /*5130*/  F2FP.BF16.F32.PACK_AB R99, R99, R98 ;  /* 0x000000626363723e */ /* 0x000fe200000010ff */
[----:B------:R-:W-:Y:S01]  /*5140*/  STS [R195], R82 ;  /* 0x00000052c3007388 */ /* 0x000fe20000000800 */
[----:B------:R-:W-:Y:S01]  /*5150*/  F2FP.BF16.F32.PACK_AB R89, R89, R88 ;  /* 0x000000585959723e */ /* 0x000fe200000010ff */
[----:B------:R-:W-:Y:S01]  /*5160*/  IMAD.U32 R24, RZ, RZ, UR8 ;  /* 0x00000008ff187e24 */ /* 0x000fe2000f8e00ff */
[----:B------:R-:W-:Y:S01]  /*5170*/  F2FP.BF16.F32.PACK_AB R91, R91, R90 ;  /* 0x0000005a5b5b723e */ /* 0x000fe200000010ff */
[----:B------:R-:W-:Y:S01]  /*5180*/  STS [R192+0x2000], R73 ;  /* 0x00200049c0007388 */ /* 0x000fe20000000800 */
[----:B------:R-:W-:Y:S01]  /*5190*/  F2FP.BF16.F32.PACK_AB R93, R93, R92 ;  /* 0x0000005c5d5d723e */ /* 0x000fe200000010ff */
[----:B------:R-:W2:Y:S01]  /*51a0*/  LDC.64 R6, c[0x0][0x468] ;  /* 0x00011a00ff067b82 */ /* 0x000ea20000000a00 */
[----:B------:R-:W-:Y:S01]  /*51b0*/  F2FP.BF16.F32.PACK_AB R95, R95, R94 ;  /* 0x0000005e5f5f723e */ /* 0x000fe200000010ff */
[----:B------:R-:W-:Y:S01]  /*51c0*/  STS [R192+0x2400], R75 ;  /* 0x0024004bc0007388 */ /* 0x000fe20000000800 */
[----:B------:R-:W-:Y:S01]  /*51d0*/  F2FP.BF16.F32.PACK_AB R49, R49, R48 ;  /* 0x000000303131723e */ /* 0x000fe200000010ff */
[----:B------:R-:W-:Y:S01]  /*51e0*/  IMAD.WIDE.U32 R24, R24, UR23, R8 ;  /* 0x0000001718187c25 */ /* 0x000fe2000f8e0008 */
[----:B------:R-:W-:Y:S01]  /*51f0*/  F2FP.BF16.F32.PACK_AB R50, R51, R50 ;  /* 0x000000323332723e */ /* 0x000fe200000010ff */
[----:B------:R-:W-:Y:S01]  /*5200*/  STS [R196+0x2000], R77 ;  /* 0x0020004dc4007388 */ /* 0x000fe20000000800 */
[----:B------:R-:W-:Y:S01]  /*5210*/  F2FP.BF16.F32.PACK_AB R41, R41, R40 ;  /* 0x000000282929723e */ /* 0x000fe200000010ff */
[----:B------:R-:W3:Y:S01]  /*5220*/  LDC.64 R8, c[0x0][0x440] ;  /* 0x00011000ff087b82 */ /* 0x000ee20000000a00 */
[----:B------:R-:W-:Y:S01]  /*5230*/  F2FP.BF16.F32.PACK_AB R43, R43, R42 ;  /* 0x0000002a2b2b723e */ /* 0x000fe200000010ff */
[----:B------:R-:W-:Y:S01]  /*5240*/  STS [R196+0x2400], R79 ;  /* 0x0024004fc4007388 */ /* 0x000fe20000000800 */
[----:B------:R-:W-:Y:S01]  /*5250*/  F2FP.BF16.F32.PACK_AB R45, R45, R44 ;  /* 0x0000002c2d2d723e */ /* 0x000fe200000010ff */
[----:B-1----:R-:W-:Y:S01]  /*5260*/  IMAD R0, R4, UR19, RZ ;  /* 0x0000001304007c24 */ /* 0x002fe2000f8e02ff */
[----:B------:R-:W-:Y:S01]  /*5270*/  F2FP.BF16.F32.PACK_AB R47, R47, R46 ;  /* 0x0000002e2f2f723e */ /* 0x000fe200000010ff */
[----:B------:R-:W-:Y:S01]  /*5280*/  STS [R194], R85 ;  /* 0x00000055c2007388 */ /* 0x000fe20000000800 */
[----:B------:R-:W-:Y:S01]  /*5290*/  F2FP.BF16.F32.PACK_AB R53, R53, R52 ;  /* 0x000000343535723e */ /* 0x000fe200000010ff */
[----:B------:R-:W-:Y:S01]  /*52a0*/  IMAD R0, R5, UR14, R0 ;  /* 0x0000000e05007c24 */ /* 0x000fe2000f8e0200 */
[----:B------:R-:W-:Y:S01]  /*52b0*/  F2FP.BF16.F32.PACK_AB R55, R55, R54 ;  /* 0x000000363737723e */ /* 0x000fe200000010ff */
[----:B------:R-:W-:Y:S01]  /*52c0*/  STS [R194+0x400], R87 ;  /* 0x00040057c2007388 */ /* 0x000fe20000000800 */
[----:B------:R-:W-:Y:S01]  /*52d0*/  F2FP.BF16.F32.PACK_AB R65, R65, R64 ;  /* 0x000000404141723e */ /* 0x000fe200000010ff */
[----:B------:R-:W-:Y:S01]  /*52e0*/  UIMAD UR4, UR39, UR8, URZ ;  /* 0x00000008270472a4 */ /* 0x000fe2000f8e023f */
[----:B------:R-:W-:Y:S01]  /*52f0*/  F2FP.BF16.F32.PACK_AB R67, R67, R66 ;  /* 0x000000424343723e */ /* 0x000fe200000010ff */
[----:B------:R-:W-:Y:S01]  /*5300*/  STS [R206], R97 ;  /* 0x00000061ce007388 */ /* 0x000fe20000000800 */
[----:B------:R-:W-:Y:S01]  /*5310*/  F2FP.BF16.F32.PACK_AB R57, R57, R56 ;  /* 0x000000383939723e */ /* 0x000fe200000010ff */
[----:B------:R-:W-:Y:S01]  /*5320*/  UIMAD UR4, UR23, UR9, UR4 ;  /* 0x00000009170472a4 */ /* 0x000fe2000f8e0204 */
[----:B------:R-:W-:Y:S01]  /*5330*/  F2FP.BF16.F32.PACK_AB R59, R59, R58 ;  /* 0x0000003a3b3b723e */ /* 0x000fe200000010ff */
[----:B------:R-:W-:Y:S01]  /*5340*/  STS [R206+0x400], R99 ;  /* 0x00040063ce007388 */ /* 0x000fe20000000800 */
[----:B------:R-:W-:Y:S01]  /*5350*/  F2FP.BF16.F32.PACK_AB R61, R61, R60 ;  /* 0x0000003c3d3d723e */ /* 0x000fe200000010ff */
[----:B------:R-:W-:Y:S01]  /*5360*/  UIMAD UR39, UR39, UR6, URZ ;  /* 0x00000006272772a4 */ /* 0x000fe2000f8e023f */
[----:B------:R-:W-:Y:S01]  /*5370*/  F2FP.BF16.F32.PACK_AB R63, R63, R62 ;  /* 0x0000003e3f3f723e */ /* 0x000fe200000010ff */
[----:B------:R-:W-:Y:S01]  /*5380*/  STS [R194+0x2000], R89 ;  /* 0x00200059c2007388 */ /* 0x000fe20000000800 */
[----:B------:R-:W-:Y:S01]  /*5390*/  SHF.R.S32.HI R17, RZ, 0x1f, R186 ;  /* 0x0000001fff117819 */ /* 0x000fe200000114ba */
[----:B------:R-:W-:-:S02]  /*53a0*/  ULDC.64 UR10, c[0x0][0x3f0] ;  /* 0x0000fc00000a7ab9 */ /* 0x000fc40000000a00 */
[----:B------:R-:W-:Y:S01]  /*53b0*/  STS [R194+0x2400], R91 ;  /* 0x0024005bc2007388 */ /* 0x000fe20000000800 */
[----:B------:R-:W-:-:S03]  /*53c0*/  IMAD.WIDE.U32 R18, R4, UR14, R16 ;  /* 0x0000000e04127c25 */ /* 0x000fc6000f8e0010 */
[----:B------:R-:W-:Y:S01]  /*53d0*/  STS [R206+0x2000], R93 ;  /* 0x0020005dce007388 */ /* 0x000fe20000000800 */
[----:B------:R-:W1:Y:S01]  /*53e0*/  LDC.64 R4, c[0x0][0x470] ;  /* 0x00011c00ff047b82 */ /* 0x000e620000000a00 */
[----:B---3--:R-:W-:Y:S01]  /*53f0*/  IMAD.WIDE.U32 R26, R8, UR14, R16 ;  /* 0x0000000e081a7c25 */ /* 0x008fe2000f8e0010 */
[----:B------:R-:W-:Y:S01]  /*5400*/  IADD3 R19, R19, R0, RZ ;  /* 0x0000000013137210 */ /* 0x000fe20007ffe0ff */
[----:B------:R-:W-:Y:S02]  /*5410*/  STS [R206+0x2400], R95 ;  /* 0x0024005fce007388 */ /* 0x000fe40000000800 */
[C---:B--2---:R-:W-:Y:S02]  /*5420*/  IMAD R0, R6.reuse, UR20, RZ ;  /* 0x0000001406007c24 */ /* 0x044fe4000f8e02ff */
[----:B------:R2:W-:Y:S01]  /*5430*/  STS [R192+0x4000], R37 ;  /* 0x00400025c0007388 */ /* 0x0005e20000000800 */
[----:B------:R-:W-:Y:S01]  /*5440*/  IMAD.WIDE.U32 R18, R6, UR15, R18 ;  /* 0x0000000f06127c25 */ /* 0x000fe2000f8e0012 */
[----:B------:R-:W-:-:S02]  /*5450*/  MOV R6, R26 ;  /* 0x0000001a00067202 */ /* 0x000fc40000000f00 */
[----:B------:R3:W-:Y:S01]  /*5460*/  STS [R192+0x4400], R39 ;  /* 0x00440027c0007388 */ /* 0x0007e20000000800 */
[----:B------:R-:W-:Y:S02]  /*5470*/  IMAD R7, R7, UR15, R0 ;  /* 0x0000000f07077c24 */ /* 0x000fe4000f8e0200 */
[----:B------:R-:W-:Y:S01]  /*5480*/  IMAD R0, R8, UR19, RZ ;  /* 0x0000001308007c24 */ /* 0x000fe2000f8e02ff */
[----:B------:R-:W-:Y:S03]  /*5490*/  STS [R196+0x4000], R49 ;  /* 0x00400031c4007388 */ /* 0x000fe60000000800 */
[----:B------:R-:W-:Y:S01]  /*54a0*/  IMAD R9, R9, UR14, R0 ;  /* 0x0000000e09097c24 */ /* 0x000fe2000f8e0200 */
[----:B------:R-:W-:Y:S01]  /*54b0*/  STS [R195+0x4000], R50 ;  /* 0x00400032c3007388 */ /* 0x000fe20000000800 */
[----:B------:R-:W-:-:S03]  /*54c0*/  IADD3 R0, P0, R18, R24, RZ ;  /* 0x0000001812007210 */ /* 0x000fc60007f1e0ff */
[----:B------:R4:W-:Y:S01]  /*54d0*/  STS [R192+0x6000], R41 ;  /* 0x00600029c0007388 */ /* 0x0009e20000000800 */
[----:B-1----:R-:W-:Y:S01]  /*54e0*/  IMAD R36, R4, UR20, RZ ;  /* 0x0000001404247c24 */ /* 0x002fe2000f8e02ff */
[----:B------:R-:W-:Y:S01]  /*54f0*/  LEA R40, P1, R0, UR10, 0x1 ;  /* 0x0000000a00287c11 */ /* 0x000fe2000f8208ff */
[----:B------:R-:W-:Y:S01]  /*5500*/  USHF.L.U64.HI UR10, UR8, 0x6, UR9 ;  /* 0x00000006080a7899 */ /* 0x000fe20008010209 */
[----:B------:R1:W-:Y:S01]  /*5510*/  STS [R192+0x6400], R43 ;  /* 0x0064002bc0007388 */ /* 0x0003e20000000800 */
[----:B------:R-:W-:-:S03]  /*5520*/  IMAD R36, R5, UR15, R36 ;  /* 0x0000000f05247c24 */ /* 0x000fc6000f8e0224 */
[----:B------:R-:W-:Y:S01]  /*5530*/  STS [R196+0x6000], R45 ;  /* 0x0060002dc4007388 */ /* 0x000fe20000000800 */
[----:B--2---:R-:W-:Y:S01]  /*5540*/  IADD3 R37, R19, R7, RZ ;  /* 0x0000000713257210 */ /* 0x004fe20007ffe0ff */
[----:B------:R-:W-:Y:S02]  /*5550*/  IMAD.IADD R7, R27, 0x1, R9 ;  /* 0x000000011b077824 */ /* 0x000fe400078e0209 */
[----:B------:R2:W-:Y:S01]  /*5560*/  STS [R196+0x6400], R47 ;  /* 0x0064002fc4007388 */ /* 0x0005e20000000800 */
[----:B---3--:R-:W-:Y:S01]  /*5570*/  IMAD.U32 R39, RZ, RZ, UR6 ;  /* 0x00000006ff277e24 */ /* 0x008fe2000f8e00ff */
[----:B------:R-:W-:Y:S01]  /*5580*/  IADD3.X R37, R37, UR4, R25, P0, !PT ;  /* 0x0000000425257c10 */ /* 0x000fe200087fe419 */
[----:B------:R-:W-:Y:S01]  /*5590*/  USHF.L.U32 UR4, UR8, 0x6, URZ ;  /* 0x0000000608047899 */ /* 0x000fe2000800063f */
[----:B------:R-:W-:Y:S01]  /*55a0*/  STS [R194+0x4000], R53 ;  /* 0x00400035c2007388 */ /* 0x000fe20000000800 */
[----:B------:R-:W-:Y:S01]  /*55b0*/  IMAD.WIDE.U32 R38, R39, UR23, R10 ;  /* 0x0000001727267c25 */ /* 0x000fe2000f8e000a */
[----:B------:R-:W-:-:S02]  /*55c0*/  UIMAD UR23, UR23, UR7, UR39 ;  /* 0x00000007171772a4 */ /* 0x000fc4000f8e0227 */
[----:B------:R-:W-:Y:S01]  /*55d0*/  STS [R194+0x4400], R55 ;  /* 0x00440037c2007388 */ /* 0x000fe20000000800 */
[----:B------:R-:W-:-:S03]  /*55e0*/  ULDC.64 UR8, c[0x0][0x3f8] ;  /* 0x0000fe0000087ab9 */ /* 0x000fc60000000a00 */
[----:B------:R-:W-:Y:S01]  /*55f0*/  STS [R206+0x4000], R65 ;  /* 0x00400041ce007388 */ /* 0x000fe20000000800 */
[----:B----4-:R-:W-:Y:S01]  /*5600*/  LEA.HI.X R41, R0, UR11, R37, 0x1, P1 ;  /* 0x0000000b00297c11 */ /* 0x010fe200088f0c25 */
[----:B------:R-:W-:Y:S02]  /*5610*/  USHF.L.U32 UR11, UR6, 0x6, URZ ;  /* 0x00000006060b7899 */ /* 0x000fe4000800063f */
[----:B------:R-:W-:Y:S01]  /*5620*/  STS [R206+0x4400], R67 ;  /* 0x00440043ce007388 */ /* 0x000fe20000000800 */
[----:B-1----:R-:W-:Y:S01]  /*5630*/  IMAD.WIDE.U32 R42, R4, UR15, R6 ;  /* 0x0000000f042a7c25 */ /* 0x002fe2000f8e0006 */
[----:B------:R-:W-:Y:S02]  /*5640*/  USHF.L.U64.HI UR6, UR6, 0x6, UR7 ;  /* 0x0000000606067899 */ /* 0x000fe40008010207 */
[----:B------:R-:W-:Y:S01]  /*5650*/  STS [R194+0x6000], R57 ;  /* 0x00600039c2007388 */ /* 0x000fe20000000800 */
[----:B------:R-:W-:Y:S01]  /*5660*/  IMAD.IADD R36, R43, 0x1, R36 ;  /* 0x000000012b247824 */ /* 0x000fe200078e0224 */
[----:B------:R-:W-:-:S02]  /*5670*/  IADD3 R38, P0, R42, R38, RZ ;  /* 0x000000262a267210 */ /* 0x000fc40007f1e0ff */
[----:B------:R-:W-:Y:S01]  /*5680*/  STS [R194+0x6400], R59 ;  /* 0x0064003bc2007388 */ /* 0x000fe20000000800 */
[----:B------:R-:W-:Y:S02]  /*5690*/  IADD3 R42, P1, R40, UR4, RZ ;  /* 0x00000004282a7c10 */ /* 0x000fe4000ff3e0ff */
[----:B------:R-:W-:Y:S01]  /*56a0*/  IADD3.X R37, R36, UR23, R39, P0, !PT ;  /* 0x0000001724257c10 */ /* 0x000fe200087fe427 */
[----:B------:R-:W-:Y:S01]  /*56b0*/  STS [R206+0x6000], R61 ;  /* 0x0060003dce007388 */ /* 0x000fe20000000800 */
[C---:B------:R-:W-:Y:S02]  /*56c0*/  LEA R36, P0, R38.reuse, UR8, 0x1 ;  /* 0x0000000826247c11 */ /* 0x040fe4000f8008ff */
[----:B------:R-:W-:Y:S01]  /*56d0*/  IADD3.X R43, R41, UR10, RZ, P1, !PT ;  /* 0x0000000a292b7c10 */ /* 0x000fe20008ffe4ff */
[----:B------:R-:W-:Y:S01]  /*56e0*/  STS [R206+0x6400], R63 ;  /* 0x0064003fce007388 */ /* 0x000fe20000000800 */
[----:B------:R-:W-:Y:S01]  /*56f0*/  LEA.HI.X R37, R38, UR9, R37, 0x1, P0 ;  /* 0x0000000926257c11 */ /* 0x000fe200080f0c25 */
[----:B------:R-:W-:Y:S01]  /*5700*/  BAR.SYNC.DEFER_BLOCKING 0x0 ;  /* 0x0000000000007b1d */ /* 0x000fe20000010000 */
[----:B------:R-:W-:-:S02]  /*5710*/  IADD3 R38, P0, R36, UR11, RZ ;  /* 0x0000000b24267c10 */ /* 0x000fc4000ff1e0ff */
[----:B------:R-:W-:Y:S02]  /*5720*/  IADD3 R46, P1, R42, UR4, RZ ;  /* 0x000000042a2e7c10 */ /* 0x000fe4000ff3e0ff */
[----:B------:R-:W-:Y:S02]  /*5730*/  IADD3.X R39, R37, UR6, RZ, P0, !PT ;  /* 0x0000000625277c10 */ /* 0x000fe400087fe4ff */
[----:B--2---:R-:W-:Y:S02]  /*5740*/  IADD3.X R47, R43, UR10, RZ, P1, !PT ;  /* 0x0000000a2b2f7c10 */ /* 0x004fe40008ffe4ff */
[----:B------:R-:W-:Y:S02]  /*5750*/  IADD3 R48, P0, R38, UR11, RZ ;  /* 0x0000000b26307c10 */ /* 0x000fe4000ff1e0ff */
[----:B------:R-:W-:Y:S02]  /*5760*/  IADD3 R44, P1, R46, UR4, RZ ;  /* 0x000000042e2c7c10 */ /* 0x000fe4000ff3e0ff */
[----:B------:R-:W-:-:S02]  /*5770*/  IADD3.X R49, R39, UR6, RZ, P0, !PT ;  /* 0x0000000627317c10 */ /* 0x000fc400087fe4ff */
[----:B------:R-:W-:Y:S01]  /*5780*/  IADD3.X R45, R47, UR10, RZ, P1, !PT ;  /* 0x0000000a2f2d7c10 */ /* 0x000fe20008ffe4ff */
[----:B------:R-:W1:Y:S04]  /*5790*/  LDS.128 R12, [R212+0x6000] ;  /* 0x00600000d40c7984 */ /* 0x000e680000000c00 */
[----:B------:R-:W2:Y:S04]  /*57a0*/  LDS.128 R20, [R212+0x7000] ;  /* 0x00700000d4147984 */ /* 0x000ea80000000c00 */
[----:B------:R-:W3:Y:S04]  /*57b0*/  LDS.128 R16, [R212+0x8000] ;  /* 0x00800000d4107984 */ /* 0x000ee80000000c00 */
[----:B------:R-:W4:Y:S04]  /*57c0*/  LDS.128 R8, [R212+0x9000] ;  /* 0x00900000d4087984 */ /* 0x000f280000000c00 */
[----:B------:R-:W4:Y:S04]  /*57d0*/  LDS.128 R28, [R212+0xa000] ;  /* 0x00a00000d41c7984 */ /* 0x000f280000000c00 */
[----:B------:R-:W4:Y:S04]  /*57e0*/  LDS.128 R24, [R212+0xb000] ;  /* 0x00b00000d4187984 */ /* 0x000f280000000c00 */
[----:B------:R-:W4:Y:S04]  /*57f0*/  LDS.128 R4, [R212+0xc000] ;  /* 0x00c00000d4047984 */ /* 0x000f280000000c00 */
[----:B------:R-:W4:Y:S04]  /*5800*/  LDS.128 R32, [R212+0xd000] ;  /* 0x00d00000d4207984 */ /* 0x000f280000000c00 */
[----:B-1----:R1:W-:Y:S04]  /*5810*/  STG.E.128 desc[UR40][R40.64], R12 ;  /* 0x0000000c28007986 */ /* 0x0023e8000c101d28 */
[----:B--2---:R2:W-:Y:S04]  /*5820*/  STG.E.128 desc[UR40][R42.64], R20 ;  /* 0x000000142a007986 */ /* 0x0045e8000c101d28 */
[----:B---3--:R2:W-:Y:S04]  /*5830*/  STG.E.128 desc[UR40][R46.64], R16 ;  /* 0x000000102e007986 */ /* 0x0085e8000c101d28 */
[----:B----4-:R2:W-:Y:S04]  /*5840*/  STG.E.128 desc[UR40][R44.64], R8 ;  /* 0x000000082c007986 */ /* 0x0105e8000c101d28 */
[----:B------:R2:W-:Y:S04]  /*5850*/  STG.E.128 desc[UR40][R36.64], R28 ;  /* 0x0000001c24007986 */ /* 0x0005e8000c101d28 */
[----:B------:R2:W-:Y:S04]  /*5860*/  STG.E.128 desc[UR40][R38.64], R24 ;  /* 0x0000001826007986 */ /* 0x0005e8000c101d28 */
[----:B------:R2:W-:Y:S01]  /*5870*/  STG.E.128 desc[UR40][R48.64], R4 ;  /* 0x0000000430007986 */ /* 0x0005e2000c101d28 */
[----:B-1----:R-:W-:-:S04]  /*5880*/  IADD3 R12, P0, R48, UR11, RZ ;  /* 0x0000000b300c7c10 */ /* 0x002fc8000ff1e0ff */
[----:B------:R-:W-:-:S05]  /*5890*/  IADD3.X R13, R49, UR6, RZ, P0, !PT ;  /* 0x00000006310d7c10 */ /* 0x000fca00087fe4ff */
[----:B------:R2:W-:Y:S04]  /*58a0*/  STG.E.128 desc[UR40][R12.64], R32 ;  /* 0x000000200c007986 */ /* 0x0005e8000c101d28 */
.L_x_70:
[----:B------:R-:W-:Y:S02]  /*58b0*/  ULDC UR6, c[0x0][0x2c8] ;  /* 0x0000b20000067ab9 */ /* 0x000fe40000000800 */
[----:B------:R-:W-:-:S04]  /*58c0*/  UIADD3 UR6, UR6, 0x7f, URZ ;  /* 0x0000007f06067890 */ /* 0x000fc8000fffe03f */
[----:B------:R-:W-:-:S04]  /*58d0*/  USHF.R.S32.HI UR4, URZ, 0x1f, UR6 ;  /* 0x0000001f3f047899 */ /* 0x000fc80008011406 */
[----:B------:R-:W-:-:S03]  /*58e0*/  ULEA.HI UR4, UR4, UR6, URZ, 0x7 ;  /* 0x0000000604047291 */ /* 0x000fc6000f8f383f */
[----:B------:R-:W-:Y:S01]  /*58f0*/  ULDC UR6, c[0x0][0xc] ;  /* 0x0000030000067ab9 */ /* 0x000fe20000000800 */
[----:B------:R-:W-:Y:S02]  /*5900*/  USHF.R.S32.HI UR4, URZ, 0x7, UR4 ;  /* 0x000000073f047899 */ /* 0x000fe40008011404 */
[----:B------:R-:W-:-:S04]  /*5910*/  UIADD3 UR18, UR6, UR18, URZ ;  /* 0x0000001206127290 */ /* 0x000fc8000fffe03f */
[----:B------:R-:W-:-:S06]  /*5920*/  UISETP.GE.AND UP0, UPT, UR18, UR4, UPT ;  /* 0x000000041200728c */ /* 0x000fcc000bf06270 */
[----:B------:R-:W-:-:S13]  /*5930*/  PLOP3.LUT P0, PT, PT, PT, UP0, 0x80, 0x0 ;  /* 0x000000000000781c */ /* 0x000fda0003f0f008 */
[----:B------:R-:W-:Y:S05]  /*5940*/  @P0 BRA `(.L_x_77) ;  /* 0x0000000000040947 */ /* 0x000fea0003800000 */
[----:B------:R-:W-:Y:S05]  /*5950*/  BRA `(.L_x_78) ;  /* 0xffffffb000207947 */ /* 0x000fea000383ffff */
.L_x_77:
[----:B------:R-:W-:Y:S05]  /*5960*/  EXIT ;  /* 0x000000000000794d */ /* 0x000fea0003800000 */
.L_x_79:
        /* <DEDUP_REMOVED lines=9> */
.L_x_1256:


//--------------------- .text._ZN5flash44flash_bwd_dq_dk_dv_loop_seqk_parallel_kernelI23Flash_bwd_kernel_traitsILi64ELi64ELi128ELi8ELi2ELi4ELi4ELb1ELb0EN7cutlass10bfloat16_tE19Flash_kernel_traitsILi64ELi64ELi128ELi8ES3_EELb0ELb1ELb0ELb0ELb0ELb1ELb0EEEvNS_16Flash_bwd_paramsE --------------------------
	.section	.text._ZN5flash44flash_bwd_dq_dk_dv_loop_seqk_parallel_kernelI23Flash_bwd_kernel_traitsILi64ELi64ELi128ELi8ELi2ELi4ELi4ELb1ELb0EN7cutlass10bfloat16_tE19Flash_kernel_traitsILi64ELi64ELi128ELi8ES3_EELb0ELb1ELb0ELb0ELb0ELb1ELb0EEEvNS_16Flash_bwd_paramsE,"ax",@progbits
	.align	128
        .global         _ZN5flash44flash_bwd_dq_dk_dv_loop_seqk_parallel_kernelI23Flash_bwd_kernel_traitsILi64ELi64ELi128ELi8ELi2ELi4ELi4ELb1ELb0EN7cutlass10bfloat16_tE19Flash_kernel_traitsILi64ELi64ELi128ELi8ES3_EELb0ELb1ELb0ELb0ELb0ELb1ELb0EEEvNS_16Flash_bwd_paramsE
        .type           _ZN5flash44flash_bwd_dq_dk_dv_loop_seqk_parallel_kernelI23Flash_bwd_kernel_traitsILi64ELi64ELi128ELi8ELi2ELi4ELi4ELb1ELb0EN7cutlass10bfloat16_tE19Flash_kernel_traitsILi64ELi64ELi128ELi8ES3_EELb0ELb1ELb0ELb0ELb0ELb1ELb0EEEvNS_16Flash_bwd_paramsE,@function
        .size           _ZN5flash44flash_bwd_dq_dk_dv_loop_seqk_parallel_kernelI23Flash_bwd_kernel_traitsILi64ELi64ELi128ELi8ELi2ELi4ELi4ELb1ELb0EN7cutlass10bfloat16_tE19Flash_kernel_traitsILi64ELi64ELi128ELi8ES3_EELb0ELb1ELb0ELb0ELb0ELb1ELb0EEEvNS_16Flash_bwd_paramsE,(.L_x_1257 - _ZN5flash44flash_bwd_dq_dk_dv_loop_seqk_parallel_kernelI23Flash_bwd_kernel_traitsILi64ELi64ELi128ELi8ELi2ELi4ELi4ELb1ELb0EN7cutlass10bfloat16_tE19Flash_kernel_traitsILi64ELi64ELi128ELi8ES3_EELb0ELb1ELb0ELb0ELb0ELb1ELb0EEEvNS_16Flash_bwd_paramsE)
        .other          _ZN5flash44flash_bwd_dq_dk_dv_loop_seqk_parallel_kernelI23Flash_bwd_kernel_traitsILi64ELi64ELi128ELi8ELi2ELi4ELi4ELb1ELb0EN7cutlass10bfloat16_tE19Flash_kernel_traitsILi64ELi64ELi128ELi8ES3_EELb0ELb1ELb0ELb0ELb0ELb1ELb0EEEvNS_16Flash_bwd_paramsE,@"STO_CUDA_ENTRY STV_DEFAULT"
_ZN5flash44flash_bwd_dq_dk_dv_loop_seqk_parallel_kernelI23Flash_bwd_kernel_traitsILi64ELi64ELi128ELi8ELi2ELi4ELi4ELb1ELb0EN7cutlass10bfloat16_tE19Flash_kernel_traitsILi64ELi64ELi128ELi8ES3_EELb0ELb1ELb0ELb0ELb0ELb1ELb0EEEvNS_16Flash_bwd_paramsE:
.text._ZN5flash44flash_bwd_dq_dk_dv_loop_seqk_parallel_kernelI23Flash_bwd_kernel_traitsILi64ELi64ELi128ELi8ELi2ELi4ELi4ELb1ELb0EN7cutlass10bfloat16_tE19Flash_kernel_traitsILi64ELi64ELi128ELi8ES3_EELb0ELb1ELb0ELb0ELb0ELb1ELb0EEEvNS_16Flash_bwd_paramsE:
        /* <DEDUP_REMOVED lines=57> */
[----:B------:R-:W-:Y:S01]  /*0390*/  LOP3.LUT R0, R0, 0x1c0, RZ, 0xc0, !PT ;  /* 0x000001c000007812 */ /* 0x000fe200078ec0ff */
[----:B------:R-:W-:Y:S01]  /*03a0*/  IMAD.SHL.U32 R3, R12, 0x10, RZ ;  /* 0x000000100c037824 */ /* 0x000fe200078e00ff */
[----:B------:R-:W-:Y:S02]  /*03b0*/  LEA.HI R14, R4, R2, RZ, 0x3 ;  /* 0x00000002040e7211 */ /* 0x000fe400078f18ff */
[C---:B------:R-:W-:Y:S02]  /*03c0*/  LOP3.LUT R182, R0.reuse, 0x8, R18, 0xf8, !PT ;  /* 0x0000000800b67812 */ /* 0x040fe400078ef812 */
[----:B------:R-:W-:Y:S01]  /*03d0*/  LOP3.LUT R8, R0, 0x30, R3, 0xf8, !PT ;  /* 0x0000003000087812 */ /* 0x000fe200078ef803 */
[----:B------:R-:W-:Y:S01]  /*03e0*/  IMAD.SHL.U32 R3, R13, 0x200, RZ ;  /* 0x000002000d037824 */ /* 0x000fe200078e00ff */
[----:B------:R-:W-:Y:S02]  /*03f0*/  SHF.R.S32.HI R5, RZ, 0x6, R5 ;  /* 0x00000006ff057819 */ /* 0x000fe40000011405 */
[----:B------:R-:W-:-:S02]  /*0400*/  SHF.R.U32.HI R0, RZ, 0x3, R0 ;  /* 0x00000003ff007819 */ /* 0x000fc40000011600 */
[----:B------:R-:W-:Y:S01]  /*0410*/  LOP3.LUT R7, R14, 0xfffffff8, RZ, 0xc0, !PT ;  /* 0xfffffff80e077812 */ /* 0x000fe200078ec0ff */
[----:B------:R-:W-:Y:S01]  /*0420*/  IMAD R6, R5, 0x800, R3 ;  /* 0x0000080005067824 */ /* 0x000fe200078e0203 */
[----:B------:R-:W-:Y:S01]  /*0430*/  LOP3.LUT R4, R9, 0x1, RZ, 0xc0, !PT ;  /* 0x0000000109047812 */ /* 0x000fe200078ec0ff */
[----:B------:R-:W-:Y:S01]  /*0440*/  IMAD R237, R5, 0x200, R237 ;  /* 0x0000020005ed7824 */ /* 0x000fe200078e02ed */
[----:B------:R-:W-:Y:S01]  /*0450*/  LOP3.LUT R182, R182, R0, RZ, 0x3c, !PT ;  /* 0x00000000b6b67212 */ /* 0x000fe200078e3cff */
[----:B------:R-:W-:Y:S01]  /*0460*/  IMAD.IADD R11, R2, 0x1, -R7 ;  /* 0x00000001020b7824 */ /* 0x000fe200078e0a07 */
[----:B------:R-:W-:Y:S02]  /*0470*/  LOP3.LUT R2, R8, 0x8, R18, 0xf8, !PT ;  /* 0x0000000808027812 */ /* 0x000fe400078ef812 */
[----:B------:R-:W-:Y:S01]  /*0480*/  ISETP.NE.U32.AND P0, PT, R4, 0x1, PT ;  /* 0x000000010400780c */ /* 0x000fe20003f05070 */
[----:B------:R-:W-:Y:S01]  /*0490*/  IMAD.IADD R182, R6, 0x1, R182 ;  /* 0x0000000106b67824 */ /* 0x000fe200078e02b6 */
[----:B------:R-:W-:-:S02]  /*04a0*/  LOP3.LUT R4, R17, 0x7ffffffc, RZ, 0xc0, !PT ;  /* 0x7ffffffc11047812 */ /* 0x000fc400078ec0ff */
[----:B------:R-:W-:Y:S02]  /*04b0*/  LOP3.LUT R6, R10, 0xffffffe0, RZ, 0xc0, !PT ;  /* 0xffffffe00a067812 */ /* 0x000fe400078ec0ff */
[----:B------:R-:W-:Y:S01]  /*04c0*/  LOP3.LUT R2, R3, R2, R0, 0xf6, !PT ;  /* 0x0000000203027212 */ /* 0x000fe200078ef600 */
[----:B------:R-:W-:Y:S01]  /*04d0*/  IMAD.IADD R7, R16, 0x1, -R4 ;  /* 0x0000000110077824 */ /* 0x000fe200078e0a04 */
[----:B------:R-:W-:Y:S01]  /*04e0*/  LEA.HI R0, R10, R20, RZ, 0x1 ;  /* 0x000000140a007211 */ /* 0x000fe200078f08ff */
[----:B------:R-:W-:Y:S01]  /*04f0*/  IMAD.IADD R19, R16, 0x1, -R6 ;  /* 0x0000000110137824 */ /* 0x000fe200078e0a06 */
[----:B------:R-:W-:Y:S01]  /*0500*/  LEA.HI R3, R15, R16, RZ, 0x7 ;  /* 0x000000100f037211 */ /* 0x000fe200078f38ff */
[----:B------:R-:W-:Y:S01]  /*0510*/  IMAD.SHL.U32 R4, R5, 0x20, RZ ;  /* 0x0000002005047824 */ /* 0x000fe200078e00ff */
[----:B------:R-:W-:Y:S01]  /*0520*/  LOP3.LUT R6, R0, 0xfffffffe, RZ, 0xc0, !PT ;  /* 0xfffffffe00067812 */ /* 0x000fe200078ec0ff */
[C---:B------:R-:W-:Y:S01]  /*0530*/  IMAD.SHL.U32 R0, R9.reuse, 0x40, RZ ;  /* 0x0000004009007824 */ /* 0x040fe200078e00ff */
[----:B------:R-:W-:Y:S01]  /*0540*/  SHF.R.S32.HI R3, RZ, 0x7, R3 ;  /* 0x00000007ff037819 */ /* 0x000fe20000011403 */
[----:B------:R1:W-:Y:S01]  /*0550*/  STL [R1], R19 ;  /* 0x0000001301007387 */ /* 0x0003e20000100800 */
[----:B------:R-:W-:Y:S01]  /*0560*/  R2P PR, R9, 0x6 ;  /* 0x0000000609007804 */ /* 0x000fe20000000000 */
[----:B------:R-:W-:Y:S01]  /*0570*/  IMAD.SHL.U32 R9, R7, 0x2, RZ ;  /* 0x0000000207097824 */ /* 0x000fe200078e00ff */
[----:B------:R-:W-:Y:S01]  /*0580*/  LOP3.LUT R0, R0, 0x1c0, RZ, 0xc0, !PT ;  /* 0x000001c000007812 */ /* 0x000fe200078ec0ff */
[----:B------:R-:W-:Y:S01]  /*0590*/  IMAD.IADD R180, R20, 0x1, -R6 ;  /* 0x0000000114b47824 */ /* 0x000fe200078e0a06 */
[----:B------:R-:W-:Y:S01]  /*05a0*/  LOP3.LUT R240, R4, 0x6, R240, 0xf8, !PT ;  /* 0x0000000604f07812 */ /* 0x000fe200078ef8f0 */
[C---:B------:R-:W-:Y:S01]  /*05b0*/  IMAD.SHL.U32 R5, R3.reuse, 0x8, RZ ;  /* 0x0000000803057824 */ /* 0x040fe200078e00ff */
[----:B------:R-:W-:Y:S01]  /*05c0*/  LOP3.LUT R4, R0, 0x20, R4, 0xf8, !PT ;  /* 0x0000002000047812 */ /* 0x000fe200078ef804 */
[----:B------:R-:W-:Y:S01]  /*05d0*/  IMAD R6, R3, 0x1000, R9 ;  /* 0x0000100003067824 */ /* 0x000fe200078e0209 */
[----:B------:R-:W-:Y:S01]  /*05e0*/  SHF.R.U32.HI R3, RZ, 0x3, R0 ;  /* 0x00000003ff037819 */ /* 0x000fe20000011600 */
[----:B------:R-:W-:Y:S01]  /*05f0*/  IMAD.SHL.U32 R7, R13, 0x10, RZ ;  /* 0x000000100d077824 */ /* 0x000fe200078e00ff */
[----:B------:R-:W-:Y:S01]  /*0600*/  LOP3.LUT R5, R5, 0x8, RZ, 0xc0, !PT ;  /* 0x0000000805057812 */ /* 0x000fe200078ec0ff */
[----:B------:R-:W-:Y:S01]  /*0610*/  IMAD R8, R180, 0x400, R6 ;  /* 0x00000400b4087824 */ /* 0x000fe200078e0206 */
[----:B------:R-:W-:Y:S01]  /*0620*/  LOP3.LUT R4, R4, R3, RZ, 0x3c, !PT ;  /* 0x0000000304047212 */ /* 0x000fe200078e3cff */
[----:B------:R-:W-:Y:S01]  /*0630*/  IMAD.SHL.U32 R6, R11, 0x40, RZ ;  /* 0x000000400b067824 */ /* 0x000fe200078e00ff */
[----:B------:R-:W-:Y:S01]  /*0640*/  LOP3.LUT R11, R3, R0, R5, 0x1e, !PT ;  /* 0x00000000030b7212 */ /* 0x000fe200078e1e05 */
[----:B------:R-:W-:Y:S01]  /*0650*/  IMAD R2, R2, 0x2, R181 ;  /* 0x0000000202027824 */ /* 0x000fe200078e02b5 */
[----:B------:R-:W-:Y:S01]  /*0660*/  LOP3.LUT R10, R5, 0x10, R7, 0xf8, !PT ;  /* 0x00000010050a7812 */ /* 0x000fe200078ef807 */
[----:B------:R-:W-:Y:S01]  /*0670*/  IMAD.IADD R189, R4, 0x1, R8 ;  /* 0x0000000104bd7824 */ /* 0x000fe200078e0208 */
[----:B------:R-:W-:Y:S01]  /*0680*/  LOP3.LUT R0, R6, 0x1c0, RZ, 0xc0, !PT ;  /* 0x000001c006007812 */ /* 0x000fe200078ec0ff */
[----:B------:R-:W-:Y:S01]  /*0690*/  IMAD.SHL.U32 R5, R13, 0x8, RZ ;  /* 0x000000080d057824 */ /* 0x000fe200078e00ff */
[----:B------:R-:W-:Y:S01]  /*06a0*/  SHF.R.S32.HI R6, RZ, 0x1f, R19 ;  /* 0x0000001fff067819 */ /* 0x000fe20000011413 */
[----:B------:R-:W-:Y:S01]  /*06b0*/  IMAD R189, R189, 0x2, R181 ;  /* 0x00000002bdbd7824 */ /* 0x000fe200078e02b5 */
[----:B------:R-:W-:-:S02]  /*06c0*/  SHF.R.U32.HI R3, RZ, 0x3, R0 ;  /* 0x00000003ff037819 */ /* 0x000fc40000011600 */
[----:B------:R-:W-:Y:S01]  /*06d0*/  LEA.HI R4, R6, R19, RZ, 0x2 ;  /* 0x0000001306047211 */ /* 0x000fe200078f10ff */
[----:B------:R-:W-:Y:S01]  /*06e0*/  IMAD.SHL.U32 R6, R14, 0x40, RZ ;  /* 0x000000400e067824 */ /* 0x000fe200078e00ff */
[----:B------:R-:W-:Y:S02]  /*06f0*/  LOP3.LUT R7, R0, 0x8, R5, 0xf8, !PT ;  /* 0x0000000800077812 */ /* 0x000fe400078ef805 */
[----:B------:R-:W-:Y:S02]  /*0700*/  LOP3.LUT R8, R3, R10, R0, 0x1e, !PT ;  /* 0x0000000a03087212 */ /* 0x000fe400078e1e00 */
[----:B------:R-:W-:Y:S01]  /*0710*/  SHF.R.S32.HI R5, RZ, 0x2, R4 ;  /* 0x00000002ff057819 */ /* 0x000fe20000011404 */
[----:B------:R-:W-:Y:S01]  /*0720*/  IMAD R4, R12, 0x400, R9 ;  /* 0x000004000c047824 */ /* 0x000fe200078e0209 */
[----:B------:R-:W-:Y:S02]  /*0730*/  LOP3.LUT R0, R6, 0xfffffe00, RZ, 0xc0, !PT ;  /* 0xfffffe0006007812 */ /* 0x000fe400078ec0ff */
[----:B------:R-:W-:Y:S01]  /*0740*/  LOP3.LUT R3, R7, R3, RZ, 0x3c, !PT ;  /* 0x0000000307037212 */ /* 0x000fe200078e3cff */
[----:B------:R-:W-:Y:S01]  /*0750*/  IMAD R244, R180, 0x10, R5 ;  /* 0x00000010b4f47824 */ /* 0x000fe200078e0205 */
[----:B------:R-:W-:Y:S01]  /*0760*/  LOP3.LUT R252, R8, R0, RZ, 0xfc, !PT ;  /* 0x0000000008fc7212 */ /* 0x000fe200078efcff */
[--C-:B------:R-:W-:Y:S01]  /*0770*/  IMAD R180, R180, 0x400, R0.reuse ;  /* 0x00000400b4b47824 */ /* 0x100fe200078e0200 */
[C---:B------:R-:W-:Y:S01]  /*0780*/  SEL R175, R247.reuse, 0xffffffe0, !P4 ;  /* 0xffffffe0f7af7807 */ /* 0x040fe20006000000 */
[----:B------:R-:W-:Y:S01]  /*0790*/  IMAD R5, R12, 0x400, R0 ;  /* 0x000004000c057824 */ /* 0x000fe200078e0200 */
[----:B------:R-:W-:Y:S01]  /*07a0*/  SEL R174, R174, 0xffffffc0, !P3 ;  /* 0xffffffc0aeae7807 */ /* 0x000fe20005800000 */
[----:B------:R-:W-:Y:S01]  /*07b0*/  IMAD.IADD R180, R180, 0x1, R3 ;  /* 0x00000001b4b47824 */ /* 0x000fe200078e0203 */
[----:B------:R-:W-:Y:S01]  /*07c0*/  SEL R247, R247, 0xffffffe0, !P1 ;  /* 0xffffffe0f7f77807 */ /* 0x000fe20004800000 */
[----:B------:R-:W-:Y:S01]  /*07d0*/  IMAD.IADD R0, R3, 0x1, R5 ;  /* 0x0000000103007824 */ /* 0x000fe200078e0205 */
[----:B------:R-:W-:Y:S01]  /*07e0*/  SEL R190, R190, 0x10, !P0 ;  /* 0x00000010bebe7807 */ /* 0x000fe20004000000 */
[----:B------:R-:W-:Y:S01]  /*07f0*/  IMAD.IADD R11, R4, 0x1, R11 ;  /* 0x00000001040b7824 */ /* 0x000fe200078e020b */
[----:B------:R-:W-:Y:S01]  /*0800*/  SHF.R.S32.HI R5, RZ, 0x1f, R244 ;  /* 0x0000001fff057819 */ /* 0x000fe200000114f4 */
[----:B------:R-:W-:-:S02]  /*0810*/  VIADD R3, R181, 0xa000 ;  /* 0x0000a000b5037836 */ /* 0x000fc40000000000 */
[----:B------:R-:W-:Y:S02]  /*0820*/  VIADD R4, R244, 0xffffffc0 ;  /* 0xffffffc0f4047836 */ /* 0x000fe40000000000 */
[----:B------:R-:W-:Y:S02]  /*0830*/  IMAD R173, R0, 0x2, R3 ;  /* 0x0000000200ad7824 */ /* 0x000fe400078e0203 */
[----:B------:R-:W-:Y:S01]  /*0840*/  IMAD R245, R11, 0x2, R179 ;  /* 0x000000020bf57824 */ /* 0x000fe200078e02b3 */
[----:B------:R-:W-:Y:S01]  /*0850*/  SHF.R.S32.HI R239, RZ, 0x1f, R4 ;  /* 0x0000001fffef7819 */ /* 0x000fe20000011404 */
[----:B------:R-:W-:Y:S02]  /*0860*/  IMAD R0, R182, 0x2, R3 ;  /* 0x00000002b6007824 */ /* 0x000fe400078e0203 */
[----:B------:R-:W-:Y:S01]  /*0870*/  VIADD R246, R245, 0x40 ;  /* 0x00000040f5f67836 */ /* 0x000fe20000000000 */
[----:B------:R-:W-:Y:S01]  /*0880*/  SHF.L.U64.HI R239, R4, 0x2, R239 ;  /* 0x0000000204ef7819 */ /* 0x000fe200000102ef */
[----:B------:R-:W-:-:S02]  /*0890*/  IMAD.SHL.U32 R3, R252, 0x2, RZ ;  /* 0x00000002fc037824 */ /* 0x000fc400078e00ff */
[C---:B------:R-:W-:Y:S02]  /*08a0*/  IMAD.IADD R174, R0.reuse, 0x1, R174 ;  /* 0x0000000100ae7824 */ /* 0x040fe400078e02ae */
[----:B------:R-:W-:Y:S02]  /*08b0*/  IMAD.IADD R188, R189, 0x1, R247 ;  /* 0x00000001bdbc7824 */ /* 0x000fe400078e02f7 */
[C---:B------:R-:W-:Y:S02]  /*08c0*/  @P2 VIADD R246, R245.reuse, 0xffffffc0 ;  /* 0xffffffc0f5f62836 */ /* 0x040fe40000000000 */
[----:B------:R-:W-:Y:S02]  /*08d0*/  IMAD.IADD R176, R0, 0x1, R175 ;  /* 0x0000000100b07824 */ /* 0x000fe400078e02af */
[----:B------:R-:W-:Y:S02]  /*08e0*/  VIADD R251, R245, 0x420 ;  /* 0x00000420f5fb7836 */ /* 0x000fe40000000000 */
[----:B------:R-:W-:-:S02]  /*08f0*/  IMAD.IADD R191, R189, 0x1, R190 ;  /* 0x00000001bdbf7824 */ /* 0x000fc400078e02be */
[----:B------:R-:W-:Y:S02]  /*0900*/  IMAD.IADD R248, R247, 0x1, R245 ;  /* 0x00000001f7f87824 */ /* 0x000fe400078e02f5 */
[----:B------:R-:W-:Y:S01]  /*0910*/  IMAD.IADD R179, R179, 0x1, R3 ;  /* 0x00000001b3b37824 */ /* 0x000fe200078e0203 */
[----:B------:R-:W-:Y:S01]  /*0920*/  IADD3 R3, R3, 0x4000, R181 ;  /* 0x0000400003037810 */ /* 0x000fe20007ffe0b5 */
[----:B------:R-:W-:Y:S02]  /*0930*/  IMAD.SHL.U32 R238, R4, 0x4, RZ ;  /* 0x0000000404ee7824 */ /* 0x000fe400078e00ff */
[----:B------:R-:W-:Y:S02]  /*0940*/  IMAD.IADD R175, R175, 0x1, R174 ;  /* 0x00000001afaf7824 */ /* 0x000fe400078e02ae */
[----:B------:R-:W-:Y:S02]  /*0950*/  @P1 VIADD R251, R245, 0x3e0 ;  /* 0x000003e0f5fb1836 */ /* 0x000fe40000000000 */
[----:B------:R-:W-:-:S02]  /*0960*/  IMAD.IADD R190, R190, 0x1, R188 ;  /* 0x00000001bebe7824 */ /* 0x000fc400078e02bc */
[----:B-1-3--:R-:W-:-:S07]  /*0970*/  IMAD.IADD R247, R247, 0x1, R246 ;  /* 0x00000001f7f77824 */ /* 0x00afce00078e02f6 */
.L_x_124:
[----:B--234-:R-:W1:Y:S01]  /*0980*/  LDC.64 R4, c[0x0][0x2f0] ;  /* 0x0000bc00ff047b82 */ /* 0x01ce620000000a00 */
[C---:B------:R-:W-:Y:S01]  /*0990*/  IMAD.SHL.U32 R14, R250.reuse, 0x4, RZ ;  /* 0x00000004fa0e7824 */ /* 0x040fe200078e00ff */
[----:B------:R-:W-:Y:S01]  /*09a0*/  SHF.R.S32.HI R43, RZ, 0x1f, R250 ;  /* 0x0000001fff2b7819 */ /* 0x000fe200000114fa */
[----:B------:R-:W-:Y:S01]  /*09b0*/  IMAD.MOV.U32 R0, RZ, RZ, -0x1 ;  /* 0xffffffffff007424 */ /* 0x000fe200078e00ff */
[----:B------:R-:W-:Y:S02]  /*09c0*/  ISETP.NE.U32.AND P3, PT, RZ, UR8, PT ;  /* 0x00000008ff007c0c */ /* 0x000fe4000bf65070 */
[----:B------:R-:W-:Y:S02]  /*09d0*/  SHF.L.U64.HI R13, R250, 0x2, R43 ;  /* 0x00000002fa0d7819 */ /* 0x000fe4000001022b */
[----:B------:R-:W2:Y:S01]  /*09e0*/  LDC.64 R10, c[0x0][0x308] ;  /* 0x0000c200ff0a7b82 */ /* 0x000ea20000000a00 */
[----:B------:R-:W-:-:S07]  /*09f0*/  ISETP.NE.AND.EX P3, PT, RZ, UR9, PT, P3 ;  /* 0x00000009ff007c0c */ /* 0x000fce000bf65330 */
[----:B------:R-:W3:Y:S01]  /*0a00*/  LDC.U8 R15, c[0x0][0x3c2] ;  /* 0x0000f080ff0f7b82 */ /* 0x000ee20000000000 */
[----:B-1----:R-:W-:-:S07]  /*0a10*/  ISETP.NE.U32.AND P4, PT, R4, RZ, PT ;  /* 0x000000ff0400720c */ /* 0x002fce0003f85070 */
[----:B------:R-:W1:Y:S01]  /*0a20*/  LDC.64 R6, c[0x0][0x2f8] ;  /* 0x0000be00ff067b82 */ /* 0x000e620000000a00 */
[----:B------:R-:W-:Y:S02]  /*0a30*/  IADD3 R4, P0, R14, R4, RZ ;  /* 0x000000040e047210 */ /* 0x000fe40007f1e0ff */
[----:B------:R-:W-:-:S03]  /*0a40*/  ISETP.NE.AND.EX P4, PT, R5, RZ, PT, P4 ;  /* 0x000000ff0500720c */ /* 0x000fc60003f85340 */
[----:B------:R-:W-:Y:S01]  /*0a50*/  IMAD.X R5, R13, 0x1, R5, P0 ;  /* 0x000000010d057824 */ /* 0x000fe200000e0605 */
[----:B--2---:R-:W-:-:S04]  /*0a60*/  ISETP.NE.U32.AND P2, PT, R10, RZ, PT ;  /* 0x000000ff0a00720c */ /* 0x004fc80003f45070 */
[----:B------:R-:W-:-:S05]  /*0a70*/  ISETP.NE.AND.EX P2, PT, R11, RZ, PT, P2 ;  /* 0x000000ff0b00720c */ /* 0x000fca0003f45320 */
[----:B------:R-:W2:Y:S04]  /*0a80*/  @P4 LDG.E R0, desc[UR12][R4.64] ;  /* 0x0000000c04004981 */ /* 0x000ea8000c1e1900 */
[----:B------:R4:W2:Y:S01]  /*0a90*/  @P4 LDG.E R12, desc[UR12][R4.64+0x4] ;  /* 0x0000040c040c4981 */ /* 0x0008a2000c1e1900 */
[----:B------:R-:W-:Y:S01]  /*0aa0*/  @P3 IADD3 R8, P1, R14, UR8, RZ ;  /* 0x000000080e083c10 */ /* 0x000fe2000ff3e0ff */
[----:B------:R-:W-:-:S03]  /*0ab0*/  IMAD.MOV.U32 R228, RZ, RZ, RZ ;  /* 0x000000ffffe47224 */ /* 0x000fc600078e00ff */
        /* <DEDUP_REMOVED lines=27> */
.L_x_80:
        /* <DEDUP_REMOVED lines=13> */
[----:B--2---:R-:W2:Y:S01]  /*0d40*/  I2F.RP R4, R14 ;  /* 0x0000000e00047306 */ /* 0x004ea20000209400 */
[----:B-1----:R-:W-:Y:S01]  /*0d50*/  IMAD R11, R43, R8, RZ ;  /* 0x000000082b0b7224 */ /* 0x002fe200078e02ff */
[----:B----4-:R-:W-:-:S05]  /*0d60*/  IABS R7, R46 ;  /* 0x0000002e00077213 */ /* 0x010fca0000000000 */
[----:B------:R-:W1:Y:S01]  /*0d70*/  LDC R42, c[0x0][0x2dc] ;  /* 0x0000b700ff2a7b82 */ /* 0x000e620000000800 */
[----:B------:R-:W-:Y:S01]  /*0d80*/  SHF.R.S32.HI R44, RZ, 0x1f, R46 ;  /* 0x0000001fff2c7819 */ /* 0x000fe2000001142e */
[C---:B------:R-:W-:Y:S02]  /*0d90*/  IMAD R11, R250.reuse, R9, R11 ;  /* 0x00000009fa0b7224 */ /* 0x040fe400078e020b */
[----:B------:R-:W-:-:S04]  /*0da0*/  IMAD.WIDE.U32 R8, R250, R8, RZ ;  /* 0x00000008fa087225 */ /* 0x000fc800078e00ff */
[----:B------:R-:W1:Y:S01]  /*0db0*/  LDC R221, c[0x0][0x270] ;  /* 0x00009c00ffdd7b82 */ /* 0x000e620000000800 */
[----:B--2---:R-:W2:Y:S01]  /*0dc0*/  MUFU.RCP R4, R4 ;  /* 0x0000000400047308 */ /* 0x004ea20000001000 */
[----:B-----5:R-:W-:Y:S01]  /*0dd0*/  IMAD R10, R0, R37, RZ ;  /* 0x00000025000a7224 */ /* 0x020fe200078e02ff */
[----:B------:R-:W-:Y:S01]  /*0de0*/  IADD3 R31, R9, R11, RZ ;  /* 0x0000000b091f7210 */ /* 0x000fe20007ffe0ff */
[----:B---3--:R-:W-:-:S04]  /*0df0*/  IMAD.WIDE.U32 R16, R250, R45, RZ ;  /* 0x0000002dfa107225 */ /* 0x008fc800078e00ff */
[----:B------:R-:W3:Y:S08]  /*0e00*/  @P0 LDC.64 R12, c[0x0][0x250] ;  /* 0x00009400ff0c0b82 */ /* 0x000ef00000000a00 */
[----:B------:R-:W4:Y:S01]  /*0e10*/  LDC.U8 R19, c[0x0][0x3d8] ;  /* 0x0000f600ff137b82 */ /* 0x000f220000000000 */
[----:B--2---:R-:W-:-:S04]  /*0e20*/  IADD3 R4, R4, 0xffffffe, RZ ;  /* 0x0ffffffe04047810 */ /* 0x004fc80007ffe0ff */
[----:B------:R-:W2:Y:S01]  /*0e30*/  F2I.FTZ.U32.TRUNC.NTZ R5, R4 ;  /* 0x0000000400057305 */ /* 0x000ea2000021f000 */
[----:B-1----:R-:W-:Y:S02]  /*0e40*/  IMAD.WIDE R28, R42, R221, RZ ;  /* 0x000000dd2a1c7225 */ /* 0x002fe400078e02ff */
[----:B------:R-:W1:Y:S08]  /*0e50*/  LDC R38, c[0x0][0x2c4] ;  /* 0x0000b100ff267b82 */ /* 0x000e700000000800 */
[----:B------:R-:W5:Y:S01]  /*0e60*/  LDC.64 R22, c[0x0][0x488] ;  /* 0x00012200ff167b82 */ /* 0x000f620000000a00 */
        /* <DEDUP_REMOVED lines=9> */
[----:B------:R-:W-:Y:S01]  /*0f00*/  VIADD R6, R35, 0x3f ;  /* 0x0000003f23067836 */ /* 0x000fe20000000000 */
[----:B--2---:R-:W-:Y:S02]  /*0f10*/  ISETP.NE.AND P6, PT, R40, RZ, PT ;  /* 0x000000ff2800720c */ /* 0x004fe40003fc5270 */
[----:B------:R-:W-:Y:S02]  /*0f20*/  ISETP.GT.U32.AND P5, PT, R14, R5, PT ;  /* 0x000000050e00720c */ /* 0x000fe40003fa4070 */
[----:B------:R-:W-:-:S04]  /*0f30*/  SHF.R.S32.HI R7, RZ, 0x1f, R6 ;  /* 0x0000001fff077819 */ /* 0x000fc80000011406 */
[----:B------:R-:W-:Y:S01]  /*0f40*/  LEA.HI R24, R7, R6, RZ, 0x6 ;  /* 0x0000000607187211 */ /* 0x000fe200078f30ff */
[----:B------:R-:W-:-:S03]  /*0f50*/  IMAD.WIDE.U32 R6, R0, R36, RZ ;  /* 0x0000002400067225 */ /* 0x000fc600078e00ff */
[----:B------:R-:W-:Y:S02]  /*0f60*/  SHF.R.S32.HI R183, RZ, 0x6, R24 ;  /* 0x00000006ffb77819 */ /* 0x000fe40000011418 */
[----:B------:R-:W-:Y:S01]  /*0f70*/  SEL R34, R8, R6, !P1 ;  /* 0x0000000608227207 */ /* 0x000fe20004800000 */
[----:B------:R-:W-:Y:S01]  /*0f80*/  @!P5 IMAD.IADD R5, R5, 0x1, -R14 ;  /* 0x000000010505d824 */ /* 0x000fe200078e0a0e */
[----:B------:R-:W-:Y:S02]  /*0f90*/  SHF.R.S32.HI R8, RZ, 0x1f, R45 ;  /* 0x0000001fff087819 */ /* 0x000fe4000001142d */
[----:B------:R-:W-:Y:S02]  /*0fa0*/  @P1 IADD3 R31, R7, R10, RZ ;  /* 0x0000000a071f1210 */ /* 0x000fe40007ffe0ff */
[----:B------:R-:W-:Y:S01]  /*0fb0*/  ISETP.GE.U32.AND P2, PT, R5, R14, PT ;  /* 0x0000000e0500720c */ /* 0x000fe20003f46070 */
[----:B------:R-:W-:Y:S01]  /*0fc0*/  IMAD R8, R8, R250, RZ ;  /* 0x000000fa08087224 */ /* 0x000fe200078e02ff */
[----:B------:R-:W-:Y:S01]  /*0fd0*/  @P0 IADD3 R5, R228, R241, RZ ;  /* 0x000000f1e4050210 */ /* 0x000fe20007ffe0ff */
[----:B------:R-:W2:Y:S01]  /*0fe0*/  @!P1 LDC.64 R14, c[0x0][0x418] ;  /* 0x00010600ff0e9b82 */ /* 0x000ea20000000a00 */
[----:B------:R-:W-:Y:S01]  /*0ff0*/  LOP3.LUT R10, R46, R18, RZ, 0x3c, !PT ;  /* 0x000000122e0a7212 */ /* 0x000fe200078e3cff */
[----:B------:R-:W-:Y:S01]  /*1000*/  IMAD R8, R43, R45, R8 ;  /* 0x0000002d2b087224 */ /* 0x000fe200078e0208 */
[----:B------:R-:W-:Y:S01]  /*1010*/  @!P5 IADD3 R4, R4, 0x1, RZ ;  /* 0x000000010404d810 */ /* 0x000fe20007ffe0ff */
[C---:B---3--:R-:W-:Y:S01]  /*1020*/  @P0 IMAD R9, R5.reuse, R13, RZ ;  /* 0x0000000d05090224 */ /* 0x048fe200078e02ff */
[----:B------:R-:W-:Y:S01]  /*1030*/  ISETP.GE.AND P3, PT, R10, RZ, PT ;  /* 0x000000ff0a00720c */ /* 0x000fe20003f66270 */
[----:B------:R-:W-:Y:S01]  /*1040*/  @P0 IMAD.WIDE.U32 R6, R5, R12, RZ ;  /* 0x0000000c05060225 */ /* 0x000fe200078e00ff */
[----:B------:R-:W-:-:S03]  /*1050*/  ISETP.NE.AND P5, PT, R18, RZ, PT ;  /* 0x000000ff1200720c */ /* 0x000fc60003fa5270 */
[----:B------:R-:W-:Y:S01]  /*1060*/  IMAD R10, R29, R16, RZ ;  /* 0x000000101d0a7224 */ /* 0x000fe200078e02ff */
[----:B------:R-:W-:Y:S01]  /*1070*/  @P0 IADD3 R33, R7, R9, RZ ;  /* 0x0000000907210210 */ /* 0x000fe20007ffe0ff */
[----:B------:R-:W-:Y:S01]  /*1080*/  IMAD.IADD R5, R17, 0x1, R8 ;  /* 0x0000000111057824 */ /* 0x000fe200078e0208 */
[----:B------:R-:W-:Y:S01]  /*1090*/  @P2 IADD3 R4, R4, 0x1, RZ ;  /* 0x0000000104042810 */ /* 0x000fe20007ffe0ff */
[----:B------:R-:W-:Y:S01]  /*10a0*/  @P0 IMAD.MOV.U32 R32, RZ, RZ, R6 ;  /* 0x000000ffff200224 */ /* 0x000fe200078e0006 */
[----:B----4-:R-:W-:Y:S01]  /*10b0*/  ISETP.NE.AND P2, PT, R19, RZ, PT ;  /* 0x000000ff1300720c */ /* 0x010fe20003f45270 */
[C---:B------:R-:W-:Y:S01]  /*10c0*/  IMAD R9, R28.reuse, R5, R10 ;  /* 0x000000051c097224 */ /* 0x040fe200078e020a */
[----:B------:R-:W-:Y:S01]  /*10d0*/  MOV R21, R4 ;  /* 0x0000000400157202 */ /* 0x000fe20000000f00 */
[----:B------:R-:W3:Y:S01]  /*10e0*/  @P1 LDC.64 R10, c[0x0][0x420] ;  /* 0x00010800ff0a1b82 */ /* 0x000ee20000000a00 */
[----:B------:R-:W-:-:S04]  /*10f0*/  IMAD.WIDE.U32 R6, R28, R16, RZ ;  /* 0x000000101c067225 */ /* 0x000fc800078e00ff */
[-C--:B------:R-:W-:Y:S01]  /*1100*/  IMAD.WIDE.U32 R4, R28, R0.reuse, RZ ;  /* 0x000000001c047225 */ /* 0x080fe200078e00ff */
[----:B------:R-:W-:Y:S02]  /*1110*/  IADD3 R26, R7, R9, RZ ;  /* 0x00000009071a7210 */ /* 0x000fe40007ffe0ff */
[----:B------:R-:W-:Y:S01]  /*1120*/  SHF.L.U64.HI R7, R250, 0x7, R43 ;  /* 0x00000007fa077819 */ /* 0x000fe2000001022b */
[----:B------:R-:W-:Y:S01]  /*1130*/  IMAD R8, R29, R0, RZ ;  /* 0x000000001d087224 */ /* 0x000fe200078e02ff */
[----:B------:R-:W4:Y:S01]  /*1140*/  @P2 LDC R27, c[0x0][0x2e4] ;  /* 0x0000b900ff1b2b82 */ /* 0x000f220000000800 */
[----:B------:R-:W-:Y:S01]  /*1150*/  @!P3 IMAD.MOV R21, RZ, RZ, -R21 ;  /* 0x000000ffff15b224 */ /* 0x000fe200078e0a15 */
[----:B------:R-:W-:Y:S02]  /*1160*/  @!P5 LOP3.LUT R21, RZ, R18, RZ, 0x33, !PT ;  /* 0x00000012ff15d212 */ /* 0x000fe400078e33ff */
[----:B------:R-:W-:Y:S01]  /*1170*/  SEL R30, R6, R4, !P1 ;  /* 0x00000004061e7207 */ /* 0x000fe20004800000 */
[----:B------:R-:W-:Y:S01]  /*1180*/  IMAD.SHL.U32 R6, R250, 0x80, RZ ;  /* 0x00000080fa067824 */ /* 0x000fe200078e00ff */
[----:B------:R-:W-:Y:S01]  /*1190*/  @P1 IADD3 R26, R5, R8, RZ ;  /* 0x00000008051a1210 */ /* 0x000fe20007ffe0ff */
[----:B--2---:R-:W-:Y:S01]  /*11a0*/  @!P1 IMAD R4, R43, R14, RZ ;  /* 0x0000000e2b049224 */ /* 0x004fe200078e02ff */
[----:B------:R-:W2:Y:S01]  /*11b0*/  @P0 LDC.64 R18, c[0x0][0x248] ;  /* 0x00009200ff120b82 */ /* 0x000ea20000000a00 */
[----:B------:R-:W-:-:S02]  /*11c0*/  LOP3.LUT R5, R24, 0xffffffc0, RZ, 0xc0, !PT ;  /* 0xffffffc018057812 */ /* 0x000fc400078ec0ff */
[----:B------:R-:W-:Y:S01]  /*11d0*/  @!P1 IMAD R15, R250, R15, R4 ;  /* 0x0000000ffa0f9224 */ /* 0x000fe200078e0204 */
[----:B------:R-:W-:Y:S01]  /*11e0*/  SEL R6, R6, RZ, P4 ;  /* 0x000000ff06067207 */ /* 0x000fe20002000000 */
[C---:B---3--:R-:W-:Y:S01]  /*11f0*/  @P1 IMAD.WIDE.U32 R8, R0.reuse, R10, RZ ;  /* 0x0000000a00081225 */ /* 0x048fe200078e00ff */
[----:B------:R-:W-:Y:S02]  /*1200*/  IADD3 R4, R5, -0x40, RZ ;  /* 0xffffffc005047810 */ /* 0x000fe40007ffe0ff */
[----:B------:R-:W-:Y:S01]  /*1210*/  SEL R10, R7, RZ, P4 ;  /* 0x000000ff070a7207 */ /* 0x000fe20002000000 */
[----:B------:R-:W-:Y:S01]  /*1220*/  @P1 IMAD R25, R0, R11, R9 ;  /* 0x0000000b00191224 */ /* 0x000fe200078e0209 */
[----:B------:R-:W-:Y:S01]  /*1230*/  IADD3 R5, P3, R4, R6, RZ ;  /* 0x0000000604057210 */ /* 0x000fe20007f7e0ff */
[C---:B-1----:R-:W-:Y:S01]  /*1240*/  @P2 IMAD R11, R250.reuse, R38, RZ ;  /* 0x00000026fa0b2224 */ /* 0x042fe200078e02ff */
[----:B------:R-:W-:Y:S01]  /*1250*/  SHF.R.S32.HI R20, RZ, 0x1f, R4 ;  /* 0x0000001fff147819 */ /* 0x000fe20000011404 */
[----:B------:R-:W-:-:S03]  /*1260*/  @!P1 IMAD.WIDE.U32 R6, R250, R14, RZ ;  /* 0x0000000efa069225 */ /* 0x000fc600078e00ff */
[----:B------:R-:W-:Y:S01]  /*1270*/  IADD3.X R10, R20, R10, RZ, P3, !PT ;  /* 0x0000000a140a7210 */ /* 0x000fe20001ffe4ff */
[----:B------:R-:W-:Y:S01]  /*1280*/  @P1 IMAD.MOV.U32 R14, RZ, RZ, R8 ;  /* 0x000000ffff0e1224 */ /* 0x000fe200078e0008 */
[----:B------:R-:W-:Y:S01]  /*1290*/  @P2 SEL R8, R11, R0, !P1 ;  /* 0x000000000b082207 */ /* 0x000fe20004800000 */
[----:B------:R-:W-:Y:S01]  /*12a0*/  IMAD R9, R29, R5, RZ ;  /* 0x000000051d097224 */ /* 0x000fe200078e02ff */
[----:B------:R-:W-:Y:S01]  /*12b0*/  @!P1 IADD3 R25, R7, R15, RZ ;  /* 0x0000000f07199210 */ /* 0x000fe20007ffe0ff */
[----:B------:R-:W-:Y:S01]  /*12c0*/  IMAD.WIDE.U32 R16, R28, R5, RZ ;  /* 0x000000051c107225 */ /* 0x000fe200078e00ff */
[----:B------:R-:W-:-:S03]  /*12d0*/  @!P1 MOV R14, R6 ;  /* 0x00000006000e9202 */ /* 0x000fc60000000f00 */
[----:B----4-:R-:W-:Y:S02]  /*12e0*/  @P2 IMAD R11, R46, R27, R8 ;  /* 0x0000001b2e0b2224 */ /* 0x010fe400078e0208 */
[----:B-----5:R-:W-:-:S04]  /*12f0*/  IMAD.WIDE.U32 R6, R39, R22, RZ ;  /* 0x0000001627067225 */ /* 0x020fc800078e00ff */
[----:B------:R-:W-:Y:S01]  /*1300*/  @!P2 IMAD R8, R250, R221, R46 ;  /* 0x000000ddfa08a224 */ /* 0x000fe200078e022e */
[----:B------:R-:W-:Y:S01]  /*1310*/  SEL R27, R6, RZ, P6 ;  /* 0x000000ff061b7207 */ /* 0x000fe20003000000 */
[----:B------:R-:W-:Y:S02]  /*1320*/  @P0 IMAD.IADD R5, R228, 0x1, R241 ;  /* 0x00000001e4050824 */ /* 0x000fe400078e02f1 */
[----:B------:R-:W-:Y:S02]  /*1330*/  IMAD R10, R28, R10, R9 ;  /* 0x0000000a1c0a7224 */ /* 0x000fe400078e0209 */
[----:B------:R-:W-:Y:S01]  /*1340*/  @!P2 IMAD R11, R8, R38, RZ ;  /* 0x00000026080ba224 */ /* 0x000fe200078e02ff */
[----:B------:R-:W-:Y:S01]  /*1350*/  SHF.R.S32.HI R38, RZ, 0x1f, R236 ;  /* 0x0000001fff267819 */ /* 0x000fe200000114ec */
[----:B------:R-:W-:Y:S02]  /*1360*/  IMAD R9, R39, R23, R7 ;  /* 0x0000001727097224 */ /* 0x000fe400078e0207 */
[----:B------:R-:W-:-:S02]  /*1370*/  IMAD R28, R46, R42, RZ ;  /* 0x0000002a2e1c7224 */ /* 0x000fc400078e02ff */
[----:B--2---:R-:W-:Y:S01]  /*1380*/  @P0 IMAD R8, R5, R19, RZ ;  /* 0x0000001305080224 */ /* 0x004fe200078e02ff */
        /* <DEDUP_REMOVED lines=18> */
.L_x_82:
        /* <DEDUP_REMOVED lines=13> */
.L_x_83:
        /* <DEDUP_REMOVED lines=10> */
.L_x_84:
[----:B------:R-:W-:-:S04]  /*1620*/  IMAD R0, R250, R221, R46 ;  /* 0x000000ddfa007224 */ /* 0x000fc800078e022e */
[----:B------:R-:W-:-:S07]  /*1630*/  IMAD R0, R0, R45, RZ ;  /* 0x0000002d00007224 */ /* 0x000fce00078e02ff */
.L_x_85:
[----:B------:R-:W2:Y:S01]  /*1640*/  LDL R47, [R1] ;  /* 0x00000000012f7983 */ /* 0x000ea20000100800 */
[----:B------:R-:W1:Y:S01]  /*1650*/  LDC.64 R22, c[0x0][0x420] ;  /* 0x00010800ff167b82 */ /* 0x000e620000000a00 */
[----:B------:R-:W-:Y:S01]  /*1660*/  IMAD R221, R42, R221, RZ ;  /* 0x000000dd2add7224 */ /* 0x000fe200078e02ff */
[----:B------:R-:W-:Y:S01]  /*1670*/  SHF.R.S32.HI R243, RZ, 0x1f, R242 ;  /* 0x0000001ffff37819 */ /* 0x000fe200000114f2 */
[----:B------:R-:W3:Y:S01]  /*1680*/  S2R R8, SR_TID.X ;  /* 0x0000000000087919 */ /* 0x000ee20000002100 */
[----:B------:R-:W-:Y:S01]  /*1690*/  SHF.R.S32.HI R42, RZ, 0x1f, R216 ;  /* 0x0000001fff2a7819 */ /* 0x000fe200000114d8 */
[----:B------:R-:W-:Y:S01]  /*16a0*/  IMAD.SHL.U32 R226, R221, 0x40, RZ ;  /* 0x00000040dde27824 */ /* 0x000fe200078e00ff */
[----:B------:R-:W-:Y:S01]  /*16b0*/  ULDC UR4, c[0x0][0x398] ;  /* 0x0000e60000047ab9 */ /* 0x000fe20000000800 */
[----:B------:R-:W4:Y:S01]  /*16c0*/  S2R R45, SR_TID.X ;  /* 0x00000000002d7919 */ /* 0x000f220000002100 */
[----:B------:R-:W-:Y:S01]  /*16d0*/  IMAD.IADD R24, R4, 0x1, R0 ;  /* 0x0000000104187824 */ /* 0x000fe200078e0200 */
[----:B------:R-:W-:Y:S01]  /*16e0*/  IADD3 R0, -R192, R35, R236 ;  /* 0x00000023c0007210 */ /* 0x000fe20007ffe1ec */
[----:B------:R-:W-:Y:S01]  /*16f0*/  IMAD.IADD R17, R4, 0x1, R11 ;  /* 0x0000000104117824 */ /* 0x000fe200078e020b */
[----:B------:R-:W-:Y:S01]  /*1700*/  IADD3 R6, P2, P1, R16, R226, R28 ;  /* 0x000000e210067210 */ /* 0x000fe2000795e01c */
[----:B------:R-:W-:Y:S01]  /*1710*/  ULDC.64 UR6, c[0x0][0x258] ;  /* 0x0000960000067ab9 */ /* 0x000fe20000000a00 */
[----:B------:R-:W-:Y:S01]  /*1720*/  SHF.R.S32.HI R5, RZ, 0x1f, R226 ;  /* 0x0000001fff057819 */ /* 0x000fe200000114e2 */
[----:B------:R-:W-:Y:S01]  /*1730*/  VIADD R0, R0, -UR4 ;  /* 0x8000000400007c36 */ /* 0x000fe20008000000 */
[----:B------:R-:W-:Y:S01]  /*1740*/  ULDC.64 UR4, c[0x0][0x428] ;  /* 0x00010a0000047ab9 */ /* 0x000fe20000000a00 */
[----:B------:R-:W-:Y:S01]  /*1750*/  BSSY B1, `(.L_x_81) ;  /* 0x00005db000017945 */ /* 0x000fe20003800000 */
[----:B------:R-:W-:-:S02]  /*1760*/  IADD3.X R5, R7, R5, R29, P2, P1 ;  /* 0x0000000507057210 */ /* 0x000fc400017e241d */
[----:B------:R-:W-:Y:S01]  /*1770*/  IADD3 R10, P2, P1, R27, R6, R30 ;  /* 0x000000061b0a7210 */ /* 0x000fe2000795e01e */
[----:B------:R-:W5:Y:S03]  /*1780*/  LDC.64 R28, c[0x0][0x2b0] ;  /* 0x0000ac00ff1c7b82 */ /* 0x000f660000000a00 */
[----:B------:R-:W-:Y:S01]  /*1790*/  IADD3.X R16, R15, R5, R26, P2, P1 ;  /* 0x000000050f107210 */ /* 0x000fe200017e241a */
[----:B-1----:R-:W-:Y:S01]  /*17a0*/  IMAD R5, R20, R22, RZ ;  /* 0x0000001614057224 */ /* 0x002fe200078e02ff */
[----:B------:R-:W-:Y:S02]  /*17b0*/  IADD3 R6, P1, R242, R14, RZ ;  /* 0x0000000ef2067210 */ /* 0x000fe40007f3e0ff */
[----:B------:R-:W-:Y:S01]  /*17c0*/  IADD3 R9, P2, R216, R4, RZ ;  /* 0x00000004d8097210 */ /* 0x000fe20007f5e0ff */
[----:B------:R-:W-:Y:S01]  /*17d0*/  IMAD R11, R4, R23, R5 ;  /* 0x00000017040b7224 */ /* 0x000fe200078e0205 */
[----:B------:R-:W-:Y:S01]  /*17e0*/  IADD3.X R7, R243, R25, RZ, P1, !PT ;  /* 0x00000019f3077210 */ /* 0x000fe20000ffe4ff */
[----:B------:R-:W1:Y:S01]  /*17f0*/  LDC.64 R26, c[0x0][0x478] ;  /* 0x00011e00ff1a7b82 */ /* 0x000e620000000a00 */
[----:B------:R-:W-:Y:S01]  /*1800*/  SHF.R.S32.HI R15, RZ, 0x1f, R0 ;  /* 0x0000001fff0f7819 */ /* 0x000fe20000011400 */
[----:B------:R-:W-:-:S02]  /*1810*/  IMAD.X R14, R42, 0x1, R20, P2 ;  /* 0x000000012a0e7824 */ /* 0x000fc400010e0614 */
[----:B------:R-:W-:Y:S01]  /*1820*/  IMAD.WIDE.U32 R4, R4, R22, R6 ;  /* 0x0000001604047225 */ /* 0x000fe200078e0006 */
[----:B---3--:R-:W-:Y:S02]  /*1830*/  SHF.R.S32.HI R8, RZ, 0x1f, R8 ;  /* 0x0000001fff087819 */ /* 0x008fe40000011408 */
[----:B------:R-:W-:Y:S01]  /*1840*/  LEA.HI R15, R15, R0, RZ, 0x6 ;  /* 0x000000000f0f7211 */ /* 0x000fe200078f30ff */
[-C--:B------:R-:W-:Y:S01]  /*1850*/  IMAD R14, R14, R36.reuse, RZ ;  /* 0x000000240e0e7224 */ /* 0x080fe200078e02ff */
[----:B----4-:R-:W-:Y:S01]  /*1860*/  LEA.HI R8, R8, R45, RZ, 0x5 ;  /* 0x0000002d08087211 */ /* 0x010fe200078f28ff */
[----:B------:R-:W-:-:S03]  /*1870*/  IMAD.WIDE.U32 R6, R9, R36, R242 ;  /* 0x0000002409067225 */ /* 0x000fc600078e00f2 */
[----:B------:R-:W-:Y:S01]  /*1880*/  SHF.R.S32.HI R8, RZ, 0x5, R8 ;  /* 0x00000005ff087819 */ /* 0x000fe20000011408 */
[----:B------:R-:W-:Y:S01]  /*1890*/  IMAD R14, R9, R37, R14 ;  /* 0x00000025090e7224 */ /* 0x000fe200078e020e */
[----:B------:R-:W-:Y:S01]  /*18a0*/  IADD3 R6, P2, R34, R6, RZ ;  /* 0x0000000622067210 */ /* 0x000fe20007f5e0ff */
[C---:B------:R-:W-:Y:S02]  /*18b0*/  IMAD R9, R44.reuse, UR6, RZ ;  /* 0x000000062c097c24 */ /* 0x040fe4000f8e02ff */
[----:B------:R-:W-:Y:S01]  /*18c0*/  IMAD.IADD R5, R5, 0x1, R11 ;  /* 0x0000000105057824 */ /* 0x000fe200078e020b */
[----:B------:R-:W-:Y:S01]  /*18d0*/  IADD3.X R7, R31, R7, R14, P2, !PT ;  /* 0x000000071f077210 */ /* 0x000fe200017fe40e */
[----:B------:R-:W-:Y:S02]  /*18e0*/  IMAD R0, R44, UR4, RZ ;  /* 0x000000042c007c24 */ /* 0x000fe4000f8e02ff */
[C---:B------:R-:W-:Y:S02]  /*18f0*/  IMAD R9, R46.reuse, UR7, R9 ;  /* 0x000000072e097c24 */ /* 0x040fe4000f8e0209 */
[----:B------:R-:W-:Y:S01]  /*1900*/  IMAD.WIDE.U32 R6, R46, UR6, R6 ;  /* 0x000000062e067c25 */ /* 0x000fe2000f8e0006 */
[----:B------:R-:W-:-:S03]  /*1910*/  ULDC.64 UR6, c[0x0][0x210] ;  /* 0x0000840000067ab9 */ /* 0x000fc60000000a00 */
[----:B------:R-:W-:Y:S01]  /*1920*/  IMAD R0, R46, UR5, R0 ;  /* 0x000000052e007c24 */ /* 0x000fe2000f8e0200 */
[----:B------:R-:W-:Y:S01]  /*1930*/  LEA R186, P2, R6, UR6, 0x1 ;  /* 0x0000000606ba7c11 */ /* 0x000fe2000f8408ff */
[----:B------:R-:W-:Y:S01]  /*1940*/  IMAD.WIDE.U32 R4, R46, UR4, R4 ;  /* 0x000000042e047c25 */ /* 0x000fe2000f8e0004 */
[----:B------:R-:W-:-:S03]  /*1950*/  ULDC.64 UR4, c[0x0][0x400] ;  /* 0x0001000000047ab9 */ /* 0x000fc60000000a00 */
[----:B------:R-:W-:Y:S01]  /*1960*/  IMAD.IADD R9, R7, 0x1, R9 ;  /* 0x0000000107097824 */ /* 0x000fe200078e0209 */
[----:B------:R-:W-:Y:S01]  /*1970*/  IADD3 R5, R5, R0, RZ ;  /* 0x0000000005057210 */ /* 0x000fe20007ffe0ff */
[----:B------:R-:W-:-:S03]  /*1980*/  IMAD R0, R42, R22, RZ ;  /* 0x000000162a007224 */ /* 0x000fc600078e02ff */
[----:B------:R-:W-:Y:S01]  /*1990*/  LEA.HI.X R187, R6, UR7, R9, 0x1, P2 ;  /* 0x0000000706bb7c11 */ /* 0x000fe200090f0c09 */
[C---:B------:R-:W-:Y:S02]  /*19a0*/  IMAD R0, R216.reuse, R23, R0 ;  /* 0x00000017d8007224 */ /* 0x040fe400078e0200 */
[----:B------:R-:W-:-:S04]  /*19b0*/  IMAD.WIDE.U32 R4, R216, R22, R4 ;  /* 0x00000016d8047225 */ /* 0x000fc800078e0004 */
[----:B------:R-:W-:Y:S02]  /*19c0*/  IMAD.IADD R0, R5, 0x1, R0 ;  /* 0x0000000105007824 */ /* 0x000fe400078e0200 */
[----:B-1----:R-:W-:-:S04]  /*19d0*/  IMAD.WIDE R6, R24, 0x4, R26 ;  /* 0x0000000418067825 */ /* 0x002fc800078e021a */
[----:B------:R-:W-:Y:S01]  /*19e0*/  IMAD.MOV.U32 R213, RZ, RZ, R6 ;  /* 0x000000ffffd57224 */ /* 0x000fe200078e0006 */
[----:B------:R-:W-:Y:S01]  /*19f0*/  MOV R212, R7 ;  /* 0x0000000700d47202 */ /* 0x000fe20000000f00 */
[----:B--2---:R-:W-:-:S05]  /*1a00*/  IMAD R8, R8, R221, R47 ;  /* 0x000000dd08087224 */ /* 0x004fca00078e022f */
[----:B------:R-:W-:-:S04]  /*1a10*/  IADD3 R10, P1, R8, R10, RZ ;  /* 0x0000000a080a7210 */ /* 0x000fc80007f3e0ff */
[----:B------:R-:W-:Y:S02]  /*1a20*/  LEA.HI.X.SX32 R16, R8, R16, 0x1, P1 ;  /* 0x0000001008107211 */ /* 0x000fe400008f0eff */
[----:B------:R-:W-:Y:S02]  /*1a30*/  SHF.R.S32.HI R8, RZ, 0x6, R15 ;  /* 0x00000006ff087819 */ /* 0x000fe4000001140f */
[C---:B------:R-:W-:Y:S02]  /*1a40*/  LEA R195, P1, R10.reuse, UR4, 0x2 ;  /* 0x000000040ac37c11 */ /* 0x040fe4000f8210ff */
[----:B------:R-:W-:Y:S02]  /*1a50*/  VIMNMX R227, RZ, R8, !PT ;  /* 0x00000008ffe37248 */ /* 0x000fe40007fe0100 */
[----:B------:R-:W-:Y:S01]  /*1a60*/  LEA.HI.X R194, R10, UR5, R16, 0x2, P1 ;  /* 0x000000050ac27c11 */ /* 0x000fe200088f1410 */
[----:B------:R-:W-:Y:S01]  /*1a70*/  ULDC.64 UR4, c[0x0][0x3e0] ;  /* 0x0000f80000047ab9 */ /* 0x000fe20000000a00 */
[----:B------:R-:W-:Y:S01]  /*1a80*/  ISETP.GT.AND P2, PT, R183, R227, PT ;  /* 0x000000e3b700720c */ /* 0x000fe20003f44270 */
[----:B-----5:R-:W-:Y:S01]  /*1a90*/  IMAD.WIDE R10, R17, 0x4, R28 ;  /* 0x00000004110a7825 */ /* 0x020fe200078e021c */
[----:B------:R-:W-:-:S03]  /*1aa0*/  LEA R184, P1, R4, UR4, 0x1 ;  /* 0x0000000404b87c11 */ /* 0x000fc6000f8208ff */
[----:B------:R-:W-:Y:S01]  /*1ab0*/  IMAD.MOV.U32 R210, RZ, RZ, R11 ;  /* 0x000000ffffd27224 */ /* 0x000fe200078e000b */
[----:B------:R-:W-:Y:S01]  /*1ac0*/  LEA.HI.X R185, R4, UR5, R0, 0x1, P1 ;  /* 0x0000000504b97c11 */ /* 0x000fe200088f0c00 */
[----:B------:R-:W-:Y:S01]  /*1ad0*/  VIADD R183, R183, 0xffffffff ;  /* 0xffffffffb7b77836 */ /* 0x000fe20000000000 */
[----:B------:R-:W-:-:S05]  /*1ae0*/  MOV R211, R10 ;  /* 0x0000000a00d37202 */ /* 0x000fca0000000f00 */
[----:B------:R-:W-:Y:S05]  /*1af0*/  @P2 BRA `(.L_x_86) ;  /* 0x0000000800d02947 */ /* 0x000fea0003800000 */
[----:B------:R-:W1:Y:S01]  /*1b00*/  @P0 LDC.64 R4, c[0x0][0x450] ;  /* 0x00011400ff040b82 */ /* 0x000e620000000a00 */
[CC--:B------:R-:W-:Y:S02]  /*1b10*/  @P0 IADD3 R8, R228.reuse, R241.reuse, RZ ;  /* 0x000000f1e4080210 */ /* 0x0c0fe40007ffe0ff */
[----:B------:R-:W-:Y:S02]  /*1b20*/  @P0 IADD3 R0, R228, R241, RZ ;  /* 0x000000f1e4000210 */ /* 0x000fe40007ffe0ff */
[----:B------:R-:W-:-:S03]  /*1b30*/  IADD3 R17, R216, 0x20, RZ ;  /* 0x00000020d8117810 */ /* 0x000fc60007ffe0ff */
[----:B------:R-:W2:Y:S01]  /*1b40*/  @P0 LDC.64 R12, c[0x0][0x458] ;  /* 0x00011600ff0c0b82 */ /* 0x000ea20000000a00 */
[C---:B-1----:R-:W-:Y:S02]  /*1b50*/  @P0 IMAD R11, R8.reuse, R5, RZ ;  /* 0x00000005080b0224 */ /* 0x042fe400078e02ff */
[----:B------:R-:W-:-:S05]  /*1b60*/  @P0 IMAD.WIDE.U32 R8, R8, R4, RZ ;  /* 0x0000000408080225 */ /* 0x000fca00078e00ff */
[----:B------:R-:W-:Y:S01]  /*1b70*/  @P0 IADD3 R14, R9, R11, RZ ;  /* 0x0000000b090e0210 */ /* 0x000fe20007ffe0ff */
[C---:B--2---:R-:W-:Y:S01]  /*1b80*/  @P0 IMAD R10, R0.reuse, R13, RZ ;  /* 0x0000000d000a0224 */ /* 0x044fe200078e02ff */
[----:B------:R-:W-:Y:S01]  /*1b90*/  @P0 MOV R11, R8 ;  /* 0x00000008000b0202 */ /* 0x000fe20000000f00 */
[----:B------:R-:W-:-:S04]  /*1ba0*/  @P0 IMAD.WIDE.U32 R6, R0, R12, RZ ;  /* 0x0000000c00060225 */ /* 0x000fc800078e00ff */
[----:B------:R-:W-:Y:S01]  /*1bb0*/  IMAD R0, R229, -0x80, R192 ;  /* 0xffffff80e5007824 */ /* 0x000fe200078e02c0 */
        /* <DEDUP_REMOVED lines=15> */
.L_x_87:
        /* <DEDUP_REMOVED lines=13> */
.L_x_88:
[----:B------:R-:W-:Y:S01]  /*1d80*/  IMAD R8, R38, R4, RZ ;  /* 0x0000000426087224 */ /* 0x000fe200078e02ff */
[----:B------:R-:W-:Y:S01]  /*1d90*/  ISETP.GE.AND P3, PT, R216, R0, PT ;  /* 0x00000000d800720c */ /* 0x000fe20003f66270 */
[----:B------:R-:W-:Y:S01]  /*1da0*/  IMAD.WIDE.U32 R6, R236, R4, R242 ;  /* 0x00000004ec067225 */ /* 0x000fe200078e00f2 */
[----:B------:R-:W-:Y:S01]  /*1db0*/  ULDC.64 UR4, c[0x0][0x468] ;  /* 0x00011a0000047ab9 */ /* 0x000fe20000000a00 */
[----:B------:R-:W-:Y:S01]  /*1dc0*/  IADD3 R10, R216, 0x40, RZ ;  /* 0x00000040d80a7810 */ /* 0x000fe20007ffe0ff */
[----:B------:R-:W-:Y:S01]  /*1dd0*/  BSSY B0, `(.L_x_89) ;  /* 0x0000017000007945 */ /* 0x000fe20003800000 */
[----:B------:R-:W-:Y:S01]  /*1de0*/  IMAD R8, R236, R5, R8 ;  /* 0x00000005ec087224 */ /* 0x000fe200078e0208 */
[----:B------:R-:W-:Y:S02]  /*1df0*/  IADD3 R6, P0, R11, R6, RZ ;  /* 0x000000060b067210 */ /* 0x000fe40007f1e0ff */
[----:B------:R-:W-:Y:S02]  /*1e00*/  IADD3 R9, R216, 0x60, RZ ;  /* 0x00000060d8097810 */ /* 0x000fe40007ffe0ff */
[----:B------:R-:W-:Y:S01]  /*1e10*/  IADD3.X R7, R14, R7, R8, P0, !PT ;  /* 0x000000070e077210 */ /* 0x000fe200007fe408 */
[----:B------:R-:W-:Y:S01]  /*1e20*/  IMAD R8, R44, UR4, RZ ;  /* 0x000000042c087c24 */ /* 0x000fe2000f8e02ff */
[----:B------:R-:W-:-:S02]  /*1e30*/  ISETP.GE.AND P2, PT, R17, R0, PT ;  /* 0x000000001100720c */ /* 0x000fc40003f46270 */
[-C--:B------:R-:W-:Y:S01]  /*1e40*/  ISETP.GE.AND P1, PT, R10, R0.reuse, PT ;  /* 0x000000000a00720c */ /* 0x080fe20003f26270 */
[----:B------:R-:W-:Y:S01]  /*1e50*/  IMAD.WIDE.U32 R6, R46, UR4, R6 ;  /* 0x000000042e067c25 */ /* 0x000fe2000f8e0006 */
[----:B------:R-:W-:-:S03]  /*1e60*/  ISETP.GE.AND P0, PT, R9, R0, PT ;  /* 0x000000000900720c */ /* 0x000fc60003f06270 */
        /* <DEDUP_REMOVED lines=13> */
.L_x_90:
[----:B------:R-:W-:Y:S05]  /*1f40*/  BSYNC B0 ;  /* 0x0000000000007941 */ /* 0x000fea0003800000 */
.L_x_89:
        /* <DEDUP_REMOVED lines=14> */
.L_x_92:
[----:B------:R-:W-:Y:S05]  /*2030*/  BSYNC B0 ;  /* 0x0000000000007941 */ /* 0x000fea0003800000 */
.L_x_91:
        /* <DEDUP_REMOVED lines=14> */
.L_x_94:
[----:B------:R-:W-:Y:S05]  /*2120*/  BSYNC B0 ;  /* 0x0000000000007941 */ /* 0x000fea0003800000 */
.L_x_93:
        /* <DEDUP_REMOVED lines=13> */
.L_x_96:
[----:B------:R-:W-:Y:S05]  /*2200*/  BSYNC B0 ;  /* 0x0000000000007941 */ /* 0x000fea0003800000 */
.L_x_95:
        /* <DEDUP_REMOVED lines=22> */
.L_x_98:
[----:B------:R-:W-:Y:S05]  /*2370*/  BSYNC B0 ;  /* 0x0000000000007941 */ /* 0x000fea0003800000 */
.L_x_97:
        /* <DEDUP_REMOVED lines=14> */
.L_x_100:
[----:B------:R-:W-:Y:S05]  /*2460*/  BSYNC B0 ;  /* 0x0000000000007941 */ /* 0x000fea0003800000 */
.L_x_99:
        /* <DEDUP_REMOVED lines=14> */
.L_x_102:
[----:B------:R-:W-:Y:S05]  /*2550*/  BSYNC B0 ;  /* 0x0000000000007941 */ /* 0x000fea0003800000 */
.L_x_101:
        /* <DEDUP_REMOVED lines=14> */
.L_x_86:
[----:B------:R-:W-:Y:S01]  /*2640*/  IMAD R0, R229, -0x80, R192 ;  /* 0xffffff80e5007824 */ /* 0x000fe200078e02c0 */
[----:B------:R-:W-:Y:S01]  /*2650*/  ULDC.64 UR4, c[0x0][0x268] ;  /* 0x00009a0000047ab9 */ /* 0x000fe20000000a00 */
[C---:B------:R-:W-:Y:S01]  /*2660*/  VIADD R9, R216.reuse, 0x20 ;  /* 0x00000020d8097836 */ /* 0x040fe20000000000 */
[----:B------:R-:W-:Y:S01]  /*2670*/  SHF.R.S32.HI R43, RZ, 0x1f, R244 ;  /* 0x0000001fff2b7819 */ /* 0x000fe200000114f4 */
[C---:B------:R-:W-:Y:S01]  /*2680*/  VIADD R7, R216.reuse, 0x40 ;  /* 0x00000040d8077836 */ /* 0x040fe20000000000 */
[----:B------:R-:W-:Y:S01]  /*2690*/  ISETP.GE.AND P5, PT, R216, R0, PT ;  /* 0x00000000d800720c */ /* 0x000fe20003fa6270 */
[----:B------:R-:W-:Y:S01]  /*26a0*/  IMAD R6, R38, R12, RZ ;  /* 0x0000000c26067224 */ /* 0x000fe200078e02ff */
[----:B------:R-:W-:Y:S01]  /*26b0*/  ISETP.GE.AND P4, PT, R9, R0, PT ;  /* 0x000000000900720c */ /* 0x000fe20003f86270 */
[----:B------:R-:W-:Y:S01]  /*26c0*/  IMAD.WIDE.U32 R4, R236, R12, R242 ;  /* 0x0000000cec047225 */ /* 0x000fe200078e00f2 */
[----:B------:R-:W-:-:S03]  /*26d0*/  ISETP.GE.AND P3, PT, R7, R0, PT ;  /* 0x000000000700720c */ /* 0x000fc60003f66270 */
[----:B------:R-:W-:Y:S01]  /*26e0*/  VIADD R8, R216, 0x60 ;  /* 0x00000060d8087836 */ /* 0x000fe20000000000 */
[----:B------:R-:W-:Y:S01]  /*26f0*/  IADD3 R4, P0, R32, R4, RZ ;  /* 0x0000000420047210 */ /* 0x000fe20007f1e0ff */
[----:B------:R-:W-:Y:S02]  /*2700*/  IMAD R6, R236, R13, R6 ;  /* 0x0000000dec067224 */ /* 0x000fe400078e0206 */
[----:B------:R-:W-:Y:S01]  /*2710*/  IMAD R34, R183, -0x40, R35 ;  /* 0xffffffc0b7227824 */ /* 0x000fe200078e0223 */
[----:B------:R-:W-:Y:S01]  /*2720*/  ISETP.GE.AND P1, PT, R8, R0, PT ;  /* 0x000000000800720c */ /* 0x000fe20003f26270 */
[----:B------:R-:W1:Y:S01]  /*2730*/  @!P5 LDC.64 R26, c[0x0][0x220] ;  /* 0x00008800ff1adb82 */ /* 0x000e620000000a00 */
[----:B------:R-:W-:Y:S01]  /*2740*/  IADD3.X R5, R33, R5, R6, P0, !PT ;  /* 0x0000000521057210 */ /* 0x000fe200007fe406 */
[----:B------:R-:W-:Y:S01]  /*2750*/  IMAD R0, R39, UR4, RZ ;  /* 0x0000000427007c24 */ /* 0x000fe2000f8e02ff */
[----:B------:R-:W-:-:S05]  /*2760*/  @!P4 IADD3 R8, P2, R216, 0x20, RZ ;  /* 0x00000020d808c810 */ /* 0x000fca0007f5e0ff */
[----:B------:R-:W-:Y:S01]  /*2770*/  @P6 BAR.SYNC.DEFER_BLOCKING 0x0 ;  /* 0x0000000000006b1d */ /* 0x000fe20000010000 */
[-C--:B------:R-:W-:Y:S01]  /*2780*/  ISETP.GE.AND P0, PT, R9, R34.reuse, PT ;  /* 0x000000220900720c */ /* 0x080fe20003f06270 */
[----:B------:R-:W-:Y:S01]  /*2790*/  IMAD R10, R21, UR5, R0 ;  /* 0x00000005150a7c24 */ /* 0x000fe2000f8e0200 */
[C---:B------:R-:W-:Y:S01]  /*27a0*/  ISETP.GE.AND P6, PT, R216.reuse, R34, PT ;  /* 0x00000022d800720c */ /* 0x040fe20003fc6270 */
[----:B------:R-:W-:Y:S01]  /*27b0*/  @!P4 IMAD.X R6, RZ, RZ, R42, P2 ;  /* 0x000000ffff06c224 */ /* 0x000fe200010e062a */
[----:B------:R-:W-:-:S03]  /*27c0*/  @!P3 IADD3 R0, P2, R216, 0x40, RZ ;  /* 0x00000040d800b810 */ /* 0x000fc60007f5e0ff */
[----:B------:R-:W2:Y:S01]  /*27d0*/  @!P4 LDC.64 R28, c[0x0][0x220] ;  /* 0x00008800ff1ccb82 */ /* 0x000ea20000000a00 */
[----:B------:R-:W-:Y:S01]  /*27e0*/  IMAD.WIDE.U32 R4, R21, UR4, R4 ;  /* 0x0000000415047c25 */ /* 0x000fe2000f8e0004 */
[----:B------:R-:W-:-:S03]  /*27f0*/  ULDC.64 UR4, c[0x0][0x260] ;  /* 0x0000980000047ab9 */ /* 0x000fc60000000a00 */
[----:B------:R-:W-:Y:S02]  /*2800*/  IMAD.IADD R5, R5, 0x1, R10 ;  /* 0x0000000105057824 */ /* 0x000fe400078e020a */
[-C--:B------:R-:W-:Y:S01]  /*2810*/  @!P5 IMAD R9, R42, R12.reuse, RZ ;  /* 0x0000000c2a09d224 */ /* 0x080fe200078e02ff */
[----:B------:R-:W3:Y:S01]  /*2820*/  @!P3 LDC.64 R30, c[0x0][0x220] ;  /* 0x00008800ff1ebb82 */ /* 0x000ee20000000a00 */
[----:B------:R-:W-:Y:S01]  /*2830*/  @!P3 IMAD.X R7, RZ, RZ, R42, P2 ;  /* 0x000000ffff07b224 */ /* 0x000fe200010e062a */
[----:B------:R-:W-:Y:S01]  /*2840*/  @!P4 MOV R11, R5 ;  /* 0x00000005000bc202 */ /* 0x000fe20000000f00 */
[-C--:B------:R-:W-:Y:S01]  /*2850*/  @!P4 IMAD R6, R6, R12.reuse, RZ ;  /* 0x0000000c0606c224 */ /* 0x080fe200078e02ff */
[C---:B------:R-:W-:Y:S01]  /*2860*/  @!P1 IADD3 R15, P2, R216.reuse, 0x60, RZ ;  /* 0x00000060d80f9810 */ /* 0x040fe20007f5e0ff */
[----:B------:R-:W-:Y:S02]  /*2870*/  @!P5 IMAD R14, R216, R13, R9 ;  /* 0x0000000dd80ed224 */ /* 0x000fe400078e0209 */
[----:B------:R-:W-:Y:S01]  /*2880*/  @!P3 IMAD R9, R7, R12, RZ ;  /* 0x0000000c0709b224 */ /* 0x000fe200078e02ff */
[----:B------:R-:W4:Y:S01]  /*2890*/  @!P1 LDC.64 R32, c[0x0][0x220] ;  /* 0x00008800ff209b82 */ /* 0x000f220000000a00 */
[----:B------:R-:W-:-:S02]  /*28a0*/  @!P4 IMAD.MOV.U32 R10, RZ, RZ, R4 ;  /* 0x000000ffff0ac224 */ /* 0x000fc400078e0004 */
[----:B------:R-:W-:Y:S02]  /*28b0*/  @!P4 IMAD R20, R8, R13, R6 ;  /* 0x0000000d0814c224 */ /* 0x000fe400078e0206 */
[----:B------:R-:W-:-:S04]  /*28c0*/  @!P5 IMAD.WIDE.U32 R6, R216, R12, R4 ;  /* 0x0000000cd806d225 */ /* 0x000fc800078e0004 */
[----:B------:R-:W-:-:S04]  /*28d0*/  @!P4 IMAD.WIDE.U32 R10, R8, R12, R10 ;  /* 0x0000000c080ac225 */ /* 0x000fc800078e000a */
[----:B------:R-:W-:Y:S02]  /*28e0*/  @!P3 IMAD R24, R0, R13, R9 ;  /* 0x0000000d0018b224 */ /* 0x000fe400078e0209 */
[----:B------:R-:W-:Y:S02]  /*28f0*/  @!P3 IMAD.MOV.U32 R8, RZ, RZ, R4 ;  /* 0x000000ffff08b224 */ /* 0x000fe400078e0004 */
[----:B------:R-:W-:Y:S02]  /*2900*/  @!P3 IMAD.MOV.U32 R9, RZ, RZ, R5 ;  /* 0x000000ffff09b224 */ /* 0x000fe400078e0005 */
[----:B------:R-:W-:Y:S01]  /*2910*/  @!P1 IMAD.X R17, RZ, RZ, R42, P2 ;  /* 0x000000ffff119224 */ /* 0x000fe200010e062a */
[----:B-1----:R-:W-:Y:S01]  /*2920*/  @!P5 LEA R16, P2, R6, R26, 0x1 ;  /* 0x0000001a0610d211 */ /* 0x002fe200078408ff */
[----:B------:R-:W-:Y:S02]  /*2930*/  @!P5 IMAD.IADD R14, R7, 0x1, R14 ;  /* 0x00000001070ed824 */ /* 0x000fe400078e020e */
[----:B------:R-:W-:-:S04]  /*2940*/  @!P3 IMAD.WIDE.U32 R8, R0, R12, R8 ;  /* 0x0000000c0008b225 */ /* 0x000fc800078e0008 */
[----:B------:R-:W-:Y:S01]  /*2950*/  @!P1 IMAD R0, R17, R12, RZ ;  /* 0x0000000c11009224 */ /* 0x000fe200078e02ff */
[----:B------:R-:W-:Y:S01]  /*2960*/  @!P5 LEA.HI.X R17, R6, R27, R14, 0x1, P2 ;  /* 0x0000001b0611d211 */ /* 0x000fe200010f0c0e */
[----:B------:R-:W-:Y:S01]  /*2970*/  @!P4 IMAD.IADD R6, R11, 0x1, R20 ;  /* 0x000000010b06c824 */ /* 0x000fe200078e0214 */
[C---:B--2---:R-:W-:Y:S01]  /*2980*/  @!P4 LEA R14, P2, R10.reuse, R28, 0x1 ;  /* 0x0000001c0a0ec211 */ /* 0x044fe200078408ff */
[C---:B------:R-:W-:Y:S01]  /*2990*/  @!P1 IMAD R13, R15.reuse, R13, R0 ;  /* 0x0000000d0f0d9224 */ /* 0x040fe200078e0200 */
[----:B------:R-:W1:Y:S01]  /*29a0*/  @!P3 LDC.64 R26, c[0x0][0x218] ;  /* 0x00008600ff1abb82 */ /* 0x000e620000000a00 */
[----:B------:R-:W-:Y:S01]  /*29b0*/  @!P1 IMAD.WIDE.U32 R4, R15, R12, R4 ;  /* 0x0000000c0f049225 */ /* 0x000fe200078e0004 */
[----:B------:R-:W-:Y:S02]  /*29c0*/  @!P4 LEA.HI.X R15, R10, R29, R6, 0x1, P2 ;  /* 0x0000001d0a0fc211 */ /* 0x000fe400010f0c06 */
[----:B---3--:R-:W-:Y:S01]  /*29d0*/  @!P3 LEA R10, P2, R8, R30, 0x1 ;  /* 0x0000001e080ab211 */ /* 0x008fe200078408ff */
[----:B------:R-:W-:-:S02]  /*29e0*/  @!P3 IMAD.IADD R0, R9, 0x1, R24 ;  /* 0x000000010900b824 */ /* 0x000fc400078e0218 */
[----:B------:R-:W-:Y:S01]  /*29f0*/  IMAD.SHL.U32 R23, R23, 0x40, RZ ;  /* 0x0000004017177824 */ /* 0x000fe200078e00ff */
[----:B------:R-:W2:Y:S01]  /*2a00*/  @!P4 LDC.64 R24, c[0x0][0x218] ;  /* 0x00008600ff18cb82 */ /* 0x000ea20000000a00 */
[----:B------:R-:W-:Y:S01]  /*2a10*/  IMAD.MOV.U32 R208, RZ, RZ, 0x7f800000 ;  /* 0x7f800000ffd07424 */ /* 0x000fe200078e00ff */
[----:B------:R-:W-:Y:S01]  /*2a20*/  @!P3 LEA.HI.X R11, R8, R31, R0, 0x1, P2 ;  /* 0x0000001f080bb211 */ /* 0x000fe200010f0c00 */
[----:B------:R-:W-:Y:S01]  /*2a30*/  IMAD.WIDE.U32 R8, R22, 0x40, RZ ;  /* 0x0000004016087825 */ /* 0x000fe200078e00ff */
[----:B------:R-:W-:Y:S02]  /*2a40*/  @!P1 IADD3 R0, R5, R13, RZ ;  /* 0x0000000d05009210 */ /* 0x000fe40007ffe0ff */
[----:B----4-:R-:W-:Y:S01]  /*2a50*/  @!P1 LEA R6, P2, R4, R32, 0x1 ;  /* 0x0000002004069211 */ /* 0x010fe200078408ff */
[----:B------:R-:W-:Y:S01]  /*2a60*/  IMAD.WIDE.U32 R12, R36, 0x40, RZ ;  /* 0x00000040240c7825 */ /* 0x000fe200078e00ff */
[----:B------:R-:W3:Y:S02]  /*2a70*/  @!P1 LDC.64 R28, c[0x0][0x218] ;  /* 0x00008600ff1c9b82 */ /* 0x000ee40000000a00 */
[----:B------:R-:W-:Y:S01]  /*2a80*/  @!P1 LEA.HI.X R7, R4, R33, R0, 0x1, P2 ;  /* 0x0000002104079211 */ /* 0x000fe200010f0c00 */
[----:B------:R-:W-:Y:S01]  /*2a90*/  IMAD.MOV.U32 R209, RZ, RZ, 0x7f800000 ;  /* 0x7f800000ffd17424 */ /* 0x000fe200078e00ff */
[----:B------:R-:W-:Y:S01]  /*2aa0*/  LEA.HI R0, R183, R183, RZ, 0x1 ;  /* 0x000000b7b7007211 */ /* 0x000fe200078f08ff */
[----:B------:R-:W-:Y:S01]  /*2ab0*/  IMAD.MOV.U32 R206, RZ, RZ, 0x7f800000 ;  /* 0x7f800000ffce7424 */ /* 0x000fe200078e00ff */
[----:B------:R-:W-:Y:S01]  /*2ac0*/  @!P0 IADD3 R4, P2, R184, R8, RZ ;  /* 0x00000008b8048210 */ /* 0x000fe20007f5e0ff */
[----:B------:R-:W-:Y:S01]  /*2ad0*/  IMAD.MOV.U32 R207, RZ, RZ, 0x7f800000 ;  /* 0x7f800000ffcf7424 */ /* 0x000fe200078e00ff */
[----:B------:R-:W-:-:S02]  /*2ae0*/  LOP3.LUT R0, R0, 0xfffffffe, RZ, 0xc0, !PT ;  /* 0xfffffffe00007812 */ /* 0x000fc400078ec0ff */
[----:B------:R-:W-:Y:S01]  /*2af0*/  @!P0 IADD3.X R5, R185, R9, R23, P2, !PT ;  /* 0x00000009b9058210 */ /* 0x000fe200017fe417 */
[----:B------:R-:W-:Y:S01]  /*2b00*/  IMAD.SHL.U32 R9, R37, 0x40, RZ ;  /* 0x0000004025097824 */ /* 0x000fe200078e00ff */
[----:B------:R-:W-:Y:S01]  /*2b10*/  @!P0 IADD3 R8, P2, R186, R12, RZ ;  /* 0x0000000cba088210 */ /* 0x000fe20007f5e0ff */
[----:B------:R-:W-:Y:S01]  /*2b20*/  IMAD.IADD R0, R183, 0x1, -R0 ;  /* 0x00000001b7007824 */ /* 0x000fe200078e0a00 */
[----:B------:R-:W4:Y:S01]  /*2b30*/  @!P5 LDC.64 R22, c[0x0][0x218] ;  /* 0x00008600ff16db82 */ /* 0x000f220000000a00 */
[----:B------:R-:W-:Y:S01]  /*2b40*/  IMAD R12, R237, 0x2, R181 ;  /* 0x00000002ed0c7824 */ /* 0x000fe200078e02b5 */
[----:B------:R-:W-:Y:S02]  /*2b50*/  @!P0 IADD3.X R9, R187, R13, R9, P2, !PT ;  /* 0x0000000dbb098210 */ /* 0x000fe400017fe409 */
[----:B------:R-:W-:Y:S01]  /*2b60*/  ISETP.NE.AND P2, PT, R0, 0x1, PT ;  /* 0x000000010000780c */ /* 0x000fe20003f45270 */
[----:B------:R-:W-:Y:S01]  /*2b70*/  VIADD R0, R237, 0x1000 ;  /* 0x00001000ed007836 */ /* 0x000fe20000000000 */
[----:B------:R1:W-:Y:S04]  /*2b80*/  @P5 STS.128 [R12+0xa000], RZ ;  /* 0x00a000ff0c005388 */ /* 0x0003e80000000c00 */
[----:B------:R-:W-:Y:S01]  /*2b90*/  @!PT LDS RZ, [RZ] ;  /* 0x00000000fffff984 */ /* 0x000fe20000000800 */
[----:B------:R-:W-:Y:S01]  /*2ba0*/  @!PT LDS RZ, [RZ] ;  /* 0x00000000fffff984 */ /* 0x000fe20000000800 */
[----:B------:R-:W-:Y:S01]  /*2bb0*/  @!PT LDS RZ, [RZ] ;  /* 0x00000000fffff984 */ /* 0x000fe20000000800 */
[----:B------:R-:W-:Y:S01]  /*2bc0*/  @!P5 LDGSTS.E.BYPASS.LTC128B.128 [R12+0xa000], desc[UR12][R16.64] ;  /* 0x0a000000100cdfae */ /* 0x000fe2000b901d4c */
[----:B------:R-:W-:-:S03]  /*2bd0*/  SEL R0, R0, R237, !P2 ;  /* 0x000000ed00007207 */ /* 0x000fc60005000000 */
[----:B------:R1:W-:Y:S02]  /*2be0*/  @P4 STS.128 [R12+0xb000], RZ ;  /* 0x00b000ff0c004388 */ /* 0x0003e40000000c00 */
[----:B------:R-:W-:Y:S01]  /*2bf0*/  IMAD R193, R0, 0x2, R181 ;  /* 0x0000000200c17824 */ /* 0x000fe200078e02b5 */
[----:B------:R-:W-:Y:S01]  /*2c00*/  IADD3 R0, R244, 0x28, RZ ;  /* 0x00000028f4007810 */ /* 0x000fe20007ffe0ff */
[----:B------:R-:W-:Y:S01]  /*2c10*/  @!PT LDS RZ, [RZ] ;  /* 0x00000000fffff984 */ /* 0x000fe20000000800 */
[----:B------:R-:W-:Y:S01]  /*2c20*/  @!PT LDS RZ, [RZ] ;  /* 0x00000000fffff984 */ /* 0x000fe20000000800 */
[----:B------:R-:W-:Y:S01]  /*2c30*/  @!PT LDS RZ, [RZ] ;  /* 0x00000000fffff984 */ /* 0x000fe20000000800 */
[----:B------:R-:W-:Y:S04]  /*2c40*/  @!P4 LDGSTS.E.BYPASS.LTC128B.128 [R12+0xb000], desc[UR12][R14.64] ;  /* 0x0b0000000e0ccfae */ /* 0x000fe8000b901d4c */
[----:B------:R1:W-:Y:S04]  /*2c50*/  @P3 STS.128 [R12+0xc000], RZ ;  /* 0x00c000ff0c003388 */ /* 0x0003e80000000c00 */
        /* <DEDUP_REMOVED lines=8> */
[----:B------:R2:W-:Y:S04]  /*2ce0*/  @!P1 LDGSTS.E.BYPASS.LTC128B.128 [R12+0xd000], desc[UR12][R6.64] ;  /* 0x0d000000060c9fae */ /* 0x0005e8000b901d4c */
[----:B------:R-:W0:Y:S04]  /*2cf0*/  LDGDEPBAR ;  /* 0x00000000000079af */ /* 0x000e280000000000 */
        /* <DEDUP_REMOVED lines=10> */
[----:B------:R1:W-:Y:S01]  /*2da0*/  @P6 STS [R193], RZ ;  /* 0x000000ffc1006388 */ /* 0x0003e20000000800 */
[----:B--2---:R-:W-:-:S03]  /*2db0*/  SHF.R.S32.HI R6, RZ, 0x1f, R0 ;  /* 0x0000001fff067819 */ /* 0x004fc60000011400 */
[----:B------:R2:W-:Y:S01]  /*2dc0*/  @P6 STS [R193+0x4], RZ ;  /* 0x000004ffc1006388 */ /* 0x0005e20000000800 */
[----:B------:R-:W-:-:S03]  /*2dd0*/  IMAD R7, R38, R18, RZ ;  /* 0x0000001226077224 */ /* 0x000fc600078e02ff */
[----:B------:R2:W-:Y:S04]  /*2de0*/  @P6 STS [R193+0x8], RZ ;  /* 0x000008ffc1006388 */ /* 0x0005e80000000800 */
[----:B------:R2:W-:Y:S04]  /*2df0*/  @P6 STS [R193+0xc], RZ ;  /* 0x00000cffc1006388 */ /* 0x0005e80000000800 */
[----:B------:R-:W-:Y:S01]  /*2e00*/  @!PT LDS RZ, [RZ] ;  /* 0x00000000fffff984 */ /* 0x000fe20000000800 */
[----:B------:R-:W-:Y:S01]  /*2e10*/  @!PT LDS RZ, [RZ] ;  /* 0x00000000fffff984 */ /* 0x000fe20000000800 */
[----:B------:R-:W-:Y:S01]  /*2e20*/  @!PT LDS RZ, [RZ] ;  /* 0x00000000fffff984 */ /* 0x000fe20000000800 */
[----:B------:R-:W-:Y:S01]  /*2e30*/  @!P6 LDGSTS.E.BYPASS.LTC128B.128 [R193], desc[UR12][R186.64] ;  /* 0x00000000bac1efae */ /* 0x000fe2000b901d4c */
[----:B------:R-:W-:-:S03]  /*2e40*/  ISETP.GE.AND P6, PT, R0, R34, PT ;  /* 0x000000220000720c */ /* 0x000fc60003fc6270 */
[----:B------:R2:W-:Y:S01]  /*2e50*/  @P0 STS [R193+0x1000], RZ ;  /* 0x001000ffc1000388 */ /* 0x0005e20000000800 */
[----:B---3--:R-:W-:-:S03]  /*2e60*/  IMAD.WIDE.U32 R4, R236, R18, R242 ;  /* 0x00000012ec047225 */ /* 0x008fc600078e00f2 */
[----:B------:R2:W-:Y:S04]  /*2e70*/  @P0 STS [R193+0x1004], RZ ;  /* 0x001004ffc1000388 */ /* 0x0005e80000000800 */
[----:B------:R2:W-:Y:S04]  /*2e80*/  @P0 STS [R193+0x1008], RZ ;  /* 0x001008ffc1000388 */ /* 0x0005e80000000800 */
[----:B------:R2:W-:Y:S04]  /*2e90*/  @P0 STS [R193+0x100c], RZ ;  /* 0x00100cffc1000388 */ /* 0x0005e80000000800 */
[----:B------:R-:W-:Y:S01]  /*2ea0*/  @!PT LDS RZ, [RZ] ;  /* 0x00000000fffff984 */ /* 0x000fe20000000800 */
[----:B------:R-:W-:Y:S01]  /*2eb0*/  @!PT LDS RZ, [RZ] ;  /* 0x00000000fffff984 */ /* 0x000fe20000000800 */
[----:B------:R-:W-:Y:S01]  /*2ec0*/  @!PT LDS RZ, [RZ] ;  /* 0x00000000fffff984 */ /* 0x000fe20000000800 */
[----:B------:R3:W-:Y:S01]  /*2ed0*/  @!P0 LDGSTS.E.BYPASS.LTC128B.128 [R193+0x1000], desc[UR12][R8.64] ;  /* 0x0100000008c18fae */ /* 0x0007e2000b901d4c */
[----:B------:R-:W-:-:S03]  /*2ee0*/  @!P6 LEA R16, P0, R0, R211, 0x2 ;  /* 0x000000d30010e211 */ /* 0x000fc600078010ff */
[----:B------:R2:W-:Y:S01]  /*2ef0*/  @P5 STS.128 [R12+0x6000], RZ ;  /* 0x006000ff0c005388 */ /* 0x0005e20000000c00 */
[----:B------:R-:W-:Y:S01]  /*2f00*/  @!P6 LEA.HI.X R17, R0, R210, R6, 0x2, P0 ;  /* 0x000000d20011e211 */ /* 0x000fe200000f1406 */
[----:B------:R-:W-:Y:S01]  /*2f10*/  IMAD R0, R236, R19, R7 ;  /* 0x00000013ec007224 */ /* 0x000fe200078e0207 */
[----:B------:R-:W-:Y:S01]  /*2f20*/  IADD3 R4, P0, R40, R4, RZ ;  /* 0x0000000428047210 */ /* 0x000fe20007f1e0ff */
[----:B------:R-:W-:Y:S02]  /*2f30*/  IMAD R6, R39, UR4, RZ ;  /* 0x0000000427067c24 */ /* 0x000fe4000f8e02ff */
[----:B------:R-:W5:Y:S01]  /*2f40*/  @!P6 LDG.E R207, desc[UR12][R16.64] ;  /* 0x0000000c10cfe981 */ /* 0x000f62000c1e1900 */
[----:B------:R-:W-:Y:S01]  /*2f50*/  IADD3.X R5, R41, R5, R0, P0, !PT ;  /* 0x0000000529057210 */ /* 0x000fe200007fe400 */
[C---:B------:R-:W-:Y:S02]  /*2f60*/  IMAD R6, R21.reuse, UR5, R6 ;  /* 0x0000000515067c24 */ /* 0x040fe4000f8e0206 */
[----:B------:R-:W-:-:S04]  /*2f70*/  IMAD.WIDE.U32 R4, R21, UR4, R4 ;  /* 0x0000000415047c25 */ /* 0x000fc8000f8e0004 */
[----:B------:R-:W-:Y:S02]  /*2f80*/  IMAD R140, R182, 0x2, R181 ;  /* 0x00000002b68c7824 */ /* 0x000fe400078e02b5 */
[C---:B------:R-:W-:Y:S02]  /*2f90*/  IMAD.SHL.U32 R215, R221.reuse, 0x10, RZ ;  /* 0x00000010ddd77824 */ /* 0x040fe400078e00ff */
[----:B------:R-:W-:Y:S02]  /*2fa0*/  IMAD.SHL.U32 R214, R221, 0x8, RZ ;  /* 0x00000008ddd67824 */ /* 0x000fe400078e00ff */
[----:B------:R-:W-:Y:S01]  /*2fb0*/  IMAD.MOV.U32 R178, RZ, RZ, 0x20 ;  /* 0x00000020ffb27424 */ /* 0x000fe200078e00ff */
[----:B---3--:R-:W-:Y:S01]  /*2fc0*/  @!P4 IADD3 R8, P0, R216, 0x20, RZ ;  /* 0x00000020d808c810 */ /* 0x008fe20007f1e0ff */
[----:B------:R-:W-:Y:S02]  /*2fd0*/  IMAD.IADD R5, R5, 0x1, R6 ;  /* 0x0000000105057824 */ /* 0x000fe400078e0206 */
[----:B------:R-:W-:-:S02]  /*2fe0*/  IMAD.MOV.U32 R132, RZ, RZ, 0x40 ;  /* 0x00000040ff847424 */ /* 0x000fc400078e00ff */
[----:B------:R-:W-:Y:S01]  /*2ff0*/  IMAD R170, R180, 0x2, R181 ;  /* 0x00000002b4aa7824 */ /* 0x000fe200078e02b5 */
[----:B------:R-:W-:Y:S01]  /*3000*/  SHF.L.U64.HI R232, R244, 0x2, R43 ;  /* 0x00000002f4e87819 */ /* 0x000fe2000001022b */
[--C-:B------:R-:W-:Y:S01]  /*3010*/  @!P4 IMAD.X R0, RZ, RZ, R42.reuse, P0 ;  /* 0x000000ffff00c224 */ /* 0x100fe200000e062a */
[----:B------:R-:W-:Y:S01]  /*3020*/  @!P3 IADD3 R11, P0, R216, 0x40, RZ ;  /* 0x00000040d80bb810 */ /* 0x000fe20007f1e0ff */
[-C--:B------:R-:W-:Y:S01]  /*3030*/  @!P5 IMAD R6, R42, R18.reuse, RZ ;  /* 0x000000122a06d224 */ /* 0x080fe200078e02ff */
[----:B------:R-:W-:Y:S01]  /*3040*/  IADD3 R231, R236, 0x80, RZ ;  /* 0x00000080ece77810 */ /* 0x000fe20007ffe0ff */
[-C--:B------:R-:W-:Y:S01]  /*3050*/  @!P4 IMAD R0, R0, R18.reuse, RZ ;  /* 0x000000120000c224 */ /* 0x080fe200078e02ff */
[----:B------:R-:W-:Y:S01]  /*3060*/  CS2R R94, SRZ ;  /* 0x00000000005e7805 */ /* 0x000fe2000001ff00 */
[----:B------:R-:W-:Y:S01]  /*3070*/  @!P3 IMAD.X R15, RZ, RZ, R42, P0 ;  /* 0x000000ffff0fb224 */ /* 0x000fe200000e062a */
[C---:B------:R-:W-:Y:S01]  /*3080*/  @!P1 IADD3 R13, P0, R216.reuse, 0x60, RZ ;  /* 0x00000060d80d9810 */ /* 0x040fe20007f1e0ff */
[-C--:B------:R-:W-:Y:S01]  /*3090*/  @!P5 IMAD R10, R216, R19.reuse, R6 ;  /* 0x00000013d80ad224 */ /* 0x080fe200078e0206 */
[----:B------:R-:W-:Y:S01]  /*30a0*/  CS2R R92, SRZ ;  /* 0x00000000005c7805 */ /* 0x000fe2000001ff00 */
[----:B------:R-:W-:Y:S01]  /*30b0*/  @!P5 IMAD.MOV.U32 R6, RZ, RZ, R4 ;  /* 0x000000ffff06d224 */ /* 0x000fe200078e0004 */
[----:B------:R-:W-:Y:S01]  /*30c0*/  CS2R R98, SRZ ;  /* 0x0000000000627805 */ /* 0x000fe2000001ff00 */
[----:B------:R-:W-:Y:S01]  /*30d0*/  @!P5 IMAD.MOV.U32 R7, RZ, RZ, R5 ;  /* 0x000000ffff07d224 */ /* 0x000fe200078e0005 */
[----:B------:R-:W-:Y:S01]  /*30e0*/  CS2R R96, SRZ ;  /* 0x0000000000607805 */ /* 0x000fe2000001ff00 */
[----:B------:R-:W-:Y:S01]  /*30f0*/  @!P4 IMAD R20, R8, R19, R0 ;  /* 0x000000130814c224 */ /* 0x000fe200078e0200 */
[----:B------:R-:W-:Y:S01]  /*3100*/  CS2R R90, SRZ ;  /* 0x00000000005a7805 */ /* 0x000fe2000001ff00 */
[----:B------:R-:W-:Y:S01]  /*3110*/  @!P5 IMAD.WIDE.U32 R6, R216, R18, R6 ;  /* 0x00000012d806d225 */ /* 0x000fe200078e0006 */
[----:B------:R-:W-:-:S02]  /*3120*/  CS2R R88, SRZ ;  /* 0x0000000000587805 */ /* 0x000fc4000001ff00 */
[----:B------:R-:W-:Y:S02]  /*3130*/  CS2R R86, SRZ ;  /* 0x0000000000567805 */ /* 0x000fe4000001ff00 */
[----:B------:R-:W-:Y:S01]  /*3140*/  CS2R R84, SRZ ;  /* 0x0000000000547805 */ /* 0x000fe2000001ff00 */
[----:B------:R-:W-:Y:S01]  /*3150*/  @!P1 IMAD.X R0, RZ, RZ, R42, P0 ;  /* 0x000000ffff009224 */ /* 0x000fe200000e062a */
[----:B------:R-:W-:Y:S01]  /*3160*/  @!P5 IADD3 R7, R7, R10, RZ ;  /* 0x0000000a0707d210 */ /* 0x000fe20007ffe0ff */
[----:B------:R-:W-:Y:S01]  /*3170*/  @!P3 IMAD R15, R15, R18, RZ ;  /* 0x000000120f0fb224 */ /* 0x000fe200078e02ff */
[----:B----4-:R-:W-:Y:S01]  /*3180*/  @!P5 LEA R14, P0, R6, R22, 0x1 ;  /* 0x00000016060ed211 */ /* 0x010fe200078008ff */
[-C--:B------:R-:W-:Y:S01]  /*3190*/  @!P1 IMAD R0, R0, R18.reuse, RZ ;  /* 0x0000001200009224 */ /* 0x080fe200078e02ff */
[----:B------:R-:W-:Y:S01]  /*31a0*/  CS2R R78, SRZ ;  /* 0x00000000004e7805 */ /* 0x000fe2000001ff00 */
[----:B------:R-:W-:Y:S01]  /*31b0*/  @!P4 IMAD.WIDE.U32 R8, R8, R18, R4 ;  /* 0x000000120808c225 */ /* 0x000fe200078e0004 */
[----:B------:R-:W-:-:S02]  /*31c0*/  CS2R R76, SRZ ;  /* 0x00000000004c7805 */ /* 0x000fc4000001ff00 */
[----:B------:R-:W-:Y:S02]  /*31d0*/  CS2R R82, SRZ ;  /* 0x0000000000527805 */ /* 0x000fe4000001ff00 */
[----:B------:R-:W-:Y:S01]  /*31e0*/  CS2R R80, SRZ ;  /* 0x0000000000507805 */ /* 0x000fe2000001ff00 */
[----:B------:R-:W-:Y:S01]  /*31f0*/  @!P3 IMAD R21, R11, R19, R15 ;  /* 0x000000130b15b224 */ /* 0x000fe200078e020f */
[----:B------:R-:W-:Y:S01]  /*3200*/  @!P5 LEA.HI.X R15, R6, R23, R7, 0x1, P0 ;  /* 0x00000017060fd211 */ /* 0x000fe200000f0c07 */
[----:B------:R-:W-:Y:S01]  /*3210*/  @!P1 IMAD R19, R13, R19, R0 ;  /* 0x000000130d139224 */ /* 0x000fe200078e0200 */
[----:B------:R-:W-:Y:S01]  /*3220*/  @!P4 LEA R10, P0, R8, R24, 0x1 ;  /* 0x00000018080ac211 */ /* 0x000fe200078008ff */
[----:B------:R-:W-:Y:S01]  /*3230*/  @!P4 IMAD.IADD R0, R9, 0x1, R20 ;  /* 0x000000010900c824 */ /* 0x000fe200078e0214 */
[----:B------:R-:W-:Y:S01]  /*3240*/  CS2R R74, SRZ ;  /* 0x00000000004a7805 */ /* 0x000fe2000001ff00 */
[--C-:B------:R-:W-:Y:S01]  /*3250*/  @!P3 IMAD.MOV.U32 R6, RZ, RZ, R4.reuse ;  /* 0x000000ffff06b224 */ /* 0x100fe200078e0004 */
[----:B------:R-:W-:Y:S01]  /*3260*/  @!PT LDS RZ, [RZ] ;  /* 0x00000000fffff984 */ /* 0x000fe20000000800 */
[----:B------:R-:W-:Y:S01]  /*3270*/  @!PT LDS RZ, [RZ] ;  /* 0x00000000fffff984 */ /* 0x000fe20000000800 */
[----:B------:R-:W-:Y:S01]  /*3280*/  @!PT LDS RZ, [RZ] ;  /* 0x00000000fffff984 */ /* 0x000fe20000000800 */
[----:B------:R-:W-:Y:S01]  /*3290*/  @!P5 LDGSTS.E.BYPASS.LTC128B.128 [R12+0x6000], desc[UR12][R14.64] ;  /* 0x060000000e0cdfae */ /* 0x000fe2000b901d4c */
[--C-:B------:R-:W-:Y:S01]  /*32a0*/  @!P3 IMAD.MOV.U32 R7, RZ, RZ, R5.reuse ;  /* 0x000000ffff07b224 */ /* 0x100fe200078e0005 */
[----:B------:R-:W-:Y:S01]  /*32b0*/  CS2R R72, SRZ ;  /* 0x0000000000487805 */ /* 0x000fe2000001ff00 */
[----:B------:R-:W-:Y:S01]  /*32c0*/  @!P1 IMAD.WIDE.U32 R4, R13, R18, R4 ;  /* 0x000000120d049225 */ /* 0x000fe200078e0004 */
[----:B------:R2:W-:Y:S01]  /*32d0*/  @P4 STS.128 [R12+0x7000], RZ ;  /* 0x007000ff0c004388 */ /* 0x0005e20000000c00 */
[----:B------:R-:W-:-:S02]  /*32e0*/  CS2R R70, SRZ ;  /* 0x0000000000467805 */ /* 0x000fc4000001ff00 */
[----:B------:R-:W-:Y:S01]  /*32f0*/  CS2R R68, SRZ ;  /* 0x0000000000447805 */ /* 0x000fe2000001ff00 */
[----:B------:R-:W-:Y:S01]  /*3300*/  @!P3 IMAD.WIDE.U32 R6, R11, R18, R6 ;  /* 0x000000120b06b225 */ /* 0x000fe200078e0006 */
[----:B------:R-:W-:Y:S02]  /*3310*/  @!P4 LEA.HI.X R11, R8, R25, R0, 0x1, P0 ;  /* 0x00000019080bc211 */ /* 0x000fe400000f0c00 */
[----:B------:R-:W-:Y:S02]  /*3320*/  CS2R R62, SRZ ;  /* 0x00000000003e7805 */ /* 0x000fe4000001ff00 */
[----:B------:R-:W-:Y:S01]  /*3330*/  @!P1 IADD3 R5, R5, R19, RZ ;  /* 0x0000001305059210 */ /* 0x000fe20007ffe0ff */
[----:B------:R-:W-:Y:S01]  /*3340*/  @!P3 IMAD.IADD R9, R7, 0x1, R21 ;  /* 0x000000010709b824 */ /* 0x000fe200078e0215 */
[----:B------:R-:W-:Y:S01]  /*3350*/  CS2R R60, SRZ ;  /* 0x00000000003c7805 */ /* 0x000fe2000001ff00 */
[----:B------:R-:W-:Y:S01]  /*3360*/  @!PT LDS RZ, [RZ] ;  /* 0x00000000fffff984 */ /* 0x000fe20000000800 */
[----:B------:R-:W-:Y:S01]  /*3370*/  @!PT LDS RZ, [RZ] ;  /* 0x00000000fffff984 */ /* 0x000fe20000000800 */
[----:B------:R-:W-:Y:S01]  /*3380*/  @!PT LDS RZ, [RZ] ;  /* 0x00000000fffff984 */ /* 0x000fe20000000800 */
[----:B------:R3:W-:Y:S01]  /*3390*/  @!P4 LDGSTS.E.BYPASS.LTC128B.128 [R12+0x7000], desc[UR12][R10.64] ;  /* 0x070000000a0ccfae */ /* 0x0007e2000b901d4c */
[----:B-1----:R-:W-:Y:S01]  /*33a0*/  @!P3 LEA R8, P4, R6, R26, 0x1 ;  /* 0x0000001a0608b211 */ /* 0x002fe200078808ff */
[C---:B------:R-:W-:Y:S01]  /*33b0*/  VIADD R0, R244.reuse, 0x8 ;  /* 0x00000008f4007836 */ /* 0x040fe20000000000 */
[----:B------:R-:W-:Y:S01]  /*33c0*/  CS2R R66, SRZ ;  /* 0x0000000000427805 */ /* 0x000fe2000001ff00 */
[----:B------:R-:W-:Y:S01]  /*33d0*/  VIADD R7, R244, 0x20 ;  /* 0x00000020f4077836 */ /* 0x000fe20000000000 */
[----:B------:R-:W-:Y:S01]  /*33e0*/  @!P3 LEA.HI.X R9, R6, R27, R9, 0x1, P4 ;  /* 0x0000001b0609b211 */ /* 0x000fe200020f0c09 */
[----:B------:R2:W-:Y:S01]  /*33f0*/  @P3 STS.128 [R12+0x8000], RZ ;  /* 0x008000ff0c003388 */ /* 0x0005e20000000c00 */
[-C--:B------:R-:W-:Y:S01]  /*3400*/  ISETP.GE.AND P5, PT, R0, R34.reuse, PT ;  /* 0x000000220000720c */ /* 0x080fe20003fa6270 */
[----:B------:R-:W-:Y:S01]  /*3410*/  IMAD R225, R221, 0x18, RZ ;  /* 0x00000018dde17824 */ /* 0x000fe200078e02ff */
[-C--:B------:R-:W-:Y:S01]  /*3420*/  ISETP.GE.AND P4, PT, R7, R34.reuse, PT ;  /* 0x000000220700720c */ /* 0x080fe20003f86270 */
[----:B------:R-:W-:Y:S01]  /*3430*/  @!PT LDS RZ, [RZ] ;  /* 0x00000000fffff984 */ /* 0x000fe20000000800 */
[----:B------:R-:W-:Y:S01]  /*3440*/  @!PT LDS RZ, [RZ] ;  /* 0x00000000fffff984 */ /* 0x000fe20000000800 */
[----:B------:R-:W-:Y:S01]  /*3450*/  @!PT LDS RZ, [RZ] ;  /* 0x00000000fffff984 */ /* 0x000fe20000000800 */
[----:B------:R-:W-:Y:S01]  /*3460*/  @!P3 LDGSTS.E.BYPASS.LTC128B.128 [R12+0x8000], desc[UR12][R8.64] ;  /* 0x08000000080cbfae */ /* 0x000fe2000b901d4c */
[C---:B------:R-:W-:Y:S01]  /*3470*/  ISETP.GE.AND P3, PT, R244.reuse, R34, PT ;  /* 0x00000022f400720c */ /* 0x040fe20003f66270 */
[C---:B------:R-:W-:Y:S01]  /*3480*/  IMAD.SHL.U32 R224, R221.reuse, 0x20, RZ ;  /* 0x00000020dde07824 */ /* 0x040fe200078e00ff */
[----:B------:R-:W-:Y:S01]  /*3490*/  SHF.L.U64.HI R0, R244, 0x2, R43 ;  /* 0x00000002f4007819 */ /* 0x000fe2000001022b */
[----:B------:R2:W-:Y:S01]  /*34a0*/  @P1 STS.128 [R12+0x9000], RZ ;  /* 0x009000ff0c001388 */ /* 0x0005e20000000c00 */
[C---:B------:R-:W-:Y:S01]  /*34b0*/  IMAD R223, R221.reuse, 0x28, RZ ;  /* 0x00000028dddf7824 */ /* 0x040fe200078e02ff */
[----:B------:R-:W-:Y:S01]  /*34c0*/  CS2R R64, SRZ ;  /* 0x0000000000407805 */ /* 0x000fe2000001ff00 */
[----:B------:R-:W-:Y:S01]  /*34d0*/  IMAD R222, R221, 0x30, RZ ;  /* 0x00000030ddde7824 */ /* 0x000fe200078e02ff */
[----:B------:R-:W-:Y:S01]  /*34e0*/  CS2R R58, SRZ ;  /* 0x00000000003a7805 */ /* 0x000fe2000001ff00 */
[----:B------:R-:W-:Y:S01]  /*34f0*/  IMAD.MOV R226, RZ, RZ, -R226 ;  /* 0x000000ffffe27224 */ /* 0x000fe200078e0ae2 */
[----:B------:R-:W-:Y:S01]  /*3500*/  CS2R R56, SRZ ;  /* 0x0000000000387805 */ /* 0x000fe2000001ff00 */
[----:B------:R-:W-:Y:S01]  /*3510*/  IMAD R177, R182, 0x2, R181 ;  /* 0x00000002b6b17824 */ /* 0x000fe200078e02b5 */
[----:B------:R-:W-:Y:S01]  /*3520*/  CS2R R54, SRZ ;  /* 0x0000000000367805 */ /* 0x000fe2000001ff00 */
[----:B------:R-:W-:Y:S01]  /*3530*/  IMAD.SHL.U32 R233, R244, 0x4, RZ ;  /* 0x00000004f4e97824 */ /* 0x000fe200078e00ff */
[----:B------:R-:W-:-:S02]  /*3540*/  CS2R R52, SRZ ;  /* 0x0000000000347805 */ /* 0x000fc4000001ff00 */
[----:B------:R-:W-:Y:S02]  /*3550*/  CS2R R46, SRZ ;  /* 0x00000000002e7805 */ /* 0x000fe4000001ff00 */
[----:B------:R-:W-:Y:S02]  /*3560*/  CS2R R44, SRZ ;  /* 0x00000000002c7805 */ /* 0x000fe4000001ff00 */
[----:B---3--:R-:W-:Y:S02]  /*3570*/  @!P1 LEA R10, P0, R4, R28, 0x1 ;  /* 0x0000001c040a9211 */ /* 0x008fe400078008ff */
[----:B------:R-:W-:Y:S02]  /*3580*/  CS2R R50, SRZ ;  /* 0x0000000000327805 */ /* 0x000fe4000001ff00 */
[----:B------:R-:W-:Y:S02]  /*3590*/  CS2R R48, SRZ ;  /* 0x0000000000307805 */ /* 0x000fe4000001ff00 */
[----:B------:R-:W-:-:S02]  /*35a0*/  CS2R R40, SRZ ;  /* 0x0000000000287805 */ /* 0x000fc4000001ff00 */
[----:B------:R-:W-:Y:S01]  /*35b0*/  @!P1 LEA.HI.X R11, R4, R29, R5, 0x1, P0 ;  /* 0x0000001d040b9211 */ /* 0x000fe200000f0c05 */
[----:B------:R-:W-:Y:S01]  /*35c0*/  IMAD.SHL.U32 R4, R244, 0x4, RZ ;  /* 0x00000004f4047824 */ /* 0x000fe200078e00ff */
[----:B------:R-:W-:Y:S02]  /*35d0*/  CS2R R38, SRZ ;  /* 0x0000000000267805 */ /* 0x000fe4000001ff00 */
[----:B------:R-:W-:Y:S01]  /*35e0*/  CS2R R36, SRZ ;  /* 0x0000000000247805 */ /* 0x000fe2000001ff00 */
[----:B------:R-:W-:Y:S01]  /*35f0*/  ULDC UR4, c[0x0][0x2ec] ;  /* 0x0000bb0000047ab9 */ /* 0x000fe20000000800 */
[----:B------:R-:W-:Y:S01]  /*3600*/  @!PT LDS RZ, [RZ] ;  /* 0x00000000fffff984 */ /* 0x000fe20000000800 */
[----:B------:R-:W-:Y:S01]  /*3610*/  @!PT LDS RZ, [RZ] ;  /* 0x00000000fffff984 */ /* 0x000fe20000000800 */
[----:B------:R-:W-:Y:S01]  /*3620*/  @!PT LDS RZ, [RZ] ;  /* 0x00000000fffff984 */ /* 0x000fe20000000800 */
[----:B------:R-:W-:Y:S01]  /*3630*/  @!P1 LDGSTS.E.BYPASS.LTC128B.128 [R12+0x9000], desc[UR12][R10.64] ;  /* 0x090000000a0c9fae */ /* 0x000fe2000b901d4c */
[----:B------:R-:W-:-:S03]  /*3640*/  IADD3 R4, P0, R4, R211, RZ ;  /* 0x000000d304047210 */ /* 0x000fc60007f1e0ff */
[----:B------:R-:W0:Y:S02]  /*3650*/  LDGDEPBAR ;  /* 0x00000000000079af */ /* 0x000e240000000000 */
[----:B------:R-:W-:-:S05]  /*3660*/  IMAD.X R5, R0, 0x1, R210, P0 ;  /* 0x0000000100057824 */ /* 0x000fca00000e06d2 */
[----:B------:R-:W5:Y:S04]  /*3670*/  @!P3 LDG.E R208, desc[UR12][R4.64] ;  /* 0x0000000c04d0b981 */ /* 0x000f68000c1e1900 */
[----:B------:R-:W5:Y:S04]  /*3680*/  @!P5 LDG.E R209, desc[UR12][R4.64+0x20] ;  /* 0x0000200c04d1d981 */ /* 0x000f68000c1e1900 */
[----:B------:R1:W5:Y:S01]  /*3690*/  @!P4 LDG.E R206, desc[UR12][R4.64+0x80] ;  /* 0x0000800c04cec981 */ /* 0x000362000c1e1900 */
[----:B------:R-:W-:-:S04]  /*36a0*/  DEPBAR.LE SB0, 0x1 ;  /* 0x000080400000791a */ /* 0x000fc80000000000 */
[----:B------:R-:W-:Y:S06]  /*36b0*/  BAR.SYNC.DEFER_BLOCKING 0x0 ;  /* 0x0000000000007b1d */ /* 0x000fec0000010000 */
[----:B-1----:R-:W1:Y:S01]  /*36c0*/  S2R R4, SR_TID.X ;  /* 0x0000000000047919 */ /* 0x002e620000002100 */
[----:B------:R2:W3:Y:S04]  /*36d0*/  LDSM.16.M88.4 R136, [R140+0xa000] ;  /* 0x00a000008c88783b */ /* 0x0004e80000000200 */
[----:B------:R-:W4:Y:S04]  /*36e0*/  LDSM.16.M88.4 R140, [R140+0xa800] ;  /* 0x00a800008c8c783b */ /* 0x000f280000000200 */
[----:B------:R2:W2:Y:S04]  /*36f0*/  LDSM.16.M88.4 R144, [R176] ;  /* 0x00000000b090783b */ /* 0x0004a80000000200 */
[----:B------:R2:W2:Y:S04]  /*3700*/  LDSM.16.M88.4 R148, [R176+0x800] ;  /* 0x00080000b094783b */ /* 0x0004a80000000200 */
[----:B------:R2:W2:Y:S01]  /*3710*/  LDSM.16.M88.4 R152, [R174] ;  /* 0x00000000ae98783b */ /* 0x0004a20000000200 */
[----:B-1----:R-:W-:-:S03]  /*3720*/  SHF.R.S32.HI R0, RZ, 0x1f, R4 ;  /* 0x0000001fff007819 */ /* 0x002fc60000011404 */
[----:B------:R1:W1:Y:S01]  /*3730*/  LDSM.16.M88.4 R156, [R174+0x800] ;  /* 0x00080000ae9c783b */ /* 0x0002620000000200 */
[----:B------:R-:W-:-:S03]  /*3740*/  LEA.HI R0, R0, R4, RZ, 0x4 ;  /* 0x0000000400007211 */ /* 0x000fc600078f20ff */
[----:B------:R1:W1:Y:S01]  /*3750*/  LDSM.16.M88.4 R160, [R175] ;  /* 0x00000000afa0783b */ /* 0x0002620000000200 */
[----:B------:R-:W-:-:S03]  /*3760*/  LOP3.LUT R0, R0, 0xfffffff0, RZ, 0xc0, !PT ;  /* 0xfffffff000007812 */ /* 0x000fc600078ec0ff */
[----:B------:R1:W1:Y:S01]  /*3770*/  LDSM.16.M88.4 R164, [R175+0x800] ;  /* 0x00080000afa4783b */ /* 0x0002620000000200 */
[----:B------:R-:W-:-:S04]  /*3780*/  IADD3 R0, -R0, R4, RZ ;  /* 0x0000000400007210 */ /* 0x000fc80007ffe1ff */
[----:B------:R-:W-:Y:S01]  /*3790*/  SHF.R.S32.HI R4, RZ, 0x1f, R0 ;  /* 0x0000001fff047819 */ /* 0x000fe20000011400 */
[----:B------:R-:W-:-:S03]  /*37a0*/  VIADD R235, R215, 0x20 ;  /* 0x00000020d7eb7836 */ /* 0x000fc60000000000 */
[----:B------:R-:W-:Y:S01]  /*37b0*/  LEA.HI R4, R4, R0, RZ, 0x3 ;  /* 0x0000000004047211 */ /* 0x000fe200078f18ff */
[----:B------:R-:W-:-:S03]  /*37c0*/  IMAD.IADD R249, R214, 0x1, R235 ;  /* 0x00000001d6f97824 */ /* 0x000fc600078e02eb */
[----:B------:R-:W-:Y:S01]  /*37d0*/  LOP3.LUT R4, R4, 0xfffffff8, RZ, 0xc0, !PT ;  /* 0xfffffff804047812 */ /* 0x000fe200078ec0ff */
[----:B------:R-:W-:-:S04]  /*37e0*/  IMAD.IADD R219, R214, 0x1, R249 ;  /* 0x00000001d6db7824 */ /* 0x000fc800078e02f9 */
[----:B------:R-:W-:Y:S02]  /*37f0*/  IMAD.IADD R0, R0, 0x1, -R4 ;  /* 0x0000000100007824 */ /* 0x000fe400078e0a04 */
[----:B------:R-:W-:Y:S02]  /*3800*/  VIADD R4, R244, 0x1 ;  /* 0x00000001f4047836 */ /* 0x000fe40000000000 */
[----:B------:R-:W-:Y:S01]  /*3810*/  IMAD.IADD R218, R214, 0x1, R219 ;  /* 0x00000001d6da7824 */ /* 0x000fe200078e02db */
[C---:B------:R-:W-:Y:S02]  /*3820*/  LOP3.LUT P0, RZ, R0.reuse, 0x2, RZ, 0xc0, !PT ;  /* 0x0000000200ff7812 */ /* 0x040fe4000780c0ff */
[----:B------:R-:W-:Y:S01]  /*3830*/  LOP3.LUT P1, RZ, R0, 0x4, RZ, 0xc0, !PT ;  /* 0x0000000400ff7812 */ /* 0x000fe2000782c0ff */
[----:B------:R-:W-:Y:S01]  /*3840*/  VIADD R0, R252, 0x1000 ;  /* 0x00001000fc007836 */ /* 0x000fe20000000000 */
[----:B------:R-:W-:Y:S02]  /*3850*/  IADD3 R234, R192, R4, -R35 ;  /* 0x00000004c0ea7210 */ /* 0x000fe40007ffe823 */
[----:B------:R-:W-:-:S02]  /*3860*/  IADD3 R4, R180, 0x1000, RZ ;  /* 0x00001000b4047810 */ /* 0x000fc40007ffe0ff */
[----:B------:R-:W-:Y:S02]  /*3870*/  IADD3 R35, R35, 0x80, R236 ;  /* 0x0000008023237810 */ /* 0x000fe40007ffe0ec */
[----:B------:R-:W-:Y:S02]  /*3880*/  SEL R4, R4, R180, !P2 ;  /* 0x000000b404047207 */ /* 0x000fe40005000000 */
[----:B------:R-:W-:Y:S02]  /*3890*/  SEL R0, R0, R252, !P2 ;  /* 0x000000fc00007207 */ /* 0x000fe40005000000 */
[----:B------:R-:W-:Y:S02]  /*38a0*/  IADD3 R217, R214, R218, RZ ;  /* 0x000000dad6d97210 */ /* 0x000fe40007ffe0ff */
[----:B------:R-:W-:Y:S01]  /*38b0*/  SEL R178, R178, 0xffffffe0, !P0 ;  /* 0xffffffe0b2b27807 */ /* 0x000fe20004000000 */
[----:B------:R-:W-:Y:S01]  /*38c0*/  IMAD R221, R221, 0x38, RZ ;  /* 0x00000038dddd7824 */ /* 0x000fe200078e02ff */
[----:B------:R-:W-:Y:S01]  /*38d0*/  CS2R R42, SRZ ;  /* 0x00000000002a7805 */ /* 0x000fe2000001ff00 */
[----:B------:R-:W-:Y:S01]  /*38e0*/  IMAD.IADD R230, R35, 0x1, -R192 ;  /* 0x0000000123e67824 */ /* 0x000fe200078e0ac0 */
[----:B------:R-:W-:Y:S01]  /*38f0*/  SEL R132, R132, 0xffffffc0, !P1 ;  /* 0xffffffc084847807 */ /* 0x000fe20004800000 */
[----:B------:R-:W-:-:S02]  /*3900*/  IMAD R169, R4, 0x2, R181 ;  /* 0x0000000204a97824 */ /* 0x000fc400078e02b5 */
[----:B------:R-:W-:Y:S02]  /*3910*/  IMAD R168, R0, 0x2, R181 ;  /* 0x0000000200a87824 */ /* 0x000fe400078e02b5 */
[----:B------:R-:W-:Y:S02]  /*3920*/  IMAD.IADD R220, R214, 0x1, R217 ;  /* 0x00000001d6dc7824 */ /* 0x000fe400078e02d9 */
[----:B------:R-:W-:Y:S02]  /*3930*/  IMAD.IADD R172, R178, 0x1, R170 ;  /* 0x00000001b2ac7824 */ /* 0x000fe400078e02aa */
[----:B-1234-:R-:W-:-:S07]  /*3940*/  IMAD.IADD R171, R173, 0x1, R178 ;  /* 0x00000001adab7824 */ /* 0x01efce00078e02b2 */
.L_x_106:
[----:B------:R-:W0:Y:S01]  /*3950*/  LDGDEPBAR ;  /* 0x00000000000079af */ /* 0x000e220000000000 */
[C---:B------:R-:W-:Y:S01]  /*3960*/  IMAD.IADD R0, R169.reuse, 0x1, R178 ;  /* 0x00000001a9007824 */ /* 0x040fe200078e02b2 */
[----:B-----5:R-:W-:Y:S01]  /*3970*/  FSETP.NEU.FTZ.AND P0, PT, R208, -INF , PT ;  /* 0xff800000d000780b */ /* 0x020fe20003f1d000 */
[--C-:B------:R-:W-:Y:S01]  /*3980*/  IMAD.IADD R128, R169, 0x1, R132.reuse ;  /* 0x00000001a9807824 */ /* 0x100fe200078e0284 */
[C---:B------:R-:W-:Y:S01]  /*3990*/  ISETP.GT.AND P6, PT, R183.reuse, R227, PT ;  /* 0x000000e3b700720c */ /* 0x040fe20003fc4270 */
        /* <DEDUP_REMOVED lines=48> */
[----:B------:R-:W-:Y:S01]  /*3ca0*/  @!P3 IMAD R100, R229, 0x80, R240 ;  /* 0x00000080e564b824 */ /* 0x000fe200078e02f0 */
[----:B------:R-:W-:Y:S01]  /*3cb0*/  @!P3 VIMNMX R116, R0, R192, PT ;  /* 0x000000c00074b248 */ /* 0x000fe20003fe0100 */
[----:B------:R-:W-:Y:S01]  /*3cc0*/  FMUL.FTZ R103, R208, 1.4426950216293334961 ;  /* 0x3fb8aa3bd0677820 */ /* 0x000fe20000410000 */
[----:B------:R-:W-:Y:S01]  /*3cd0*/  FMUL.FTZ R102, R209, 1.4426950216293334961 ;  /* 0x3fb8aa3bd1667820 */ /* 0x000fe20000410000 */
[C---:B------:R-:W-:Y:S04]  /*3ce0*/  HMMA.16816.F32.BF16 R8, R104.reuse, R132, R8 ;  /* 0x000000846808723c */ /* 0x040fe80000041808 */
[CC--:B------:R-:W-:Y:S01]  /*3cf0*/  @!P3 ISETP.GE.AND P2, PT, R100.reuse, R116.reuse, PT ;  /* 0x000000746400b20c */ /* 0x0c0fe20003f46270 */
[----:B------:R-:W-:Y:S01]  /*3d00*/  @!P3 VIADD R112, R100, 0x1 ;  /* 0x000000016470b836 */ /* 0x000fe20000000000 */
[----:B------:R-:W-:Y:S01]  /*3d10*/  FSEL R103, R103, RZ, P0 ;  /* 0x000000ff67677208 */ /* 0x000fe20000000000 */
[-C--:B------:R-:W-:Y:S01]  /*3d20*/  HMMA.16816.F32.BF16 R12, R104, R134.reuse, R12 ;  /* 0x00000086680c723c */ /* 0x080fe2000004180c */
[----:B------:R-:W-:Y:S02]  /*3d30*/  IMAD.MOV.U32 R132, RZ, RZ, 0x40 ;  /* 0x00000040ff847424 */ /* 0x000fe400078e00ff */
[----:B------:R-:W-:Y:S02]  /*3d40*/  FSETP.NEU.FTZ.AND P0, PT, R209, -INF , PT ;  /* 0xff800000d100780b */ /* 0x000fe40003f1d000 */
[----:B------:R-:W-:Y:S01]  /*3d50*/  @!P3 VIADDMNMX R115, R0, 0x8, R192, PT ;  /* 0x000000080073b846 */ /* 0x000fe200038001c0 */
[C---:B------:R-:W-:Y:S05]  /*3d60*/  HMMA.16816.F32.BF16 R16, R108.reuse, R134, R16 ;  /* 0x000000866c10723c */ /* 0x040fea0000041810 */
[----:B------:R-:W-:Y:S02]  /*3d70*/  @!P3 FSEL R4, R4, -INF , !P2 ;  /* 0xff8000000404b808 */ /* 0x000fe40005000000 */
[----:B------:R-:W-:Y:S04]  /*3d80*/  @!P3 ISETP.GE.AND P2, PT, R112, R116, PT ;  /* 0x000000747000b20c */ /* 0x000fe80003f46270 */
[----:B------:R-:W-:Y:S01]  /*3d90*/  @!P3 FSEL R5, R5, -INF , !P2 ;  /* 0xff8000000505b808 */ /* 0x000fe20005000000 */
[--C-:B------:R-:W-:Y:S01]  /*3da0*/  FFMA.FTZ R4, R4, UR4, -R103.reuse ;  /* 0x0000000404047c23 */ /* 0x100fe20008010867 */
[----:B------:R-:W-:Y:S02]  /*3db0*/  FSEL R102, R102, RZ, P0 ;  /* 0x000000ff66667208 */ /* 0x000fe40000000000 */
[-C--:B------:R-:W-:Y:S01]  /*3dc0*/  @!P3 ISETP.GE.AND P2, PT, R100, R115.reuse, PT ;  /* 0x000000736400b20c */ /* 0x080fe20003f46270 */
[----:B------:R1:W-:Y:S01]  /*3dd0*/  MUFU.EX2 R199, R4 ;  /* 0x0000000400c77308 */ /* 0x0003e20000000800 */
[----:B------:R-:W-:Y:S01]  /*3de0*/  @!P3 ISETP.GE.AND P0, PT, R112, R115, PT ;  /* 0x000000737000b20c */ /* 0x000fe20003f06270 */
[----:B------:R-:W-:Y:S01]  /*3df0*/  FFMA.FTZ R5, R5, UR4, -R103 ;  /* 0x0000000405057c23 */ /* 0x000fe20008010867 */
[----:B------:R-:W-:Y:S02]  /*3e00*/  @!P3 FSEL R6, R6, -INF , !P2 ;  /* 0xff8000000606b808 */ /* 0x000fe40005000000 */
[----:B------:R-:W-:Y:S02]  /*3e10*/  @!P3 FSEL R7, R7, -INF , !P0 ;  /* 0xff8000000707b808 */ /* 0x000fe40004000000 */
[----:B------:R-:W-:Y:S03]  /*3e20*/  FSETP.NEU.FTZ.AND P0, PT, R206, -INF , PT ;  /* 0xff800000ce00780b */ /* 0x000fe60003f1d000 */
[----:B------:R-:W2:Y:S01]  /*3e30*/  MUFU.EX2 R198, R5 ;  /* 0x0000000500c67308 */ /* 0x000ea20000000800 */
[--C-:B------:R-:W-:Y:S01]  /*3e40*/  FFMA.FTZ R6, R6, UR4, -R102.reuse ;  /* 0x0000000406067c23 */ /* 0x100fe20008010866 */
[----:B------:R-:W-:Y:S01]  /*3e50*/  FFMA.FTZ R7, R7, UR4, -R102 ;  /* 0x0000000407077c23 */ /* 0x000fe20008010866 */
[--C-:B------:R-:W-:Y:S02]  /*3e60*/  @!P3 VIADDMNMX R114, R0, 0x20, R192.reuse, PT ;  /* 0x000000200072b846 */ /* 0x100fe400038001c0 */
[----:B------:R-:W-:Y:S02]  /*3e70*/  FSEL R101, R101, RZ, P0 ;  /* 0x000000ff65657208 */ /* 0x000fe40000000000 */
[-C--:B------:R-:W-:Y:S03]  /*3e80*/  @!P3 ISETP.GE.AND P0, PT, R112, R114.reuse, PT ;  /* 0x000000727000b20c */ /* 0x080fe60003f06270 */
[----:B------:R-:W-:Y:S01]  /*3e90*/  MUFU.EX2 R196, R6 ;  /* 0x0000000600c47308 */ /* 0x000fe20000000800 */
[----:B-1----:R-:W-:Y:S01]  /*3ea0*/  FMUL.FTZ R4, R207, 1.4426950216293334961 ;  /* 0x3fb8aa3bcf047820 */ /* 0x002fe20000410000 */
[-C--:B------:R-:W-:Y:S02]  /*3eb0*/  @!P3 ISETP.GE.AND P2, PT, R100, R114.reuse, PT ;  /* 0x000000726400b20c */ /* 0x080fe40003f46270 */
[----:B------:R-:W-:Y:S02]  /*3ec0*/  @!P3 VIADDMNMX R113, R0, 0x28, R192, PT ;  /* 0x000000280071b846 */ /* 0x000fe400038001c0 */
[----:B------:R-:W-:Y:S04]  /*3ed0*/  SEL R132, R132, 0xffffffc0, !P1 ;  /* 0xffffffc084847807 */ /* 0x000fe80004800000 */
[----:B------:R1:W-:Y:S01]  /*3ee0*/  MUFU.EX2 R200, R7 ;  /* 0x0000000700c87308 */ /* 0x0003e20000000800 */
[----:B------:R-:W-:Y:S02]  /*3ef0*/  @!P3 FSEL R9, R9, -INF , !P0 ;  /* 0xff8000000909b808 */ /* 0x000fe40004000000 */
[----:B------:R-:W-:Y:S02]  /*3f00*/  FSETP.NEU.FTZ.AND P0, PT, R207, -INF , PT ;  /* 0xff800000cf00780b */ /* 0x000fe40003f1d000 */
[----:B------:R-:W-:Y:S01]  /*3f10*/  @!P3 FSEL R8, R8, -INF , !P2 ;  /* 0xff8000000808b808 */ /* 0x000fe20005000000 */
[--C-:B------:R-:W-:Y:S01]  /*3f20*/  FFMA.FTZ R9, R9, UR4, -R101.reuse ;  /* 0x0000000409097c23 */ /* 0x100fe20008010865 */
[----:B------:R-:W-:Y:S02]  /*3f30*/  FSEL R0, R4, RZ, P0 ;  /* 0x000000ff04007208 */ /* 0x000fe40000000000 */
[-C--:B------:R-:W-:Y:S01]  /*3f40*/  @!P3 ISETP.GE.AND P0, PT, R112, R113.reuse, PT ;  /* 0x000000717000b20c */ /* 0x080fe20003f06270 */
[----:B------:R3:W-:Y:S01]  /*3f50*/  MUFU.EX2 R123, R9 ;  /* 0x00000009007b7308 */ /* 0x0007e20000000800 */
[--C-:B------:R-:W-:Y:S01]  /*3f60*/  FFMA.FTZ R8, R8, UR4, -R101.reuse ;  /* 0x0000000408087c23 */ /* 0x100fe20008010865 */
[-C--:B------:R-:W-:Y:S02]  /*3f70*/  @!P3 ISETP.GE.AND P2, PT, R100, R113.reuse, PT ;  /* 0x000000716400b20c */ /* 0x080fe40003f46270 */
[----:B------:R-:W-:Y:S02]  /*3f80*/  @!P3 FSEL R11, R11, -INF , !P0 ;  /* 0xff8000000b0bb808 */ /* 0x000fe40004000000 */
[----:B------:R-:W-:Y:S01]  /*3f90*/  @!P3 FSEL R10, R10, -INF , !P2 ;  /* 0xff8000000a0ab808 */ /* 0x000fe20005000000 */
[----:B-1----:R-:W1:Y:S03]  /*3fa0*/  LDSM.16.M88.4 R4, [R175+-0x3800] ;  /* 0xffc80000af04783b */ /* 0x002e660000000200 */
[----:B------:R4:W2:Y:S01]  /*3fb0*/  MUFU.EX2 R124, R8 ;  /* 0x00000008007c7308 */ /* 0x0008a20000000800 */
[--C-:B------:R-:W-:Y:S01]  /*3fc0*/  FFMA.FTZ R11, R11, UR4, -R0.reuse ;  /* 0x000000040b0b7c23 */ /* 0x100fe20008010800 */
[--C-:B------:R-:W-:Y:S08]  /*3fd0*/  FFMA.FTZ R10, R10, UR4, -R0.reuse ;  /* 0x000000040a0a7c23 */ /* 0x100ff00008010800 */
[----:B------:R-:W-:Y:S01]  /*3fe0*/  MUFU.EX2 R128, R10 ;  /* 0x0000000a00807308 */ /* 0x000fe20000000800 */
[C---:B---3--:R-:W-:Y:S05]  /*3ff0*/  @!P3 VIADD R9, R100.reuse, 0x8 ;  /* 0x000000086409b836 */ /* 0x048fea0000000000 */
        /* <DEDUP_REMOVED lines=14> */
[----:B------:R-:W-:Y:S01]  /*40e0*/  @!P3 FSEL R15, R15, -INF , !P0 ;  /* 0xff8000000f0fb808 */ /* 0x000fe20004000000 */
[-C--:B-1----:R-:W-:Y:S03]  /*40f0*/  HMMA.16816.F32.BF16 R20, R108, R4.reuse, R20 ;  /* 0x000000046c14723c */ /* 0x082fe60000041814 */
[-C--:B------:R-:W-:Y:S01]  /*4100*/  @!P3 ISETP.GE.AND P0, PT, R9, R116.reuse, PT ;  /* 0x000000740900b20c */ /* 0x080fe20003f06270 */
[----:B------:R-:W-:Y:S03]  /*4110*/  FFMA.FTZ R15, R15, UR4, -R0 ;  /* 0x000000040f0f7c23 */ /* 0x000fe60008010800 */
[----:B------:R-:W-:Y:S01]  /*4120*/  MUFU.EX2 R126, R14 ;  /* 0x0000000e007e7308 */ /* 0x000fe20000000800 */
[C---:B------:R-:W-:Y:S04]  /*4130*/  HMMA.16816.F32.BF16 R24, R104.reuse, R4, R24 ;  /* 0x000000046818723c */ /* 0x040fe80000041818 */
[----:B------:R-:W-:Y:S02]  /*4140*/  @!P3 FSEL R16, R16, -INF , !P0 ;  /* 0xff8000001010b808 */ /* 0x000fe40004000000 */
[-C--:B------:R-:W-:Y:S03]  /*4150*/  HMMA.16816.F32.BF16 R28, R104, R6.reuse, R28 ;  /* 0x00000006681c723c */ /* 0x080fe6000004181c */
[----:B------:R-:W-:Y:S01]  /*4160*/  MUFU.EX2 R125, R15 ;  /* 0x0000000f007d7308 */ /* 0x000fe20000000800 */
[-C--:B------:R-:W-:Y:S02]  /*4170*/  @!P3 ISETP.GE.AND P0, PT, R8, R116.reuse, PT ;  /* 0x000000740800b20c */ /* 0x080fe40003f06270 */
[----:B--2---:R-:W-:Y:S01]  /*4180*/  F2FP.BF16.F32.PACK_AB R5, R198, R199 ;  /* 0x000000c7c605723e */ /* 0x004fe200000010ff */
[----:B------:R-:W-:Y:S04]  /*4190*/  HMMA.16816.F32.BF16 R32, R108, R6, R32 ;  /* 0x000000066c20723c */ /* 0x000fe80000041820 */
[----:B------:R1:W-:Y:S01]  /*41a0*/  STS [R189+0xe000], R5 ;  /* 0x00e00005bd007388 */ /* 0x0003e20000000800 */
[----:B------:R-:W-:Y:S01]  /*41b0*/  @!P3 FSEL R17, R17, -INF , !P0 ;  /* 0xff8000001111b808 */ /* 0x000fe20004000000 */
[C---:B------:R-:W-:Y:S01]  /*41c0*/  @!P3 VIADD R4, R100.reuse, 0x18 ;  /* 0x000000186404b836 */ /* 0x040fe20000000000 */
[-C--:B------:R-:W-:Y:S01]  /*41d0*/  @!P3 ISETP.GE.AND P0, PT, R9, R115.reuse, PT ;  /* 0x000000730900b20c */ /* 0x080fe20003f06270 */
[----:B------:R-:W-:Y:S03]  /*41e0*/  @!P3 VIADD R9, R100, 0x10 ;  /* 0x000000106409b836 */ /* 0x000fe60000000000 */
[----:B------:R-:W-:Y:S01]  /*41f0*/  @!P3 FSEL R18, R18, -INF , !P0 ;  /* 0xff8000001212b808 */ /* 0x000fe20004000000 */
[--C-:B------:R-:W-:Y:S01]  /*4200*/  FFMA.FTZ R16, R16, UR4, -R103.reuse ;  /* 0x0000000410107c23 */ /* 0x100fe20008010867 */
[-C--:B------:R-:W-:Y:S01]  /*4210*/  @!P3 ISETP.GE.AND P0, PT, R8, R115.reuse, PT ;  /* 0x000000730800b20c */ /* 0x080fe20003f06270 */
[C---:B------:R-:W-:Y:S02]  /*4220*/  @!P3 VIADD R8, R100.reuse, 0x11 ;  /* 0x000000116408b836 */ /* 0x040fe40000000000 */
[--C-:B------:R-:W-:Y:S01]  /*4230*/  FFMA.FTZ R17, R17, UR4, -R103.reuse ;  /* 0x0000000411117c23 */ /* 0x100fe20008010867 */
[----:B------:R-:W-:Y:S01]  /*4240*/  @!P3 VIADD R100, R100, 0x19 ;  /* 0x000000196464b836 */ /* 0x000fe20000000000 */
[----:B------:R-:W-:Y:S01]  /*4250*/  @!P3 FSEL R19, R19, -INF , !P0 ;  /* 0xff8000001313b808 */ /* 0x000fe20004000000 */
[--C-:B------:R-:W-:Y:S01]  /*4260*/  FFMA.FTZ R18, R18, UR4, -R102.reuse ;  /* 0x0000000412127c23 */ /* 0x100fe20008010866 */
[-C--:B------:R-:W-:Y:S01]  /*4270*/  @!P3 ISETP.GE.AND P0, PT, R9, R116.reuse, PT ;  /* 0x000000740900b20c */ /* 0x080fe20003f06270 */
[----:B------:R-:W-:Y:S02]  /*4280*/  MUFU.EX2 R201, R16 ;  /* 0x0000001000c97308 */ /* 0x000fe40000000800 */
[--C-:B------:R-:W-:Y:S01]  /*4290*/  FFMA.FTZ R19, R19, UR4, -R102.reuse ;  /* 0x0000000413137c23 */ /* 0x100fe20008010866 */
[----:B------:R-:W-:Y:S02]  /*42a0*/  @!P3 FSEL R20, R20, -INF , !P0 ;  /* 0xff8000001414b808 */ /* 0x000fe40004000000 */
[----:B------:R-:W-:Y:S05]  /*42b0*/  @!P3 ISETP.GE.AND P0, PT, R8, R116, PT ;  /* 0x000000740800b20c */ /* 0x000fea0003f06270 */
[----:B------:R-:W2:Y:S01]  /*42c0*/  MUFU.EX2 R197, R17 ;  /* 0x0000001100c57308 */ /* 0x000ea20000000800 */
[----:B------:R-:W-:Y:S01]  /*42d0*/  @!P3 FSEL R21, R21, -INF , !P0 ;  /* 0xff8000001515b808 */ /* 0x000fe20004000000 */
[--C-:B------:R-:W-:Y:S01]  /*42e0*/  FFMA.FTZ R20, R20, UR4, -R103.reuse ;  /* 0x0000000414147c23 */ /* 0x100fe20008010867 */
[-C--:B------:R-:W-:Y:S02]  /*42f0*/  @!P3 ISETP.GE.AND P0, PT, R9, R115.reuse, PT ;  /* 0x000000730900b20c */ /* 0x080fe40003f06270 */
[----:B-1----:R-:W-:Y:S01]  /*4300*/  F2FP.BF16.F32.PACK_AB R5, R123, R124 ;  /* 0x0000007c7b05723e */ /* 0x002fe200000010ff */
[----:B------:R-:W-:Y:S01]  /*4310*/  FFMA.FTZ R21, R21, UR4, -R103 ;  /* 0x0000000415157c23 */ /* 0x000fe20008010867 */
[----:B------:R-:W-:Y:S03]  /*4320*/  @!P3 FSEL R22, R22, -INF , !P0 ;  /* 0xff8000001616b808 */ /* 0x000fe60004000000 */
[----:B------:R-:W-:Y:S01]  /*4330*/  MUFU.EX2 R205, R18 ;  /* 0x0000001200cd7308 */ /* 0x000fe20000000800 */
[----:B------:R-:W-:Y:S01]  /*4340*/  @!P3 ISETP.GE.AND P0, PT, R8, R115, PT ;  /* 0x000000730800b20c */ /* 0x000fe20003f06270 */
[--C-:B------:R-:W-:Y:S03]  /*4350*/  FFMA.FTZ R22, R22, UR4, -R102.reuse ;  /* 0x0000000416167c23 */ /* 0x100fe60008010866 */
[----:B------:R-:W-:Y:S02]  /*4360*/  @!P3 FSEL R23, R23, -INF , !P0 ;  /* 0xff8000001717b808 */ /* 0x000fe40004000000 */
[-C--:B------:R-:W-:Y:S03]  /*4370*/  @!P3 ISETP.GE.AND P0, PT, R9, R114.reuse, PT ;  /* 0x000000720900b20c */ /* 0x080fe60003f06270 */
[----:B------:R-:W1:Y:S01]  /*4380*/  MUFU.EX2 R204, R19 ;  /* 0x0000001300cc7308 */ /* 0x000e620000000800 */
[----:B--2---:R-:W-:Y:S01]  /*4390*/  F2FP.BF16.F32.PACK_AB R7, R197, R201 ;  /* 0x000000c9c507723e */ /* 0x004fe200000010ff */
[----:B------:R-:W-:Y:S01]  /*43a0*/  FFMA.FTZ R23, R23, UR4, -R102 ;  /* 0x0000000417177c23 */ /* 0x000fe20008010866 */
[----:B------:R-:W-:Y:S02]  /*43b0*/  @!P3 FSEL R24, R24, -INF , !P0 ;  /* 0xff8000001818b808 */ /* 0x000fe40004000000 */
[-C--:B------:R-:W-:Y:S05]  /*43c0*/  @!P3 ISETP.GE.AND P0, PT, R8, R114.reuse, PT ;  /* 0x000000720800b20c */ /* 0x080fea0003f06270 */
[----:B------:R-:W-:Y:S01]  /*43d0*/  MUFU.EX2 R134, R20 ;  /* 0x0000001400867308 */ /* 0x000fe20000000800 */
[----:B------:R-:W-:Y:S01]  /*43e0*/  @!P3 FSEL R25, R25, -INF , !P0 ;  /* 0xff8000001919b808 */ /* 0x000fe20004000000 */
[--C-:B------:R-:W-:Y:S01]  /*43f0*/  FFMA.FTZ R24, R24, UR4, -R101.reuse ;  /* 0x0000000418187c23 */ /* 0x100fe20008010865 */
[-C--:B------:R-:W-:Y:S03]  /*4400*/  @!P3 ISETP.GE.AND P0, PT, R9, R113.reuse, PT ;  /* 0x000000710900b20c */ /* 0x080fe60003f06270 */
[--C-:B------:R-:W-:Y:S01]  /*4410*/  FFMA.FTZ R25, R25, UR4, -R101.reuse ;  /* 0x0000000419197c23 */ /* 0x100fe20008010865 */
[----:B------:R-:W-:Y:S03]  /*4420*/  @!P3 FSEL R26, R26, -INF , !P0 ;  /* 0xff8000001a1ab808 */ /* 0x000fe60004000000 */
[----:B------:R-:W2:Y:S01]  /*4430*/  MUFU.EX2 R135, R21 ;  /* 0x0000001500877308 */ /* 0x000ea20000000800 */
[----:B------:R-:W-:Y:S02]  /*4440*/  @!P3 ISETP.GE.AND P0, PT, R8, R113, PT ;  /* 0x000000710800b20c */ /* 0x000fe40003f06270 */
[----:B-1----:R-:W-:Y:S01]  /*4450*/  F2FP.BF16.F32.PACK_AB R6, R204, R205 ;  /* 0x000000cdcc06723e */ /* 0x002fe200000010ff */
[--C-:B------:R-:W-:Y:S01]  /*4460*/  FFMA.FTZ R26, R26, UR4, -R0.reuse ;  /* 0x000000041a1a7c23 */ /* 0x100fe20008010800 */
[----:B------:R-:W-:Y:S02]  /*4470*/  @!P3 FSEL R27, R27, -INF , !P0 ;  /* 0xff8000001b1bb808 */ /* 0x000fe40004000000 */
[-C--:B------:R-:W-:Y:S03]  /*4480*/  @!P3 ISETP.GE.AND P0, PT, R4, R114.reuse, PT ;  /* 0x000000720400b20c */ /* 0x080fe60003f06270 */
[----:B------:R-:W-:Y:S01]  /*4490*/  MUFU.EX2 R203, R22 ;  /* 0x0000001600cb7308 */ /* 0x000fe20000000800 */
[--C-:B------:R-:W-:Y:S01]  /*44a0*/  FFMA.FTZ R27, R27, UR4, -R0.reuse ;  /* 0x000000041b1b7c23 */ /* 0x100fe20008010800 */
[----:B------:R-:W-:Y:S02]  /*44b0*/  @!P3 FSEL R28, R28, -INF , !P0 ;  /* 0xff8000001c1cb808 */ /* 0x000fe40004000000 */
[----:B------:R-:W-:Y:S06]  /*44c0*/  @!P3 ISETP.GE.AND P0, PT, R100, R114, PT ;  /* 0x000000726400b20c */ /* 0x000fec0003f06270 */
        /* <DEDUP_REMOVED lines=14> */
[-C--:B------:R-:W-:Y:S02]  /*45b0*/  @!P3 ISETP.GE.AND P0, PT, R4, R115.reuse, PT ;  /* 0x000000730400b20c */ /* 0x080fe40003f06270 */
        /* <DEDUP_REMOVED lines=27> */
[----:B------:R3:W-:Y:S04]  /*4770*/  STS [R191+0xf400], R6 ;  /* 0x00f40006bf007388 */ /* 0x0007e80000000800 */
[----:B------:R-:W-:Y:S01]  /*4780*/  MUFU.EX2 R120, R26 ;  /* 0x0000001a00787308 */ /* 0x000fe20000000800 */
[----:B------:R-:W-:Y:S01]  /*4790*/  F2FP.BF16.F32.PACK_AB R0, R129, R130 ;  /* 0x000000828100723e */ /* 0x000fe200000010ff */
[----:B------:R4:W-:Y:S08]  /*47a0*/  STS [R188+0xe000], R5 ;  /* 0x00e00005bc007388 */ /* 0x0009f00000000800 */
[----:B------:R-:W3:Y:S01]  /*47b0*/  MUFU.EX2 R119, R27 ;  /* 0x0000001b00777308 */ /* 0x000ee20000000800 */
[----:B-1----:R-:W-:Y:S09]  /*47c0*/  F2FP.BF16.F32.PACK_AB R4, R202, R203 ;  /* 0x000000cbca04723e */ /* 0x002ff200000010ff */
[----:B------:R-:W-:Y:S01]  /*47d0*/  MUFU.EX2 R112, R28 ;  /* 0x0000001c00707308 */ /* 0x000fe20000000800 */
[----:B--2---:R-:W-:Y:S01]  /*47e0*/  F2FP.BF16.F32.PACK_AB R7, R117, R118 ;  /* 0x000000767507723e */ /* 0x004fe200000010ff */
[----:B------:R1:W-:Y:S04]  /*47f0*/  STS [R188+0xe400], R4 ;  /* 0x00e40004bc007388 */ /* 0x0003e80000000800 */
[----:B------:R2:W-:Y:S04]  /*4800*/  STS [R190+0xe000], R0 ;  /* 0x00e00000be007388 */ /* 0x0005e80000000800 */
[----:B------:R-:W1:Y:S01]  /*4810*/  MUFU.EX2 R111, R101 ;  /* 0x00000065006f7308 */ /* 0x000e620000000800 */
[----:B---3--:R-:W-:Y:S02]  /*4820*/  F2FP.BF16.F32.PACK_AB R6, R119, R120 ;  /* 0x000000787706723e */ /* 0x008fe400000010ff */
[----:B----4-:R-:W-:Y:S07]  /*4830*/  F2FP.BF16.F32.PACK_AB R5, R131, R133 ;  /* 0x000000858305723e */ /* 0x010fee00000010ff */
[----:B------:R-:W2:Y:S01]  /*4840*/  MUFU.EX2 R114, R30 ;  /* 0x0000001e00727308 */ /* 0x000ea20000000800 */
[----:B------:R-:W-:Y:S04]  /*4850*/  STS [R190+0xe400], R5 ;  /* 0x00e40005be007388 */ /* 0x000fe80000000800 */
[----:B------:R-:W-:Y:S04]  /*4860*/  STS [R188+0xf000], R7 ;  /* 0x00f00007bc007388 */ /* 0x000fe80000000800 */
[----:B------:R-:W-:Y:S01]  /*4870*/  STS [R188+0xf400], R6 ;  /* 0x00f40006bc007388 */ /* 0x000fe20000000800 */
[----:B-1----:R-:W-:Y:S02]  /*4880*/  F2FP.BF16.F32.PACK_AB R4, R111, R112 ;  /* 0x000000706f04723e */ /* 0x002fe400000010ff */
[----:B--2---:R-:W-:Y:S03]  /*4890*/  F2FP.BF16.F32.PACK_AB R0, R110, R114 ;  /* 0x000000726e00723e */ /* 0x004fe600000010ff */
[----:B------:R-:W-:Y:S04]  /*48a0*/  STS [R190+0xf000], R4 ;  /* 0x00f00004be007388 */ /* 0x000fe80000000800 */
        /* <DEDUP_REMOVED lines=88> */
[----:B------:R-:W-:Y:S04]  /*4e30*/  LOP3.LUT R0, R183, 0x1, RZ, 0xc0, !PT ;  /* 0x00000001b7007812 */ /* 0x000fe800078ec0ff */
[----:B------:R-:W-:Y:S01]  /*4e40*/  ISETP.NE.U32.AND P2, PT, R0, 0x1, PT ;  /* 0x000000010000780c */ /* 0x000fe20003f45070 */
[----:B------:R-:W-:Y:S02]  /*4e50*/  IMAD.MOV.U32 R0, RZ, RZ, -0x2000 ;  /* 0xffffe000ff007424 */ /* 0x000fe400078e00ff */
[----:B------:R-:W2:Y:S03]  /*4e60*/  LDC R34, c[0x0][0x244] ;  /* 0x00009100ff227b82 */ /* 0x000ea60000000800 */
[----:B------:R-:W-:Y:S05]  /*4e70*/  SEL R0, R0, 0x2000, !P2 ;  /* 0x0000200000007807 */ /* 0x000fea0005000000 */
[--C-:B------:R-:W-:Y:S02]  /*4e80*/  IMAD.IADD R193, R193, 0x1, R0.reuse ;  /* 0x00000001c1c17824 */ /* 0x100fe400078e0200 */
[----:B------:R-:W-:Y:S02]  /*4e90*/  IMAD.IADD R169, R169, 0x1, R0 ;  /* 0x00000001a9a97824 */ /* 0x000fe400078e0200 */
[C---:B-1----:R-:W-:Y:S05]  /*4ea0*/  IMAD.U32 R4, R23.reuse, -0x40, RZ ;  /* 0xffffffc017047824 */ /* 0x042fea00078e00ff */
[C---:B------:R-:W-:Y:S04]  /*4eb0*/  LEA R5, P0, R4.reuse, R186, 0x1 ;  /* 0x000000ba04057211 */ /* 0x040fe800078008ff */
[----:B------:R-:W-:Y:S01]  /*4ec0*/  LEA.HI.X.SX32 R4, R4, R187, 0x1, P0 ;  /* 0x000000bb04047211 */ /* 0x000fe200000f0eff */
[----:B------:R-:W-:Y:S04]  /*4ed0*/  IMAD.MOV.U32 R186, RZ, RZ, R5 ;  /* 0x000000ffffba7224 */ /* 0x000fe800078e0005 */
[----:B------:R-:W-:Y:S01]  /*4ee0*/  IMAD.MOV.U32 R187, RZ, RZ, R4 ;  /* 0x000000ffffbb7224 */ /* 0x000fe200078e0004 */
[C---:B------:R-:W-:Y:S04]  /*4ef0*/  LEA R4, P0, R23.reuse, R186, 0x6 ;  /* 0x000000ba17047211 */ /* 0x040fe800078030ff */
[----:B------:R-:W-:Y:S01]  /*4f00*/  @!PT LDS RZ, [RZ] ;  /* 0x00000000fffff984 */ /* 0x000fe20000000800 */
[----:B------:R-:W-:Y:S01]  /*4f10*/  @!PT LDS RZ, [RZ] ;  /* 0x00000000fffff984 */ /* 0x000fe20000000800 */
[----:B------:R-:W-:Y:S01]  /*4f20*/  @!PT LDS RZ, [RZ] ;  /* 0x00000000fffff984 */ /* 0x000fe20000000800 */
[----:B------:R1:W-:Y:S01]  /*4f30*/  LDGSTS.E.BYPASS.LTC128B.128 [R193], desc[UR12][R186.64] ;  /* 0x00000000bac17fae */ /* 0x0003e2000b901d4c */
[----:B--2---:R-:W-:Y:S05]  /*4f40*/  LEA.HI.X R5, R23, R187, R34, 0x6, P0 ;  /* 0x000000bb17057211 */ /* 0x004fea00000f3422 */
[----:B------:R1:W-:Y:S04]  /*4f50*/  LDGSTS.E.BYPASS.LTC128B.128 [R193+0x1000], desc[UR12][R4.64] ;  /* 0x0100000004c17fae */ /* 0x0003e8000b901d4c */
[----:B------:R-:W0:Y:S02]  /*4f60*/  LDGDEPBAR ;  /* 0x00000000000079af */ /* 0x000e240000000000 */
.L_x_104:
[----:B------:R-:W-:Y:S01]  /*4f70*/  F2FP.BF16.F32.PACK_AB R0, R32, R33 ;  /* 0x000000212000723e */ /* 0x000fe200000010ff */
[----:B------:R2:W-:Y:S01]  /*4f80*/  STS [R189+0xa000], R6 ;  /* 0x00a00006bd007388 */ /* 0x0005e20000000800 */
[C---:B-----5:R-:W-:Y:S01]  /*4f90*/  FADD.FTZ R8, -R105.reuse, R8 ;  /* 0x0000000869087221 */ /* 0x060fe20000010100 */
[----:B------:R-:W-:Y:S01]  /*4fa0*/  FADD.FTZ R9, -R105, R9 ;  /* 0x0000000969097221 */ /* 0x000fe20000010100 */
[----:B------:R-:W-:Y:S01]  /*4fb0*/  FADD.FTZ R11, -R104, R11 ;  /* 0x0000000b680b7221 */ /* 0x000fe20000010100 */
[----:B------:R3:W-:Y:S01]  /*4fc0*/  STS [R189+0xa400], R7 ;  /* 0x00a40007bd007388 */ /* 0x0007e20000000800 */
[----:B-1----:R-:W-:Y:S01]  /*4fd0*/  FMUL.FTZ R5, R124, R8 ;  /* 0x000000087c057220 */ /* 0x002fe20000410000 */
        /* <DEDUP_REMOVED lines=22> */
[----:B--2---:R-:W-:Y:S01]  /*5140*/  FMUL.FTZ R6, R119, R27 ;  /* 0x0000001b77067220 */ /* 0x004fe20000410000 */
[----:B---3--:R-:W-:Y:S01]  /*5150*/  FMUL.FTZ R7, R121, R13 ;  /* 0x0000000d79077220 */ /* 0x008fe20000410000 */
[----:B------:R-:W-:Y:S01]  /*5160*/  FADD.FTZ R28, -R105, R28 ;  /* 0x0000001c691c7221 */ /* 0x000fe20000010100 */
[----:B------:R-:W-:Y:S01]  /*5170*/  FADD.FTZ R30, -R104, R30 ;  /* 0x0000001e681e7221 */ /* 0x000fe20000010100 */
[----:B------:R-:W-:Y:S01]  /*5180*/  F2FP.BF16.F32.PACK_AB R17, R19, R22 ;  /* 0x000000161311723e */ /* 0x000fe200000010ff */
[----:B------:R-:W-:Y:S01]  /*5190*/  FMUL.FTZ R8, R111, R29 ;  /* 0x0000001d6f087220 */ /* 0x000fe20000410000 */
[----:B-1----:R-:W-:Y:S01]  /*51a0*/  F2FP.BF16.F32.PACK_AB R0, R4, R5 ;  /* 0x000000050400723e */ /* 0x002fe200000010ff */
        /* <DEDUP_REMOVED lines=92> */
[----:B------:R1:W-:Y:S01]  /*5770*/  LDGSTS.E.BYPASS.LTC128B.128 [R120+0x4000], desc[UR12][R184.64] ;  /* 0x04000000b8787fae */ /* 0x0003e2000b901d4c */
[----:B--2---:R-:W-:Y:S05]  /*5780*/  LEA.HI.X R5, R5, R185, R6, 0x6, P0 ;  /* 0x000000b905057211 */ /* 0x004fea00000f3406 */
[----:B------:R1:W-:Y:S04]  /*5790*/  LDGSTS.E.BYPASS.LTC128B.128 [R120+0x5000], desc[UR12][R4.64] ;  /* 0x0500000004787fae */ /* 0x0003e8000b901d4c */
[----:B------:R-:W0:Y:S02]  /*57a0*/  LDGDEPBAR ;  /* 0x00000000000079af */ /* 0x000e240000000000 */
.L_x_105:
[----:B------:R-:W-:Y:S01]  /*57b0*/  LDSM.16.M88.4 R16, [R173] ;  /* 0x00000000ad10783b */ /* 0x000fe20000000200 */
[--C-:B------:R-:W-:Y:S01]  /*57c0*/  IMAD.IADD R0, R179, 0x1, R132.reuse ;  /* 0x00000001b3007824 */ /* 0x100fe200078e0284 */
[----:B------:R-:W-:Y:S01]  /*57d0*/  LEA R195, P0, R226, R118, 0x2 ;  /* 0x00000076e2c37211 */ /* 0x000fe200078010ff */
[----:B------:R-:W-:Y:S01]  /*57e0*/  IMAD.IADD R116, R173, 0x1, R132 ;  /* 0x00000001ad747824 */ /* 0x000fe200078e0284 */
[----:B------:R-:W1:Y:S01]  /*57f0*/  LDSM.16.MT88.4 R8, [R3+0x2000] ;  /* 0x002000000308783b */ /* 0x000e620000004200 */
[----:B------:R-:W-:Y:S01]  /*5800*/  IMAD.IADD R117, R132, 0x1, R171 ;  /* 0x0000000184757824 */ /* 0x000fe200078e02ab */
[----:B------:R-:W-:Y:S02]  /*5810*/  LEA.HI.X.SX32 R194, R226, R119, 0x2, P0 ;  /* 0x00000077e2c27211 */ /* 0x000fe400000f16ff */
[----:B------:R-:W2:Y:S04]  /*5820*/  LDSM.16.MT88.4 R20, [R0] ;  /* 0x000000000014783b */ /* 0x000ea80000004200 */
[----:B------:R-:W-:Y:S04]  /*5830*/  LDSM.16.M88.4 R24, [R171] ;  /* 0x00000000ab18783b */ /* 0x000fe80000000200 */
        /* <DEDUP_REMOVED lines=62> */
[----:B------:R-:W-:Y:S03]  /*5c20*/  IMAD.IADD R0, R132, 0x1, R168 ;  /* 0x0000000184007824 */ /* 0x000fe600078e02a8 */
[----:B------:R1:W5:Y:S01]  /*5c30*/  @P6 LDG.E R207, desc[UR12][R22.64+0xa0] ;  /* 0x0000a00c16cf6981 */ /* 0x000362000c1e1900 */
[-C--:B------:R-:W-:Y:S03]  /*5c40*/  LEA.HI.X.SX32 R25, R214, R21.reuse, 0x2, P2 ;  /* 0x00000015d6197211 */ /* 0x080fe600010f16ff */
[----:B------:R2:W-:Y:S04]  /*5c50*/  REDG.E.ADD.F32.FTZ.RN.STRONG.GPU desc[UR12][R20.64], R4 ;  /* 0x00000004140079a6 */ /* 0x0005e8000c10f38c */
[----:B------:R3:W-:Y:S04]  /*5c60*/  REDG.E.ADD.F32.FTZ.RN.STRONG.GPU desc[UR12][R24.64], R5 ;  /* 0x00000005180079a6 */ /* 0x0007e8000c10f38c */
[----:B------:R-:W-:Y:S01]  /*5c70*/  LDSM.16.MT88.4 R28, [R2+0xa800] ;  /* 0x00a80000021c783b */ /* 0x000fe20000004200 */
[CC--:B-1----:R-:W-:Y:S04]  /*5c80*/  LEA R22, P0, R215.reuse, R20.reuse, 0x2 ;  /* 0x00000014d7167211 */ /* 0x0c2fe800078010ff */
[-C--:B------:R-:W-:Y:S02]  /*5c90*/  LEA.HI.X.SX32 R23, R215, R21.reuse, 0x2, P0 ;  /* 0x00000015d7177211 */ /* 0x080fe400000f16ff */
[CC--:B--2---:R-:W-:Y:S02]  /*5ca0*/  LEA R4, P2, R225.reuse, R20.reuse, 0x2 ;  /* 0x00000014e1047211 */ /* 0x0c4fe400078410ff */
[CC--:B------:R-:W-:Y:S01]  /*5cb0*/  LEA R26, P0, R224.reuse, R20.reuse, 0x2 ;  /* 0x00000014e01a7211 */ /* 0x0c0fe200078010ff */
[----:B------:R1:W-:Y:S01]  /*5cc0*/  REDG.E.ADD.F32.FTZ.RN.STRONG.GPU desc[UR12][R22.64], R6 ;  /* 0x00000006160079a6 */ /* 0x0003e2000c10f38c */
[-C--:B---3--:R-:W-:Y:S02]  /*5cd0*/  LEA.HI.X.SX32 R5, R225, R21.reuse, 0x2, P2 ;  /* 0x00000015e1057211 */ /* 0x088fe400010f16ff */
[-C--:B------:R-:W-:Y:S03]  /*5ce0*/  LEA.HI.X.SX32 R27, R224, R21.reuse, 0x2, P0 ;  /* 0x00000015e01b7211 */ /* 0x080fe600000f16ff */
        /* <DEDUP_REMOVED lines=69> */
[C---:B--2---:R-:W-:Y:S01]  /*6140*/  LOP3.LUT R0, R183.reuse, 0x1, RZ, 0xc0, !PT ;  /* 0x00000001b7007812 */ /* 0x044fe200078ec0ff */
[-C--:B------:R-:W-:Y:S03]  /*6150*/  HMMA.16816.F32.BF16 R84, R8, R4.reuse, R84 ;  /* 0x000000040854723c */ /* 0x080fe60000041854 */
[----:B------:R-:W-:Y:S02]  /*6160*/  ISETP.NE.U32.AND P0, PT, R0, 0x1, PT ;  /* 0x000000010000780c */ /* 0x000fe40003f05070 */
[C---:B------:R-:W-:Y:S01]  /*6170*/  VIADD R0, R168.reuse, 0xffffe000 ;  /* 0xffffe000a8007836 */ /* 0x040fe20000000000 */
        /* <DEDUP_REMOVED lines=71> */
[----:B------:R1:W-:Y:S01]  /*65f0*/  STS [R248], R13 ;  /* 0x0000000df8007388 */ /* 0x0003e20000000800 */
[----:B------:R-:W-:Y:S02]  /*6600*/  F2FP.BF16.F32.PACK_AB R6, R6, R90 ;  /* 0x0000005a0606723e */ /* 0x000fe400000010ff */
[----:B------:R-:W-:Y:S01]  /*6610*/  F2FP.BF16.F32.PACK_AB R0, R0, R92 ;  /* 0x0000005c0000723e */ /* 0x000fe200000010ff */
[----:B------:R-:W-:Y:S01]  /*6620*/  STS [R251], R12 ;  /* 0x0000000cfb007388 */ /* 0x000fe20000000800 */
        /* <DEDUP_REMOVED lines=66> */
.L_x_107:
        /* <DEDUP_REMOVED lines=13> */
.L_x_108:
[----:B------:R1:W-:Y:S01]  /*6b20*/  STS [R247+0x6000], R60 ;  /* 0x0060003cf7007388 */ /* 0x0003e20000000800 */
[--C-:B------:R-:W-:Y:S01]  /*6b30*/  SHF.R.S32.HI R9, RZ, 0x1f, R242.reuse ;  /* 0x0000001fff097819 */ /* 0x100fe200000114f2 */
[----:B------:R-:W-:Y:S01]  /*6b40*/  IMAD.MOV.U32 R8, RZ, RZ, R242 ;  /* 0x000000ffff087224 */ /* 0x000fe200078e00f2 */
[----:B------:R-:W-:Y:S01]  /*6b50*/  SHF.R.S32.HI R24, RZ, 0x1f, R236 ;  /* 0x0000001fff187819 */ /* 0x000fe200000114ec */
[----:B------:R1:W-:Y:S01]  /*6b60*/  STS [R247+0x6400], R62 ;  /* 0x0064003ef7007388 */ /* 0x0003e20000000800 */
[----:B------:R-:W-:Y:S01]  /*6b70*/  IMAD R0, R229, -0x80, R192 ;  /* 0xffffff80e5007824 */ /* 0x000fe200078e02c0 */
[----:B------:R-:W-:Y:S01]  /*6b80*/  ULDC.64 UR4, c[0x0][0x468] ;  /* 0x00011a0000047ab9 */ /* 0x000fe20000000a00 */
[-C--:B------:R-:W-:Y:S01]  /*6b90*/  IMAD.WIDE.U32 R6, R236, R4.reuse, R8 ;  /* 0x00000004ec067225 */ /* 0x080fe200078e0008 */
[----:B------:R-:W-:Y:S01]  /*6ba0*/  BAR.SYNC.DEFER_BLOCKING 0x0 ;  /* 0x0000000000007b1d */ /* 0x000fe20000010000 */
[----:B------:R-:W-:Y:S02]  /*6bb0*/  SHF.R.S32.HI R27, RZ, 0x1f, R216 ;  /* 0x0000001fff1b7819 */ /* 0x000fe400000114d8 */
[----:B------:R-:W-:Y:S01]  /*6bc0*/  IMAD R10, R24, R4, RZ ;  /* 0x00000004180a7224 */ /* 0x000fe200078e02ff */
[C---:B------:R-:W-:Y:S01]  /*6bd0*/  ISETP.GE.AND P4, PT, R216.reuse, R0, PT ;  /* 0x00000000d800720c */ /* 0x040fe20003f86270 */
[----:B------:R-:W-:Y:S01]  /*6be0*/  VIADD R13, R216, 0x20 ;  /* 0x00000020d80d7836 */ /* 0x000fe20000000000 */
[----:B------:R-:W-:Y:S01]  /*6bf0*/  IADD3 R6, P0, R11, R6, RZ ;  /* 0x000000060b067210 */ /* 0x000fe20007f1e0ff */
[----:B------:R-:W-:Y:S01]  /*6c00*/  IMAD R10, R236, R5, R10 ;  /* 0x00000005ec0a7224 */ /* 0x000fe200078e020a */
[----:B------:R-:W3:Y:S01]  /*6c10*/  S2R R41, SR_CTAID.Z ;  /* 0x0000000000297919 */ /* 0x000ee20000002700 */
[C---:B------:R-:W-:Y:S01]  /*6c20*/  VIADD R11, R216.reuse, 0x60 ;  /* 0x00000060d80b7836 */ /* 0x040fe20000000000 */
[----:B------:R-:W-:Y:S01]  /*6c30*/  ISETP.GE.AND P3, PT, R13, R0, PT ;  /* 0x000000000d00720c */ /* 0x000fe20003f66270 */
[----:B------:R-:W-:Y:S01]  /*6c40*/  BSSY B0, `(.L_x_109) ;  /* 0x000001a000007945 */ /* 0x000fe20003800000 */
[----:B------:R-:W-:-:S02]  /*6c50*/  IADD3 R13, R216, 0x40, RZ ;  /* 0x00000040d80d7810 */ /* 0x000fc40007ffe0ff */
[----:B------:R-:W-:Y:S02]  /*6c60*/  IADD3.X R7, R12, R7, R10, P0, !PT ;  /* 0x000000070c077210 */ /* 0x000fe400007fe40a */
[-C--:B------:R-:W-:Y:S02]  /*6c70*/  ISETP.GE.AND P2, PT, R13, R0.reuse, PT ;  /* 0x000000000d00720c */ /* 0x080fe40003f46270 */
[----:B------:R-:W-:Y:S01]  /*6c80*/  ISETP.GE.AND P1, PT, R11, R0, PT ;  /* 0x000000000b00720c */ /* 0x000fe20003f26270 */
        /* <DEDUP_REMOVED lines=21> */
.L_x_110:
[----:B------:R-:W-:Y:S05]  /*6de0*/  BSYNC B0 ;  /* 0x0000000000007941 */ /* 0x000fea0003800000 */
.L_x_109:
        /* <DEDUP_REMOVED lines=14> */
.L_x_112:
[----:B------:R-:W-:Y:S05]  /*6ed0*/  BSYNC B0 ;  /* 0x0000000000007941 */ /* 0x000fea0003800000 */
.L_x_111:
        /* <DEDUP_REMOVED lines=15> */
.L_x_114:
[----:B------:R-:W-:Y:S05]  /*6fd0*/  BSYNC B0 ;  /* 0x0000000000007941 */ /* 0x000fea0003800000 */
.L_x_113:
        /* <DEDUP_REMOVED lines=14> */
.L_x_116:
[----:B------:R-:W-:Y:S05]  /*70c0*/  BSYNC B0 ;  /* 0x0000000000007941 */ /* 0x000fea0003800000 */
.L_x_115:
        /* <DEDUP_REMOVED lines=23> */
.L_x_118:
[----:B------:R-:W-:Y:S05]  /*7240*/  BSYNC B0 ;  /* 0x0000000000007941 */ /* 0x000fea0003800000 */
.L_x_117:
        /* <DEDUP_REMOVED lines=14> */
.L_x_120:
[----:B------:R-:W-:Y:S05]  /*7330*/  BSYNC B0 ;  /* 0x0000000000007941 */ /* 0x000fea0003800000 */
.L_x_119:
        /* <DEDUP_REMOVED lines=14> */
.L_x_122:
[----:B------:R-:W-:Y:S05]  /*7420*/  BSYNC B0 ;  /* 0x0000000000007941 */ /* 0x000fea0003800000 */
.L_x_121:
        /* <DEDUP_REMOVED lines=13> */
.L_x_103:
[----:B------:R-:W-:Y:S05]  /*7500*/  BSYNC B1 ;  /* 0x0000000000017941 */ /* 0x000fea0003800000 */
.L_x_81:
[----:B------:R-:W1:Y:S02]  /*7510*/  LDC R0, c[0x0][0xc] ;  /* 0x00000300ff007b82 */ /* 0x000e640000000800 */
[----:B-1----:R-:W-:-:S04]  /*7520*/  IADD3 R229, R0, R229, RZ ;  /* 0x000000e500e57210 */ /* 0x002fc80007ffe0ff */
[----:B------:R-:W-:-:S13]  /*7530*/  ISETP.GE.AND P0, PT, R229, UR10, PT ;  /* 0x0000000ae5007c0c */ /* 0x000fda000bf06270 */
[----:B------:R-:W-:Y:S05]  /*7540*/  @P0 BRA `(.L_x_123) ;  /* 0x0000000000040947 */ /* 0x000fea0003800000 */
[----:B------:R-:W-:Y:S05]  /*7550*/  BRA `(.L_x_124) ;  /* 0xffffff9400087947 */ /* 0x000fea000383ffff */
.L_x_123:
[----:B------:R-:W-:Y:S05]  /*7560*/  EXIT ;  /* 0x000000000000794d */ /* 0x000fea0003800000 */
.L_x_125:
        /* <DEDUP_REMOVED lines=9> */
.L_x_1257:


//--------------------- .text._ZN5flash44flash_bwd_dq_dk_dv_loop_seqk_parallel_kernelI23Flash_bwd_kernel_traitsILi64ELi64ELi128ELi8ELi2ELi4ELi4ELb1ELb0EN7cutlass10bfloat16_tE19Flash_kernel_traitsILi64ELi64ELi128ELi8ES3_EELb0ELb1ELb0ELb1ELb0ELb0ELb0EEEvNS_16Flash_bwd_paramsE --------------------------
	.section	.text._ZN5flash44flash_bwd_dq_dk_dv_loop_seqk_parallel_kernelI23Flash_bwd_kernel_traitsILi64ELi64ELi128ELi8ELi2ELi4ELi4ELb1ELb0EN7cutlass10bfloat16_tE19Flash_kernel_traitsILi64ELi64ELi128ELi8ES3_EELb0ELb1ELb0ELb1ELb0ELb0ELb0EEEvNS_16Flash_bwd_paramsE,"ax",@progbits
	.align	128
        .global         _ZN5flash44flash_bwd_dq_dk_dv_loop_seqk_parallel_kernelI23Flash_bwd_kernel_traitsILi64ELi64ELi128ELi8ELi2ELi4ELi4ELb1ELb0EN7cutlass10bfloat16_tE19Flash_kernel_traitsILi64ELi64ELi128ELi8ES3_EELb0ELb1ELb0ELb1ELb0ELb0ELb0EEEvNS_16Flash_bwd_paramsE
        .type           _ZN5flash44flash_bwd_dq_dk_dv_loop_seqk_parallel_kernelI23Flash_bwd_kernel_traitsILi64ELi64ELi128ELi8ELi2ELi4ELi4ELb1ELb0EN7cutlass10bfloat16_tE19Flash_kernel_traitsILi64ELi64ELi128ELi8ES3_EELb0ELb1ELb0ELb1ELb0ELb0ELb0EEEvNS_16Flash_bwd_paramsE,@function
        .size           _ZN5flash44flash_bwd_dq_dk_dv_loop_seqk_parallel_kernelI23Flash_bwd_kernel_traitsILi64ELi64ELi128ELi8ELi2ELi4ELi4ELb1ELb0EN7cutlass10bfloat16_tE19Flash_kernel_traitsILi64ELi64ELi128ELi8ES3_EELb0ELb1ELb0ELb1ELb0ELb0ELb0EEEvNS_16Flash_bwd_paramsE,(.L_x_1258 - _ZN5flash44flash_bwd_dq_dk_dv_loop_seqk_parallel_kernelI23Flash_bwd_kernel_traitsILi64ELi64ELi128ELi8ELi2ELi4ELi4ELb1ELb0EN7cutlass10bfloat16_tE19Flash_kernel_traitsILi64ELi64ELi128ELi8ES3_EELb0ELb1ELb0ELb1ELb0ELb0ELb0EEEvNS_16Flash_bwd_paramsE)
        .other          _ZN5flash44flash_bwd_dq_dk_dv_loop_seqk_parallel_kernelI23Flash_bwd_kernel_traitsILi64ELi64ELi128ELi8ELi2ELi4ELi4ELb1ELb0EN7cutlass10bfloat16_tE19Flash_kernel_traitsILi64ELi64ELi128ELi8ES3_EELb0ELb1ELb0ELb1ELb0ELb0ELb0EEEvNS_16Flash_bwd_paramsE,@"STO_CUDA_ENTRY STV_DEFAULT"
_ZN5flash44flash_bwd_dq_dk_dv_loop_seqk_parallel_kernelI23Flash_bwd_kernel_traitsILi64ELi64ELi128ELi8ELi2ELi4ELi4ELb1ELb0EN7cutlass10bfloat16_tE19Flash_kernel_traitsILi64ELi64ELi128ELi8ES3_EELb0ELb1ELb0ELb1ELb0ELb0ELb0EEEvNS_16Flash_bwd_paramsE:
.text._ZN5flash44flash_bwd_dq_dk_dv_loop_seqk_parallel_kernelI23Flash_bwd_kernel_traitsILi64ELi64ELi128ELi8ELi2ELi4ELi4ELb1ELb0EN7cutlass10bfloat16_tE19Flash_kernel_traitsILi64ELi64ELi128ELi8ES3_EELb0ELb1ELb0ELb1ELb0ELb0ELb0EEEvNS_16Flash_bwd_paramsE:
        /* <DEDUP_REMOVED lines=15> */
[----:B------:R-:W-:Y:S01]  /*00f0*/  IMAD.MOV.U32 R194, RZ, RZ, -0x10 ;  /* 0xfffffff0ffc27424 */ /* 0x000fe200078e00ff */
[----:B------:R-:W-:Y:S01]  /*0100*/  ULDC.64 UR8, c[0x0][0x300] ;  /* 0x0000c00000087ab9 */ /* 0x000fe20000000a00 */
[----:B------:R-:W3:Y:S01]  /*0110*/  S2R R248, SR_CTAID.Z ;  /* 0x0000000000f87919 */ /* 0x000ee20000002700 */
[----:B-1----:R-:W-:-:S04]  /*0120*/  SHF.R.S32.HI R15, RZ, 0x1f, R17 ;  /* 0x0000001fff0f7819 */ /* 0x002fc80000011411 */
[CC--:B------:R-:W-:Y:S02]  /*0130*/  LEA.HI R4, R15.reuse, R17.reuse, RZ, 0x4 ;  /* 0x000000110f047211 */ /* 0x0c0fe400078f20ff */
[----:B------:R-:W-:Y:S02]  /*0140*/  LEA.HI R19, R15, R17, RZ, 0x3 ;  /* 0x000000110f137211 */ /* 0x000fe400078f18ff */
[----:B------:R-:W-:Y:S02]  /*0150*/  SHF.R.S32.HI R3, RZ, 0x4, R4 ;  /* 0x00000004ff037819 */ /* 0x000fe40000011404 */
[----:B--2---:R-:W-:Y:S02]  /*0160*/  LEA R181, R181, R0, 0x18 ;  /* 0x00000000b5b57211 */ /* 0x004fe400078ec0ff */
[----:B------:R-:W-:Y:S02]  /*0170*/  LEA.HI R2, R4, R3, RZ, 0x1 ;  /* 0x0000000304027211 */ /* 0x000fe400078f08ff */
[----:B------:R-:W-:-:S02]  /*0180*/  SHF.R.S32.HI R234, RZ, 0x3, R19 ;  /* 0x00000003ffea7819 */ /* 0x000fc40000011413 */
[----:B------:R-:W-:Y:S02]  /*0190*/  LOP3.LUT R2, R2, 0xfffffffe, RZ, 0xc0, !PT ;  /* 0xfffffffe02027812 */ /* 0x000fe400078ec0ff */
[----:B------:R-:W-:Y:S02]  /*01a0*/  LOP3.LUT R0, R19, 0xfffffff8, RZ, 0xc0, !PT ;  /* 0xfffffff813007812 */ /* 0x000fe400078ec0ff */
[-C--:B------:R-:W-:Y:S01]  /*01b0*/  LEA.HI R18, R15, R17.reuse, RZ, 0x2 ;  /* 0x000000110f127211 */ /* 0x080fe200078f10ff */
[----:B------:R-:W-:Y:S01]  /*01c0*/  IMAD.IADD R13, R3, 0x1, -R2 ;  /* 0x00000001030d7824 */ /* 0x000fe200078e0a02 */
[----:B------:R-:W-:Y:S01]  /*01d0*/  LEA.HI R11, R15, R17, RZ, 0x5 ;  /* 0x000000110f0b7211 */ /* 0x000fe200078f28ff */
[----:B------:R-:W-:Y:S01]  /*01e0*/  IMAD.SHL.U32 R2, R234, 0x40, RZ ;  /* 0x00000040ea027824 */ /* 0x000fe200078e00ff */
[----:B------:R-:W-:Y:S01]  /*01f0*/  SHF.R.S32.HI R9, RZ, 0x2, R18 ;  /* 0x00000002ff097819 */ /* 0x000fe20000011412 */
[----:B------:R-:W-:Y:S01]  /*0200*/  IMAD.IADD R0, R17, 0x1, -R0 ;  /* 0x0000000111007824 */ /* 0x000fe200078e0a00 */
[----:B------:R-:W-:-:S02]  /*0210*/  SHF.R.S32.HI R3, RZ, 0x1f, R18 ;  /* 0x0000001fff037819 */ /* 0x000fc40000011412 */
[----:B------:R-:W-:Y:S01]  /*0220*/  LOP3.LUT R2, R2, 0x1c0, RZ, 0xc0, !PT ;  /* 0x000001c002027812 */ /* 0x000fe200078ec0ff */
[----:B------:R-:W-:Y:S01]  /*0230*/  IMAD.SHL.U32 R226, R0, 0x8, RZ ;  /* 0x0000000800e27824 */ /* 0x000fe200078e00ff */
[----:B------:R-:W-:Y:S02]  /*0240*/  LEA.HI R3, R3, R9, RZ, 0x3 ;  /* 0x0000000903037211 */ /* 0x000fe400078f18ff */
[--C-:B------:R-:W-:Y:S02]  /*0250*/  SHF.R.S32.HI R22, RZ, 0x5, R11.reuse ;  /* 0x00000005ff167819 */ /* 0x100fe4000001140b */
[----:B------:R-:W-:Y:S02]  /*0260*/  SHF.R.S32.HI R7, RZ, 0x1f, R11 ;  /* 0x0000001fff077819 */ /* 0x000fe4000001140b */
[----:B------:R-:W-:Y:S02]  /*0270*/  LOP3.LUT R5, R3, 0xfffffff8, RZ, 0xc0, !PT ;  /* 0xfffffff803057812 */ /* 0x000fe400078ec0ff */
[----:B------:R-:W-:-:S02]  /*0280*/  SHF.R.U32.HI R6, RZ, 0x3, R2 ;  /* 0x00000003ff067819 */ /* 0x000fc40000011602 */
[----:B------:R-:W-:Y:S01]  /*0290*/  LOP3.LUT R3, R2, 0x38, R226, 0xf8, !PT ;  /* 0x0000003802037812 */ /* 0x000fe200078ef8e2 */
[----:B------:R-:W-:Y:S01]  /*02a0*/  IMAD.IADD R9, R9, 0x1, -R5 ;  /* 0x0000000109097824 */ /* 0x000fe200078e0a05 */
[----:B------:R-:W-:Y:S02]  /*02b0*/  LOP3.LUT R2, R4, 0xfffffff0, RZ, 0xc0, !PT ;  /* 0xfffffff004027812 */ /* 0x000fe400078ec0ff */
[----:B------:R-:W-:Y:S02]  /*02c0*/  LEA.HI R4, R7, R22, RZ, 0x2 ;  /* 0x0000001607047211 */ /* 0x000fe400078f10ff */
[----:B------:R-:W-:Y:S01]  /*02d0*/  LOP3.LUT R14, R3, R6, RZ, 0x3c, !PT ;  /* 0x00000006030e7212 */ /* 0x000fe200078e3cff */
[----:B------:R-:W-:Y:S01]  /*02e0*/  IMAD.IADD R2, R17, 0x1, -R2 ;  /* 0x0000000111027824 */ /* 0x000fe200078e0a02 */
[----:B------:R-:W-:Y:S02]  /*02f0*/  LOP3.LUT R3, R4, 0xfffffffc, RZ, 0xc0, !PT ;  /* 0xfffffffc04037812 */ /* 0x000fe400078ec0ff */
[----:B------:R-:W-:-:S02]  /*0300*/  LOP3.LUT P4, RZ, R0, 0x2, RZ, 0xc0, !PT ;  /* 0x0000000200ff7812 */ /* 0x000fc4000788c0ff */
[C---:B------:R-:W-:Y:S01]  /*0310*/  LOP3.LUT P3, RZ, R0.reuse, 0x4, RZ, 0xc0, !PT ;  /* 0x0000000400ff7812 */ /* 0x040fe2000786c0ff */
[----:B------:R-:W-:Y:S01]  /*0320*/  IMAD.SHL.U32 R0, R0, 0x40, RZ ;  /* 0x0000004000007824 */ /* 0x000fe200078e00ff */
[----:B------:R-:W-:Y:S01]  /*0330*/  SHF.R.S32.HI R5, RZ, 0x1f, R2 ;  /* 0x0000001fff057819 */ /* 0x000fe20000011402 */
[----:B------:R-:W-:Y:S01]  /*0340*/  IMAD.IADD R10, R22, 0x1, -R3 ;  /* 0x00000001160a7824 */ /* 0x000fe200078e0a03 */
[----:B------:R-:W-:Y:S02]  /*0350*/  LEA.HI R3, R15, R17, RZ, 0x6 ;  /* 0x000000110f037211 */ /* 0x000fe400078f30ff */
[----:B------:R-:W-:Y:S01]  /*0360*/  LOP3.LUT R0, R0, 0x1c0, RZ, 0xc0, !PT ;  /* 0x000001c000007812 */ /* 0x000fe200078ec0ff */
[----:B------:R-:W-:Y:S01]  /*0370*/  IMAD.SHL.U32 R4, R10, 0x10, RZ ;  /* 0x000000100a047824 */ /* 0x000fe200078e00ff */
[----:B------:R-:W-:Y:S02]  /*0380*/  LEA.HI R12, R5, R2, RZ, 0x3 ;  /* 0x00000002050c7211 */ /* 0x000fe400078f18ff */
[----:B------:R-:W-:-:S02]  /*0390*/  LOP3.LUT R183, R0, 0x8, R19, 0xf8, !PT ;  /* 0x0000000800b77812 */ /* 0x000fc400078ef813 */
[----:B------:R-:W-:Y:S01]  /*03a0*/  LOP3.LUT R8, R0, 0x30, R4, 0xf8, !PT ;  /* 0x0000003000087812 */ /* 0x000fe200078ef804 */
[----:B------:R-:W-:Y:S01]  /*03b0*/  IMAD.SHL.U32 R4, R13, 0x200, RZ ;  /* 0x000002000d047824 */ /* 0x000fe200078e00ff */
[----:B------:R-:W-:Y:S02]  /*03c0*/  SHF.R.S32.HI R3, RZ, 0x6, R3 ;  /* 0x00000006ff037819 */ /* 0x000fe40000011403 */
[----:B------:R-:W-:Y:S02]  /*03d0*/  SHF.R.U32.HI R0, RZ, 0x3, R0 ;  /* 0x00000003ff007819 */ /* 0x000fe40000011600 */
[----:B------:R-:W-:Y:S01]  /*03e0*/  LOP3.LUT R7, R12, 0xfffffff8, RZ, 0xc0, !PT ;  /* 0xfffffff80c077812 */ /* 0x000fe200078ec0ff */
[----:B------:R-:W-:Y:S01]  /*03f0*/  IMAD R6, R3, 0x800, R4 ;  /* 0x0000080003067824 */ /* 0x000fe200078e0204 */
[----:B------:R-:W-:Y:S02]  /*0400*/  LOP3.LUT R183, R183, R0, RZ, 0x3c, !PT ;  /* 0x00000000b7b77212 */ /* 0x000fe400078e3cff */
[----:B------:R-:W-:Y:S01]  /*0410*/  LOP3.LUT R5, R9, 0x1, RZ, 0xc0, !PT ;  /* 0x0000000109057812 */ /* 0x000fe200078ec0ff */
[----:B------:R-:W-:Y:S01]  /*0420*/  IMAD.IADD R16, R2, 0x1, -R7 ;  /* 0x0000000102107824 */ /* 0x000fe200078e0a07 */
[----:B------:R-:W-:Y:S01]  /*0430*/  LOP3.LUT R2, R8, 0x8, R19, 0xf8, !PT ;  /* 0x0000000808027812 */ /* 0x000fe200078ef813 */
[----:B------:R-:W-:Y:S01]  /*0440*/  IMAD.IADD R183, R6, 0x1, R183 ;  /* 0x0000000106b77824 */ /* 0x000fe200078e02b7 */
[----:B------:R-:W-:Y:S01]  /*0450*/  LOP3.LUT R6, R11, 0xffffffe0, RZ, 0xc0, !PT ;  /* 0xffffffe00b067812 */ /* 0x000fe200078ec0ff */
[----:B------:R-:W-:Y:S01]  /*0460*/  IMAD R8, R3, 0x200, R14 ;  /* 0x0000020003087824 */ /* 0x000fe200078e020e */
[----:B------:R-:W-:-:S02]  /*0470*/  LOP3.LUT R4, R4, R2, R0, 0xf6, !PT ;  /* 0x0000000204047212 */ /* 0x000fc400078ef600 */
[----:B------:R-:W-:Y:S01]  /*0480*/  LEA.HI R0, R15, R17, RZ, 0x7 ;  /* 0x000000110f007211 */ /* 0x000fe200078f38ff */
[----:B------:R-:W-:Y:S01]  /*0490*/  IMAD.IADD R21, R17, 0x1, -R6 ;  /* 0x0000000111157824 */ /* 0x000fe200078e0a06 */
[----:B------:R-:W-:Y:S01]  /*04a0*/  ISETP.NE.U32.AND P0, PT, R5, 0x1, PT ;  /* 0x000000010500780c */ /* 0x000fe20003f05070 */
[----:B------:R-:W-:Y:S01]  /*04b0*/  IMAD.SHL.U32 R6, R3, 0x20, RZ ;  /* 0x0000002003067824 */ /* 0x000fe200078e00ff */
[----:B------:R-:W-:Y:S02]  /*04c0*/  LOP3.LUT R5, R18, 0x7ffffffc, RZ, 0xc0, !PT ;  /* 0x7ffffffc12057812 */ /* 0x000fe400078ec0ff */
[----:B------:R-:W-:Y:S01]  /*04d0*/  SHF.R.S32.HI R7, RZ, 0x7, R0 ;  /* 0x00000007ff077819 */ /* 0x000fe20000011400 */
[----:B------:R-:W-:Y:S01]  /*04e0*/  STL [R1+0x2c], R21 ;  /* 0x00002c1501007387 */ /* 0x000fe20000100800 */
[----:B------:R-:W-:Y:S01]  /*04f0*/  LEA.HI R0, R11, R22, RZ, 0x1 ;  /* 0x000000160b007211 */ /* 0x000fe200078f08ff */
[----:B------:R-:W-:Y:S01]  /*0500*/  IMAD.IADD R5, R17, 0x1, -R5 ;  /* 0x0000000111057824 */ /* 0x000fe200078e0a05 */
[----:B------:R-:W-:Y:S01]  /*0510*/  R2P PR, R9, 0x6 ;  /* 0x0000000609007804 */ /* 0x000fe20000000000 */
[----:B------:R-:W-:Y:S01]  /*0520*/  IMAD.SHL.U32 R17, R17, 0x2, RZ ;  /* 0x0000000211117824 */ /* 0x000fe200078e00ff */
[----:B------:R1:W-:Y:S01]  /*0530*/  STL [R1+0x8], R8 ;  /* 0x0000080801007387 */ /* 0x0003e20000100800 */
[----:B------:R-:W-:Y:S01]  /*0540*/  IMAD.SHL.U32 R2, R7, 0x8, RZ ;  /* 0x0000000807027824 */ /* 0x000fe200078e00ff */
[----:B------:R-:W-:Y:S01]  /*0550*/  SHF.R.S32.HI R14, RZ, 0x1f, R21 ;  /* 0x0000001fff0e7819 */ /* 0x000fe20000011415 */
[----:B------:R-:W-:Y:S01]  /*0560*/  IMAD.SHL.U32 R5, R5, 0x2, RZ ;  /* 0x0000000205057824 */ /* 0x000fe200078e00ff */
[----:B------:R-:W-:-:S02]  /*0570*/  LOP3.LUT R3, R6, 0x6, R17, 0xf8, !PT ;  /* 0x0000000606037812 */ /* 0x000fc400078ef811 */
[----:B------:R-:W-:Y:S01]  /*0580*/  LOP3.LUT R2, R2, 0x8, RZ, 0xc0, !PT ;  /* 0x0000000802027812 */ /* 0x000fe200078ec0ff */
[--C-:B------:R-:W-:Y:S01]  /*0590*/  IMAD R7, R7, 0x1000, R5.reuse ;  /* 0x0000100007077824 */ /* 0x100fe200078e0205 */
[----:B------:R-:W-:Y:S01]  /*05a0*/  SEL R174, R174, 0xffffffc0, !P3 ;  /* 0xffffffc0aeae7807 */ /* 0x000fe20005800000 */
[----:B------:R2:W-:Y:S01]  /*05b0*/  STL [R1+0x30], R3 ;  /* 0x0000300301007387 */ /* 0x0005e20000100800 */
[----:B------:R-:W-:Y:S01]  /*05c0*/  IMAD R5, R10, 0x400, R5 ;  /* 0x000004000a057824 */ /* 0x000fe200078e0205 */
[----:B------:R-:W-:Y:S02]  /*05d0*/  SEL R194, R194, 0x10, !P0 ;  /* 0x00000010c2c27807 */ /* 0x000fe40004000000 */
[----:B-1----:R-:W-:Y:S01]  /*05e0*/  LOP3.LUT R8, R0, 0xfffffffe, RZ, 0xc0, !PT ;  /* 0xfffffffe00087812 */ /* 0x002fe200078ec0ff */
[----:B------:R-:W-:Y:S02]  /*05f0*/  IMAD.SHL.U32 R0, R9, 0x40, RZ ;  /* 0x0000004009007824 */ /* 0x000fe400078e00ff */
[----:B------:R-:W-:-:S02]  /*0600*/  IMAD.SHL.U32 R9, R13, 0x10, RZ ;  /* 0x000000100d097824 */ /* 0x000fc400078e00ff */
[----:B------:R-:W-:Y:S01]  /*0610*/  IMAD.IADD R8, R22, 0x1, -R8 ;  /* 0x0000000116087824 */ /* 0x000fe200078e0a08 */
[----:B------:R-:W-:Y:S02]  /*0620*/  LOP3.LUT R0, R0, 0x1c0, RZ, 0xc0, !PT ;  /* 0x000001c000007812 */ /* 0x000fe400078ec0ff */
[----:B------:R-:W-:Y:S02]  /*0630*/  LOP3.LUT R11, R2, 0x10, R9, 0xf8, !PT ;  /* 0x00000010020b7812 */ /* 0x000fe400078ef809 */
[----:B--2---:R-:W-:Y:S02]  /*0640*/  SHF.R.U32.HI R3, RZ, 0x3, R0 ;  /* 0x00000003ff037819 */ /* 0x004fe40000011600 */
[----:B------:R-:W-:Y:S02]  /*0650*/  LOP3.LUT R6, R0, 0x20, R6, 0xf8, !PT ;  /* 0x0000002000067812 */ /* 0x000fe400078ef806 */
[----:B------:R-:W-:Y:S01]  /*0660*/  LOP3.LUT R9, R3, R0, R2, 0x1e, !PT ;  /* 0x0000000003097212 */ /* 0x000fe200078e1e02 */
[----:B------:R-:W-:Y:S01]  /*0670*/  IMAD R2, R8, 0x400, R7 ;  /* 0x0000040008027824 */ /* 0x000fe200078e0207 */
[----:B------:R-:W-:-:S02]  /*0680*/  LEA.HI R0, R14, R21, RZ, 0x2 ;  /* 0x000000150e007211 */ /* 0x000fc400078f10ff */
[----:B------:R-:W-:Y:S01]  /*0690*/  LOP3.LUT R6, R6, R3, RZ, 0x3c, !PT ;  /* 0x0000000306067212 */ /* 0x000fe200078e3cff */
[----:B------:R-:W-:Y:S01]  /*06a0*/  IMAD.SHL.U32 R3, R16, 0x40, RZ ;  /* 0x0000004010037824 */ /* 0x000fe200078e00ff */
[----:B------:R-:W-:Y:S01]  /*06b0*/  SHF.R.S32.HI R0, RZ, 0x2, R0 ;  /* 0x00000002ff007819 */ /* 0x000fe20000011400 */
[----:B------:R-:W-:Y:S02]  /*06c0*/  IMAD.IADD R9, R5, 0x1, R9 ;  /* 0x0000000105097824 */ /* 0x000fe400078e0209 */
[----:B------:R-:W-:Y:S01]  /*06d0*/  IMAD.IADD R193, R6, 0x1, R2 ;  /* 0x0000000106c17824 */ /* 0x000fe200078e0202 */
[----:B------:R-:W-:Y:S01]  /*06e0*/  LOP3.LUT R2, R3, 0x1c0, RZ, 0xc0, !PT ;  /* 0x000001c003027812 */ /* 0x000fe200078ec0ff */
[----:B------:R-:W-:Y:S02]  /*06f0*/  IMAD.SHL.U32 R5, R12, 0x40, RZ ;  /* 0x000000400c057824 */ /* 0x000fe400078e00ff */
[----:B------:R-:W-:Y:S01]  /*0700*/  IMAD R7, R8, 0x10, R0 ;  /* 0x0000001008077824 */ /* 0x000fe200078e0200 */
[----:B------:R-:W-:Y:S01]  /*0710*/  SHF.R.U32.HI R3, RZ, 0x3, R2 ;  /* 0x00000003ff037819 */ /* 0x000fe20000011602 */
[----:B------:R-:W-:Y:S01]  /*0720*/  IMAD.SHL.U32 R6, R13, 0x8, RZ ;  /* 0x000000080d067824 */ /* 0x000fe200078e00ff */
[----:B------:R-:W-:Y:S01]  /*0730*/  LOP3.LUT R0, R5, 0xfffffe00, RZ, 0xc0, !PT ;  /* 0xfffffe0005007812 */ /* 0x000fe200078ec0ff */
[----:B------:R-:W-:Y:S01]  /*0740*/  VIADD R5, R7, 0xffffffc0 ;  /* 0xffffffc007057836 */ /* 0x000fe20000000000 */
[----:B------:R1:W-:Y:S01]  /*0750*/  STL [R1+0x14], R7 ;  /* 0x0000140701007387 */ /* 0x0003e20000100800 */
[----:B------:R-:W-:-:S02]  /*0760*/  IMAD R193, R193, 0x2, R181 ;  /* 0x00000002c1c17824 */ /* 0x000fc400078e02b5 */
[--C-:B------:R-:W-:Y:S02]  /*0770*/  IMAD R182, R8, 0x400, R0.reuse ;  /* 0x0000040008b67824 */ /* 0x100fe400078e0200 */
[----:B------:R-:W-:Y:S02]  /*0780*/  IMAD R8, R10, 0x400, R0 ;  /* 0x000004000a087824 */ /* 0x000fe400078e0200 */
[----:B------:R-:W-:Y:S01]  /*0790*/  IMAD.IADD R195, R193, 0x1, R194 ;  /* 0x00000001c1c37824 */ /* 0x000fe200078e02c2 */
[----:B-1----:R-:W-:Y:S02]  /*07a0*/  LOP3.LUT R7, R2, 0x8, R6, 0xf8, !PT ;  /* 0x0000000802077812 */ /* 0x002fe400078ef806 */
[----:B------:R-:W-:Y:S02]  /*07b0*/  LOP3.LUT R2, R3, R11, R2, 0x1e, !PT ;  /* 0x0000000b03027212 */ /* 0x000fe400078e1e02 */
[----:B------:R-:W-:Y:S02]  /*07c0*/  SHF.R.S32.HI R6, RZ, 0x1f, R5 ;  /* 0x0000001fff067819 */ /* 0x000fe40000011405 */
[----:B------:R-:W-:-:S02]  /*07d0*/  LOP3.LUT R179, R2, R0, RZ, 0xfc, !PT ;  /* 0x0000000002b37212 */ /* 0x000fc400078efcff */
[----:B------:R-:W-:Y:S01]  /*07e0*/  LOP3.LUT R2, R7, R3, RZ, 0x3c, !PT ;  /* 0x0000000307027212 */ /* 0x000fe200078e3cff */
[----:B------:R-:W-:Y:S01]  /*07f0*/  VIADD R3, R181, 0x6000 ;  /* 0x00006000b5037836 */ /* 0x000fe20000000000 */
[----:B------:R-:W-:Y:S01]  /*0800*/  SHF.L.U64.HI R5, R5, 0x2, R6 ;  /* 0x0000000205057819 */ /* 0x000fe20000010206 */
[----:B------:R-:W-:Y:S02]  /*0810*/  IMAD.SHL.U32 R0, R179, 0x2, RZ ;  /* 0x00000002b3007824 */ /* 0x000fe400078e00ff */
[----:B------:R-:W-:Y:S02]  /*0820*/  IMAD R7, R9, 0x2, R3 ;  /* 0x0000000209077824 */ /* 0x000fe400078e0203 */
[----:B------:R-:W-:Y:S01]  /*0830*/  IMAD.IADD R180, R3, 0x1, R0 ;  /* 0x0000000103b47824 */ /* 0x000fe200078e0200 */
[----:B------:R1:W-:Y:S01]  /*0840*/  STL [R1+0xc], R5 ;  /* 0x00000c0501007387 */ /* 0x0003e20000100800 */
[----:B------:R-:W-:Y:S02]  /*0850*/  IMAD.IADD R182, R182, 0x1, R2 ;  /* 0x00000001b6b67824 */ /* 0x000fe400078e0202 */
[----:B------:R-:W-:Y:S01]  /*0860*/  IMAD.MOV.U32 R3, RZ, RZ, 0x20 ;  /* 0x00000020ff037424 */ /* 0x000fe200078e00ff */
[----:B------:R-:W-:Y:S01]  /*0870*/  STL [R1+0x4], R20 ;  /* 0x0000041401007387 */ /* 0x000fe20000100800 */
[----:B------:R-:W-:-:S02]  /*0880*/  IMAD.IADD R2, R2, 0x1, R8 ;  /* 0x0000000102027824 */ /* 0x000fc400078e0208 */
[----:B------:R-:W-:Y:S01]  /*0890*/  VIADD R0, R181, 0xa000 ;  /* 0x0000a000b5007836 */ /* 0x000fe20000000000 */
[----:B------:R-:W-:Y:S01]  /*08a0*/  SEL R175, R3, 0xffffffe0, !P4 ;  /* 0xffffffe003af7807 */ /* 0x000fe20006000000 */
[----:B------:R-:W-:Y:S01]  /*08b0*/  STL [R1+0x18], R7 ;  /* 0x0000180701007387 */ /* 0x000fe20000100800 */
[----:B------:R-:W-:Y:S02]  /*08c0*/  VIADD R6, R7, 0x420 ;  /* 0x0000042007067836 */ /* 0x000fe40000000000 */
[--C-:B------:R-:W-:Y:S01]  /*08d0*/  IMAD R171, R2, 0x2, R0.reuse ;  /* 0x0000000202ab7824 */ /* 0x100fe200078e0200 */
[----:B------:R-:W-:Y:S01]  /*08e0*/  SEL R2, R3, 0xffffffe0, !P1 ;  /* 0xffffffe003027807 */ /* 0x000fe20004800000 */
[----:B------:R-:W-:Y:S02]  /*08f0*/  IMAD R0, R183, 0x2, R0 ;  /* 0x00000002b7007824 */ /* 0x000fe400078e0200 */
[----:B------:R-:W-:Y:S02]  /*0900*/  @P1 VIADD R6, R7, 0x3e0 ;  /* 0x000003e007061836 */ /* 0x000fe40000000000 */
[----:B------:R-:W-:-:S02]  /*0910*/  IMAD.IADD R174, R0, 0x1, R174 ;  /* 0x0000000100ae7824 */ /* 0x000fc400078e02ae */
[----:B------:R-:W-:Y:S02]  /*0920*/  IMAD.IADD R176, R0, 0x1, R175 ;  /* 0x0000000100b07824 */ /* 0x000fe400078e02af */
[----:B------:R-:W-:Y:S02]  /*0930*/  IMAD.IADD R0, R2, 0x1, R7 ;  /* 0x0000000102007824 */ /* 0x000fe400078e0207 */
[----:B------:R-:W-:Y:S02]  /*0940*/  IMAD.IADD R192, R193, 0x1, R2 ;  /* 0x00000001c1c07824 */ /* 0x000fe400078e0202 */
[C---:B-1----:R-:W-:Y:S01]  /*0950*/  VIADD R5, R7.reuse, 0x40 ;  /* 0x0000004007057836 */ /* 0x042fe20000000000 */
[----:B------:R1:W-:Y:S01]  /*0960*/  STL [R1+0x24], R0 ;  /* 0x0000240001007387 */ /* 0x0003e20000100800 */
[----:B------:R-:W-:Y:S02]  /*0970*/  @P2 VIADD R5, R7, 0xffffffc0 ;  /* 0xffffffc007052836 */ /* 0x000fe40000000000 */
[----:B------:R-:W-:-:S02]  /*0980*/  IMAD R3, R4, 0x2, R181 ;  /* 0x0000000204037824 */ /* 0x000fc400078e02b5 */
[----:B------:R-:W-:Y:S01]  /*0990*/  IMAD.IADD R175, R175, 0x1, R174 ;  /* 0x00000001afaf7824 */ /* 0x000fe200078e02ae */
[----:B------:R2:W-:Y:S01]  /*09a0*/  STL [R1+0x1c], R5 ;  /* 0x00001c0501007387 */ /* 0x0005e20000100800 */
[----:B------:R-:W-:-:S03]  /*09b0*/  IMAD.IADD R194, R194, 0x1, R192 ;  /* 0x00000001c2c27824 */ /* 0x000fc600078e02c0 */
[----:B------:R2:W-:Y:S01]  /*09c0*/  STL [R1+0x28], R6 ;  /* 0x0000280601007387 */ /* 0x0005e20000100800 */
[----:B-1----:R-:W-:-:S05]  /*09d0*/  IMAD.IADD R0, R2, 0x1, R5 ;  /* 0x0000000102007824 */ /* 0x002fca00078e0205 */
[----:B---3--:R2:W-:Y:S02]  /*09e0*/  STL [R1+0x20], R0 ;  /* 0x0000200001007387 */ /* 0x0085e40000100800 */
.L_x_194:
[----:B-1----:R-:W1:Y:S01]  /*09f0*/  S2R R45, SR_CTAID.Y ;  /* 0x00000000002d7919 */ /* 0x002e620000002600 */
[----:B--2---:R-:W2:Y:S01]  /*0a00*/  LDC.64 R4, c[0x0][0x2f0] ;  /* 0x0000bc00ff047b82 */ /* 0x004ea20000000a00 */
[----:B------:R-:W-:Y:S01]  /*0a10*/  ISETP.NE.U32.AND P3, PT, RZ, UR8, PT ;  /* 0x00000008ff007c0c */ /* 0x000fe2000bf65070 */
[----:B------:R-:W-:-:S03]  /*0a20*/  IMAD.MOV.U32 R0, RZ, RZ, -0x1 ;  /* 0xffffffffff007424 */ /* 0x000fc600078e00ff */
[----:B------:R-:W-:-:S03]  /*0a30*/  ISETP.NE.AND.EX P3, PT, RZ, UR9, PT, P3 ;  /* 0x00000009ff007c0c */ /* 0x000fc6000bf65330 */
[----:B---3--:R-:W3:Y:S08]  /*0a40*/  LDC.64 R10, c[0x0][0x308] ;  /* 0x0000c200ff0a7b82 */ /* 0x008ef00000000a00 */
[----:B----4-:R-:W4:Y:S08]  /*0a50*/  LDC.U8 R15, c[0x0][0x3c2] ;  /* 0x0000f080ff0f7b82 */ /* 0x010f300000000000 */
[----:B-----5:R-:W5:Y:S01]  /*0a60*/  LDC.64 R6, c[0x0][0x2f8] ;  /* 0x0000be00ff067b82 */ /* 0x020f620000000a00 */
[----:B--2---:R-:W-:-:S04]  /*0a70*/  ISETP.NE.U32.AND P4, PT, R4, RZ, PT ;  /* 0x000000ff0400720c */ /* 0x004fc80003f85070 */
[----:B------:R-:W-:Y:S01]  /*0a80*/  ISETP.NE.AND.EX P4, PT, R5, RZ, PT, P4 ;  /* 0x000000ff0500720c */ /* 0x000fe20003f85340 */
[----:B-1----:R-:W-:Y:S01]  /*0a90*/  IMAD.SHL.U32 R14, R45, 0x4, RZ ;  /* 0x000000042d0e7824 */ /* 0x002fe200078e00ff */
[----:B---3--:R-:W-:Y:S02]  /*0aa0*/  ISETP.NE.U32.AND P2, PT, R10, RZ, PT ;  /* 0x000000ff0a00720c */ /* 0x008fe40003f45070 */
[----:B------:R-:W-:Y:S02]  /*0ab0*/  SHF.R.S32.HI R41, RZ, 0x1f, R45 ;  /* 0x0000001fff297819 */ /* 0x000fe4000001142d */
[----:B------:R-:W-:Y:S02]  /*0ac0*/  ISETP.NE.AND.EX P2, PT, R11, RZ, PT, P2 ;  /* 0x000000ff0b00720c */ /* 0x000fe40003f45320 */
[----:B------:R-:W-:Y:S02]  /*0ad0*/  SHF.L.U64.HI R13, R45, 0x2, R41 ;  /* 0x000000022d0d7819 */ /* 0x000fe40000010229 */
[----:B------:R-:W-:-:S02]  /*0ae0*/  IADD3 R4, P0, R14, R4, RZ ;  /* 0x000000040e047210 */ /* 0x000fc40007f1e0ff */
[----:B------:R-:W-:-:S03]  /*0af0*/  @P3 IADD3 R8, P1, R14, UR8, RZ ;  /* 0x000000080e083c10 */ /* 0x000fc6000ff3e0ff */
[C---:B------:R-:W-:Y:S01]  /*0b00*/  IMAD.X R5, R13.reuse, 0x1, R5, P0 ;  /* 0x000000010d057824 */ /* 0x040fe200000e0605 */
[----:B------:R-:W-:Y:S01]  /*0b10*/  @P3 IADD3.X R9, R13, UR9, RZ, P1, !PT ;  /* 0x000000090d093c10 */ /* 0x000fe20008ffe4ff */
[----:B------:R-:W-:-:S03]  /*0b20*/  IMAD.MOV.U32 R246, RZ, RZ, RZ ;  /* 0x000000fffff67224 */ /* 0x000fc600078e00ff */
[----:B------:R-:W2:Y:S04]  /*0b30*/  @P4 LDG.E R0, desc[UR12][R4.64] ;  /* 0x0000000c04004981 */ /* 0x000ea8000c1e1900 */
[----:B------:R1:W2:Y:S01]  /*0b40*/  @P4 LDG.E R12, desc[UR12][R4.64+0x4] ;  /* 0x0000040c040c4981 */ /* 0x0002a2000c1e1900 */
[----:B-----5:R-:W-:-:S03]  /*0b50*/  ISETP.EQ.U32.AND P1, PT, R6, RZ, PT ;  /* 0x000000ff0600720c */ /* 0x020fc60003f22070 */
[----:B------:R3:W5:Y:S01]  /*0b60*/  @P3 LDG.E R246, desc[UR12][R8.64] ;  /* 0x0000000c08f63981 */ /* 0x000762000c1e1900 */
[----:B----4-:R-:W-:-:S04]  /*0b70*/  ISETP.NE.AND P3, PT, R15, RZ, PT ;  /* 0x000000ff0f00720c */ /* 0x010fc80003f65270 */
[----:B------:R-:W-:Y:S01]  /*0b80*/  ISETP.EQ.OR.EX P1, PT, R7, RZ, !P3, P1 ;  /* 0x000000ff0700720c */ /* 0x000fe20005f22710 */
[----:B------:R-:W-:Y:S01]  /*0b90*/  IMAD.MOV.U32 R46, RZ, RZ, -0x1 ;  /* 0xffffffffff2e7424 */ /* 0x000fe200078e00ff */
[----:B-1----:R-:W-:Y:S02]  /*0ba0*/  @P2 IADD3 R4, P0, R14, R10, RZ ;  /* 0x0000000a0e042210 */ /* 0x002fe40007f1e0ff */
[----:B------:R-:W1:Y:S03]  /*0bb0*/  @!P2 LDC R10, c[0x0][0x2cc] ;  /* 0x0000b300ff0aab82 */ /* 0x000e660000000800 */
[----:B------:R-:W-:-:S05]  /*0bc0*/  @P2 IMAD.X R5, R13, 0x1, R11, P0 ;  /* 0x000000010d052824 */ /* 0x000fca00000e060b */
[----:B------:R4:W5:Y:S01]  /*0bd0*/  @P2 LDG.E R2, desc[UR12][R4.64] ;  /* 0x0000000c04022981 */ /* 0x000962000c1e1900 */
[----:B---3--:R-:W3:Y:S01]  /*0be0*/  @!P2 LDC.64 R8, c[0x0][0x318] ;  /* 0x0000c600ff08ab82 */ /* 0x008ee20000000a00 */
[----:B----4-:R-:W-:-:S05]  /*0bf0*/  IADD3 R4, P0, R14, R6, RZ ;  /* 0x000000060e047210 */ /* 0x010fca0007f1e0ff */
[----:B------:R-:W-:-:S05]  /*0c00*/  IMAD.X R5, R13, 0x1, R7, P0 ;  /* 0x000000010d057824 */ /* 0x000fca00000e0607 */
[----:B------:R-:W4:Y:S01]  /*0c10*/  @!P1 LDG.E R46, desc[UR12][R4.64] ;  /* 0x0000000c042e9981 */ /* 0x000f22000c1e1900 */
[----:B------:R-:W-:-:S04]  /*0c20*/  ISETP.NE.U32.AND P1, PT, R6, RZ, PT ;  /* 0x000000ff0600720c */ /* 0x000fc80003f25070 */
[----:B------:R-:W-:Y:S02]  /*0c30*/  ISETP.NE.AND.EX P1, PT, R7, RZ, PT, P1 ;  /* 0x000000ff0700720c */ /* 0x000fe40003f25310 */
[----:B---3--:R-:W-:-:S04]  /*0c40*/  @!P2 ISETP.NE.U32.AND P0, PT, R8, RZ, PT ;  /* 0x000000ff0800a20c */ /* 0x008fc80003f05070 */
[----:B------:R-:W-:-:S04]  /*0c50*/  @!P2 ISETP.NE.AND.EX P0, PT, R9, RZ, PT, P0 ;  /* 0x000000ff0900a20c */ /* 0x000fc80003f05300 */
[----:B-1----:R-:W-:Y:S01]  /*0c60*/  @!P2 SEL R6, R10, RZ, P0 ;  /* 0x000000ff0a06a207 */ /* 0x002fe20000000000 */
[----:B--2---:R-:W-:-:S06]  /*0c70*/  @P4 IMAD.IADD R32, R12, 0x1, -R0 ;  /* 0x000000010c204824 */ /* 0x004fcc00078e0a00 */
[----:B------:R-:W1:Y:S01]  /*0c80*/  @!P4 LDC R32, c[0x0][0x2c4] ;  /* 0x0000b100ff20cb82 */ /* 0x000e620000000800 */
[----:B-----5:R-:W-:-:S07]  /*0c90*/  @P2 IMAD.IADD R200, R2, 0x1, -R246 ;  /* 0x0000000102c82824 */ /* 0x020fce00078e0af6 */
[----:B------:R-:W2:Y:S01]  /*0ca0*/  LDC R2, c[0x0][0x2c8] ;  /* 0x0000b200ff027b82 */ /* 0x000ea20000000800 */
[----:B----4-:R3:W-:Y:S01]  /*0cb0*/  STL [R1+0x10], R46 ;  /* 0x0000102e01007387 */ /* 0x0107e20000100800 */
[----:B-1----:R-:W-:Y:S05]  /*0cc0*/  @!P1 BRA `(.L_x_126) ;  /* 0x00000000000c9947 */ /* 0x002fea0003800000 */
[----:B--2---:R-:W2:Y:S02]  /*0cd0*/  @P3 LDG.E R2, desc[UR12][R4.64+0x4] ;  /* 0x0000040c04023981 */ /* 0x004ea4000c1e1900 */
[----:B--2---:R-:W-:-:S06]  /*0ce0*/  @P3 IADD3 R2, R2, -R46, RZ ;  /* 0x8000002e02023210 */ /* 0x004fcc0007ffe0ff */
[----:B------:R1:W5:Y:S02]  /*0cf0*/  @!P3 LDG.E R2, desc[UR12][R4.64] ;  /* 0x0000000c0402b981 */ /* 0x000364000c1e1900 */
.L_x_126:
[----:B------:R-:W4:Y:S01]  /*0d00*/  LDL R44, [R1+0x4] ;  /* 0x00000400012c7983 */ /* 0x000f220000100800 */
[----:B--2--5:R-:W-:Y:S01]  /*0d10*/  @!P2 IADD3 R200, R6, R2, -R246 ;  /* 0x0000000206c8a210 */ /* 0x024fe20007ffe8f6 */
[----:B----4-:R-:W-:-:S05]  /*0d20*/  IMAD.SHL.U32 R24, R44, 0x80, RZ ;  /* 0x000000802c187824 */ /* 0x010fca00078e00ff */
[----:B------:R-:W-:-:S13]  /*0d30*/  ISETP.GT.AND P0, PT, R200, R24, PT ;  /* 0x00000018c800720c */ /* 0x000fda0003f04270 */
[----:B------:R-:W-:Y:S05]  /*0d40*/  @!P0 BRA `(.L_x_127) ;  /* 0x0000007400388947 */ /* 0x000fea0003800000 */
[----:B------:R-:W2:Y:S01]  /*0d50*/  LDC R18, c[0x0][0x278] ;  /* 0x00009e00ff127b82 */ /* 0x000ea20000000800 */
[----:B------:R-:W-:Y:S01]  /*0d60*/  IABS R6, R248 ;  /* 0x000000f800067213 */ /* 0x000fe20000000000 */
[----:B------:R-:W4:Y:S01]  /*0d70*/  S2R R30, SR_CTAID.X ;  /* 0x00000000001e7919 */ /* 0x000f220000002500 */
[----:B------:R-:W-:Y:S02]  /*0d80*/  ISETP.NE.AND P0, PT, R46, -0x1, PT ;  /* 0xffffffff2e00780c */ /* 0x000fe40003f05270 */
[----:B------:R-:W-:Y:S02]  /*0d90*/  ISETP.NE.AND P2, PT, R0, -0x1, PT ;  /* 0xffffffff0000780c */ /* 0x000fe40003f45270 */
[----:B------:R-:W-:Y:S01]  /*0da0*/  SHF.R.S32.HI R249, RZ, 0x1f, R248 ;  /* 0x0000001ffff97819 */ /* 0x000fe200000114f8 */
[----:B------:R-:W5:Y:S08]  /*0db0*/  LDC.64 R8, c[0x0][0x228] ;  /* 0x00008a00ff087b82 */ /* 0x000f700000000a00 */
[----:B------:R-:W3:Y:S01]  /*0dc0*/  LDC.64 R34, c[0x0][0x240] ;  /* 0x00009000ff227b82 */ /* 0x000ee20000000a00 */
[----:B--2---:R-:W-:-:S07]  /*0dd0*/  IABS R11, R18 ;  /* 0x00000012000b7213 */ /* 0x004fce0000000000 */
[----:B------:R-:W2:Y:S01]  /*0de0*/  LDC R42, c[0x0][0x2d4] ;  /* 0x0000b500ff2a7b82 */ /* 0x000ea20000000800 */
[----:B-1----:R-:W1:Y:S01]  /*0df0*/  I2F.RP R4, R11 ;  /* 0x0000000b00047306 */ /* 0x002e620000209400 */
[----:B-----5:R-:W-:-:S06]  /*0e00*/  IMAD R10, R41, R8, RZ ;  /* 0x00000008290a7224 */ /* 0x020fcc00078e02ff */
[----:B------:R-:W5:Y:S01]  /*0e10*/  LDC.U8 R19, c[0x0][0x3d8] ;  /* 0x0000f600ff137b82 */ /* 0x000f620000000000 */
[C---:B------:R-:W-:Y:S02]  /*0e20*/  IMAD R10, R45.reuse, R9, R10 ;  /* 0x000000092d0a7224 */ /* 0x040fe400078e020a */
[----:B------:R-:W-:-:S05]  /*0e30*/  IMAD.WIDE.U32 R8, R45, R8, RZ ;  /* 0x000000082d087225 */ /* 0x000fca00078e00ff */
[----:B------:R-:W4:Y:S01]  /*0e40*/  LDC R40, c[0x0][0x2dc] ;  /* 0x0000b700ff287b82 */ /* 0x000f220000000800 */
[----:B------:R-:W-:Y:S01]  /*0e50*/  IMAD.IADD R33, R9, 0x1, R10 ;  /* 0x0000000109217824 */ /* 0x000fe200078e020a */
[----:B-1----:R-:W1:Y:S01]  /*0e60*/  MUFU.RCP R4, R4 ;  /* 0x0000000400047308 */ /* 0x002e620000001000 */
[----:B------:R-:W-:-:S04]  /*0e70*/  SHF.L.U64.HI R9, R45, 0x7, R41 ;  /* 0x000000072d097819 */ /* 0x000fc80000010229 */
[----:B------:R-:W-:Y:S01]  /*0e80*/  SEL R9, R9, RZ, P4 ;  /* 0x000000ff09097207 */ /* 0x000fe20002000000 */
[----:B------:R-:W4:Y:S08]  /*0e90*/  LDC R240, c[0x0][0x270] ;  /* 0x00009c00fff07b82 */ /* 0x000f300000000800 */
[----:B------:R-:W5:Y:S01]  /*0ea0*/  @P0 LDC.64 R14, c[0x0][0x250] ;  /* 0x00009400ff0e0b82 */ /* 0x000f620000000a00 */
[----:B-1----:R-:W-:-:S04]  /*0eb0*/  IADD3 R4, R4, 0xffffffe, RZ ;  /* 0x0ffffffe04047810 */ /* 0x002fc80007ffe0ff */
[----:B------:R-:W1:Y:S03]  /*0ec0*/  F2I.FTZ.U32.TRUNC.NTZ R5, R4 ;  /* 0x0000000400057305 */ /* 0x000e66000021f000 */
[----:B------:R-:W5:Y:S01]  /*0ed0*/  @!P2 LDC.64 R12, c[0x0][0x418] ;  /* 0x00010600ff0cab82 */ /* 0x000f620000000a00 */
[----:B----4-:R-:W-:-:S07]  /*0ee0*/  IMAD.WIDE R26, R40, R240, RZ ;  /* 0x000000f0281a7225 */ /* 0x010fce00078e02ff */
[----:B------:R-:W4:Y:S01]  /*0ef0*/  @P2 LDC.64 R16, c[0x0][0x420] ;  /* 0x00010800ff102b82 */ /* 0x000f220000000a00 */
[----:B-1----:R-:W-:Y:S01]  /*0f00*/  IMAD.MOV R2, RZ, RZ, -R5 ;  /* 0x000000ffff027224 */ /* 0x002fe200078e0a05 */
[----:B------:R-:W-:-:S06]  /*0f10*/  MOV R4, RZ ;  /* 0x000000ff00047202 */ /* 0x000fcc0000000f00 */
[----:B------:R-:W1:Y:S01]  /*0f20*/  LDC R29, c[0x0][0x2c4] ;  /* 0x0000b100ff1d7b82 */ /* 0x000e620000000800 */
[----:B------:R-:W-:-:S04]  /*0f30*/  IMAD R2, R2, R11, RZ ;  /* 0x0000000b02027224 */ /* 0x000fc800078e02ff */
[----:B------:R-:W-:Y:S01]  /*0f40*/  IMAD.HI.U32 R2, R5, R2, R4 ;  /* 0x0000000205027227 */ /* 0x000fe200078e0004 */
[----:B------:R-:W-:Y:S02]  /*0f50*/  IADD3 R5, R32, 0x3f, RZ ;  /* 0x0000003f20057810 */ /* 0x000fe40007ffe0ff */
[----:B------:R-:W1:Y:S03]  /*0f60*/  LDC.64 R20, c[0x0][0x488] ;  /* 0x00012200ff147b82 */ /* 0x000e660000000a00 */
[----:B------:R-:W-:-:S04]  /*0f70*/  IMAD.HI.U32 R2, R2, R6, RZ ;  /* 0x0000000602027227 */ /* 0x000fc800078e00ff */
[----:B------:R-:W-:Y:S01]  /*0f80*/  IMAD.MOV R4, RZ, RZ, -R2 ;  /* 0x000000ffff047224 */ /* 0x000fe200078e0a02 */
[----:B------:R-:W1:Y:S03]  /*0f90*/  LDC.U8 R31, c[0x0][0x480] ;  /* 0x00012000ff1f7b82 */ /* 0x000e660000000000 */
[----:B------:R-:W-:Y:S01]  /*0fa0*/  IMAD R4, R11, R4, R6 ;  /* 0x000000040b047224 */ /* 0x000fe200078e0206 */
[----:B------:R-:W-:-:S04]  /*0fb0*/  SHF.R.S32.HI R6, RZ, 0x1f, R5 ;  /* 0x0000001fff067819 */ /* 0x000fc80000011405 */
[----:B------:R-:W-:Y:S02]  /*0fc0*/  ISETP.GT.U32.AND P5, PT, R11, R4, PT ;  /* 0x000000040b00720c */ /* 0x000fe40003fa4070 */
[----:B------:R-:W-:Y:S01]  /*0fd0*/  LEA.HI R23, R6, R5, RZ, 0x6 ;  /* 0x0000000506177211 */ /* 0x000fe200078f30ff */
[----:B---3--:R-:W-:-:S03]  /*0fe0*/  IMAD.WIDE.U32 R6, R0, R34, RZ ;  /* 0x0000002200067225 */ /* 0x008fc600078e00ff */
[----:B------:R-:W-:Y:S01]  /*0ff0*/  SHF.R.S32.HI R187, RZ, 0x6, R23 ;  /* 0x00000006ffbb7819 */ /* 0x000fe20000011417 */
[----:B------:R-:W-:Y:S01]  /*1000*/  IMAD R5, R0, R35, RZ ;  /* 0x0000002300057224 */ /* 0x000fe200078e02ff */
[----:B------:R-:W-:Y:S02]  /*1010*/  SEL R39, R8, R6, !P2 ;  /* 0x0000000608277207 */ /* 0x000fe40005000000 */
[----:B--2---:R-:W-:Y:S01]  /*1020*/  SHF.R.S32.HI R6, RZ, 0x1f, R42 ;  /* 0x0000001fff067819 */ /* 0x004fe2000001142a */
[----:B------:R-:W-:Y:S01]  /*1030*/  @P2 IMAD.IADD R33, R7, 0x1, R5 ;  /* 0x0000000107212824 */ /* 0x000fe200078e0205 */
[----:B------:R-:W-:Y:S02]  /*1040*/  LOP3.LUT R7, R248, R18, RZ, 0x3c, !PT ;  /* 0x00000012f8077212 */ /* 0x000fe400078e3cff */
[----:B------:R-:W-:Y:S01]  /*1050*/  @!P5 IADD3 R4, R4, -R11, RZ ;  /* 0x8000000b0404d210 */ /* 0x000fe20007ffe0ff */
[----:B------:R-:W-:Y:S01]  /*1060*/  IMAD R6, R6, R45, RZ ;  /* 0x0000002d06067224 */ /* 0x000fe200078e02ff */
[----:B------:R-:W-:-:S02]  /*1070*/  @!P5 IADD3 R2, R2, 0x1, RZ ;  /* 0x000000010202d810 */ /* 0x000fc40007ffe0ff */
[----:B------:R-:W-:Y:S01]  /*1080*/  ISETP.GE.U32.AND P3, PT, R4, R11, PT ;  /* 0x0000000b0400720c */ /* 0x000fe20003f66070 */
[----:B------:R-:W-:Y:S01]  /*1090*/  IMAD.WIDE.U32 R10, R45, R42, RZ ;  /* 0x0000002a2d0a7225 */ /* 0x000fe200078e00ff */
[----:B------:R-:W-:Y:S02]  /*10a0*/  @P0 IADD3 R4, R246, R46, RZ ;  /* 0x0000002ef6040210 */ /* 0x000fe40007ffe0ff */
[----:B------:R-:W-:Y:S01]  /*10b0*/  ISETP.GE.AND P1, PT, R7, RZ, PT ;  /* 0x000000ff0700720c */ /* 0x000fe20003f26270 */
[----:B------:R-:W-:Y:S01]  /*10c0*/  IMAD R6, R41, R42, R6 ;  /* 0x0000002a29067224 */ /* 0x000fe200078e0206 */
[----:B------:R-:W-:Y:S01]  /*10d0*/  ISETP.NE.AND P5, PT, R18, RZ, PT ;  /* 0x000000ff1200720c */ /* 0x000fe20003fa5270 */
[C---:B-----5:R-:W-:Y:S02]  /*10e0*/  @P0 IMAD R8, R4.reuse, R15, RZ ;  /* 0x0000000f04080224 */ /* 0x060fe400078e02ff */
[----:B------:R-:W-:-:S04]  /*10f0*/  @P0 IMAD.WIDE.U32 R4, R4, R14, RZ ;  /* 0x0000000e04040225 */ /* 0x000fc800078e00ff */
[----:B------:R-:W-:Y:S01]  /*1100*/  @P3 IADD3 R2, R2, 0x1, RZ ;  /* 0x0000000102023810 */ /* 0x000fe20007ffe0ff */
[----:B------:R-:W-:Y:S01]  /*1110*/  IMAD R7, R27, R10, RZ ;  /* 0x0000000a1b077224 */ /* 0x000fe200078e02ff */
[----:B------:R-:W-:Y:S01]  /*1120*/  ISETP.NE.AND P3, PT, R19, RZ, PT ;  /* 0x000000ff1300720c */ /* 0x000fe20003f65270 */
[----:B------:R-:W-:Y:S01]  /*1130*/  IMAD.IADD R6, R11, 0x1, R6 ;  /* 0x000000010b067824 */ /* 0x000fe200078e0206 */
[----:B------:R-:W-:Y:S01]  /*1140*/  @P0 IADD3 R38, R5, R8, RZ ;  /* 0x0000000805260210 */ /* 0x000fe20007ffe0ff */
[----:B------:R-:W-:Y:S01]  /*1150*/  @P0 IMAD.MOV.U32 R37, RZ, RZ, R4 ;  /* 0x000000ffff250224 */ /* 0x000fe200078e0004 */
[----:B------:R-:W-:Y:S01]  /*1160*/  MOV R22, R2 ;  /* 0x0000000200167202 */ /* 0x000fe20000000f00 */
[C---:B------:R-:W-:Y:S02]  /*1170*/  IMAD R8, R26.reuse, R6, R7 ;  /* 0x000000061a087224 */ /* 0x040fe400078e0207 */
[----:B------:R-:W-:-:S04]  /*1180*/  IMAD.WIDE.U32 R6, R26, R10, RZ ;  /* 0x0000000a1a067225 */ /* 0x000fc800078e00ff */
[----:B------:R-:W-:Y:S01]  /*1190*/  IMAD.WIDE.U32 R4, R26, R0, RZ ;  /* 0x000000001a047225 */ /* 0x000fe200078e00ff */
[----:B------:R-:W-:Y:S01]  /*11a0*/  IADD3 R25, R7, R8, RZ ;  /* 0x0000000807197210 */ /* 0x000fe20007ffe0ff */
[----:B------:R-:W2:Y:S02]  /*11b0*/  @P3 LDC R28, c[0x0][0x2e4] ;  /* 0x0000b900ff1c3b82 */ /* 0x000ea40000000800 */
[----:B------:R-:W-:Y:S01]  /*11c0*/  IMAD R2, R27, R0, RZ ;  /* 0x000000001b027224 */ /* 0x000fe200078e02ff */
[----:B------:R-:W-:Y:S01]  /*11d0*/  SEL R36, R6, R4, !P2 ;  /* 0x0000000406247207 */ /* 0x000fe20005000000 */
[----:B------:R-:W-:Y:S01]  /*11e0*/  @!P1 IMAD.MOV R22, RZ, RZ, -R22 ;  /* 0x000000ffff169224 */ /* 0x000fe200078e0a16 */
[----:B------:R-:W-:Y:S01]  /*11f0*/  @!P5 LOP3.LUT R22, RZ, R18, RZ, 0x33, !PT ;  /* 0x00000012ff16d212 */ /* 0x000fe200078e33ff */
[----:B------:R-:W-:Y:S01]  /*1200*/  IMAD.SHL.U32 R8, R45, 0x80, RZ ;  /* 0x000000802d087824 */ /* 0x000fe200078e00ff */
[----:B------:R-:W-:Y:S01]  /*1210*/  @P2 IADD3 R25, R5, R2, RZ ;  /* 0x0000000205192210 */ /* 0x000fe20007ffe0ff */
[----:B------:R-:W-:Y:S01]  /*1220*/  @!P2 IMAD R2, R41, R12, RZ ;  /* 0x0000000c2902a224 */ /* 0x000fe200078e02ff */
[----:B------:R-:W3:Y:S01]  /*1230*/  @P0 LDC.64 R18, c[0x0][0x248] ;  /* 0x00009200ff120b82 */ /* 0x000ee20000000a00 */
[----:B------:R-:W-:Y:S01]  /*1240*/  LOP3.LUT R4, R23, 0xffffffc0, RZ, 0xc0, !PT ;  /* 0xffffffc017047812 */ /* 0x000fe200078ec0ff */
[----:B----4-:R-:W-:Y:S01]  /*1250*/  @P2 IMAD.WIDE.U32 R6, R0, R16, RZ ;  /* 0x0000001000062225 */ /* 0x010fe200078e00ff */
[----:B------:R-:W-:-:S03]  /*1260*/  SEL R8, R8, RZ, P4 ;  /* 0x000000ff08087207 */ /* 0x000fc60002000000 */
[C---:B------:R-:W-:Y:S01]  /*1270*/  @!P2 IMAD R10, R45.reuse, R13, R2 ;  /* 0x0000000d2d0aa224 */ /* 0x040fe200078e0202 */
[----:B------:R-:W-:Y:S01]  /*1280*/  IADD3 R2, R4, -0x40, RZ ;  /* 0xffffffc004027810 */ /* 0x000fe20007ffe0ff */
[C---:B-1----:R-:W-:Y:S02]  /*1290*/  @P3 IMAD R13, R45.reuse, R29, RZ ;  /* 0x0000001d2d0d3224 */ /* 0x042fe400078e02ff */
[----:B------:R-:W-:Y:S01]  /*12a0*/  @!P2 IMAD.WIDE.U32 R4, R45, R12, RZ ;  /* 0x0000000c2d04a225 */ /* 0x000fe200078e00ff */
[----:B------:R-:W-:Y:S02]  /*12b0*/  IADD3 R8, P1, R2, R8, RZ ;  /* 0x0000000802087210 */ /* 0x000fe40007f3e0ff */
[----:B------:R-:W-:Y:S01]  /*12c0*/  SHF.R.S32.HI R11, RZ, 0x1f, R2 ;  /* 0x0000001fff0b7819 */ /* 0x000fe20000011402 */
[----:B------:R-:W-:Y:S01]  /*12d0*/  @P2 IMAD R17, R0, R17, R7 ;  /* 0x0000001100112224 */ /* 0x000fe200078e0207 */
[----:B------:R-:W-:Y:S01]  /*12e0*/  @!P2 IADD3 R17, R5, R10, RZ ;  /* 0x0000000a0511a210 */ /* 0x000fe20007ffe0ff */
[----:B------:R-:W-:Y:S01]  /*12f0*/  @P2 IMAD.MOV.U32 R16, RZ, RZ, R6 ;  /* 0x000000ffff102224 */ /* 0x000fe200078e0006 */
[----:B------:R-:W-:Y:S01]  /*1300*/  IADD3.X R9, R11, R9, RZ, P1, !PT ;  /* 0x000000090b097210 */ /* 0x000fe20000ffe4ff */
[----:B------:R-:W-:Y:S01]  /*1310*/  IMAD R7, R27, R8, RZ ;  /* 0x000000081b077224 */ /* 0x000fe200078e02ff */
[----:B------:R-:W-:Y:S01]  /*1320*/  @P3 SEL R6, R13, R0, !P2 ;  /* 0x000000000d063207 */ /* 0x000fe20005000000 */
[----:B------:R-:W-:Y:S01]  /*1330*/  IMAD.WIDE.U32 R12, R26, R8, RZ ;  /* 0x000000081a0c7225 */ /* 0x000fe200078e00ff */
[----:B------:R-:W-:-:S02]  /*1340*/  @!P2 MOV R16, R4 ;  /* 0x000000040010a202 */ /* 0x000fc40000000f00 */
[----:B------:R-:W-:Y:S01]  /*1350*/  ISETP.NE.AND P1, PT, R31, RZ, PT ;  /* 0x000000ff1f00720c */ /* 0x000fe20003f25270 */
[----:B------:R-:W-:Y:S02]  /*1360*/  IMAD R27, R26, R9, R7 ;  /* 0x000000091a1b7224 */ /* 0x000fe400078e0207 */
[----:B------:R-:W-:-:S04]  /*1370*/  IMAD.WIDE.U32 R4, R30, R20, RZ ;  /* 0x000000141e047225 */ /* 0x000fc800078e00ff */
[----:B--2---:R-:W-:Y:S01]  /*1380*/  @P3 IMAD R10, R248, R28, R6 ;  /* 0x0000001cf80a3224 */ /* 0x004fe200078e0206 */
[----:B------:R-:W-:Y:S01]  /*1390*/  SEL R28, R4, RZ, P1 ;  /* 0x000000ff041c7207 */ /* 0x000fe20000800000 */
[----:B------:R-:W-:Y:S02]  /*13a0*/  @!P3 IMAD R7, R45, R240, R248 ;  /* 0x000000f02d07b224 */ /* 0x000fe400078e02f8 */
[----:B------:R-:W-:Y:S02]  /*13b0*/  @P0 IMAD.IADD R6, R246, 0x1, R46 ;  /* 0x00000001f6060824 */ /* 0x000fe400078e022e */
[----:B------:R-:W-:Y:S02]  /*13c0*/  @!P3 IMAD R10, R7, R29, RZ ;  /* 0x0000001d070ab224 */ /* 0x000fe400078e02ff */
[----:B------:R-:W-:Y:S01]  /*13d0*/  IMAD R8, R30, R21, R5 ;  /* 0x000000151e087224 */ /* 0x000fe200078e0205 */
[----:B------:R-:W-:Y:S01]  /*13e0*/  SHF.R.S32.HI R30, RZ, 0x1f, R24 ;  /* 0x0000001fff1e7819 */ /* 0x000fe20000011418 */
        /* <DEDUP_REMOVED lines=20> */
.L_x_128:
        /* <DEDUP_REMOVED lines=13> */
.L_x_129:
        /* <DEDUP_REMOVED lines=10> */
.L_x_130:
[----:B------:R-:W-:-:S04]  /*16a0*/  IMAD R0, R45, R240, R248 ;  /* 0x000000f02d007224 */ /* 0x000fc800078e02f8 */
[----:B------:R-:W-:-:S07]  /*16b0*/  IMAD R0, R0, R42, RZ ;  /* 0x0000002a00007224 */ /* 0x000fce00078e02ff */
.L_x_131:
[----:B------:R-:W2:Y:S01]  /*16c0*/  LDL R48, [R1+0x2c] ;  /* 0x00002c0001307983 */ /* 0x000ea20000100800 */
[----:B------:R-:W-:Y:S01]  /*16d0*/  IMAD R240, R40, R240, RZ ;  /* 0x000000f028f07224 */ /* 0x000fe200078e02ff */
[----:B------:R-:W1:Y:S01]  /*16e0*/  LDC.64 R20, c[0x0][0x420] ;  /* 0x00010800ff147b82 */ /* 0x000e620000000a00 */
[----:B------:R-:W-:Y:S01]  /*16f0*/  IMAD.IADD R13, R2, 0x1, R10 ;  /* 0x00000001020d7824 */ /* 0x000fe200078e020a */
[----:B------:R-:W3:Y:S01]  /*1700*/  S2R R8, SR_TID.X ;  /* 0x0000000000087919 */ /* 0x000ee20000002100 */
[----:B------:R-:W-:Y:S01]  /*1710*/  IMAD.SHL.U32 R239, R240, 0x40, RZ ;  /* 0x00000040f0ef7824 */ /* 0x000fe200078e00ff */
[----:B------:R-:W-:Y:S01]  /*1720*/  SHF.R.S32.HI R227, RZ, 0x1f, R226 ;  /* 0x0000001fffe37819 */ /* 0x000fe200000114e2 */
[----:B------:R-:W-:Y:S01]  /*1730*/  ULDC UR4, c[0x0][0x398] ;  /* 0x0000e60000047ab9 */ /* 0x000fe20000000800 */
[----:B------:R-:W4:Y:S01]  /*1740*/  S2R R47, SR_TID.X ;  /* 0x00000000002f7919 */ /* 0x000f220000002100 */
[----:B------:R-:W-:Y:S01]  /*1750*/  ULDC.64 UR6, c[0x0][0x258] ;  /* 0x0000960000067ab9 */ /* 0x000fe20000000a00 */
[----:B------:R-:W-:Y:S01]  /*1760*/  IADD3 R5, P3, P2, R12, R239, R9 ;  /* 0x000000ef0c057210 */ /* 0x000fe20007a7e009 */
[----:B------:R-:W5:Y:S01]  /*1770*/  LDC.64 R42, c[0x0][0x2b0] ;  /* 0x0000ac00ff2a7b82 */ /* 0x000f620000000a00 */
[----:B------:R-:W-:Y:S01]  /*1780*/  SHF.R.S32.HI R4, RZ, 0x1f, R239 ;  /* 0x0000001fff047819 */ /* 0x000fe200000114ef */
[----:B------:R-:W-:Y:S03]  /*1790*/  BSSY B1, `(.L_x_127) ;  /* 0x00006a9000017945 */ /* 0x000fe60003800000 */
[----:B------:R-:W-:Y:S01]  /*17a0*/  IADD3.X R4, R6, R4, R26, P3, P2 ;  /* 0x0000000406047210 */ /* 0x000fe20001fe441a */
[----:B------:R-:W-:Y:S01]  /*17b0*/  IMAD.IADD R26, R2, 0x1, R0 ;  /* 0x00000001021a7824 */ /* 0x000fe200078e0200 */
[----:B------:R-:W-:-:S02]  /*17c0*/  IADD3 R9, P3, P2, R28, R5, R36 ;  /* 0x000000051c097210 */ /* 0x000fc40007a7e024 */
[----:B------:R-:W-:Y:S02]  /*17d0*/  IADD3 R0, -R200, R32, R24 ;  /* 0x00000020c8007210 */ /* 0x000fe40007ffe118 */
[----:B------:R-:W-:Y:S02]  /*17e0*/  IADD3.X R12, R23, R4, R25, P3, P2 ;  /* 0x00000004170c7210 */ /* 0x000fe40001fe4419 */
[----:B------:R-:W-:Y:S01]  /*17f0*/  SHF.R.S32.HI R23, RZ, 0x1f, R234 ;  /* 0x0000001fff177819 */ /* 0x000fe200000114ea */
[----:B------:R-:W-:Y:S01]  /*1800*/  VIADD R0, R0, -UR4 ;  /* 0x8000000400007c36 */ /* 0x000fe20008000000 */
[----:B------:R-:W-:Y:S01]  /*1810*/  IADD3 R7, P3, R234, R2, RZ ;  /* 0x00000002ea077210 */ /* 0x000fe20007f7e0ff */
[----:B------:R-:W-:Y:S01]  /*1820*/  ULDC.64 UR4, c[0x0][0x428] ;  /* 0x00010a0000047ab9 */ /* 0x000fe20000000a00 */
[----:B------:R-:W-:-:S03]  /*1830*/  IADD3 R4, P2, R226, R16, RZ ;  /* 0x00000010e2047210 */ /* 0x000fc60007f5e0ff */
[----:B------:R-:W-:Y:S01]  /*1840*/  IMAD.X R10, R23, 0x1, R11, P3 ;  /* 0x00000001170a7824 */ /* 0x000fe200018e060b */
[----:B------:R-:W-:Y:S02]  /*1850*/  IADD3.X R5, R227, R17, RZ, P2, !PT ;  /* 0x00000011e3057210 */ /* 0x000fe400017fe4ff */
[----:B------:R-:W5:Y:S01]  /*1860*/  LDC.64 R16, c[0x0][0x478] ;  /* 0x00011e00ff107b82 */ /* 0x000f620000000a00 */
[----:B------:R-:W-:Y:S01]  /*1870*/  IMAD R10, R10, R34, RZ ;  /* 0x000000220a0a7224 */ /* 0x000fe200078e02ff */
[----:B---3--:R-:W-:Y:S01]  /*1880*/  SHF.R.S32.HI R8, RZ, 0x1f, R8 ;  /* 0x0000001fff087819 */ /* 0x008fe20000011408 */
[----:B-1----:R-:W-:-:S03]  /*1890*/  IMAD.WIDE.U32 R4, R2, R20, R4 ;  /* 0x0000001402047225 */ /* 0x002fc600078e0004 */
[----:B----4-:R-:W-:Y:S01]  /*18a0*/  LEA.HI R8, R8, R47, RZ, 0x5 ;  /* 0x0000002f08087211 */ /* 0x010fe200078f28ff */
[----:B------:R-:W-:-:S03]  /*18b0*/  IMAD R10, R7, R35, R10 ;  /* 0x00000023070a7224 */ /* 0x000fc600078e020a */
[----:B------:R-:W-:-:S05]  /*18c0*/  SHF.R.S32.HI R8, RZ, 0x5, R8 ;  /* 0x00000005ff087819 */ /* 0x000fca0000011408 */
[----:B--2---:R-:W-:Y:S02]  /*18d0*/  IMAD R6, R8, R240, R48 ;  /* 0x000000f008067224 */ /* 0x004fe400078e0230 */
[----:B------:R-:W-:Y:S01]  /*18e0*/  IMAD R8, R11, R20, RZ ;  /* 0x000000140b087224 */ /* 0x000fe200078e02ff */
[----:B------:R-:W-:Y:S02]  /*18f0*/  SHF.R.S32.HI R11, RZ, 0x1f, R0 ;  /* 0x0000001fff0b7819 */ /* 0x000fe40000011400 */
[----:B------:R-:W-:Y:S01]  /*1900*/  IADD3 R9, P2, R6, R9, RZ ;  /* 0x0000000906097210 */ /* 0x000fe20007f5e0ff */
[----:B------:R-:W-:Y:S01]  /*1910*/  IMAD R8, R2, R21, R8 ;  /* 0x0000001502087224 */ /* 0x000fe200078e0208 */
[----:B------:R-:W-:Y:S01]  /*1920*/  LEA.HI R11, R11, R0, RZ, 0x6 ;  /* 0x000000000b0b7211 */ /* 0x000fe200078f30ff */
[----:B------:R-:W-:Y:S01]  /*1930*/  IMAD R2, R249, UR6, RZ ;  /* 0x00000006f9027c24 */ /* 0x000fe2000f8e02ff */
[----:B------:R-:W-:Y:S01]  /*1940*/  LEA.HI.X.SX32 R12, R6, R12, 0x1, P2 ;  /* 0x0000000c060c7211 */ /* 0x000fe200010f0eff */
[----:B------:R-:W-:-:S04]  /*1950*/  IMAD.WIDE.U32 R6, R7, R34, R226 ;  /* 0x0000002207067225 */ /* 0x000fc800078e00e2 */
[----:B------:R-:W-:Y:S01]  /*1960*/  IMAD.IADD R5, R5, 0x1, R8 ;  /* 0x0000000105057824 */ /* 0x000fe200078e0208 */
[----:B------:R-:W-:Y:S01]  /*1970*/  IADD3 R6, P3, R39, R6, RZ ;  /* 0x0000000627067210 */ /* 0x000fe20007f7e0ff */
[----:B------:R-:W-:Y:S02]  /*1980*/  IMAD R0, R249, UR4, RZ ;  /* 0x00000004f9007c24 */ /* 0x000fe4000f8e02ff */
[C---:B------:R-:W-:Y:S01]  /*1990*/  IMAD R8, R248.reuse, UR7, R2 ;  /* 0x00000007f8087c24 */ /* 0x040fe2000f8e0202 */
[----:B------:R-:W-:Y:S01]  /*19a0*/  IADD3.X R7, R33, R7, R10, P3, !PT ;  /* 0x0000000721077210 */ /* 0x000fe20001ffe40a */
[C---:B------:R-:W-:Y:S01]  /*19b0*/  IMAD R0, R248.reuse, UR5, R0 ;  /* 0x00000005f8007c24 */ /* 0x040fe2000f8e0200 */
[----:B------:R-:W-:Y:S01]  /*19c0*/  SHF.R.S32.HI R2, RZ, 0x6, R11 ;  /* 0x00000006ff027819 */ /* 0x000fe2000001140b */
[C---:B------:R-:W-:Y:S01]  /*19d0*/  IMAD.WIDE.U32 R4, R248.reuse, UR4, R4 ;  /* 0x00000004f8047c25 */ /* 0x040fe2000f8e0004 */
[----:B------:R-:W-:Y:S02]  /*19e0*/  ULDC.64 UR4, c[0x0][0x400] ;  /* 0x0001000000047ab9 */ /* 0x000fe40000000a00 */
[----:B------:R-:W-:Y:S01]  /*19f0*/  VIMNMX R245, RZ, R2, !PT ;  /* 0x00000002fff57248 */ /* 0x000fe20007fe0100 */
[----:B------:R-:W-:Y:S01]  /*1a00*/  IMAD.WIDE.U32 R6, R248, UR6, R6 ;  /* 0x00000006f8067c25 */ /* 0x000fe2000f8e0006 */
[----:B------:R-:W-:Y:S01]  /*1a10*/  ULDC.64 UR6, c[0x0][0x210] ;  /* 0x0000840000067ab9 */ /* 0x000fe20000000a00 */
[----:B------:R-:W-:-:S02]  /*1a20*/  IADD3 R5, R5, R0, RZ ;  /* 0x0000000005057210 */ /* 0x000fc40007ffe0ff */
[----:B------:R-:W-:Y:S01]  /*1a30*/  IMAD.IADD R8, R7, 0x1, R8 ;  /* 0x0000000107087824 */ /* 0x000fe200078e0208 */
[----:B------:R-:W-:Y:S01]  /*1a40*/  LEA R190, P3, R6, UR6, 0x1 ;  /* 0x0000000606be7c11 */ /* 0x000fe2000f8608ff */
[-C--:B------:R-:W-:Y:S01]  /*1a50*/  IMAD R0, R23, R20.reuse, RZ ;  /* 0x0000001417007224 */ /* 0x080fe200078e02ff */
[----:B------:R-:W-:Y:S01]  /*1a60*/  LEA R203, P2, R9, UR4, 0x2 ;  /* 0x0000000409cb7c11 */ /* 0x000fe2000f8410ff */
[----:B------:R-:W-:Y:S01]  /*1a70*/  IMAD.WIDE.U32 R4, R234, R20, R4 ;  /* 0x00000014ea047225 */ /* 0x000fe200078e0004 */
[----:B------:R-:W-:Y:S02]  /*1a80*/  LEA.HI.X R191, R6, UR7, R8, 0x1, P3 ;  /* 0x0000000706bf7c11 */ /* 0x000fe400098f0c08 */
[----:B------:R-:W-:Y:S01]  /*1a90*/  ISETP.GT.AND P3, PT, R187, R245, PT ;  /* 0x000000f5bb00720c */ /* 0x000fe20003f64270 */
[----:B------:R-:W-:Y:S01]  /*1aa0*/  IMAD R0, R234, R21, R0 ;  /* 0x00000015ea007224 */ /* 0x000fe200078e0200 */
[----:B------:R-:W-:Y:S01]  /*1ab0*/  LEA.HI.X R201, R9, UR5, R12, 0x2, P2 ;  /* 0x0000000509c97c11 */ /* 0x000fe200090f140c */
[----:B------:R-:W-:Y:S01]  /*1ac0*/  ULDC.64 UR4, c[0x0][0x3e0] ;  /* 0x0000f80000047ab9 */ /* 0x000fe20000000a00 */
[----:B-----5:R-:W-:Y:S01]  /*1ad0*/  IMAD.WIDE R12, R13, 0x4, R42 ;  /* 0x000000040d0c7825 */ /* 0x020fe200078e022a */
[----:B------:R-:W-:-:S03]  /*1ae0*/  LEA R188, P2, R4, UR4, 0x1 ;  /* 0x0000000404bc7c11 */ /* 0x000fc6000f8408ff */
[----:B------:R-:W-:Y:S01]  /*1af0*/  IMAD.IADD R0, R5, 0x1, R0 ;  /* 0x0000000105007824 */ /* 0x000fe200078e0200 */
[----:B------:R-:W-:Y:S01]  /*1b00*/  MOV R229, R12 ;  /* 0x0000000c00e57202 */ /* 0x000fe20000000f00 */
[----:B------:R-:W-:-:S03]  /*1b10*/  IMAD.WIDE R6, R26, 0x4, R16 ;  /* 0x000000041a067825 */ /* 0x000fc600078e0210 */
        /* <DEDUP_REMOVED lines=31> */
.L_x_133:
        /* <DEDUP_REMOVED lines=13> */
.L_x_134:
[-C--:B------:R-:W-:Y:S01]  /*1de0*/  IMAD R0, R30, R4.reuse, RZ ;  /* 0x000000041e007224 */ /* 0x080fe200078e02ff */
[----:B------:R-:W-:Y:S01]  /*1df0*/  ULDC UR4, c[0x0][0x2d0] ;  /* 0x0000b40000047ab9 */ /* 0x000fe20000000800 */
[----:B------:R-:W-:Y:S01]  /*1e00*/  IMAD.WIDE.U32 R6, R24, R4, R226 ;  /* 0x0000000418067225 */ /* 0x000fe200078e00e2 */
[----:B------:R-:W-:Y:S01]  /*1e10*/  ISETP.GE.AND P3, PT, R226, UR4, PT ;  /* 0x00000004e2007c0c */ /* 0x000fe2000bf66270 */
[----:B------:R-:W-:Y:S01]  /*1e20*/  ULDC.64 UR4, c[0x0][0x468] ;  /* 0x00011a0000047ab9 */ /* 0x000fe20000000a00 */
[----:B------:R-:W-:Y:S01]  /*1e30*/  BSSY B0, `(.L_x_135) ;  /* 0x000001b000007945 */ /* 0x000fe20003800000 */
[----:B------:R-:W-:Y:S01]  /*1e40*/  IMAD R8, R24, R5, R0 ;  /* 0x0000000518087224 */ /* 0x000fe200078e0200 */
[----:B------:R-:W-:Y:S01]  /*1e50*/  IADD3 R6, P0, R2, R6, RZ ;  /* 0x0000000602067210 */ /* 0x000fe20007f1e0ff */
[----:B------:R-:W-:Y:S02]  /*1e60*/  IMAD R0, R44, -0x80, R200 ;  /* 0xffffff802c007824 */ /* 0x000fe400078e02c8 */
[----:B------:R-:W-:Y:S01]  /*1e70*/  VIADD R2, R234, 0x20 ;  /* 0x00000020ea027836 */ /* 0x000fe20000000000 */
[----:B------:R-:W-:Y:S01]  /*1e80*/  IADD3.X R7, R10, R7, R8, P0, !PT ;  /* 0x000000070a077210 */ /* 0x000fe200007fe408 */
[C---:B------:R-:W-:Y:S01]  /*1e90*/  VIADD R9, R234.reuse, 0x40 ;  /* 0x00000040ea097836 */ /* 0x040fe20000000000 */
[----:B------:R-:W-:-:S02]  /*1ea0*/  IADD3 R8, R234, 0x60, RZ ;  /* 0x00000060ea087810 */ /* 0x000fc40007ffe0ff */
[-C--:B------:R-:W-:Y:S01]  /*1eb0*/  ISETP.GE.OR P2, PT, R2, R0.reuse, P3 ;  /* 0x000000000200720c */ /* 0x080fe20001f46670 */
[----:B------:R-:W-:Y:S01]  /*1ec0*/  IMAD R2, R249, UR4, RZ ;  /* 0x00000004f9027c24 */ /* 0x000fe2000f8e02ff */
[-C--:B------:R-:W-:Y:S01]  /*1ed0*/  ISETP.GE.OR P1, PT, R9, R0.reuse, P3 ;  /* 0x000000000900720c */ /* 0x080fe20001f26670 */
[----:B------:R-:W-:Y:S01]  /*1ee0*/  IMAD.WIDE.U32 R6, R248, UR4, R6 ;  /* 0x00000004f8067c25 */ /* 0x000fe2000f8e0006 */
[-C--:B------:R-:W-:Y:S02]  /*1ef0*/  ISETP.GE.OR P0, PT, R8, R0.reuse, P3 ;  /* 0x000000000800720c */ /* 0x080fe40001f06670 */
[----:B------:R-:W-:Y:S01]  /*1f00*/  ISETP.GE.OR P3, PT, R234, R0, P3 ;  /* 0x00000000ea00720c */ /* 0x000fe20001f66670 */
[----:B------:R-:W-:-:S05]  /*1f10*/  IMAD R0, R248, UR5, R2 ;  /* 0x00000005f8007c24 */ /* 0x000fca000f8e0202 */
[----:B------:R-:W-:-:S07]  /*1f20*/  IADD3 R0, R7, R0, RZ ;  /* 0x0000000007007210 */ /* 0x000fce0007ffe0ff */
        /* <DEDUP_REMOVED lines=11> */
.L_x_136:
[----:B------:R-:W-:Y:S05]  /*1fe0*/  BSYNC B0 ;  /* 0x0000000000007941 */ /* 0x000fea0003800000 */
.L_x_135:
[----:B------:R-:W-:Y:S04]  /*1ff0*/  BSSY B0, `(.L_x_137) ;  /* 0x000000e000007945 */ /* 0x000fe80003800000 */
[----:B------:R-:W-:Y:S05]  /*2000*/  @P2 BRA `(.L_x_138) ;  /* 0x0000000000302947 */ /* 0x000fea0003800000 */
[----:B------:R-:W-:Y:S01]  /*2010*/  IADD3 R2, P4, R234, 0x20, RZ ;  /* 0x00000020ea027810 */ /* 0x000fe20007f9e0ff */
[----:B------:R-:W-:Y:S01]  /*2020*/  ULDC.64 UR4, c[0x0][0x3f0] ;  /* 0x0000fc0000047ab9 */ /* 0x000fe20000000a00 */
[----:B------:R-:W-:-:S03]  /*2030*/  MOV R9, R0 ;  /* 0x0000000000097202 */ /* 0x000fc60000000f00 */
[----:B------:R-:W-:-:S04]  /*2040*/  IMAD.X R8, RZ, RZ, R23, P4 ;  /* 0x000000ffff087224 */ /* 0x000fc800020e0617 */
[----:B-1----:R-:W-:Y:S02]  /*2050*/  IMAD R10, R8, R4, RZ ;  /* 0x00000004080a7224 */ /* 0x002fe400078e02ff */
[----:B------:R-:W-:-:S04]  /*2060*/  IMAD.MOV.U32 R8, RZ, RZ, R6 ;  /* 0x000000ffff087224 */ /* 0x000fc800078e0006 */
[----:B------:R-:W-:-:S04]  /*2070*/  IMAD.WIDE.U32 R8, R2, R4, R8 ;  /* 0x0000000402087225 */ /* 0x000fc800078e0008 */
[----:B------:R-:W-:Y:S01]  /*2080*/  IMAD R2, R2, R5, R10 ;  /* 0x0000000502027224 */ /* 0x000fe200078e020a */
[----:B------:R-:W-:-:S04]  /*2090*/  LEA R10, P4, R8, UR4, 0x1 ;  /* 0x00000004080a7c11 */ /* 0x000fc8000f8808ff */
[----:B------:R-:W-:-:S04]  /*20a0*/  IADD3 R2, R9, R2, RZ ;  /* 0x0000000209027210 */ /* 0x000fc80007ffe0ff */
[----:B------:R-:W-:-:S05]  /*20b0*/  LEA.HI.X R11, R8, UR5, R2, 0x1, P4 ;  /* 0x00000005080b7c11 */ /* 0x000fca000a0f0c02 */
[----:B------:R2:W-:Y:S02]  /*20c0*/  STG.E.128 desc[UR12][R10.64], RZ ;  /* 0x000000ff0a007986 */ /* 0x0005e4000c101d0c */
.L_x_138:
[----:B------:R-:W-:Y:S05]  /*20d0*/  BSYNC B0 ;  /* 0x0000000000007941 */ /* 0x000fea0003800000 */
.L_x_137:
[----:B------:R-:W-:Y:S04]  /*20e0*/  BSSY B0, `(.L_x_139) ;  /* 0x000000e000007945 */ /* 0x000fe80003800000 */
[----:B------:R-:W-:Y:S05]  /*20f0*/  @P1 BRA `(.L_x_140) ;  /* 0x0000000000301947 */ /* 0x000fea0003800000 */
[----:B------:R-:W-:Y:S01]  /*2100*/  IADD3 R2, P4, R234, 0x40, RZ ;  /* 0x00000040ea027810 */ /* 0x000fe20007f9e0ff */
[----:B------:R-:W-:Y:S01]  /*2110*/  ULDC.64 UR4, c[0x0][0x3f0] ;  /* 0x0000fc0000047ab9 */ /* 0x000fe20000000a00 */
[----:B------:R-:W-:-:S03]  /*2120*/  MOV R9, R0 ;  /* 0x0000000000097202 */ /* 0x000fc60000000f00 */
[----:B------:R-:W-:-:S04]  /*2130*/  IMAD.X R8, RZ, RZ, R23, P4 ;  /* 0x000000ffff087224 */ /* 0x000fc800020e0617 */
[----:B-12---:R-:W-:Y:S02]  /*2140*/  IMAD R10, R8, R4, RZ ;  /* 0x00000004080a7224 */ /* 0x006fe400078e02ff */
[----:B------:R-:W-:-:S04]  /*2150*/  IMAD.MOV.U32 R8, RZ, RZ, R6 ;  /* 0x000000ffff087224 */ /* 0x000fc800078e0006 */
[----:B------:R-:W-:-:S04]  /*2160*/  IMAD.WIDE.U32 R8, R2, R4, R8 ;  /* 0x0000000402087225 */ /* 0x000fc800078e0008 */
[----:B------:R-:W-:Y:S01]  /*2170*/  IMAD R2, R2, R5, R10 ;  /* 0x0000000502027224 */ /* 0x000fe200078e020a */
[----:B------:R-:W-:-:S04]  /*2180*/  LEA R10, P4, R8, UR4, 0x1 ;  /* 0x00000004080a7c11 */ /* 0x000fc8000f8808ff */
[----:B------:R-:W-:-:S04]  /*2190*/  IADD3 R2, R9, R2, RZ ;  /* 0x0000000209027210 */ /* 0x000fc80007ffe0ff */
[----:B------:R-:W-:-:S05]  /*21a0*/  LEA.HI.X R11, R8, UR5, R2, 0x1, P4 ;  /* 0x00000005080b7c11 */ /* 0x000fca000a0f0c02 */
[----:B------:R3:W-:Y:S02]  /*21b0*/  STG.E.128 desc[UR12][R10.64], RZ ;  /* 0x000000ff0a007986 */ /* 0x0007e4000c101d0c */
.L_x_140:
[----:B------:R-:W-:Y:S05]  /*21c0*/  BSYNC B0 ;  /* 0x0000000000007941 */ /* 0x000fea0003800000 */
.L_x_139:
[----:B------:R-:W-:Y:S04]  /*21d0*/  BSSY B0, `(.L_x_141) ;  /* 0x000000d000007945 */ /* 0x000fe80003800000 */
[----:B------:R-:W-:Y:S05]  /*21e0*/  @P0 BRA `(.L_x_142) ;  /* 0x00000000002c0947 */ /* 0x000fea0003800000 */
[----:B------:R-:W-:Y:S01]  /*21f0*/  IADD3 R2, P4, R234, 0x60, RZ ;  /* 0x00000060ea027810 */ /* 0x000fe20007f9e0ff */
[----:B------:R-:W-:-:S03]  /*2200*/  ULDC.64 UR4, c[0x0][0x3f0] ;  /* 0x0000fc0000047ab9 */ /* 0x000fc60000000a00 */
[----:B------:R-:W-:-:S05]  /*2210*/  IADD3.X R7, RZ, R23, RZ, P4, !PT ;  /* 0x00000017ff077210 */ /* 0x000fca00027fe4ff */
[----:B------:R-:W-:Y:S01]  /*2220*/  IMAD R8, R7, R4, RZ ;  /* 0x0000000407087224 */ /* 0x000fe200078e02ff */
[----:B------:R-:W-:-:S03]  /*2230*/  MOV R7, R0 ;  /* 0x0000000000077202 */ /* 0x000fc60000000f00 */
[----:B------:R-:W-:-:S04]  /*2240*/  IMAD.WIDE.U32 R6, R2, R4, R6 ;  /* 0x0000000402067225 */ /* 0x000fc800078e0006 */
[----:B------:R-:W-:Y:S01]  /*2250*/  IMAD R2, R2, R5, R8 ;  /* 0x0000000502027224 */ /* 0x000fe200078e0208 */
[----:B------:R-:W-:-:S04]  /*2260*/  LEA R4, P4, R6, UR4, 0x1 ;  /* 0x0000000406047c11 */ /* 0x000fc8000f8808ff */
[----:B------:R-:W-:-:S04]  /*2270*/  IADD3 R2, R7, R2, RZ ;  /* 0x0000000207027210 */ /* 0x000fc80007ffe0ff */
[----:B------:R-:W-:-:S05]  /*2280*/  LEA.HI.X R5, R6, UR5, R2, 0x1, P4 ;  /* 0x0000000506057c11 */ /* 0x000fca000a0f0c02 */
[----:B------:R4:W-:Y:S02]  /*2290*/  STG.E.128 desc[UR12][R4.64], RZ ;  /* 0x000000ff04007986 */ /* 0x0009e4000c101d0c */
.L_x_142:
[----:B------:R-:W-:Y:S05]  /*22a0*/  BSYNC B0 ;  /* 0x0000000000007941 */ /* 0x000fea0003800000 */
.L_x_141:
[-C--:B----4-:R-:W-:Y:S01]  /*22b0*/  IMAD.WIDE.U32 R4, R24, R12.reuse, R226 ;  /* 0x0000000c18047225 */ /* 0x090fe200078e00e2 */
[----:B------:R-:W-:Y:S01]  /*22c0*/  ULDC.64 UR4, c[0x0][0x470] ;  /* 0x00011c0000047ab9 */ /* 0x000fe20000000a00 */
[----:B------:R-:W-:Y:S02]  /*22d0*/  BSSY B0, `(.L_x_143) ;  /* 0x0000014000007945 */ /* 0x000fe40003800000 */
[----:B------:R-:W-:Y:S01]  /*22e0*/  IMAD R0, R30, R12, RZ ;  /* 0x0000000c1e007224 */ /* 0x000fe200078e02ff */
[----:B------:R-:W-:-:S03]  /*22f0*/  IADD3 R4, P4, R14, R4, RZ ;  /* 0x000000040e047210 */ /* 0x000fc60007f9e0ff */
[----:B------:R-:W-:Y:S02]  /*2300*/  IMAD R2, R24, R13, R0 ;  /* 0x0000000d18027224 */ /* 0x000fe400078e0200 */
[----:B------:R-:W-:-:S03]  /*2310*/  IMAD R0, R249, UR4, RZ ;  /* 0x00000004f9007c24 */ /* 0x000fc6000f8e02ff */
        /* <DEDUP_REMOVED lines=15> */
.L_x_144:
[----:B------:R-:W-:Y:S05]  /*2410*/  BSYNC B0 ;  /* 0x0000000000007941 */ /* 0x000fea0003800000 */
.L_x_143:
[----:B------:R-:W-:Y:S04]  /*2420*/  BSSY B0, `(.L_x_145) ;  /* 0x000000e000007945 */ /* 0x000fe80003800000 */
        /* <DEDUP_REMOVED lines=12> */
[----:B------:R4:W-:Y:S02]  /*24f0*/  STG.E.128 desc[UR12][R8.64], RZ ;  /* 0x000000ff08007986 */ /* 0x0009e4000c101d0c */
.L_x_146:
[----:B------:R-:W-:Y:S05]  /*2500*/  BSYNC B0 ;  /* 0x0000000000007941 */ /* 0x000fea0003800000 */
.L_x_145:
        /* <DEDUP_REMOVED lines=14> */
.L_x_148:
[----:B------:R-:W-:Y:S05]  /*25f0*/  BSYNC B0 ;  /* 0x0000000000007941 */ /* 0x000fea0003800000 */
.L_x_147:
[----:B------:R-:W-:Y:S05]  /*2600*/  @P0 BRA `(.L_x_149) ;  /* 0x0000005c00040947 */ /* 0x000fea0003800000 */
[----:B------:R-:W-:Y:S01]  /*2610*/  IADD3 R2, P0, R234, 0x60, RZ ;  /* 0x00000060ea027810 */ /* 0x000fe20007f1e0ff */
[----:B------:R-:W-:Y:S01]  /*2620*/  IMAD.MOV.U32 R6, RZ, RZ, R4 ;  /* 0x000000ffff067224 */ /* 0x000fe200078e0004 */
[----:B------:R-:W-:Y:S01]  /*2630*/  MOV R7, R0 ;  /* 0x0000000000077202 */ /* 0x000fe20000000f00 */
[----:B------:R-:W-:Y:S02]  /*2640*/  ULDC.64 UR4, c[0x0][0x3f8] ;  /* 0x0000fe0000047ab9 */ /* 0x000fe40000000a00 */
[----:B------:R-:W-:Y:S02]  /*2650*/  IMAD.X R5, RZ, RZ, R23, P0 ;  /* 0x000000ffff057224 */ /* 0x000fe400000e0617 */
[----:B------:R-:W-:-:S04]  /*2660*/  IMAD.WIDE.U32 R6, R2, R12, R6 ;  /* 0x0000000c02067225 */ /* 0x000fc800078e0006 */
[----:B------:R-:W-:Y:S01]  /*2670*/  IMAD R5, R5, R12, RZ ;  /* 0x0000000c05057224 */ /* 0x000fe200078e02ff */
[----:B------:R-:W-:-:S03]  /*2680*/  LEA R4, P0, R6, UR4, 0x1 ;  /* 0x0000000406047c11 */ /* 0x000fc6000f8008ff */
[----:B------:R-:W-:-:S05]  /*2690*/  IMAD R2, R2, R13, R5 ;  /* 0x0000000d02027224 */ /* 0x000fca00078e0205 */
[----:B------:R-:W-:-:S04]  /*26a0*/  IADD3 R2, R7, R2, RZ ;  /* 0x0000000207027210 */ /* 0x000fc80007ffe0ff */
[----:B------:R-:W-:-:S05]  /*26b0*/  LEA.HI.X R5, R6, UR5, R2, 0x1, P0 ;  /* 0x0000000506057c11 */ /* 0x000fca00080f0c02 */
[----:B------:R1:W-:Y:S01]  /*26c0*/  STG.E.128 desc[UR12][R4.64], RZ ;  /* 0x000000ff04007986 */ /* 0x0003e2000c101d0c */
[----:B------:R-:W-:Y:S05]  /*26d0*/  BRA `(.L_x_149) ;  /* 0x0000005800d07947 */ /* 0x000fea0003800000 */
.L_x_132:
[----:B------:R-:W2:Y:S01]  /*26e0*/  LDL R17, [R1+0x8] ;  /* 0x0000080001117983 */ /* 0x000ea20000100800 */
[----:B------:R-:W-:Y:S01]  /*26f0*/  IMAD R0, R44, -0x80, R200 ;  /* 0xffffff802c007824 */ /* 0x000fe200078e02c8 */
[----:B------:R-:W-:Y:S01]  /*2700*/  ULDC.64 UR4, c[0x0][0x268] ;  /* 0x00009a0000047ab9 */ /* 0x000fe20000000a00 */
[C---:B------:R-:W-:Y:S01]  /*2710*/  VIADD R6, R234.reuse, 0x60 ;  /* 0x00000060ea067836 */ /* 0x040fe20000000000 */
[C---:B------:R-:W-:Y:S01]  /*2720*/  LEA.HI R10, R187.reuse, R187, RZ, 0x1 ;  /* 0x000000bbbb0a7211 */ /* 0x040fe200078f08ff */
[C---:B------:R-:W-:Y:S01]  /*2730*/  VIADD R4, R234.reuse, 0x40 ;  /* 0x00000040ea047836 */ /* 0x040fe20000000000 */
[----:B------:R-:W-:Y:S01]  /*2740*/  ISETP.GE.AND P3, PT, R234, R0, PT ;  /* 0x00000000ea00720c */ /* 0x000fe20003f66270 */
[----:B------:R-:W-:Y:S01]  /*2750*/  IMAD R2, R30, R14, RZ ;  /* 0x0000000e1e027224 */ /* 0x000fe200078e02ff */
[-C--:B------:R-:W-:Y:S01]  /*2760*/  ISETP.GE.AND P4, PT, R6, R0.reuse, PT ;  /* 0x000000000600720c */ /* 0x080fe20003f86270 */
[----:B------:R-:W-:Y:S01]  /*2770*/  IMAD R11, R187, -0x40, R32 ;  /* 0xffffffc0bb0b7824 */ /* 0x000fe200078e0220 */
[----:B------:R-:W-:Y:S01]  /*2780*/  P2R R16, PR, RZ, 0x8 ;  /* 0x00000008ff107803 */ /* 0x000fe20000000000 */
[----:B------:R-:W-:Y:S01]  /*2790*/  @P1 BAR.SYNC.DEFER_BLOCKING 0x0 ;  /* 0x0000000000001b1d */ /* 0x000fe20000010000 */
[----:B------:R-:W-:Y:S01]  /*27a0*/  IADD3 R6, R234, 0x20, RZ ;  /* 0x00000020ea067810 */ /* 0x000fe20007ffe0ff */
[----:B------:R-:W-:Y:S01]  /*27b0*/  IMAD R2, R24, R15, R2 ;  /* 0x0000000f18027224 */ /* 0x000fe200078e0202 */
[----:B------:R-:W-:Y:S01]  /*27c0*/  ISETP.NE.AND P1, PT, R16, RZ, PT ;  /* 0x000000ff1000720c */ /* 0x000fe20003f25270 */
[----:B------:R-:W-:Y:S01]  /*27d0*/  IMAD R8, R27, UR4, RZ ;  /* 0x000000041b087c24 */ /* 0x000fe2000f8e02ff */
[----:B------:R-:W-:Y:S01]  /*27e0*/  ISETP.GE.AND P5, PT, R4, R0, PT ;  /* 0x000000000400720c */ /* 0x000fe20003fa6270 */
[--C-:B------:R-:W-:Y:S01]  /*27f0*/  IMAD.WIDE.U32 R4, R24, R14, R226.reuse ;  /* 0x0000000e18047225 */ /* 0x100fe200078e00e2 */
[C---:B------:R-:W-:Y:S01]  /*2800*/  ISETP.GE.AND P6, PT, R6.reuse, R0, PT ;  /* 0x000000000600720c */ /* 0x040fe20003fc6270 */
[----:B------:R-:W-:Y:S01]  /*2810*/  BSSY B0, `(.L_x_150) ;  /* 0x0000022000007945 */ /* 0x000fe20003800000 */
[----:B------:R-:W-:Y:S01]  /*2820*/  ISETP.GE.AND P2, PT, R6, R11, PT ;  /* 0x0000000b0600720c */ /* 0x000fe20003f46270 */
[----:B------:R-:W-:Y:S01]  /*2830*/  IMAD.WIDE.U32 R6, R24, R18, R226 ;  /* 0x0000001218067225 */ /* 0x000fe200078e00e2 */
[----:B------:R-:W-:-:S02]  /*2840*/  IADD3 R4, P0, R37, R4, RZ ;  /* 0x0000000425047210 */ /* 0x000fc40007f1e0ff */
[----:B------:R-:W-:Y:S02]  /*2850*/  ISETP.GE.AND P3, PT, R234, R11, PT ;  /* 0x0000000bea00720c */ /* 0x000fe40003f66270 */
[----:B------:R-:W-:Y:S01]  /*2860*/  IADD3.X R5, R38, R5, R2, P0, !PT ;  /* 0x0000000526057210 */ /* 0x000fe200007fe402 */
[----:B------:R-:W-:Y:S01]  /*2870*/  IMAD R2, R30, R18, RZ ;  /* 0x000000121e027224 */ /* 0x000fe200078e02ff */
[----:B------:R-:W-:Y:S02]  /*2880*/  IADD3 R12, P0, R29, R6, RZ ;  /* 0x000000061d0c7210 */ /* 0x000fe40007f1e0ff */
[----:B------:R-:W-:Y:S01]  /*2890*/  LOP3.LUT R10, R10, 0xfffffffe, RZ, 0xc0, !PT ;  /* 0xfffffffe0a0a7812 */ /* 0x000fe200078ec0ff */
[----:B------:R-:W-:Y:S02]  /*28a0*/  IMAD R9, R24, R19, R2 ;  /* 0x0000001318097224 */ /* 0x000fe400078e0202 */
[C---:B------:R-:W-:Y:S02]  /*28b0*/  IMAD R2, R22.reuse, UR5, R8 ;  /* 0x0000000516027c24 */ /* 0x040fe4000f8e0208 */
[----:B------:R-:W-:Y:S01]  /*28c0*/  IMAD.WIDE.U32 R4, R22, UR4, R4 ;  /* 0x0000000416047c25 */ /* 0x000fe2000f8e0004 */
[----:B------:R-:W-:-:S04]  /*28d0*/  IADD3.X R13, R31, R7, R9, P0, !PT ;  /* 0x000000071f0d7210 */ /* 0x000fc800007fe409 */
[----:B------:R-:W-:Y:S01]  /*28e0*/  IADD3 R2, R5, R2, RZ ;  /* 0x0000000205027210 */ /* 0x000fe20007ffe0ff */
[----:B--2---:R-:W-:-:S05]  /*28f0*/  IMAD R0, R17, 0x2, R181 ;  /* 0x0000000211007824 */ /* 0x004fca00078e02b5 */
[----:B------:R1:W-:Y:S01]  /*2900*/  @P1 STS.128 [R0+0xa000], RZ ;  /* 0x00a000ff00001388 */ /* 0x0003e20000000c00 */
[----:B------:R-:W-:Y:S05]  /*2910*/  @P1 BRA `(.L_x_151) ;  /* 0x0000000000441947 */ /* 0x000fea0003800000 */
        /* <DEDUP_REMOVED lines=17> */
.L_x_151:
[----:B------:R-:W-:Y:S05]  /*2a30*/  BSYNC B0 ;  /* 0x0000000000007941 */ /* 0x000fea0003800000 */
.L_x_150:
[----:B------:R4:W-:Y:S01]  /*2a40*/  @P6 STS.128 [R0+0xb000], RZ ;  /* 0x00b000ff00006388 */ /* 0x0009e20000000c00 */
[----:B------:R-:W-:Y:S04]  /*2a50*/  BSSY B0, `(.L_x_152) ;  /* 0x0000015000007945 */ /* 0x000fe80003800000 */
[----:B------:R-:W-:Y:S05]  /*2a60*/  @P6 BRA `(.L_x_153) ;  /* 0x00000000004c6947 */ /* 0x000fea0003800000 */
        /* <DEDUP_REMOVED lines=15> */
[----:B------:R-:W-:Y:S01]  /*2b60*/  @!PT LDS RZ, [RZ] ;  /* 0x00000000fffff984 */ /* 0x000fe20000000800 */
[----:B------:R-:W-:Y:S01]  /*2b70*/  @!PT LDS RZ, [RZ] ;  /* 0x00000000fffff984 */ /* 0x000fe20000000800 */
[----:B------:R-:W-:Y:S01]  /*2b80*/  @!PT LDS RZ, [RZ] ;  /* 0x00000000fffff984 */ /* 0x000fe20000000800 */
[----:B------:R3:W-:Y:S02]  /*2b90*/  LDGSTS.E.BYPASS.LTC128B.128 [R0+0xb000], desc[UR12][R8.64] ;  /* 0x0b00000008007fae */ /* 0x0007e4000b901d4c */
.L_x_153:
[----:B------:R-:W-:Y:S05]  /*2ba0*/  BSYNC B0 ;  /* 0x0000000000007941 */ /* 0x000fea0003800000 */
.L_x_152:
        /* <DEDUP_REMOVED lines=22> */
.L_x_155:
[----:B------:R-:W-:Y:S05]  /*2d10*/  BSYNC B0 ;  /* 0x0000000000007941 */ /* 0x000fea0003800000 */
.L_x_154:
        /* <DEDUP_REMOVED lines=22> */
.L_x_157:
[----:B------:R-:W-:Y:S05]  /*2e80*/  BSYNC B0 ;  /* 0x0000000000007941 */ /* 0x000fea0003800000 */
.L_x_156:
[----:B------:R-:W0:Y:S01]  /*2e90*/  LDGDEPBAR ;  /* 0x00000000000079af */ /* 0x000e220000000000 */
[----:B------:R-:W-:Y:S01]  /*2ea0*/  BSSY B0, `(.L_x_158) ;  /* 0x000000c000007945 */ /* 0x000fe20003800000 */
[----:B------:R-:W-:Y:S02]  /*2eb0*/  IADD3 R2, R187, -R10, RZ ;  /* 0x8000000abb027210 */ /* 0x000fe40007ffe0ff */
        /* <DEDUP_REMOVED lines=10> */
.L_x_159:
[----:B------:R-:W-:Y:S05]  /*2f60*/  BSYNC B0 ;  /* 0x0000000000007941 */ /* 0x000fea0003800000 */
.L_x_158:
[----:B------:R1:W-:Y:S01]  /*2f70*/  @P2 STS.128 [R0+0x5000], RZ ;  /* 0x005000ff00002388 */ /* 0x0003e20000000c00 */
[----:B------:R-:W-:Y:S01]  /*2f80*/  ISETP.NE.AND P1, PT, R2, 0x1, PT ;  /* 0x000000010200780c */ /* 0x000fe20003f25270 */
[----:B------:R-:W-:Y:S01]  /*2f90*/  VIADD R2, R17, 0x1000 ;  /* 0x0000100011027836 */ /* 0x000fe20000000000 */
[----:B------:R-:W-:Y:S04]  /*2fa0*/  BSSY B0, `(.L_x_160) ;  /* 0x000000e000007945 */ /* 0x000fe80003800000 */
[----:B------:R-:W-:-:S05]  /*2fb0*/  SEL R2, R2, R17, !P1 ;  /* 0x0000001102027207 */ /* 0x000fca0004800000 */
[----:B------:R-:W-:Y:S01]  /*2fc0*/  IMAD R185, R2, 0x2, R181 ;  /* 0x0000000202b97824 */ /* 0x000fe200078e02b5 */
[----:B------:R-:W-:Y:S05]  /*2fd0*/  @P2 BRA `(.L_x_161) ;  /* 0x0000000000282947 */ /* 0x000fea0003800000 */
[----:B------:R-:W-:Y:S02]  /*2fe0*/  ULDC UR4, c[0x0][0x2d0] ;  /* 0x0000b40000047ab9 */ /* 0x000fe40000000800 */
[----:B------:R-:W-:-:S13]  /*2ff0*/  ISETP.GE.AND P0, PT, R226, UR4, PT ;  /* 0x00000004e2007c0c */ /* 0x000fda000bf06270 */
[----:B------:R1:W-:Y:S01]  /*3000*/  @P0 STS.128 [R0+0x5000], RZ ;  /* 0x005000ff00000388 */ /* 0x0003e20000000c00 */
[----:B------:R-:W-:Y:S05]  /*3010*/  @P0 BRA `(.L_x_161) ;  /* 0x0000000000180947 */ /* 0x000fea0003800000 */
[----:B---3--:R-:W-:-:S04]  /*3020*/  LEA R4, P0, R20, R188, 0x6 ;  /* 0x000000bc14047211 */ /* 0x008fc800078030ff */
[----:B------:R-:W-:-:S05]  /*3030*/  LEA.HI.X R5, R20, R189, R21, 0x6, P0 ;  /* 0x000000bd14057211 */ /* 0x000fca00000f3415 */
[----:B------:R-:W-:Y:S01]  /*3040*/  @!PT LDS RZ, [RZ] ;  /* 0x00000000fffff984 */ /* 0x000fe20000000800 */
[----:B------:R-:W-:Y:S01]  /*3050*/  @!PT LDS RZ, [RZ] ;  /* 0x00000000fffff984 */ /* 0x000fe20000000800 */
[----:B------:R-:W-:Y:S01]  /*3060*/  @!PT LDS RZ, [RZ] ;  /* 0x00000000fffff984 */ /* 0x000fe20000000800 */
[----:B------:R3:W-:Y:S04]  /*3070*/  LDGSTS.E.BYPASS.LTC128B.128 [R0+0x5000], desc[UR12][R4.64] ;  /* 0x0500000004007fae */ /* 0x0007e8000b901d4c */
.L_x_161:
[----:B------:R-:W-:Y:S05]  /*3080*/  BSYNC B0 ;  /* 0x0000000000007941 */ /* 0x000fea0003800000 */
.L_x_160:
[----:B------:R1:W-:Y:S01]  /*3090*/  @P3 STS [R185], RZ ;  /* 0x000000ffb9003388 */ /* 0x0003e20000000800 */
[----:B------:R-:W-:Y:S03]  /*30a0*/  BSSY B0, `(.L_x_162) ;  /* 0x0000010000007945 */ /* 0x000fe60003800000 */
        /* <DEDUP_REMOVED lines=15> */
.L_x_163:
[----:B------:R-:W-:Y:S05]  /*31a0*/  BSYNC B0 ;  /* 0x0000000000007941 */ /* 0x000fea0003800000 */
.L_x_162:
[----:B------:R1:W-:Y:S01]  /*31b0*/  @P2 STS [R185+0x1000], RZ ;  /* 0x001000ffb9002388 */ /* 0x0003e20000000800 */
[----:B------:R-:W-:Y:S03]  /*31c0*/  BSSY B0, `(.L_x_164) ;  /* 0x0000012000007945 */ /* 0x000fe60003800000 */
[----:B------:R1:W-:Y:S04]  /*31d0*/  @P2 STS [R185+0x1004], RZ ;  /* 0x001004ffb9002388 */ /* 0x0003e80000000800 */
[----:B------:R1:W-:Y:S04]  /*31e0*/  @P2 STS [R185+0x1008], RZ ;  /* 0x001008ffb9002388 */ /* 0x0003e80000000800 */
[----:B------:R1:W-:Y:S01]  /*31f0*/  @P2 STS [R185+0x100c], RZ ;  /* 0x00100cffb9002388 */ /* 0x0003e20000000800 */
[----:B------:R-:W-:Y:S05]  /*3200*/  @P2 BRA `(.L_x_165) ;  /* 0x0000000000342947 */ /* 0x000fea0003800000 */
[----:B------:R-:W-:Y:S02]  /*3210*/  ULDC UR4, c[0x0][0x2d0] ;  /* 0x0000b40000047ab9 */ /* 0x000fe40000000800 */
[----:B------:R-:W-:-:S13]  /*3220*/  ISETP.GE.AND P0, PT, R226, UR4, PT ;  /* 0x00000004e2007c0c */ /* 0x000fda000bf06270 */
[----:B------:R1:W-:Y:S04]  /*3230*/  @P0 STS [R185+0x1000], RZ ;  /* 0x001000ffb9000388 */ /* 0x0003e80000000800 */
[----:B------:R1:W-:Y:S04]  /*3240*/  @P0 STS [R185+0x1004], RZ ;  /* 0x001004ffb9000388 */ /* 0x0003e80000000800 */
[----:B------:R1:W-:Y:S04]  /*3250*/  @P0 STS [R185+0x1008], RZ ;  /* 0x001008ffb9000388 */ /* 0x0003e80000000800 */
[----:B------:R1:W-:Y:S01]  /*3260*/  @P0 STS [R185+0x100c], RZ ;  /* 0x00100cffb9000388 */ /* 0x0003e20000000800 */
[----:B------:R-:W-:Y:S05]  /*3270*/  @P0 BRA `(.L_x_165) ;  /* 0x0000000000180947 */ /* 0x000fea0003800000 */
[----:B---3--:R-:W-:-:S04]  /*3280*/  LEA R4, P0, R34, R190, 0x6 ;  /* 0x000000be22047211 */ /* 0x008fc800078030ff */
[----:B------:R-:W-:-:S05]  /*3290*/  LEA.HI.X R5, R34, R191, R35, 0x6, P0 ;  /* 0x000000bf22057211 */ /* 0x000fca00000f3423 */
[----:B------:R-:W-:Y:S01]  /*32a0*/  @!PT LDS RZ, [RZ] ;  /* 0x00000000fffff984 */ /* 0x000fe20000000800 */
[----:B------:R-:W-:Y:S01]  /*32b0*/  @!PT LDS RZ, [RZ] ;  /* 0x00000000fffff984 */ /* 0x000fe20000000800 */
[----:B------:R-:W-:Y:S01]  /*32c0*/  @!PT LDS RZ, [RZ] ;  /* 0x00000000fffff984 */ /* 0x000fe20000000800 */
[----:B------:R3:W-:Y:S04]  /*32d0*/  LDGSTS.E.BYPASS.LTC128B.128 [R185+0x1000], desc[UR12][R4.64] ;  /* 0x0100000004b97fae */ /* 0x0007e8000b901d4c */
.L_x_165:
[----:B------:R-:W-:Y:S05]  /*32e0*/  BSYNC B0 ;  /* 0x0000000000007941 */ /* 0x000fea0003800000 */
.L_x_164:
[----:B------:R-:W-:Y:S01]  /*32f0*/  ISETP.NE.AND P0, PT, R16, RZ, PT ;  /* 0x000000ff1000720c */ /* 0x000fe20003f05270 */
[----:B------:R-:W-:Y:S01]  /*3300*/  ULDC.64 UR4, c[0x0][0x260] ;  /* 0x0000980000047ab9 */ /* 0x000fe20000000a00 */
[----:B------:R-:W-:Y:S01]  /*3310*/  BSSY B0, `(.L_x_166) ;  /* 0x0000018000007945 */ /* 0x000fe20003800000 */
[----:B------:R-:W-:Y:S02]  /*3320*/  IMAD R2, R27, UR4, RZ ;  /* 0x000000041b027c24 */ /* 0x000fe4000f8e02ff */
[----:B---3--:R-:W-:-:S04]  /*3330*/  IMAD.WIDE.U32 R4, R22, UR4, R12 ;  /* 0x0000000416047c25 */ /* 0x008fc8000f8e000c */
[----:B------:R-:W-:-:S04]  /*3340*/  IMAD R2, R22, UR5, R2 ;  /* 0x0000000516027c24 */ /* 0x000fc8000f8e0202 */
[----:B------:R3:W-:Y:S01]  /*3350*/  @P0 STS.128 [R0+0x6000], RZ ;  /* 0x006000ff00000388 */ /* 0x0007e20000000c00 */
[----:B------:R-:W-:Y:S01]  /*3360*/  IADD3 R2, R5, R2, RZ ;  /* 0x0000000205027210 */ /* 0x000fe20007ffe0ff */
        /* <DEDUP_REMOVED lines=18> */
.L_x_167:
[----:B------:R-:W-:Y:S05]  /*3490*/  BSYNC B0 ;  /* 0x0000000000007941 */ /* 0x000fea0003800000 */
.L_x_166:
[----:B------:R1:W-:Y:S01]  /*34a0*/  @P6 STS.128 [R0+0x7000], RZ ;  /* 0x007000ff00006388 */ /* 0x0003e20000000c00 */
[----:B------:R-:W-:Y:S04]  /*34b0*/  BSSY B0, `(.L_x_168) ;  /* 0x0000015000007945 */ /* 0x000fe80003800000 */
[----:B------:R-:W-:Y:S05]  /*34c0*/  @P6 BRA `(.L_x_169) ;  /* 0x00000000004c6947 */ /* 0x000fea0003800000 */
[----:B------:R-:W-:Y:S02]  /*34d0*/  ULDC UR4, c[0x0][0x2d0] ;  /* 0x0000b40000047ab9 */ /* 0x000fe40000000800 */
[----:B------:R-:W-:-:S13]  /*34e0*/  ISETP.GE.AND P0, PT, R226, UR4, PT ;  /* 0x00000004e2007c0c */ /* 0x000fda000bf06270 */
[----:B------:R1:W-:Y:S01]  /*34f0*/  @P0 STS.128 [R0+0x7000], RZ ;  /* 0x007000ff00000388 */ /* 0x0003e20000000c00 */
        /* <DEDUP_REMOVED lines=16> */
.L_x_169:
[----:B------:R-:W-:Y:S05]  /*3600*/  BSYNC B0 ;  /* 0x0000000000007941 */ /* 0x000fea0003800000 */
.L_x_168:
        /* <DEDUP_REMOVED lines=22> */
.L_x_171:
[----:B------:R-:W-:Y:S05]  /*3770*/  BSYNC B0 ;  /* 0x0000000000007941 */ /* 0x000fea0003800000 */
.L_x_170:
        /* <DEDUP_REMOVED lines=22> */
.L_x_173:
[----:B------:R-:W-:Y:S05]  /*38e0*/  BSYNC B0 ;  /* 0x0000000000007941 */ /* 0x000fea0003800000 */
.L_x_172:
[----:B------:R-:W2:Y:S01]  /*38f0*/  LDL R13, [R1+0x14] ;  /* 0x00001400010d7983 */ /* 0x000ea20000100800 */
[----:B------:R-:W-:Y:S02]  /*3900*/  ULDC.64 UR4, c[0x0][0x3c8] ;  /* 0x0000f20000047ab9 */ /* 0x000fe40000000a00 */
[----:B------:R-:W-:Y:S01]  /*3910*/  ISETP.NE.U32.AND P3, PT, RZ, UR4, PT ;  /* 0x00000004ff007c0c */ /* 0x000fe2000bf65070 */
[----:B------:R-:W0:Y:S03]  /*3920*/  LDGDEPBAR ;  /* 0x00000000000079af */ /* 0x000e260000000000 */
[----:B------:R-:W-:Y:S01]  /*3930*/  ISETP.NE.AND.EX P3, PT, RZ, UR5, PT, P3 ;  /* 0x00000005ff007c0c */ /* 0x000fe2000bf65330 */
[----:B------:R-:W-:Y:S01]  /*3940*/  IMAD.MOV.U32 R224, RZ, RZ, 0x7f800000 ;  /* 0x7f800000ffe07424 */ /* 0x000fe200078e00ff */
[----:B------:R-:W2:Y:S11]  /*3950*/  LDL R14, [R1+0x30] ;  /* 0x00003000010e7983 */ /* 0x000eb60000100800 */
[----:B-1----:R-:W1:Y:S01]  /*3960*/  @P3 LDC.64 R8, c[0x0][0x3d0] ;  /* 0x0000f400ff083b82 */ /* 0x002e620000000a00 */
[----:B------:R-:W-:-:S02]  /*3970*/  IMAD.MOV.U32 R225, RZ, RZ, 0x7f800000 ;  /* 0x7f800000ffe17424 */ /* 0x000fc400078e00ff */
[----:B------:R-:W-:Y:S02]  /*3980*/  IMAD.MOV.U32 R223, RZ, RZ, 0x7f800000 ;  /* 0x7f800000ffdf7424 */ /* 0x000fe400078e00ff */
[----:B------:R-:W-:Y:S01]  /*3990*/  IMAD.MOV.U32 R222, RZ, RZ, 0x7f800000 ;  /* 0x7f800000ffde7424 */ /* 0x000fe200078e00ff */
[----:B------:R-:W-:-:S04]  /*39a0*/  DEPBAR.LE SB0, 0x1 ;  /* 0x000080400000791a */ /* 0x000fc80000000000 */
[----:B-1----:R-:W-:-:S04]  /*39b0*/  @P3 IMAD.WIDE.U32 R6, R45, R8, R248 ;  /* 0x000000082d063225 */ /* 0x002fc800078e00f8 */
[C---:B--234-:R-:W-:Y:S01]  /*39c0*/  VIADD R0, R13.reuse, 0x28 ;  /* 0x000000280d007836 */ /* 0x05cfe20000000000 */
[----:B------:R-:W-:Y:S01]  /*39d0*/  SHF.R.S32.HI R12, RZ, 0x1f, R13 ;  /* 0x0000001fff0c7819 */ /* 0x000fe2000001140d */
[C---:B------:R-:W-:Y:S01]  /*39e0*/  VIADD R2, R13.reuse, 0x8 ;  /* 0x000000080d027836 */ /* 0x040fe20000000000 */
[CC--:B------:R-:W-:Y:S01]  /*39f0*/  ISETP.GE.AND P6, PT, R13.reuse, R11.reuse, PT ;  /* 0x0000000b0d00720c */ /* 0x0c0fe20003fc6270 */
[C---:B------:R-:W-:Y:S01]  /*3a00*/  VIADD R4, R13.reuse, 0x20 ;  /* 0x000000200d047836 */ /* 0x040fe20000000000 */
[-C--:B------:R-:W-:Y:S02]  /*3a10*/  ISETP.GE.AND P2, PT, R0, R11.reuse, PT ;  /* 0x0000000b0000720c */ /* 0x080fe40003f46270 */
[-C--:B------:R-:W-:Y:S02]  /*3a20*/  ISETP.GE.AND P5, PT, R2, R11.reuse, PT ;  /* 0x0000000b0200720c */ /* 0x080fe40003fa6270 */
[----:B------:R-:W-:Y:S01]  /*3a30*/  ISETP.GE.AND P4, PT, R4, R11, PT ;  /* 0x0000000b0400720c */ /* 0x000fe20003f86270 */
[----:B------:R-:W-:Y:S01]  /*3a40*/  IMAD.SHL.U32 R4, R13, 0x4, RZ ;  /* 0x000000040d047824 */ /* 0x000fe200078e00ff */
[----:B------:R-:W-:-:S07]  /*3a50*/  SHF.R.S32.HI R2, RZ, 0x1f, R0 ;  /* 0x0000001fff027819 */ /* 0x000fce0000011400 */
[----:B------:R-:W-:-:S04]  /*3a60*/  @!P2 LEA R10, P0, R0, R229, 0x2 ;  /* 0x000000e5000aa211 */ /* 0x000fc800078010ff */
[----:B------:R-:W-:Y:S01]  /*3a70*/  @!P2 LEA.HI.X R11, R0, R228, R2, 0x2, P0 ;  /* 0x000000e4000ba211 */ /* 0x000fe200000f1402 */
[----:B------:R-:W-:Y:S01]  /*3a80*/  @P3 IMAD R0, R41, R8, RZ ;  /* 0x0000000829003224 */ /* 0x000fe200078e02ff */
[----:B------:R-:W-:Y:S02]  /*3a90*/  IADD3 R4, P0, R4, R229, RZ ;  /* 0x000000e504047210 */ /* 0x000fe40007f1e0ff */
[----:B------:R-:W-:Y:S01]  /*3aa0*/  SHF.L.U64.HI R2, R13, 0x2, R12 ;  /* 0x000000020d027819 */ /* 0x000fe2000001020c */
[----:B------:R-:W5:Y:S01]  /*3ab0*/  @!P2 LDG.E R223, desc[UR12][R10.64] ;  /* 0x0000000c0adfa981 */ /* 0x000f62000c1e1900 */
[----:B------:R-:W-:-:S03]  /*3ac0*/  @P3 IMAD R9, R45, R9, R0 ;  /* 0x000000092d093224 */ /* 0x000fc600078e0200 */
[----:B------:R-:W-:-:S05]  /*3ad0*/  IMAD.X R5, R2, 0x1, R228, P0 ;  /* 0x0000000102057824 */ /* 0x000fca00000e06e4 */
[----:B------:R-:W5:Y:S04]  /*3ae0*/  @!P6 LDG.E R224, desc[UR12][R4.64] ;  /* 0x0000000c04e0e981 */ /* 0x000f68000c1e1900 */
[----:B------:R-:W5:Y:S04]  /*3af0*/  @!P5 LDG.E R225, desc[UR12][R4.64+0x20] ;  /* 0x0000200c04e1d981 */ /* 0x000f68000c1e1900 */
[----:B------:R1:W5:Y:S01]  /*3b00*/  @!P4 LDG.E R222, desc[UR12][R4.64+0x80] ;  /* 0x0000800c04dec981 */ /* 0x000362000c1e1900 */
[----:B------:R-:W-:Y:S01]  /*3b10*/  BAR.SYNC.DEFER_BLOCKING 0x0 ;  /* 0x0000000000007b1d */ /* 0x000fe20000010000 */
[----:B------:R-:W-:Y:S01]  /*3b20*/  @P3 IMAD.IADD R9, R7, 0x1, R9 ;  /* 0x0000000107093824 */ /* 0x000fe200078e0209 */
[----:B------:R-:W-:-:S04]  /*3b30*/  @P3 LEA R8, P0, R6, UR4, 0x2 ;  /* 0x0000000406083c11 */ /* 0x000fc8000f8010ff */
[----:B------:R-:W-:Y:S01]  /*3b40*/  @P3 LEA.HI.X R9, R6, UR5, R9, 0x2, P0 ;  /* 0x0000000506093c11 */ /* 0x000fe200080f1409 */
[----:B------:R-:W-:Y:S01]  /*3b50*/  IMAD R140, R183, 0x2, R181 ;  /* 0x00000002b78c7824 */ /* 0x000fe200078e02b5 */
[----:B------:R-:W2:Y:S01]  /*3b60*/  S2R R2, SR_TID.X ;  /* 0x0000000000027919 */ /* 0x000ea20000002100 */
[C---:B------:R-:W-:Y:S02]  /*3b70*/  IMAD.SHL.U32 R233, R240.reuse, 0x10, RZ ;  /* 0x00000010f0e97824 */ /* 0x040fe400078e00ff */
[----:B------:R-:W-:Y:S02]  /*3b80*/  IMAD.SHL.U32 R232, R240, 0x8, RZ ;  /* 0x00000008f0e87824 */ /* 0x000fe400078e00ff */
[----:B------:R-:W-:Y:S02]  /*3b90*/  VIADD R168, R179, 0x1000 ;  /* 0x00001000b3a87836 */ /* 0x000fe40000000000 */
[----:B------:R-:W-:Y:S02]  /*3ba0*/  VIADD R169, R182, 0x1000 ;  /* 0x00001000b6a97836 */ /* 0x000fe40000000000 */
[----:B------:R-:W-:-:S02]  /*3bb0*/  IMAD.MOV.U32 R178, RZ, RZ, 0x20 ;  /* 0x00000020ffb27424 */ /* 0x000fc400078e00ff */
[----:B------:R-:W-:Y:S01]  /*3bc0*/  IMAD R186, R44, 0x80, R14 ;  /* 0x000000802cba7824 */ /* 0x000fe200078e020e */
[----:B------:R-:W-:Y:S01]  /*3bd0*/  IADD3 R24, R32, 0x80, R24 ;  /* 0x0000008020187810 */ /* 0x000fe20007ffe018 */
[----:B-1----:R-:W1:Y:S01]  /*3be0*/  @P3 LDC R5, c[0x0][0x2e8] ;  /* 0x0000ba00ff053b82 */ /* 0x002e620000000800 */
[----:B------:R-:W-:Y:S02]  /*3bf0*/  VIADD R4, R13, 0x1 ;  /* 0x000000010d047836 */ /* 0x000fe40000000000 */
[----:B------:R-:W-:Y:S01]  /*3c00*/  IMAD.MOV.U32 R128, RZ, RZ, 0x40 ;  /* 0x00000040ff807424 */ /* 0x000fe200078e00ff */
[----:B------:R-:W3:Y:S01]  /*3c10*/  @P3 LDG.E R8, desc[UR12][R8.64] ;  /* 0x0000000c08083981 */ /* 0x000ee2000c1e1900 */
[----:B------:R-:W-:Y:S01]  /*3c20*/  IMAD R170, R182, 0x2, R181 ;  /* 0x00000002b6aa7824 */ /* 0x000fe200078e02b5 */
[----:B------:R-:W-:Y:S01]  /*3c30*/  CS2R R94, SRZ ;  /* 0x00000000005e7805 */ /* 0x000fe2000001ff00 */
[----:B------:R-:W-:Y:S01]  /*3c40*/  IMAD.MOV.U32 R184, RZ, RZ, RZ ;  /* 0x000000ffffb87224 */ /* 0x000fe200078e00ff */
[----:B------:R-:W4:Y:S01]  /*3c50*/  LDSM.16.M88.4 R136, [R140+0xa000] ;  /* 0x00a000008c88783b */ /* 0x000f220000000200 */
[C---:B------:R-:W-:Y:S01]  /*3c60*/  IMAD R244, R240.reuse, 0x18, RZ ;  /* 0x00000018f0f47824 */ /* 0x040fe200078e02ff */
[----:B------:R-:W-:Y:S01]  /*3c70*/  CS2R R92, SRZ ;  /* 0x00000000005c7805 */ /* 0x000fe2000001ff00 */
[C---:B------:R-:W-:Y:S01]  /*3c80*/  IMAD.SHL.U32 R243, R240.reuse, 0x20, RZ ;  /* 0x00000020f0f37824 */ /* 0x040fe200078e00ff */
[----:B------:R-:W1:Y:S01]  /*3c90*/  LDSM.16.M88.4 R140, [R140+0xa800] ;  /* 0x00a800008c8c783b */ /* 0x000e620000000200 */
[C---:B------:R-:W-:Y:S01]  /*3ca0*/  IMAD R242, R240.reuse, 0x28, RZ ;  /* 0x00000028f0f27824 */ /* 0x040fe200078e02ff */
[----:B------:R-:W-:Y:S01]  /*3cb0*/  CS2R R98, SRZ ;  /* 0x0000000000627805 */ /* 0x000fe2000001ff00 */
[----:B------:R-:W-:Y:S01]  /*3cc0*/  IMAD R241, R240, 0x30, RZ ;  /* 0x00000030f0f17824 */ /* 0x000fe200078e02ff */
[----:B------:R-:W1:Y:S01]  /*3cd0*/  LDSM.16.M88.4 R144, [R176] ;  /* 0x00000000b090783b */ /* 0x000e620000000200 */
[----:B------:R-:W-:Y:S01]  /*3ce0*/  IMAD.MOV R239, RZ, RZ, -R239 ;  /* 0x000000ffffef7224 */ /* 0x000fe200078e0aef */
[----:B------:R-:W-:-:S02]  /*3cf0*/  CS2R R96, SRZ ;  /* 0x0000000000607805 */ /* 0x000fc4000001ff00 */
[----:B--2---:R-:W-:Y:S01]  /*3d00*/  SHF.R.S32.HI R0, RZ, 0x1f, R2 ;  /* 0x0000001fff007819 */ /* 0x004fe20000011402 */
[----:B------:R-:W2:Y:S01]  /*3d10*/  LDSM.16.M88.4 R148, [R176+0x800] ;  /* 0x00080000b094783b */ /* 0x000ea20000000200 */
[----:B------:R-:W-:Y:S01]  /*3d20*/  IMAD R177, R183, 0x2, R181 ;  /* 0x00000002b7b17824 */ /* 0x000fe200078e02b5 */
[----:B------:R-:W-:Y:S02]  /*3d30*/  CS2R R90, SRZ ;  /* 0x00000000005a7805 */ /* 0x000fe4000001ff00 */
[----:B------:R-:W-:Y:S01]  /*3d40*/  LEA.HI R0, R0, R2, RZ, 0x4 ;  /* 0x0000000200007211 */ /* 0x000fe200078f20ff */
[----:B------:R-:W1:Y:S01]  /*3d50*/  LDSM.16.M88.4 R152, [R174] ;  /* 0x00000000ae98783b */ /* 0x000e620000000200 */
[----:B------:R-:W-:Y:S01]  /*3d60*/  IMAD.SHL.U32 R252, R13, 0x4, RZ ;  /* 0x000000040dfc7824 */ /* 0x000fe200078e00ff */
[----:B------:R-:W-:Y:S02]  /*3d70*/  CS2R R88, SRZ ;  /* 0x0000000000587805 */ /* 0x000fe4000001ff00 */
[----:B------:R-:W-:Y:S01]  /*3d80*/  LOP3.LUT R0, R0, 0xfffffff0, RZ, 0xc0, !PT ;  /* 0xfffffff000007812 */ /* 0x000fe200078ec0ff */
[----:B------:R-:W1:Y:S01]  /*3d90*/  LDSM.16.M88.4 R156, [R174+0x800] ;  /* 0x00080000ae9c783b */ /* 0x000e620000000200 */
[----:B------:R-:W-:-:S02]  /*3da0*/  CS2R R86, SRZ ;  /* 0x0000000000567805 */ /* 0x000fc4000001ff00 */
[----:B------:R-:W-:Y:S02]  /*3db0*/  CS2R R84, SRZ ;  /* 0x0000000000547805 */ /* 0x000fe4000001ff00 */
[----:B------:R-:W-:Y:S01]  /*3dc0*/  CS2R R78, SRZ ;  /* 0x00000000004e7805 */ /* 0x000fe2000001ff00 */
[----:B------:R-:W-:Y:S01]  /*3dd0*/  IMAD.IADD R0, R2, 0x1, -R0 ;  /* 0x0000000102007824 */ /* 0x000fe200078e0a00 */
[----:B------:R-:W1:Y:S01]  /*3de0*/  LDSM.16.M88.4 R160, [R175] ;  /* 0x00000000afa0783b */ /* 0x000e620000000200 */
[----:B------:R-:W-:Y:S02]  /*3df0*/  CS2R R76, SRZ ;  /* 0x00000000004c7805 */ /* 0x000fe4000001ff00 */
[----:B------:R-:W-:Y:S02]  /*3e00*/  CS2R R82, SRZ ;  /* 0x0000000000527805 */ /* 0x000fe4000001ff00 */
[----:B------:R-:W-:Y:S02]  /*3e10*/  CS2R R80, SRZ ;  /* 0x0000000000507805 */ /* 0x000fe4000001ff00 */
[----:B------:R-:W-:Y:S01]  /*3e20*/  SHF.R.S32.HI R2, RZ, 0x1f, R0 ;  /* 0x0000001fff027819 */ /* 0x000fe20000011400 */
[----:B------:R-:W2:Y:S01]  /*3e30*/  LDSM.16.M88.4 R164, [R175+0x800] ;  /* 0x00080000afa4783b */ /* 0x000ea20000000200 */
[----:B------:R-:W-:-:S02]  /*3e40*/  CS2R R74, SRZ ;  /* 0x00000000004a7805 */ /* 0x000fc4000001ff00 */
[----:B------:R-:W-:Y:S02]  /*3e50*/  CS2R R72, SRZ ;  /* 0x0000000000487805 */ /* 0x000fe4000001ff00 */
[----:B------:R-:W-:Y:S02]  /*3e60*/  LEA.HI R2, R2, R0, RZ, 0x3 ;  /* 0x0000000002027211 */ /* 0x000fe400078f18ff */
[----:B------:R-:W-:Y:S02]  /*3e70*/  CS2R R70, SRZ ;  /* 0x0000000000467805 */ /* 0x000fe4000001ff00 */
[----:B------:R-:W-:Y:S02]  /*3e80*/  CS2R R68, SRZ ;  /* 0x0000000000447805 */ /* 0x000fe4000001ff00 */
[----:B------:R-:W-:Y:S02]  /*3e90*/  CS2R R62, SRZ ;  /* 0x00000000003e7805 */ /* 0x000fe4000001ff00 */
[----:B------:R-:W-:-:S02]  /*3ea0*/  LOP3.LUT R2, R2, 0xfffffff8, RZ, 0xc0, !PT ;  /* 0xfffffff802027812 */ /* 0x000fc400078ec0ff */
[----:B------:R-:W-:Y:S02]  /*3eb0*/  CS2R R60, SRZ ;  /* 0x00000000003c7805 */ /* 0x000fe4000001ff00 */
[----:B------:R-:W-:Y:S02]  /*3ec0*/  CS2R R66, SRZ ;  /* 0x0000000000427805 */ /* 0x000fe4000001ff00 */
[----:B------:R-:W-:Y:S02]  /*3ed0*/  CS2R R64, SRZ ;  /* 0x0000000000407805 */ /* 0x000fe4000001ff00 */
[----:B------:R-:W-:Y:S01]  /*3ee0*/  CS2R R58, SRZ ;  /* 0x00000000003a7805 */ /* 0x000fe2000001ff00 */
[----:B------:R-:W-:Y:S01]  /*3ef0*/  IMAD.IADD R0, R0, 0x1, -R2 ;  /* 0x0000000100007824 */ /* 0x000fe200078e0a02 */
[----:B------:R-:W-:Y:S02]  /*3f00*/  IADD3 R2, R200, R4, -R32 ;  /* 0x00000004c8027210 */ /* 0x000fe40007ffe820 */
[----:B------:R-:W-:-:S02]  /*3f10*/  CS2R R56, SRZ ;  /* 0x0000000000387805 */ /* 0x000fc4000001ff00 */
[----:B------:R-:W-:Y:S02]  /*3f20*/  CS2R R54, SRZ ;  /* 0x0000000000367805 */ /* 0x000fe4000001ff00 */
[----:B------:R-:W-:Y:S02]  /*3f30*/  CS2R R52, SRZ ;  /* 0x0000000000347805 */ /* 0x000fe4000001ff00 */
[C---:B------:R-:W-:Y:S01]  /*3f40*/  LOP3.LUT P0, RZ, R0.reuse, 0x2, RZ, 0xc0, !PT ;  /* 0x0000000200ff7812 */ /* 0x040fe2000780c0ff */
[----:B------:R4:W-:Y:S01]  /*3f50*/  STL [R1], R2 ;  /* 0x0000000201007387 */ /* 0x0009e20000100800 */
[----:B------:R-:W-:Y:S01]  /*3f60*/  LOP3.LUT P2, RZ, R0, 0x4, RZ, 0xc0, !PT ;  /* 0x0000000400ff7812 */ /* 0x000fe2000784c0ff */
[----:B------:R-:W-:Y:S01]  /*3f70*/  VIADD R0, R13, 0xffffffc0 ;  /* 0xffffffc00d007836 */ /* 0x000fe20000000000 */
[----:B-1----:R-:W3:Y:S01]  /*3f80*/  @P3 MUFU.RCP R5, R5 ;  /* 0x0000000500053308 */ /* 0x002ee20000001000 */
[----:B------:R-:W-:Y:S02]  /*3f90*/  CS2R R46, SRZ ;  /* 0x00000000002e7805 */ /* 0x000fe4000001ff00 */
[----:B------:R-:W-:Y:S01]  /*3fa0*/  CS2R R50, SRZ ;  /* 0x0000000000327805 */ /* 0x000fe2000001ff00 */
[----:B------:R-:W-:Y:S01]  /*3fb0*/  IMAD.SHL.U32 R247, R0, 0x4, RZ ;  /* 0x0000000400f77824 */ /* 0x000fe200078e00ff */
[----:B------:R-:W-:Y:S01]  /*3fc0*/  SEL R168, R168, R179, !P1 ;  /* 0x000000b3a8a87207 */ /* 0x000fe20004800000 */
[C---:B------:R-:W-:Y:S01]  /*3fd0*/  VIADD R211, R186.reuse, 0x8 ;  /* 0x00000008bad37836 */ /* 0x040fe20000000000 */
[----:B------:R-:W-:Y:S01]  /*3fe0*/  SEL R169, R169, R182, !P1 ;  /* 0x000000b6a9a97207 */ /* 0x000fe20004800000 */
[----:B------:R-:W-:Y:S01]  /*3ff0*/  VIADD R210, R186, 0x1 ;  /* 0x00000001bad27836 */ /* 0x000fe20000000000 */
[----:B------:R-:W-:-:S02]  /*4000*/  CS2R R48, SRZ ;  /* 0x0000000000307805 */ /* 0x000fc4000001ff00 */
[----:B------:R-:W-:Y:S02]  /*4010*/  CS2R R42, SRZ ;  /* 0x00000000002a7805 */ /* 0x000fe4000001ff00 */
[----:B------:R-:W-:Y:S02]  /*4020*/  CS2R R40, SRZ ;  /* 0x0000000000287805 */ /* 0x000fe4000001ff00 */
[----:B------:R-:W-:Y:S02]  /*4030*/  CS2R R38, SRZ ;  /* 0x0000000000267805 */ /* 0x000fe4000001ff00 */
[----:B------:R-:W-:Y:S02]  /*4040*/  CS2R R36, SRZ ;  /* 0x0000000000247805 */ /* 0x000fe4000001ff00 */
[----:B------:R-:W-:Y:S01]  /*4050*/  SHF.L.U64.HI R250, R13, 0x2, R12 ;  /* 0x000000020dfa7819 */ /* 0x000fe2000001020c */
[----:B------:R-:W-:Y:S01]  /*4060*/  IMAD.MOV.U32 R212, RZ, RZ, R185 ;  /* 0x000000ffffd47224 */ /* 0x000fe200078e00b9 */
[----:B------:R-:W-:Y:S01]  /*4070*/  ULDC UR4, c[0x0][0x2d0] ;  /* 0x0000b40000047ab9 */ /* 0x000fe20000000800 */
[----:B------:R-:W-:Y:S01]  /*4080*/  ULDC UR5, c[0x0][0x2ec] ;  /* 0x0000bb0000057ab9 */ /* 0x000fe20000000800 */
[----:B----4-:R-:W-:-:S04]  /*4090*/  VIADD R2, R233, 0x20 ;  /* 0x00000020e9027836 */ /* 0x010fc80000000000 */
[----:B------:R-:W-:-:S04]  /*40a0*/  IMAD.IADD R0, R232, 0x1, R2 ;  /* 0x00000001e8007824 */ /* 0x000fc800078e0202 */
[----:B------:R-:W-:Y:S01]  /*40b0*/  IMAD.IADD R237, R232, 0x1, R0 ;  /* 0x00000001e8ed7824 */ /* 0x000fe200078e0200 */
[----:B------:R-:W-:-:S03]  /*40c0*/  SEL R178, R178, 0xffffffe0, !P0 ;  /* 0xffffffe0b2b27807 */ /* 0x000fc60004000000 */
[----:B------:R-:W-:Y:S02]  /*40d0*/  IMAD.IADD R236, R232, 0x1, R237 ;  /* 0x00000001e8ec7824 */ /* 0x000fe400078e02ed */
[C---:B------:R-:W-:Y:S02]  /*40e0*/  VIADD R199, R186.reuse, 0x9 ;  /* 0x00000009bac77836 */ /* 0x040fe40000000000 */
[C---:B------:R-:W-:Y:S02]  /*40f0*/  VIADD R202, R186.reuse, 0x19 ;  /* 0x00000019baca7836 */ /* 0x040fe40000000000 */
[C---:B------:R-:W-:Y:S02]  /*4100*/  VIADD R198, R186.reuse, 0x18 ;  /* 0x00000018bac67836 */ /* 0x040fe40000000000 */
[C---:B------:R-:W-:Y:S02]  /*4110*/  VIADD R197, R186.reuse, 0x11 ;  /* 0x00000011bac57836 */ /* 0x040fe40000000000 */
[----:B------:R-:W-:-:S02]  /*4120*/  VIADD R196, R186, 0x10 ;  /* 0x00000010bac47836 */ /* 0x000fc40000000000 */
[----:B------:R-:W-:Y:S01]  /*4130*/  IMAD.IADD R235, R232, 0x1, R236 ;  /* 0x00000001e8eb7824 */ /* 0x000fe200078e02ec */
[----:B------:R-:W-:Y:S01]  /*4140*/  CS2R R44, SRZ ;  /* 0x00000000002c7805 */ /* 0x000fe2000001ff00 */
[----:B------:R-:W-:Y:S01]  /*4150*/  IMAD R240, R240, 0x38, RZ ;  /* 0x00000038f0f07824 */ /* 0x000fe200078e02ff */
[----:B------:R-:W-:Y:S01]  /*4160*/  I2FP.F32.S32 R209, R186 ;  /* 0x000000ba00d17245 */ /* 0x000fe20000201400 */
[----:B------:R-:W-:Y:S01]  /*4170*/  IMAD.IADD R251, R24, 0x1, -R200 ;  /* 0x0000000118fb7824 */ /* 0x000fe200078e0ac8 */
[----:B------:R-:W-:Y:S01]  /*4180*/  I2FP.F32.S32 R211, R211 ;  /* 0x000000d300d37245 */ /* 0x000fe20000201400 */
[--C-:B------:R-:W-:Y:S01]  /*4190*/  IMAD R168, R168, 0x2, R181.reuse ;  /* 0x00000002a8a87824 */ /* 0x100fe200078e02b5 */
[----:B------:R-:W-:Y:S01]  /*41a0*/  I2FP.F32.S32 R210, R210 ;  /* 0x000000d200d27245 */ /* 0x000fe20000201400 */
[----:B------:R-:W-:Y:S01]  /*41b0*/  IMAD R169, R169, 0x2, R181 ;  /* 0x00000002a9a97824 */ /* 0x000fe200078e02b5 */
[----:B------:R-:W-:Y:S01]  /*41c0*/  I2FP.F32.S32 R208, R199 ;  /* 0x000000c700d07245 */ /* 0x000fe20000201400 */
[----:B------:R-:W-:Y:S01]  /*41d0*/  IMAD.IADD R238, R232, 0x1, R235 ;  /* 0x00000001e8ee7824 */ /* 0x000fe200078e02eb */
[----:B------:R-:W-:Y:S01]  /*41e0*/  I2FP.F32.S32 R207, R202 ;  /* 0x000000ca00cf7245 */ /* 0x000fe20000201400 */
[----:B------:R-:W-:Y:S01]  /*41f0*/  IMAD.IADD R173, R178, 0x1, R170 ;  /* 0x00000001b2ad7824 */ /* 0x000fe200078e02aa */
[----:B------:R-:W-:Y:S01]  /*4200*/  I2FP.F32.S32 R206, R198 ;  /* 0x000000c600ce7245 */ /* 0x000fe20000201400 */
[----:B------:R-:W-:Y:S01]  /*4210*/  IMAD.IADD R172, R171, 0x1, R178 ;  /* 0x00000001abac7824 */ /* 0x000fe200078e02b2 */
[----:B------:R-:W-:-:S02]  /*4220*/  I2FP.F32.S32 R205, R197 ;  /* 0x000000c500cd7245 */ /* 0x000fc40000201400 */
[----:B------:R-:W-:Y:S02]  /*4230*/  I2FP.F32.S32 R204, R196 ;  /* 0x000000c400cc7245 */ /* 0x000fe40000201400 */
[----:B------:R-:W-:Y:S01]  /*4240*/  SEL R128, R128, 0xffffffc0, !P2 ;  /* 0xffffffc080807807 */ /* 0x000fe20005000000 */
[----:B--23--:R-:W-:-:S07]  /*4250*/  @P3 FMUL.FTZ R184, R8, R5 ;  /* 0x0000000508b83220 */ /* 0x00cfce0000410000 */
.L_x_176:
[----:B------:R-:W2:Y:S01]  /*4260*/  LDL R2, [R1+0x4] ;  /* 0x0000040001027983 */ /* 0x000ea20000100800 */
[C---:B------:R-:W-:Y:S01]  /*4270*/  IMAD.IADD R0, R169.reuse, 0x1, R178 ;  /* 0x00000001a9007824 */ /* 0x040fe200078e02b2 */
[----:B------:R-:W-:Y:S02]  /*4280*/  IADD3 R124, R169, R128, RZ ;  /* 0x00000080a97c7210 */ /* 0x000fe40007ffe0ff */
[----:B------:R-:W3:Y:S01]  /*4290*/  LDL R213, [R1] ;  /* 0x0000000001d57983 */ /* 0x000ee20000100800 */
[----:B-----5:R-:W-:Y:S02]  /*42a0*/  FSETP.NEU.FTZ.AND P0, PT, R224, -INF , PT ;  /* 0xff800000e000780b */ /* 0x020fe40003f1d000 */
[----:B------:R-:W-:Y:S01]  /*42b0*/  ISETP.GT.AND P6, PT, R187, R245, PT ;  /* 0x000000f5bb00720c */ /* 0x000fe20003fc4270 */
[----:B------:R-:W0:Y:S01]  /*42c0*/  LDGDEPBAR ;  /* 0x00000000000079af */ /* 0x000e220000000000 */
[----:B------:R-:W-:Y:S04]  /*42d0*/  DEPBAR.LE SB0, 0x0 ;  /* 0x000080000000791a */ /* 0x000fe80000000000 */
[----:B------:R-:W-:Y:S06]  /*42e0*/  BAR.SYNC.DEFER_BLOCKING 0x0 ;  /* 0x0000000000007b1d */ /* 0x000fec0000010000 */
[----:B------:R-:W-:Y:S08]  /*42f0*/  LDSM.16.M88.4 R32, [R169] ;  /* 0x00000000a920783b */ /* 0x000ff00000000200 */
[----:B------:R-:W1:Y:S08]  /*4300*/  LDSM.16.M88.4 R16, [R177+0x6000] ;  /* 0x00600000b110783b */ /* 0x000e700000000200 */
[----:B------:R-:W4:Y:S08]  /*4310*/  LDSM.16.M88.4 R28, [R169+0x1000] ;  /* 0x00100000a91c783b */ /* 0x000f300000000200 */
[----:B------:R-:W4:Y:S08]  /*4320*/  LDSM.16.M88.4 R100, [R177+0x6800] ;  /* 0x00680000b164783b */ /* 0x000f300000000200 */
[----:B------:R-:W-:Y:S08]  /*4330*/  LDSM.16.M88.4 R104, [R0] ;  /* 0x000000000068783b */ /* 0x000ff00000000200 */
[----:B------:R-:W4:Y:S01]  /*4340*/  LDSM.16.M88.4 R108, [R176+-0x4000] ;  /* 0xffc00000b06c783b */ /* 0x000f220000000200 */
[-C--:B-1----:R-:W-:Y:S07]  /*4350*/  HMMA.16816.F32.BF16 R4, R32, R16.reuse, RZ ;  /* 0x000000102004723c */ /* 0x082fee00000418ff */
[----:B------:R1:W1:Y:S01]  /*4360*/  LDSM.16.M88.4 R112, [R0+0x1000] ;  /* 0x001000000070783b */ /* 0x0002620000000200 */
[C---:B----4-:R-:W-:Y:S07]  /*4370*/  HMMA.16816.F32.BF16 R8, R28.reuse, R16, RZ ;  /* 0x000000101c08723c */ /* 0x050fee00000418ff */
[----:B------:R-:W4:Y:S01]  /*4380*/  LDSM.16.M88.4 R116, [R176+-0x3800] ;  /* 0xffc80000b074783b */ /* 0x000f220000000200 */
[-C--:B------:R-:W-:Y:S07]  /*4390*/  HMMA.16816.F32.BF16 R12, R28, R18.reuse, RZ ;  /* 0x000000121c0c723c */ /* 0x080fee00000418ff */
[----:B------:R-:W-:Y:S01]  /*43a0*/  LDSM.16.M88.4 R120, [R174+-0x4000] ;  /* 0xffc00000ae78783b */ /* 0x000fe20000000200 */
[C---:B------:R-:W-:Y:S07]  /*43b0*/  HMMA.16816.F32.BF16 R16, R32.reuse, R18, RZ ;  /* 0x000000122010723c */ /* 0x040fee00000418ff */
[----:B------:R-:W-:Y:S01]  /*43c0*/  LDSM.16.M88.4 R132, [R175+-0x4000] ;  /* 0xffc00000af84783b */ /* 0x000fe20000000200 */
[-C--:B------:R-:W-:Y:S03]  /*43d0*/  HMMA.16816.F32.BF16 R20, R32, R100.reuse, RZ ;  /* 0x000000642014723c */ /* 0x080fe600000418ff */
[----:B-1----:R-:W-:Y:S03]  /*43e0*/  IMAD.IADD R0, R0, 0x1, R128 ;  /* 0x0000000100007824 */ /* 0x002fe600078e0280 */
[C---:B------:R-:W-:Y:S02]  /*43f0*/  HMMA.16816.F32.BF16 R24, R28.reuse, R100, RZ ;  /* 0x000000641c18723c */ /* 0x040fe400000418ff */
[----:B------:R-:W-:Y:S04]  /*4400*/  LDSM.16.M88.4 R128, [R0] ;  /* 0x000000000080783b */ /* 0x000fe80000000200 */
[-C--:B------:R-:W-:Y:S06]  /*4410*/  HMMA.16816.F32.BF16 R28, R28, R102.reuse, RZ ;  /* 0x000000661c1c723c */ /* 0x080fec00000418ff */
[----:B------:R-:W-:Y:S01]  /*4420*/  HMMA.16816.F32.BF16 R32, R32, R102, RZ ;  /* 0x000000662020723c */ /* 0x000fe200000418ff */
[----:B------:R-:W1:Y:S05]  /*4430*/  LDSM.16.M88.4 R100, [R124] ;  /* 0x000000007c64783b */ /* 0x000e6a0000000200 */
[-C--:B------:R-:W-:Y:S03]  /*4440*/  HMMA.16816.F32.BF16 R4, R104, R108.reuse, R4 ;  /* 0x0000006c6804723c */ /* 0x080fe60000041804 */
[----:B------:R-:W1:Y:S03]  /*4450*/  LDSM.16.M88.4 R124, [R124+0x1000] ;  /* 0x001000007c7c783b */ /* 0x000e660000000200 */
[C---:B------:R-:W-:Y:S06]  /*4460*/  HMMA.16816.F32.BF16 R8, R112.reuse, R108, R8 ;  /* 0x0000006c7008723c */ /* 0x040fec0000041808 */
[-C--:B------:R-:W-:Y:S06]  /*4470*/  HMMA.16816.F32.BF16 R12, R112, R110.reuse, R12 ;  /* 0x0000006e700c723c */ /* 0x080fec000004180c */
[C---:B------:R-:W-:Y:S01]  /*4480*/  HMMA.16816.F32.BF16 R16, R104.reuse, R110, R16 ;  /* 0x0000006e6810723c */ /* 0x040fe20000041810 */
[----:B------:R-:W1:Y:S05]  /*4490*/  LDSM.16.M88.4 R108, [R174+-0x3800] ;  /* 0xffc80000ae6c783b */ /* 0x000e6a0000000200 */
[-C--:B----4-:R-:W-:Y:S06]  /*44a0*/  HMMA.16816.F32.BF16 R20, R104, R116.reuse, R20 ;  /* 0x000000746814723c */ /* 0x090fec0000041814 */
[C---:B------:R-:W-:Y:S06]  /*44b0*/  HMMA.16816.F32.BF16 R24, R112.reuse, R116, R24 ;  /* 0x000000747018723c */ /* 0x040fec0000041818 */
[-C--:B------:R-:W-:Y:S06]  /*44c0*/  HMMA.16816.F32.BF16 R28, R112, R118.reuse, R28 ;  /* 0x00000076701c723c */ /* 0x080fec000004181c */
[----:B------:R-:W-:Y:S01]  /*44d0*/  HMMA.16816.F32.BF16 R32, R104, R118, R32 ;  /* 0x000000766820723c */ /* 0x000fe20000041820 */
[----:B------:R-:W4:Y:S05]  /*44e0*/  LDSM.16.M88.4 R104, [R0+0x1000] ;  /* 0x001000000068783b */ /* 0x000f2a0000000200 */
[-C--:B-1----:R-:W-:Y:S06]  /*44f0*/  HMMA.16816.F32.BF16 R4, R100, R120.reuse, R4 ;  /* 0x000000786404723c */ /* 0x082fec0000041804 */
[C---:B------:R-:W-:Y:S06]  /*4500*/  HMMA.16816.F32.BF16 R8, R124.reuse, R120, R8 ;  /* 0x000000787c08723c */ /* 0x040fec0000041808 */
[-C--:B------:R-:W-:Y:S06]  /*4510*/  HMMA.16816.F32.BF16 R12, R124, R122.reuse, R12 ;  /* 0x0000007a7c0c723c */ /* 0x080fec000004180c */
[C---:B------:R-:W-:Y:S06]  /*4520*/  HMMA.16816.F32.BF16 R16, R100.reuse, R122, R16 ;  /* 0x0000007a6410723c */ /* 0x040fec0000041810 */
[-C--:B------:R-:W-:Y:S06]  /*4530*/  HMMA.16816.F32.BF16 R20, R100, R108.reuse, R20 ;  /* 0x0000006c6414723c */ /* 0x080fec0000041814 */
[C---:B------:R-:W-:Y:S06]  /*4540*/  HMMA.16816.F32.BF16 R24, R124.reuse, R108, R24 ;  /* 0x0000006c7c18723c */ /* 0x040fec0000041818 */
[-C--:B------:R-:W-:Y:S05]  /*4550*/  HMMA.16816.F32.BF16 R28, R124, R110.reuse, R28 ;  /* 0x0000006e7c1c723c */ /* 0x080fea000004181c */
[----:B------:R-:W-:Y:S01]  /*4560*/  FMUL.FTZ R108, R224, 1.4426950216293334961 ;  /* 0x3fb8aa3be06c7820 */ /* 0x000fe20000410000 */
[----:B------:R-:W-:Y:S05]  /*4570*/  HMMA.16816.F32.BF16 R32, R100, R110, R32 ;  /* 0x0000006e6420723c */ /* 0x000fea0000041820 */
[----:B------:R-:W-:Y:S01]  /*4580*/  FSEL R108, R108, RZ, P0 ;  /* 0x000000ff6c6c7208 */ /* 0x000fe20000000000 */
[-C--:B------:R-:W-:Y:S01]  /*4590*/  HMMA.16816.F32.BF16 R4, R128, R132.reuse, R4 ;  /* 0x000000848004723c */ /* 0x080fe20000041804 */
[----:B------:R-:W-:Y:S04]  /*45a0*/  MOV R111, 0x40 ;  /* 0x00000040006f7802 */ /* 0x000fe80000000f00 */
[C---:B------:R-:W-:Y:S01]  /*45b0*/  FMUL.FTZ R102, R225.reuse, 1.4426950216293334961 ;  /* 0x3fb8aa3be1667820 */ /* 0x040fe20000410000 */
[C---:B----4-:R-:W-:Y:S04]  /*45c0*/  HMMA.16816.F32.BF16 R8, R104.reuse, R132, R8 ;  /* 0x000000846808723c */ /* 0x050fe80000041808 */
[----:B------:R-:W-:Y:S01]  /*45d0*/  FSETP.NEU.FTZ.AND P0, PT, R225, -INF , PT ;  /* 0xff800000e100780b */ /* 0x000fe20003f1d000 */
[----:B------:R-:W-:Y:S01]  /*45e0*/  FMUL.FTZ R100, R222, 1.4426950216293334961 ;  /* 0x3fb8aa3bde647820 */ /* 0x000fe20000410000 */
[-C--:B------:R-:W-:Y:S05]  /*45f0*/  HMMA.16816.F32.BF16 R12, R104, R134.reuse, R12 ;  /* 0x00000086680c723c */ /* 0x080fea000004180c */
[----:B------:R-:W-:Y:S01]  /*4600*/  FSEL R102, R102, RZ, P0 ;  /* 0x000000ff66667208 */ /* 0x000fe20000000000 */
[C---:B------:R-:W-:Y:S04]  /*4610*/  HMMA.16816.F32.BF16 R16, R128.reuse, R134, R16 ;  /* 0x000000868010723c */ /* 0x040fe80000041810 */
[----:B------:R-:W-:Y:S02]  /*4620*/  FSETP.NEU.FTZ.AND P0, PT, R222, -INF , PT ;  /* 0xff800000de00780b */ /* 0x000fe40003f1d000 */
[CC--:B------:R-:W-:Y:S01]  /*4630*/  FFMA.FTZ R4, R209.reuse, R184.reuse, R4 ;  /* 0x000000b8d1047223 */ /* 0x0c0fe20000010004 */
[CC--:B------:R-:W-:Y:S01]  /*4640*/  FFMA.FTZ R5, R210.reuse, R184.reuse, R5 ;  /* 0x000000b8d2057223 */ /* 0x0c0fe20000010005 */
[CC--:B------:R-:W-:Y:S03]  /*4650*/  FFMA.FTZ R6, R209.reuse, R184.reuse, R6 ;  /* 0x000000b8d1067223 */ /* 0x0c0fe60000010006 */
[-C--:B------:R-:W-:Y:S01]  /*4660*/  FFMA.FTZ R7, R210, R184.reuse, R7 ;  /* 0x000000b8d2077223 */ /* 0x080fe20000010007 */
[-C--:B------:R-:W-:Y:S01]  /*4670*/  FFMA.FTZ R8, R209, R184.reuse, R8 ;  /* 0x000000b8d1087223 */ /* 0x080fe20000010008 */
[----:B------:R-:W-:Y:S01]  /*4680*/  FSEL R100, R100, RZ, P0 ;  /* 0x000000ff64647208 */ /* 0x000fe20000000000 */
[CC--:B------:R-:W-:Y:S01]  /*4690*/  FFMA.FTZ R11, R210.reuse, R184.reuse, R11 ;  /* 0x000000b8d20b7223 */ /* 0x0c0fe2000001000b */
[----:B------:R-:W-:Y:S01]  /*46a0*/  FSETP.NEU.FTZ.AND P0, PT, R223, -INF , PT ;  /* 0xff800000df00780b */ /* 0x000fe20003f1d000 */
[-C--:B------:R-:W-:Y:S01]  /*46b0*/  FFMA.FTZ R9, R210, R184.reuse, R9 ;  /* 0x000000b8d2097223 */ /* 0x080fe20000010009 */
[-C--:B------:R-:W-:Y:S01]  /*46c0*/  FFMA.FTZ R10, R209, R184.reuse, R10 ;  /* 0x000000b8d10a7223 */ /* 0x080fe2000001000a */
[CC--:B------:R-:W-:Y:S01]  /*46d0*/  FFMA.FTZ R12, R211.reuse, R184.reuse, R12 ;  /* 0x000000b8d30c7223 */ /* 0x0c0fe2000001000c */
[CC--:B------:R-:W-:Y:S01]  /*46e0*/  FFMA.FTZ R13, R208.reuse, R184.reuse, R13 ;  /* 0x000000b8d00d7223 */ /* 0x0c0fe2000001000d */
[CC--:B------:R-:W-:Y:S01]  /*46f0*/  FFMA.FTZ R14, R211.reuse, R184.reuse, R14 ;  /* 0x000000b8d30e7223 */ /* 0x0c0fe2000001000e */
[CC--:B------:R-:W-:Y:S03]  /*4700*/  FFMA.FTZ R15, R208.reuse, R184.reuse, R15 ;  /* 0x000000b8d00f7223 */ /* 0x0c0fe6000001000f */
[CC--:B------:R-:W-:Y:S01]  /*4710*/  FFMA.FTZ R16, R211.reuse, R184.reuse, R16 ;  /* 0x000000b8d3107223 */ /* 0x0c0fe20000010010 */
[CC--:B------:R-:W-:Y:S01]  /*4720*/  FFMA.FTZ R17, R208.reuse, R184.reuse, R17 ;  /* 0x000000b8d0117223 */ /* 0x0c0fe20000010011 */
[-C--:B------:R-:W-:Y:S01]  /*4730*/  FFMA.FTZ R18, R211, R184.reuse, R18 ;  /* 0x000000b8d3127223 */ /* 0x080fe20000010012 */
[----:B------:R-:W-:Y:S01]  /*4740*/  FFMA.FTZ R19, R208, R184, R19 ;  /* 0x000000b8d0137223 */ /* 0x000fe20000010013 */
[----:B--2---:R-:W-:Y:S01]  /*4750*/  SHF.L.U32 R0, R2, 0x7, RZ ;  /* 0x0000000702007819 */ /* 0x004fe200000006ff */
[----:B------:R-:W-:Y:S03]  /*4760*/  IMAD.SHL.U32 R2, R187, 0x40, RZ ;  /* 0x00000040bb027824 */ /* 0x000fe600078e00ff */
[----:B------:R-:W-:Y:S02]  /*4770*/  IADD3 R0, R0, 0x80, RZ ;  /* 0x0000008000007810 */ /* 0x000fe40007ffe0ff */
[----:B------:R-:W-:Y:S04]  /*4780*/  ISETP.GE.AND P3, PT, R2, R251, PT ;  /* 0x000000fb0200720c */ /* 0x000fe80003f66270 */
[-C--:B------:R-:W-:Y:S01]  /*4790*/  ISETP.LT.AND P3, PT, R0, R200.reuse, P3 ;  /* 0x000000c80000720c */ /* 0x080fe20001f61270 */
[----:B------:R-:W-:Y:S05]  /*47a0*/  FMUL.FTZ R0, R223, 1.4426950216293334961 ;  /* 0x3fb8aa3bdf007820 */ /* 0x000fea0000410000 */
[----:B------:R-:W-:Y:S07]  /*47b0*/  FSEL R0, R0, RZ, P0 ;  /* 0x000000ff00007208 */ /* 0x000fee0000000000 */
[----:B---3--:R-:W-:Y:S01]  /*47c0*/  @!P3 IMAD.IADD R2, R213, 0x1, R2 ;  /* 0x00000001d502b824 */ /* 0x008fe200078e0202 */
[----:B------:R-:W-:Y:S04]  /*47d0*/  @!P3 IADD3 R110, R186, 0x1, RZ ;  /* 0x00000001ba6eb810 */ /* 0x000fe80007ffe0ff */
[C---:B------:R-:W-:Y:S02]  /*47e0*/  @!P3 VIMNMX R109, R2.reuse, R200, PT ;  /* 0x000000c8026db248 */ /* 0x040fe40003fe0100 */
[--C-:B------:R-:W-:Y:S02]  /*47f0*/  @!P3 VIADDMNMX R103, R2, 0x8, R200.reuse, PT ;  /* 0x000000080267b846 */ /* 0x100fe400038001c8 */
[-C--:B------:R-:W-:Y:S02]  /*4800*/  @!P3 ISETP.GE.AND P1, PT, R186, R109.reuse, PT ;  /* 0x0000006dba00b20c */ /* 0x080fe40003f26270 */
[--C-:B------:R-:W-:Y:S02]  /*4810*/  @!P3 VIADDMNMX R101, R2, 0x20, R200.reuse, PT ;  /* 0x000000200265b846 */ /* 0x100fe400038001c8 */
[----:B------:R-:W-:Y:S02]  /*4820*/  @!P3 FSEL R4, R4, -INF , !P1 ;  /* 0xff8000000404b808 */ /* 0x000fe40004800000 */
[----:B------:R-:W-:Y:S02]  /*4830*/  @!P3 ISETP.GE.AND P1, PT, R110, R109, PT ;  /* 0x0000006d6e00b20c */ /* 0x000fe40003f26270 */
[----:B------:R-:W-:Y:S01]  /*4840*/  @!P3 VIADDMNMX R2, R2, 0x28, R200, PT ;  /* 0x000000280202b846 */ /* 0x000fe200038001c8 */
[--C-:B------:R-:W-:Y:S01]  /*4850*/  FFMA.FTZ R4, R4, UR5, -R108.reuse ;  /* 0x0000000504047c23 */ /* 0x100fe2000801086c */
[----:B------:R-:W-:Y:S02]  /*4860*/  @!P3 FSEL R5, R5, -INF , !P1 ;  /* 0xff8000000505b808 */ /* 0x000fe40004800000 */
[-C--:B------:R-:W-:Y:S01]  /*4870*/  @!P3 ISETP.GE.AND P1, PT, R186, R103.reuse, PT ;  /* 0x00000067ba00b20c */ /* 0x080fe20003f26270 */
[----:B------:R-:W-:Y:S01]  /*4880*/  MUFU.EX2 R120, R4 ;  /* 0x0000000400787308 */ /* 0x000fe20000000800 */
[-C--:B------:R-:W-:Y:S01]  /*4890*/  @!P3 ISETP.GE.AND P0, PT, R110, R2.reuse, PT ;  /* 0x000000026e00b20c */ /* 0x080fe20003f06270 */
[----:B------:R-:W-:Y:S01]  /*48a0*/  FFMA.FTZ R5, R5, UR5, -R108 ;  /* 0x0000000505057c23 */ /* 0x000fe2000801086c */
[----:B------:R-:W-:Y:S02]  /*48b0*/  @!P3 FSEL R6, R6, -INF , !P1 ;  /* 0xff8000000606b808 */ /* 0x000fe40004800000 */
[----:B------:R-:W-:Y:S02]  /*48c0*/  @!P3 ISETP.GE.AND P1, PT, R110, R103, PT ;  /* 0x000000676e00b20c */ /* 0x000fe40003f26270 */
[----:B------:R-:W-:Y:S03]  /*48d0*/  @!P3 FSEL R11, R11, -INF , !P0 ;  /* 0xff8000000b0bb808 */ /* 0x000fe60004000000 */
[----:B------:R-:W1:Y:S01]  /*48e0*/  MUFU.EX2 R220, R5 ;  /* 0x0000000500dc7308 */ /* 0x000e620000000800 */
[----:B------:R-:W-:Y:S01]  /*48f0*/  @!P3 FSEL R7, R7, -INF , !P1 ;  /* 0xff8000000707b808 */ /* 0x000fe20004800000 */
[----:B------:R-:W-:Y:S01]  /*4900*/  FFMA.FTZ R6, R6, UR5, -R102 ;  /* 0x0000000506067c23 */ /* 0x000fe20008010866 */
[-C--:B------:R-:W-:Y:S01]  /*4910*/  @!P3 ISETP.GE.AND P1, PT, R186, R101.reuse, PT ;  /* 0x00000065ba00b20c */ /* 0x080fe20003f26270 */
[----:B------:R-:W-:Y:S02]  /*4920*/  FFMA.FTZ R11, R11, UR5, -R0 ;  /* 0x000000050b0b7c23 */ /* 0x000fe40008010800 */
[----:B------:R-:W-:Y:S01]  /*4930*/  FFMA.FTZ R7, R7, UR5, -R102 ;  /* 0x0000000507077c23 */ /* 0x000fe20008010866 */
[----:B------:R-:W-:Y:S03]  /*4940*/  @!P3 FSEL R8, R8, -INF , !P1 ;  /* 0xff8000000808b808 */ /* 0x000fe60004800000 */
[----:B------:R-:W-:Y:S01]  /*4950*/  MUFU.EX2 R219, R6 ;  /* 0x0000000600db7308 */ /* 0x000fe20000000800 */
[----:B------:R-:W-:Y:S01]  /*4960*/  @!P3 ISETP.GE.AND P1, PT, R110, R101, PT ;  /* 0x000000656e00b20c */ /* 0x000fe20003f26270 */
[--C-:B------:R-:W-:Y:S03]  /*4970*/  FFMA.FTZ R8, R8, UR5, -R100.reuse ;  /* 0x0000000508087c23 */ /* 0x100fe60008010864 */
[----:B------:R-:W-:Y:S02]  /*4980*/  @!P3 FSEL R9, R9, -INF , !P1 ;  /* 0xff8000000909b808 */ /* 0x000fe40004800000 */
[-C--:B------:R-:W-:Y:S03]  /*4990*/  @!P3 ISETP.GE.AND P1, PT, R186, R2.reuse, PT ;  /* 0x00000002ba00b20c */ /* 0x080fe60003f26270 */
[----:B------:R2:W-:Y:S01]  /*49a0*/  MUFU.EX2 R126, R8 ;  /* 0x00000008007e7308 */ /* 0x0005e20000000800 */
[----:B------:R-:W-:Y:S01]  /*49b0*/  FFMA.FTZ R9, R9, UR5, -R100 ;  /* 0x0000000509097c23 */ /* 0x000fe20008010864 */
[----:B------:R-:W-:Y:S02]  /*49c0*/  @!P3 FSEL R10, R10, -INF , !P1 ;  /* 0xff8000000a0ab808 */ /* 0x000fe40004800000 */
[----:B------:R-:W-:Y:S06]  /*49d0*/  @!P3 ISETP.GE.AND P1, PT, R202, R103, PT ;  /* 0x00000067ca00b20c */ /* 0x000fec0003f26270 */
[----:B------:R3:W-:Y:S01]  /*49e0*/  MUFU.EX2 R221, R7 ;  /* 0x0000000700dd7308 */ /* 0x0007e20000000800 */
[----:B------:R-:W-:Y:S09]  /*49f0*/  FFMA.FTZ R10, R10, UR5, -R0 ;  /* 0x000000050a0a7c23 */ /* 0x000ff20008010800 */
[----:B------:R-:W-:Y:S01]  /*4a00*/  MUFU.EX2 R125, R9 ;  /* 0x00000009007d7308 */ /* 0x000fe20000000800 */
[----:B--2---:R-:W-:Y:S05]  /*4a10*/  @!P3 VIADD R8, R186, 0x8 ;  /* 0x00000008ba08b836 */ /* 0x004fea0000000000 */
[-C--:B------:R-:W-:Y:S04]  /*4a20*/  @!P3 ISETP.GE.AND P0, PT, R8, R101.reuse, PT ;  /* 0x000000650800b20c */ /* 0x080fe80003f06270 */
[----:B------:R-:W-:Y:S01]  /*4a30*/  MUFU.EX2 R132, R10 ;  /* 0x0000000a00847308 */ /* 0x000fe20000000800 */
[----:B---3--:R-:W2:Y:S01]  /*4a40*/  LDSM.16.M88.4 R4, [R175+-0x3800] ;  /* 0xffc80000af04783b */ /* 0x008ea20000000200 */
[----:B------:R-:W-:Y:S02]  /*4a50*/  @!P3 FSEL R12, R12, -INF , !P0 ;  /* 0xff8000000c0cb808 */ /* 0x000fe40004000000 */
[----:B------:R-:W-:Y:S03]  /*4a60*/  @!P3 ISETP.GE.AND P0, PT, R199, R101, PT ;  /* 0x00000065c700b20c */ /* 0x000fe60003f06270 */
[--C-:B------:R-:W-:Y:S01]  /*4a70*/  FFMA.FTZ R12, R12, UR5, -R100.reuse ;  /* 0x000000050c0c7c23 */ /* 0x100fe20008010864 */
[----:B------:R-:W-:Y:S02]  /*4a80*/  @!P3 FSEL R13, R13, -INF , !P0 ;  /* 0xff8000000d0db808 */ /* 0x000fe40004000000 */
[----:B------:R-:W-:Y:S01]  /*4a90*/  MUFU.EX2 R127, R11 ;  /* 0x0000000b007f7308 */ /* 0x000fe20000000800 */
[-C--:B------:R-:W-:Y:S02]  /*4aa0*/  @!P3 ISETP.GE.AND P0, PT, R8, R2.reuse, PT ;  /* 0x000000020800b20c */ /* 0x080fe40003f06270 */
[----:B------:R-:W-:Y:S02]  /*4ab0*/  FFMA.FTZ R13, R13, UR5, -R100 ;  /* 0x000000050d0d7c23 */ /* 0x000fe40008010864 */
[----:B------:R-:W-:Y:S02]  /*4ac0*/  @!P3 FSEL R14, R14, -INF , !P0 ;  /* 0xff8000000e0eb808 */ /* 0x000fe40004000000 */
[----:B------:R-:W-:Y:S03]  /*4ad0*/  @!P3 ISETP.GE.AND P0, PT, R199, R2, PT ;  /* 0x00000002c700b20c */ /* 0x000fe60003f06270 */
[----:B------:R-:W-:Y:S01]  /*4ae0*/  MUFU.EX2 R122, R12 ;  /* 0x0000000c007a7308 */ /* 0x000fe20000000800 */
[--C-:B------:R-:W-:Y:S01]  /*4af0*/  FFMA.FTZ R14, R14, UR5, -R0.reuse ;  /* 0x000000050e0e7c23 */ /* 0x100fe20008010800 */
[----:B------:R-:W-:Y:S02]  /*4b00*/  @!P3 FSEL R15, R15, -INF , !P0 ;  /* 0xff8000000f0fb808 */ /* 0x000fe40004000000 */
[-C--:B------:R-:W-:Y:S03]  /*4b10*/  @!P3 ISETP.GE.AND P0, PT, R8, R109.reuse, PT ;  /* 0x0000006d0800b20c */ /* 0x080fe60003f06270 */
[----:B------:R-:W-:Y:S01]  /*4b20*/  FFMA.FTZ R15, R15, UR5, -R0 ;  /* 0x000000050f0f7c23 */ /* 0x000fe20008010800 */
[----:B------:R-:W-:Y:S02]  /*4b30*/  @!P3 FSEL R16, R16, -INF , !P0 ;  /* 0xff8000001010b808 */ /* 0x000fe40004000000 */
[----:B------:R-:W-:Y:S01]  /*4b40*/  MUFU.EX2 R121, R13 ;  /* 0x0000000d00797308 */ /* 0x000fe20000000800 */
[----:B------:R-:W-:Y:S02]  /*4b50*/  @!P3 ISETP.GE.AND P0, PT, R199, R109, PT ;  /* 0x0000006dc700b20c */ /* 0x000fe40003f06270 */
[--C-:B------:R-:W-:Y:S02]  /*4b60*/  FFMA.FTZ R16, R16, UR5, -R108.reuse ;  /* 0x0000000510107c23 */ /* 0x100fe4000801086c */
[----:B------:R-:W-:Y:S02]  /*4b70*/  @!P3 FSEL R17, R17, -INF , !P0 ;  /* 0xff8000001111b808 */ /* 0x000fe40004000000 */
[-C--:B------:R-:W-:Y:S03]  /*4b80*/  @!P3 ISETP.GE.AND P0, PT, R8, R103.reuse, PT ;  /* 0x000000670800b20c */ /* 0x080fe60003f06270 */
[----:B------:R-:W-:Y:S01]  /*4b90*/  MUFU.EX2 R216, R16 ;  /* 0x0000001000d87308 */ /* 0x000fe20000000800 */
[----:B------:R-:W-:Y:S01]  /*4ba0*/  FFMA.FTZ R17, R17, UR5, -R108 ;  /* 0x0000000511117c23 */ /* 0x000fe2000801086c */
[----:B------:R-:W-:Y:S02]  /*4bb0*/  @!P3 FSEL R18, R18, -INF , !P0 ;  /* 0xff8000001212b808 */ /* 0x000fe40004000000 */
[----:B------:R-:W-:Y:S01]  /*4bc0*/  @!P3 ISETP.GE.AND P0, PT, R199, R103, PT ;  /* 0x00000067c700b20c */ /* 0x000fe20003f06270 */
[-C--:B--2---:R-:W-:Y:S05]  /*4bd0*/  HMMA.16816.F32.BF16 R20, R128, R4.reuse, R20 ;  /* 0x000000048014723c */ /* 0x084fea0000041814 */
[----:B------:R-:W2:Y:S01]  /*4be0*/  MUFU.EX2 R215, R17 ;  /* 0x0000001100d77308 */ /* 0x000ea20000000800 */
[----:B------:R-:W-:Y:S01]  /*4bf0*/  @!P3 FSEL R19, R19, -INF , !P0 ;  /* 0xff8000001313b808 */ /* 0x000fe20004000000 */
[--C-:B------:R-:W-:Y:S01]  /*4c00*/  FFMA.FTZ R18, R18, UR5, -R102.reuse ;  /* 0x0000000512127c23 */ /* 0x100fe20008010866 */
[-C--:B------:R-:W-:Y:S01]  /*4c10*/  @!P3 ISETP.GE.AND P0, PT, R196, R109.reuse, PT ;  /* 0x0000006dc400b20c */ /* 0x080fe20003f06270 */
[C---:B------:R-:W-:Y:S06]  /*4c20*/  HMMA.16816.F32.BF16 R24, R104.reuse, R4, R24 ;  /* 0x000000046818723c */ /* 0x040fec0000041818 */
[----:B------:R-:W-:Y:S01]  /*4c30*/  MUFU.EX2 R218, R18 ;  /* 0x0000001200da7308 */ /* 0x000fe20000000800 */
[----:B------:R-:W-:Y:S01]  /*4c40*/  FFMA.FTZ R19, R19, UR5, -R102 ;  /* 0x0000000513137c23 */ /* 0x000fe20008010866 */
[-C--:B------:R-:W-:Y:S03]  /*4c50*/  HMMA.16816.F32.BF16 R28, R104, R6.reuse, R28 ;  /* 0x00000006681c723c */ /* 0x080fe6000004181c */
[----:B-1----:R-:W-:Y:S03]  /*4c60*/  F2FP.BF16.F32.PACK_AB R4, R220, R120 ;  /* 0x00000078dc04723e */ /* 0x002fe600000010ff */
[----:B------:R-:W-:Y:S02]  /*4c70*/  HMMA.16816.F32.BF16 R32, R128, R6, R32 ;  /* 0x000000068020723c */ /* 0x000fe40000041820 */
[----:B------:R-:W1:Y:S01]  /*4c80*/  MUFU.EX2 R217, R19 ;  /* 0x0000001300d97308 */ /* 0x000e620000000800 */
[----:B------:R3:W-:Y:S02]  /*4c90*/  STS [R193+0xe000], R4 ;  /* 0x00e00004c1007388 */ /* 0x0007e40000000800 */
[CC--:B------:R-:W-:Y:S01]  /*4ca0*/  FFMA.FTZ R20, R204.reuse, R184.reuse, R20 ;  /* 0x000000b8cc147223 */ /* 0x0c0fe20000010014 */
[CC--:B------:R-:W-:Y:S01]  /*4cb0*/  FFMA.FTZ R21, R205.reuse, R184.reuse, R21 ;  /* 0x000000b8cd157223 */ /* 0x0c0fe20000010015 */
[-C--:B------:R-:W-:Y:S05]  /*4cc0*/  FFMA.FTZ R22, R204, R184.reuse, R22 ;  /* 0x000000b8cc167223 */ /* 0x080fea0000010016 */
[----:B------:R-:W-:Y:S01]  /*4cd0*/  MUFU.EX2 R124, R14 ;  /* 0x0000000e007c7308 */ /* 0x000fe20000000800 */
[----:B------:R-:W-:Y:S01]  /*4ce0*/  @!P3 FSEL R20, R20, -INF , !P0 ;  /* 0xff8000001414b808 */ /* 0x000fe20004000000 */
[-C--:B------:R-:W-:Y:S01]  /*4cf0*/  FFMA.FTZ R23, R205, R184.reuse, R23 ;  /* 0x000000b8cd177223 */ /* 0x080fe20000010017 */
[----:B------:R-:W-:Y:S01]  /*4d00*/  @!P3 ISETP.GE.AND P0, PT, R197, R109, PT ;  /* 0x0000006dc500b20c */ /* 0x000fe20003f06270 */
[CC--:B------:R-:W-:Y:S01]  /*4d10*/  FFMA.FTZ R24, R204.reuse, R184.reuse, R24 ;  /* 0x000000b8cc187223 */ /* 0x0c0fe20000010018 */
[-C--:B------:R-:W-:Y:S01]  /*4d20*/  FFMA.FTZ R25, R205, R184.reuse, R25 ;  /* 0x000000b8cd197223 */ /* 0x080fe20000010019 */
[-C--:B------:R-:W-:Y:S01]  /*4d30*/  FFMA.FTZ R26, R204, R184.reuse, R26 ;  /* 0x000000b8cc1a7223 */ /* 0x080fe2000001001a */
[----:B------:R-:W-:Y:S01]  /*4d40*/  @!P3 FSEL R21, R21, -INF , !P0 ;  /* 0xff8000001515b808 */ /* 0x000fe20004000000 */
[-C--:B------:R-:W-:Y:S01]  /*4d50*/  FFMA.FTZ R27, R205, R184.reuse, R27 ;  /* 0x000000b8cd1b7223 */ /* 0x080fe2000001001b */
[-C--:B------:R-:W-:Y:S01]  /*4d60*/  @!P3 ISETP.GE.AND P0, PT, R196, R103.reuse, PT ;  /* 0x00000067c400b20c */ /* 0x080fe20003f06270 */
[CC--:B------:R-:W-:Y:S01]  /*4d70*/  FFMA.FTZ R28, R206.reuse, R184.reuse, R28 ;  /* 0x000000b8ce1c7223 */ /* 0x0c0fe2000001001c */
[-C--:B------:R-:W-:Y:S01]  /*4d80*/  FFMA.FTZ R29, R207, R184.reuse, R29 ;  /* 0x000000b8cf1d7223 */ /* 0x080fe2000001001d */
[-C--:B------:R-:W-:Y:S01]  /*4d90*/  FFMA.FTZ R30, R206, R184.reuse, R30 ;  /* 0x000000b8ce1e7223 */ /* 0x080fe2000001001e */
[----:B------:R-:W-:Y:S01]  /*4da0*/  @!P3 FSEL R22, R22, -INF , !P0 ;  /* 0xff8000001616b808 */ /* 0x000fe20004000000 */
[CC--:B------:R-:W-:Y:S01]  /*4db0*/  FFMA.FTZ R32, R206.reuse, R184.reuse, R32 ;  /* 0x000000b8ce207223 */ /* 0x0c0fe20000010020 */
[----:B------:R-:W-:Y:S01]  /*4dc0*/  @!P3 ISETP.GE.AND P0, PT, R197, R103, PT ;  /* 0x00000067c500b20c */ /* 0x000fe20003f06270 */
[-C--:B------:R-:W-:Y:S01]  /*4dd0*/  FFMA.FTZ R33, R207, R184.reuse, R33 ;  /* 0x000000b8cf217223 */ /* 0x080fe20000010021 */
[----:B------:R-:W-:Y:S01]  /*4de0*/  FFMA.FTZ R34, R206, R184, R34 ;  /* 0x000000b8ce227223 */ /* 0x000fe20000010022 */
[----:B--2---:R-:W-:Y:S01]  /*4df0*/  F2FP.BF16.F32.PACK_AB R6, R215, R216 ;  /* 0x000000d8d706723e */ /* 0x004fe200000010ff */
[----:B------:R-:W-:Y:S01]  /*4e00*/  FFMA.FTZ R31, R207, R184, R31 ;  /* 0x000000b8cf1f7223 */ /* 0x000fe2000001001f */
[----:B------:R-:W-:Y:S01]  /*4e10*/  @!P3 FSEL R23, R23, -INF , !P0 ;  /* 0xff8000001717b808 */ /* 0x000fe20004000000 */
[--C-:B------:R-:W-:Y:S01]  /*4e20*/  FFMA.FTZ R20, R20, UR5, -R108.reuse ;  /* 0x0000000514147c23 */ /* 0x100fe2000801086c */
[-C--:B------:R-:W-:Y:S01]  /*4e30*/  @!P3 ISETP.GE.AND P0, PT, R196, R101.reuse, PT ;  /* 0x00000065c400b20c */ /* 0x080fe20003f06270 */
[----:B------:R-:W-:Y:S01]  /*4e40*/  MUFU.EX2 R123, R15 ;  /* 0x0000000f007b7308 */ /* 0x000fe20000000800 */
[----:B-1----:R-:W-:Y:S01]  /*4e50*/  F2FP.BF16.F32.PACK_AB R5, R217, R218 ;  /* 0x000000dad905723e */ /* 0x002fe200000010ff */
[----:B------:R-:W-:Y:S01]  /*4e60*/  FFMA.FTZ R21, R21, UR5, -R108 ;  /* 0x0000000515157c23 */ /* 0x000fe2000801086c */
[----:B------:R-:W-:Y:S01]  /*4e70*/  @!P3 FSEL R24, R24, -INF , !P0 ;  /* 0xff8000001818b808 */ /* 0x000fe20004000000 */
[--C-:B------:R-:W-:Y:S01]  /*4e80*/  FFMA.FTZ R22, R22, UR5, -R102.reuse ;  /* 0x0000000516167c23 */ /* 0x100fe20008010866 */
[-C--:B------:R-:W-:Y:S01]  /*4e90*/  @!P3 ISETP.GE.AND P0, PT, R197, R101.reuse, PT ;  /* 0x00000065c500b20c */ /* 0x080fe20003f06270 */
[----:B------:R-:W-:Y:S01]  /*4ea0*/  FFMA.FTZ R23, R23, UR5, -R102 ;  /* 0x0000000517177c23 */ /* 0x000fe20008010866 */
[----:B---3--:R-:W-:Y:S03]  /*4eb0*/  F2FP.BF16.F32.PACK_AB R4, R125, R126 ;  /* 0x0000007e7d04723e */ /* 0x008fe600000010ff */
[----:B------:R-:W-:Y:S01]  /*4ec0*/  MUFU.EX2 R135, R20 ;  /* 0x0000001400877308 */ /* 0x000fe20000000800 */
[----:B------:R-:W-:Y:S01]  /*4ed0*/  @!P3 FSEL R25, R25, -INF , !P0 ;  /* 0xff8000001919b808 */ /* 0x000fe20004000000 */
[----:B------:R-:W-:Y:S01]  /*4ee0*/  FFMA.FTZ R35, R207, R184, R35 ;  /* 0x000000b8cf237223 */ /* 0x000fe20000010023 */
[-C--:B------:R-:W-:Y:S01]  /*4ef0*/  @!P3 ISETP.GE.AND P0, PT, R196, R2.reuse, PT ;  /* 0x00000002c400b20c */ /* 0x080fe20003f06270 */
[--C-:B------:R-:W-:Y:S01]  /*4f00*/  FFMA.FTZ R24, R24, UR5, -R100.reuse ;  /* 0x0000000518187c23 */ /* 0x100fe20008010864 */
[----:B------:R-:W-:Y:S01]  /*4f10*/  SEL R128, R111, 0xffffffc0, !P2 ;  /* 0xffffffc06f807807 */ /* 0x000fe20005000000 */
[----:B------:R-:W-:Y:S01]  /*4f20*/  FFMA.FTZ R25, R25, UR5, -R100 ;  /* 0x0000000519197c23 */ /* 0x000fe20008010864 */
[----:B------:R-:W-:Y:S03]  /*4f30*/  @!P3 FSEL R26, R26, -INF , !P0 ;  /* 0xff8000001a1ab808 */ /* 0x000fe60004000000 */
[----:B------:R-:W-:Y:S01]  /*4f40*/  MUFU.EX2 R134, R21 ;  /* 0x0000001500867308 */ /* 0x000fe20000000800 */
[-C--:B------:R-:W-:Y:S02]  /*4f50*/  @!P3 ISETP.GE.AND P0, PT, R197, R2.reuse, PT ;  /* 0x00000002c500b20c */ /* 0x080fe40003f06270 */
[----:B------:R-:W-:Y:S01]  /*4f60*/  @!P3 FSEL R35, R35, -INF , !P1 ;  /* 0xff8000002323b808 */ /* 0x000fe20004800000 */
[--C-:B------:R-:W-:Y:S01]  /*4f70*/  FFMA.FTZ R26, R26, UR5, -R0.reuse ;  /* 0x000000051a1a7c23 */ /* 0x100fe20008010800 */
[----:B------:R-:W-:Y:S02]  /*4f80*/  @!P3 FSEL R27, R27, -INF , !P0 ;  /* 0xff8000001b1bb808 */ /* 0x000fe40004000000 */
[-C--:B------:R-:W-:Y:S03]  /*4f90*/  @!P3 ISETP.GE.AND P0, PT, R198, R101.reuse, PT ;  /* 0x00000065c600b20c */ /* 0x080fe60003f06270 */
[----:B------:R-:W-:Y:S01]  /*4fa0*/  MUFU.EX2 R214, R22 ;  /* 0x0000001600d67308 */ /* 0x000fe20000000800 */
[----:B------:R-:W-:Y:S01]  /*4fb0*/  FFMA.FTZ R27, R27, UR5, -R0 ;  /* 0x000000051b1b7c23 */ /* 0x000fe20008010800 */
[----:B------:R-:W-:Y:S02]  /*4fc0*/  @!P3 FSEL R28, R28, -INF , !P0 ;  /* 0xff8000001c1cb808 */ /* 0x000fe40004000000 */
[----:B------:R-:W-:Y:S06]  /*4fd0*/  @!P3 ISETP.GE.AND P0, PT, R202, R101, PT ;  /* 0x00000065ca00b20c */ /* 0x000fec0003f06270 */
[----:B------:R-:W-:Y:S01]  /*4fe0*/  MUFU.EX2 R213, R23 ;  /* 0x0000001700d57308 */ /* 0x000fe20000000800 */
[----:B------:R-:W-:Y:S01]  /*4ff0*/  @!P3 FSEL R29, R29, -INF , !P0 ;  /* 0xff8000001d1db808 */ /* 0x000fe20004000000 */
[--C-:B------:R-:W-:Y:S01]  /*5000*/  FFMA.FTZ R28, R28, UR5, -R100.reuse ;  /* 0x000000051c1c7c23 */ /* 0x100fe20008010864 */
[-C--:B------:R-:W-:Y:S03]  /*5010*/  @!P3 ISETP.GE.AND P0, PT, R198, R2.reuse, PT ;  /* 0x00000002c600b20c */ /* 0x080fe60003f06270 */
        /* <DEDUP_REMOVED lines=10> */
[----:B------:R-:W-:Y:S03]  /*50c0*/  @!P3 ISETP.GE.AND P0, PT, R198, R103, PT ;  /* 0x00000067c600b20c */ /* 0x000fe60003f06270 */
[----:B------:R-:W-:Y:S01]  /*50d0*/  FFMA.FTZ R108, R33, UR5, -R108 ;  /* 0x00000005216c7c23 */ /* 0x000fe2000801086c */
[----:B------:R-:W-:Y:S02]  /*50e0*/  @!P3 FSEL R34, R34, -INF , !P0 ;  /* 0xff8000002222b808 */ /* 0x000fe40004000000 */
[----:B------:R-:W-:Y:S01]  /*50f0*/  MUFU.EX2 R130, R32 ;  /* 0x0000002000827308 */ /* 0x000fe20000000800 */
[----:B------:R-:W-:Y:S02]  /*5100*/  @!P3 ISETP.GE.AND P0, PT, R202, R2, PT ;  /* 0x00000002ca00b20c */ /* 0x000fe40003f06270 */
[----:B------:R-:W-:Y:S01]  /*5110*/  F2FP.BF16.F32.PACK_AB R2, R221, R219 ;  /* 0x000000dbdd02723e */ /* 0x000fe200000010ff */
[--C-:B------:R-:W-:Y:S01]  /*5120*/  FFMA.FTZ R34, R34, UR5, -R102.reuse ;  /* 0x0000000522227c23 */ /* 0x100fe20008010866 */
[----:B------:R-:W-:Y:S01]  /*5130*/  @!P3 FSEL R31, R31, -INF , !P0 ;  /* 0xff8000001f1fb808 */ /* 0x000fe20004000000 */
[----:B------:R-:W-:Y:S01]  /*5140*/  FFMA.FTZ R102, R35, UR5, -R102 ;  /* 0x0000000523667c23 */ /* 0x000fe20008010866 */
[----:B------:R-:W-:Y:S01]  /*5150*/  IADD3 R110, P0, R252, R231, RZ ;  /* 0x000000e7fc6e7210 */ /* 0x000fe20007f1e0ff */
[----:B------:R1:W-:Y:S02]  /*5160*/  STS [R193+0xe400], R2 ;  /* 0x00e40002c1007388 */ /* 0x0003e40000000800 */
[----:B------:R2:W3:Y:S01]  /*5170*/  MUFU.EX2 R129, R108 ;  /* 0x0000006c00817308 */ /* 0x0004e20000000800 */
[----:B------:R-:W-:Y:S01]  /*5180*/  FFMA.FTZ R0, R31, UR5, -R0 ;  /* 0x000000051f007c23 */ /* 0x000fe20008010800 */
[----:B------:R-:W-:Y:S01]  /*5190*/  IADD3.X R111, R250, R230, RZ, P0, !PT ;  /* 0x000000e6fa6f7210 */ /* 0x000fe200007fe4ff */
[----:B------:R4:W-:Y:S04]  /*51a0*/  STS [R195+0xe000], R6 ;  /* 0x00e00006c3007388 */ /* 0x0009e80000000800 */
[----:B------:R4:W-:Y:S03]  /*51b0*/  STS [R195+0xe400], R5 ;  /* 0x00e40005c3007388 */ /* 0x0009e60000000800 */
[----:B------:R3:W-:Y:S01]  /*51c0*/  MUFU.EX2 R112, R0 ;  /* 0x0000000000707308 */ /* 0x0007e20000000800 */
[----:B------:R4:W-:Y:S04]  /*51d0*/  STS [R193+0xf000], R4 ;  /* 0x00f00004c1007388 */ /* 0x0009e80000000800 */
[----:B------:R-:W4:Y:S05]  /*51e0*/  LDG.E R109, desc[UR12][R110.64] ;  /* 0x0000000c6e6d7981 */ /* 0x000f2a000c1e1900 */
[----:B------:R-:W-:Y:S01]  /*51f0*/  MUFU.EX2 R133, R34 ;  /* 0x0000002200857308 */ /* 0x000fe20000000800 */
[----:B--2---:R-:W2:Y:S01]  /*5200*/  LDG.E R108, desc[UR12][R110.64+0x20] ;  /* 0x0000200c6e6c7981 */ /* 0x004ea2000c1e1900 */
[----:B-1----:R-:W-:Y:S08]  /*5210*/  F2FP.BF16.F32.PACK_AB R2, R127, R132 ;  /* 0x000000847f02723e */ /* 0x002ff000000010ff */
[----:B------:R-:W-:Y:S01]  /*5220*/  MUFU.EX2 R131, R102 ;  /* 0x0000006600837308 */ /* 0x000fe20000000800 */
[----:B---3--:R-:W-:Y:S02]  /*5230*/  F2FP.BF16.F32.PACK_AB R0, R129, R130 ;  /* 0x000000828100723e */ /* 0x008fe400000010ff */
[----:B----4-:R-:W-:Y:S01]  /*5240*/  F2FP.BF16.F32.PACK_AB R6, R121, R122 ;  /* 0x0000007a7906723e */ /* 0x010fe200000010ff */
[----:B------:R1:W-:Y:S01]  /*5250*/  STS [R193+0xf400], R2 ;  /* 0x00f40002c1007388 */ /* 0x0003e20000000800 */
[----:B------:R-:W-:Y:S03]  /*5260*/  F2FP.BF16.F32.PACK_AB R5, R123, R124 ;  /* 0x0000007c7b05723e */ /* 0x000fe600000010ff */
[----:B------:R3:W-:Y:S02]  /*5270*/  STS [R195+0xf000], R6 ;  /* 0x00f00006c3007388 */ /* 0x0007e40000000800 */
[----:B------:R-:W-:Y:S01]  /*5280*/  MUFU.EX2 R119, R26 ;  /* 0x0000001a00777308 */ /* 0x000fe20000000800 */
[----:B------:R-:W-:Y:S01]  /*5290*/  F2FP.BF16.F32.PACK_AB R4, R134, R135 ;  /* 0x000000878604723e */ /* 0x000fe200000010ff */
[----:B------:R4:W-:Y:S04]  /*52a0*/  STS [R195+0xf400], R5 ;  /* 0x00f40005c3007388 */ /* 0x0009e80000000800 */
[----:B------:R4:W-:Y:S04]  /*52b0*/  STS [R192+0xe000], R4 ;  /* 0x00e00004c0007388 */ /* 0x0009e80000000800 */
[----:B------:R-:W4:Y:S10]  /*52c0*/  MUFU.EX2 R118, R27 ;  /* 0x0000001b00767308 */ /* 0x000f340000000800 */
[----:B------:R-:W-:Y:S01]  /*52d0*/  MUFU.EX2 R114, R28 ;  /* 0x0000001c00727308 */ /* 0x000fe20000000800 */
[----:B-1----:R-:W-:Y:S09]  /*52e0*/  F2FP.BF16.F32.PACK_AB R2, R213, R214 ;  /* 0x000000d6d502723e */ /* 0x002ff200000010ff */
[----:B------:R-:W1:Y:S01]  /*52f0*/  MUFU.EX2 R113, R100 ;  /* 0x0000006400717308 */ /* 0x000e620000000800 */
[----:B------:R1:W-:Y:S01]  /*5300*/  STS [R192+0xe400], R2 ;  /* 0x00e40002c0007388 */ /* 0x0003e20000000800 */
[----:B---3--:R-:W-:Y:S02]  /*5310*/  F2FP.BF16.F32.PACK_AB R6, R116, R117 ;  /* 0x000000757406723e */ /* 0x008fe400000010ff */
[----:B----4-:R-:W-:Y:S01]  /*5320*/  F2FP.BF16.F32.PACK_AB R5, R118, R119 ;  /* 0x000000777605723e */ /* 0x010fe200000010ff */
[----:B------:R3:W-:Y:S05]  /*5330*/  STS [R194+0xe000], R0 ;  /* 0x00e00000c2007388 */ /* 0x0007ea0000000800 */
[----:B------:R-:W3:Y:S01]  /*5340*/  MUFU.EX2 R115, R30 ;  /* 0x0000001e00737308 */ /* 0x000ee20000000800 */
[----:B------:R-:W-:Y:S05]  /*5350*/  F2FP.BF16.F32.PACK_AB R4, R131, R133 ;  /* 0x000000858304723e */ /* 0x000fea00000010ff */
[----:B------:R-:W-:Y:S04]  /*5360*/  STS [R194+0xe400], R4 ;  /* 0x00e40004c2007388 */ /* 0x000fe80000000800 */
[----:B------:R-:W-:Y:S04]  /*5370*/  STS [R192+0xf000], R6 ;  /* 0x00f00006c0007388 */ /* 0x000fe80000000800 */
[----:B------:R-:W-:Y:S01]  /*5380*/  STS [R192+0xf400], R5 ;  /* 0x00f40005c0007388 */ /* 0x000fe20000000800 */
[----:B-1----:R-:W-:Y:S02]  /*5390*/  F2FP.BF16.F32.PACK_AB R2, R113, R114 ;  /* 0x000000727102723e */ /* 0x002fe400000010ff */
[----:B---3--:R-:W-:Y:S03]  /*53a0*/  F2FP.BF16.F32.PACK_AB R0, R112, R115 ;  /* 0x000000737000723e */ /* 0x008fe600000010ff */
[----:B------:R-:W-:Y:S04]  /*53b0*/  STS [R194+0xf000], R2 ;  /* 0x00f00002c2007388 */ /* 0x000fe80000000800 */
[----:B------:R1:W-:Y:S04]  /*53c0*/  STS [R194+0xf400], R0 ;  /* 0x00f40000c2007388 */ /* 0x0003e80000000800 */
[----:B------:R-:W3:Y:S08]  /*53d0*/  LDSM.16.M88.4 R32, [R170+0x4000] ;  /* 0x00400000aa20783b */ /* 0x000ef00000000200 */
[----:B------:R-:W4:Y:S08]  /*53e0*/  LDSM.16.M88.4 R28, [R170+0x5000] ;  /* 0x00500000aa1c783b */ /* 0x000f300000000200 */
[----:B------:R-:W4:Y:S01]  /*53f0*/  LDSM.16.M88.4 R100, [R173+0x4000] ;  /* 0x00400000ad64783b */ /* 0x000f220000000200 */
[C---:B-1----:R-:W-:Y:S07]  /*5400*/  IMAD.IADD R0, R128.reuse, 0x1, R170 ;  /* 0x0000000180007824 */ /* 0x042fee00078e02aa */
[----:B------:R-:W1:Y:S08]  /*5410*/  LDSM.16.M88.4 R104, [R173+0x5000] ;  /* 0x00500000ad68783b */ /* 0x000e700000000200 */
[----:B------:R-:W5:Y:S01]  /*5420*/  LDG.E R2, desc[UR12][R110.64+0xa0] ;  /* 0x0000a00c6e027981 */ /* 0x000f62000c1e1900 */
[-C--:B---3--:R-:W-:Y:S06]  /*5430*/  HMMA.16816.F32.BF16 R4, R32, R136.reuse, RZ ;  /* 0x000000882004723c */ /* 0x088fec00000418ff */
[C---:B----4-:R-:W-:Y:S06]  /*5440*/  HMMA.16816.F32.BF16 R8, R28.reuse, R136, RZ ;  /* 0x000000881c08723c */ /* 0x050fec00000418ff */
[-C--:B------:R-:W-:Y:S06]  /*5450*/  HMMA.16816.F32.BF16 R12, R28, R138.reuse, RZ ;  /* 0x0000008a1c0c723c */ /* 0x080fec00000418ff */
[C---:B------:R-:W-:Y:S06]  /*5460*/  HMMA.16816.F32.BF16 R16, R32.reuse, R138, RZ ;  /* 0x0000008a2010723c */ /* 0x040fec00000418ff */
[-C--:B------:R-:W-:Y:S06]  /*5470*/  HMMA.16816.F32.BF16 R20, R32, R140.reuse, RZ ;  /* 0x0000008c2014723c */ /* 0x080fec00000418ff */
[C---:B------:R-:W-:Y:S06]  /*5480*/  HMMA.16816.F32.BF16 R24, R28.reuse, R140, RZ ;  /* 0x0000008c1c18723c */ /* 0x040fec00000418ff */
[-C--:B------:R-:W-:Y:S06]  /*5490*/  HMMA.16816.F32.BF16 R28, R28, R142.reuse, RZ ;  /* 0x0000008e1c1c723c */ /* 0x080fec00000418ff */
[----:B------:R-:W-:Y:S06]  /*54a0*/  HMMA.16816.F32.BF16 R32, R32, R142, RZ ;  /* 0x0000008e2020723c */ /* 0x000fec00000418ff */
[-C--:B------:R-:W-:Y:S06]  /*54b0*/  HMMA.16816.F32.BF16 R4, R100, R144.reuse, R4 ;  /* 0x000000906404723c */ /* 0x080fec0000041804 */
[C---:B-1----:R-:W-:Y:S06]  /*54c0*/  HMMA.16816.F32.BF16 R8, R104.reuse, R144, R8 ;  /* 0x000000906808723c */ /* 0x042fec0000041808 */
[-C--:B------:R-:W-:Y:S06]  /*54d0*/  HMMA.16816.F32.BF16 R12, R104, R146.reuse, R12 ;  /* 0x00000092680c723c */ /* 0x080fec000004180c */
[C---:B------:R-:W-:Y:S06]  /*54e0*/  HMMA.16816.F32.BF16 R16, R100.reuse, R146, R16 ;  /* 0x000000926410723c */ /* 0x040fec0000041810 */
[-C--:B------:R-:W-:Y:S06]  /*54f0*/  HMMA.16816.F32.BF16 R20, R100, R148.reuse, R20 ;  /* 0x000000946414723c */ /* 0x080fec0000041814 */
[C---:B------:R-:W-:Y:S06]  /*5500*/  HMMA.16816.F32.BF16 R24, R104.reuse, R148, R24 ;  /* 0x000000946818723c */ /* 0x040fec0000041818 */
[-C--:B------:R-:W-:Y:S01]  /*5510*/  HMMA.16816.F32.BF16 R28, R104, R150.reuse, R28 ;  /* 0x00000096681c723c */ /* 0x080fe2000004181c */
[----:B------:R-:W1:Y:S05]  /*5520*/  LDSM.16.M88.4 R104, [R0+0x4000] ;  /* 0x004000000068783b */ /* 0x000e6a0000000200 */
[----:B------:R-:W-:Y:S03]  /*5530*/  HMMA.16816.F32.BF16 R32, R100, R150, R32 ;  /* 0x000000966420723c */ /* 0x000fe60000041820 */
[----:B------:R3:W4:Y:S02]  /*5540*/  LDSM.16.M88.4 R100, [R0+0x5000] ;  /* 0x005000000064783b */ /* 0x0007240000000200 */
[----:B---3--:R-:W-:Y:S01]  /*5550*/  IMAD.IADD R0, R128, 0x1, R173 ;  /* 0x0000000180007824 */ /* 0x008fe200078e02ad */
[-C--:B-1----:R-:W-:Y:S06]  /*5560*/  HMMA.16816.F32.BF16 R4, R104, R152.reuse, R4 ;  /* 0x000000986804723c */ /* 0x082fec0000041804 */
[C---:B----4-:R-:W-:Y:S06]  /*5570*/  HMMA.16816.F32.BF16 R8, R100.reuse, R152, R8 ;  /* 0x000000986408723c */ /* 0x050fec0000041808 */
[-C--:B------:R-:W-:Y:S06]  /*5580*/  HMMA.16816.F32.BF16 R12, R100, R154.reuse, R12 ;  /* 0x0000009a640c723c */ /* 0x080fec000004180c */
[C---:B------:R-:W-:Y:S06]  /*5590*/  HMMA.16816.F32.BF16 R16, R104.reuse, R154, R16 ;  /* 0x0000009a6810723c */ /* 0x040fec0000041810 */
[-C--:B------:R-:W-:Y:S06]  /*55a0*/  HMMA.16816.F32.BF16 R20, R104, R156.reuse, R20 ;  /* 0x0000009c6814723c */ /* 0x080fec0000041814 */
[C---:B------:R-:W-:Y:S06]  /*55b0*/  HMMA.16816.F32.BF16 R24, R100.reuse, R156, R24 ;  /* 0x0000009c6418723c */ /* 0x040fec0000041818 */
[-C--:B------:R-:W-:Y:S01]  /*55c0*/  HMMA.16816.F32.BF16 R28, R100, R158.reuse, R28 ;  /* 0x0000009e641c723c */ /* 0x080fe2000004181c */
[----:B------:R-:W1:Y:S05]  /*55d0*/  LDSM.16.M88.4 R100, [R0+0x4000] ;  /* 0x004000000064783b */ /* 0x000e6a0000000200 */
[----:B------:R-:W-:Y:S03]  /*55e0*/  HMMA.16816.F32.BF16 R32, R104, R158, R32 ;  /* 0x0000009e6820723c */ /* 0x000fe60000041820 */
[----:B------:R-:W3:Y:S03]  /*55f0*/  LDSM.16.M88.4 R104, [R0+0x5000] ;  /* 0x005000000068783b */ /* 0x000ee60000000200 */
[-C--:B-1----:R-:W-:Y:S06]  /*5600*/  HMMA.16816.F32.BF16 R4, R100, R160.reuse, R4 ;  /* 0x000000a06404723c */ /* 0x082fec0000041804 */
[C---:B---3--:R-:W-:Y:S06]  /*5610*/  HMMA.16816.F32.BF16 R8, R104.reuse, R160, R8 ;  /* 0x000000a06808723c */ /* 0x048fec0000041808 */
[-C--:B------:R-:W-:Y:S06]  /*5620*/  HMMA.16816.F32.BF16 R12, R104, R162.reuse, R12 ;  /* 0x000000a2680c723c */ /* 0x080fec000004180c */
[C---:B------:R-:W-:Y:S06]  /*5630*/  HMMA.16816.F32.BF16 R16, R100.reuse, R162, R16 ;  /* 0x000000a26410723c */ /* 0x040fec0000041810 */
[C---:B------:R-:W-:Y:S01]  /*5640*/  FADD.FTZ R4, -R109.reuse, R4 ;  /* 0x000000046d047221 */ /* 0x040fe20000010100 */
[-C--:B------:R-:W-:Y:S04]  /*5650*/  HMMA.16816.F32.BF16 R20, R100, R164.reuse, R20 ;  /* 0x000000a46414723c */ /* 0x080fe80000041814 */
[----:B------:R-:W-:Y:S02]  /*5660*/  FMUL.FTZ R120, R120, R4 ;  /* 0x0000000478787220 */ /* 0x000fe40000410000 */
[C---:B------:R-:W-:Y:S01]  /*5670*/  HMMA.16816.F32.BF16 R24, R104.reuse, R164, R24 ;  /* 0x000000a46818723c */ /* 0x040fe20000041818 */
[----:B------:R1:W5:Y:S04]  /*5680*/  LDG.E R4, desc[UR12][R110.64+0x80] ;  /* 0x0000800c6e047981 */ /* 0x000368000c1e1900 */
[C---:B------:R-:W-:Y:S01]  /*5690*/  FADD.FTZ R5, -R109.reuse, R5 ;  /* 0x000000056d057221 */ /* 0x040fe20000010100 */
[-C--:B------:R-:W-:Y:S05]  /*56a0*/  HMMA.16816.F32.BF16 R28, R104, R166.reuse, R28 ;  /* 0x000000a6681c723c */ /* 0x080fea000004181c */
[----:B------:R-:W-:Y:S01]  /*56b0*/  FMUL.FTZ R5, R220, R5 ;  /* 0x00000005dc057220 */ /* 0x000fe20000410000 */
[----:B------:R-:W-:Y:S05]  /*56c0*/  HMMA.16816.F32.BF16 R32, R100, R166, R32 ;  /* 0x000000a66420723c */ /* 0x000fea0000041820 */
[C---:B------:R-:W-:Y:S01]  /*56d0*/  FADD.FTZ R0, -R109.reuse, R16 ;  /* 0x000000106d007221 */ /* 0x040fe20000010100 */
[----:B------:R-:W-:Y:S01]  /*56e0*/  FADD.FTZ R17, -R109, R17 ;  /* 0x000000116d117221 */ /* 0x000fe20000010100 */
[----:B------:R-:W-:Y:S01]  /*56f0*/  F2FP.BF16.F32.PACK_AB R100, R5, R120 ;  /* 0x000000780564723e */ /* 0x000fe200000010ff */
[C---:B------:R-:W-:Y:S03]  /*5700*/  FADD.FTZ R16, -R109.reuse, R20 ;  /* 0x000000146d107221 */ /* 0x040fe60000010100 */
[----:B--2---:R-:W-:Y:S01]  /*5710*/  FADD.FTZ R6, -R108, R6 ;  /* 0x000000066c067221 */ /* 0x004fe20000010100 */
[----:B------:R-:W-:Y:S01]  /*5720*/  FADD.FTZ R20, -R109, R21 ;  /* 0x000000156d147221 */ /* 0x000fe20000010100 */
[----:B------:R-:W-:Y:S01]  /*5730*/  FMUL.FTZ R0, R216, R0 ;  /* 0x00000000d8007220 */ /* 0x000fe20000410000 */
[----:B------:R-:W-:Y:S01]  /*5740*/  FMUL.FTZ R17, R215, R17 ;  /* 0x00000011d7117220 */ /* 0x000fe20000410000 */
[----:B-1----:R-:W-:Y:S01]  /*5750*/  FMUL.FTZ R110, R219, R6 ;  /* 0x00000006db6e7220 */ /* 0x002fe20000410000 */
[----:B------:R-:W-:Y:S01]  /*5760*/  FMUL.FTZ R16, R135, R16 ;  /* 0x0000001087107220 */ /* 0x000fe20000410000 */
[----:B------:R-:W-:Y:S01]  /*5770*/  FMUL.FTZ R20, R134, R20 ;  /* 0x0000001486147220 */ /* 0x000fe20000410000 */
[C---:B------:R-:W-:Y:S01]  /*5780*/  FADD.FTZ R18, -R108.reuse, R18 ;  /* 0x000000126c127221 */ /* 0x040fe20000010100 */
[----:B------:R-:W-:Y:S01]  /*5790*/  FADD.FTZ R6, -R108, R7 ;  /* 0x000000076c067221 */ /* 0x000fe20000010100 */
[----:B------:R-:W-:Y:S02]  /*57a0*/  F2FP.BF16.F32.PACK_AB R17, R17, R0 ;  /* 0x000000001111723e */ /* 0x000fe400000010ff */
[----:B------:R-:W-:Y:S01]  /*57b0*/  F2FP.BF16.F32.PACK_AB R20, R20, R16 ;  /* 0x000000101414723e */ /* 0x000fe200000010ff */
[----:B------:R-:W-:Y:S01]  /*57c0*/  FMUL.FTZ R6, R221, R6 ;  /* 0x00000006dd067220 */ /* 0x000fe20000410000 */
[C---:B------:R-:W-:Y:S01]  /*57d0*/  FADD.FTZ R33, -R109.reuse, R33 ;  /* 0x000000216d217221 */ /* 0x040fe20000010100 */
[----:B------:R-:W-:Y:S01]  /*57e0*/  FADD.FTZ R5, -R109, R32 ;  /* 0x000000206d057221 */ /* 0x000fe20000010100 */
[C---:B------:R-:W-:Y:S01]  /*57f0*/  FADD.FTZ R32, -R108.reuse, R19 ;  /* 0x000000136c207221 */ /* 0x040fe20000010100 */
[----:B------:R-:W-:Y:S01]  /*5800*/  FADD.FTZ R16, -R108, R23 ;  /* 0x000000176c107221 */ /* 0x000fe20000010100 */
        /* <DEDUP_REMOVED lines=8> */
[----:B------:R-:W-:Y:S01]  /*5890*/  F2FP.BF16.F32.PACK_AB R5, R6, R110 ;  /* 0x0000006e0605723e */ /* 0x000fe200000010ff */
[----:B------:R-:W-:Y:S01]  /*58a0*/  FMUL.FTZ R18, R214, R18 ;  /* 0x00000012d6127220 */ /* 0x000fe20000410000 */
[----:B------:R-:W-:Y:S01]  /*58b0*/  FMUL.FTZ R16, R213, R16 ;  /* 0x00000010d5107220 */ /* 0x000fe20000410000 */
        /* <DEDUP_REMOVED lines=37> */
.L_x_174:
[----:B------:R1:W-:Y:S01]  /*5b10*/  STS [R193+0xa400], R5 ;  /* 0x00a40005c1007388 */ /* 0x0003e20000000800 */
[----:B------:R-:W-:Y:S01]  /*5b20*/  F2FP.BF16.F32.PACK_AB R0, R32, R33 ;  /* 0x000000212000723e */ /* 0x000fe200000010ff */
[----:B-----5:R-:W-:Y:S01]  /*5b30*/  FADD.FTZ R11, -R2, R11 ;  /* 0x0000000b020b7221 */ /* 0x020fe20000010100 */
[C---:B------:R-:W-:Y:S01]  /*5b40*/  FADD.FTZ R8, -R4.reuse, R8 ;  /* 0x0000000804087221 */ /* 0x040fe20000010100 */
[----:B------:R-:W-:Y:S01]  /*5b50*/  STS [R193+0xa000], R100 ;  /* 0x00a00064c1007388 */ /* 0x000fe20000000800 */
[----:B------:R-:W-:Y:S01]  /*5b60*/  FADD.FTZ R9, -R4, R9 ;  /* 0x0000000904097221 */ /* 0x000fe20000010100 */
[----:B------:R-:W-:Y:S01]  /*5b70*/  FADD.FTZ R10, -R2, R10 ;  /* 0x0000000a020a7221 */ /* 0x000fe20000010100 */
[C---:B------:R-:W-:Y:S01]  /*5b80*/  FADD.FTZ R13, -R4.reuse, R13 ;  /* 0x0000000d040d7221 */ /* 0x040fe20000010100 */
[----:B------:R2:W-:Y:S01]  /*5b90*/  STS [R195+0xa400], R0 ;  /* 0x00a40000c3007388 */ /* 0x0005e20000000800 */
[C---:B------:R-:W-:Y:S01]  /*5ba0*/  FADD.FTZ R25, -R4.reuse, R25 ;  /* 0x0000001904197221 */ /* 0x040fe20000010100 */
[C---:B------:R-:W-:Y:S01]  /*5bb0*/  FADD.FTZ R29, -R4.reuse, R29 ;  /* 0x0000001d041d7221 */ /* 0x040fe20000010100 */
[C---:B------:R-:W-:Y:S01]  /*5bc0*/  FADD.FTZ R12, -R4.reuse, R12 ;  /* 0x0000000c040c7221 */ /* 0x040fe20000010100 */
[C---:B------:R-:W-:Y:S01]  /*5bd0*/  FADD.FTZ R24, -R4.reuse, R24 ;  /* 0x0000001804187221 */ /* 0x040fe20000010100 */
[----:B------:R-:W-:Y:S01]  /*5be0*/  FADD.FTZ R28, -R4, R28 ;  /* 0x0000001c041c7221 */ /* 0x000fe20000010100 */
[----:B------:R-:W-:Y:S01]  /*5bf0*/  FMUL.FTZ R10, R132, R10 ;  /* 0x0000000a840a7220 */ /* 0x000fe20000410000 */
[----:B------:R-:W-:Y:S01]  /*5c00*/  FMUL.FTZ R4, R127, R11 ;  /* 0x0000000b7f047220 */ /* 0x000fe20000410000 */
[----:B---3--:R-:W-:Y:S01]  /*5c10*/  FMUL.FTZ R6, R126, R8 ;  /* 0x000000087e067220 */ /* 0x008fe20000410000 */
[C---:B------:R-:W-:Y:S01]  /*5c20*/  FADD.FTZ R14, -R2.reuse, R14 ;  /* 0x0000000e020e7221 */ /* 0x040fe20000010100 */
[----:B------:R-:W-:Y:S01]  /*5c30*/  FADD.FTZ R15, -R2, R15 ;  /* 0x0000000f020f7221 */ /* 0x000fe20000010100 */
[----:B------:R-:W3:Y:S01]  /*5c40*/  LDL R101, [R1+0x8] ;  /* 0x0000080001657983 */ /* 0x000ee20000100800 */
[----:B------:R-:W-:Y:S01]  /*5c50*/  FMUL.FTZ R12, R122, R12 ;  /* 0x0000000c7a0c7220 */ /* 0x000fe20000410000 */
[----:B------:R-:W-:Y:S01]  /*5c60*/  FMUL.FTZ R7, R121, R13 ;  /* 0x0000000d79077220 */ /* 0x000fe20000410000 */
[----:B------:R-:W-:Y:S01]  /*5c70*/  FMUL.FTZ R14, R124, R14 ;  /* 0x0000000e7c0e7220 */ /* 0x000fe20000410000 */
[----:B------:R-:W-:Y:S01]  /*5c80*/  FMUL.FTZ R15, R123, R15 ;  /* 0x0000000f7b0f7220 */ /* 0x000fe20000410000 */
[----:B------:R-:W-:Y:S01]  /*5c90*/  F2FP.BF16.F32.PACK_AB R4, R4, R10 ;  /* 0x0000000a0404723e */ /* 0x000fe200000010ff */
[----:B-1----:R-:W-:Y:S01]  /*5ca0*/  FMUL.FTZ R5, R125, R9 ;  /* 0x000000097d057220 */ /* 0x002fe20000410000 */
[----:B------:R-:W-:Y:S01]  /*5cb0*/  STS [R195+0xa000], R17 ;  /* 0x00a00011c3007388 */ /* 0x000fe20000000800 */
[C---:B------:R-:W-:Y:S01]  /*5cc0*/  FADD.FTZ R27, -R2.reuse, R27 ;  /* 0x0000001b021b7221 */ /* 0x040fe20000010100 */
[C---:B------:R-:W-:Y:S01]  /*5cd0*/  FADD.FTZ R31, -R2.reuse, R31 ;  /* 0x0000001f021f7221 */ /* 0x040fe20000010100 */
[C---:B------:R-:W-:Y:S01]  /*5ce0*/  FADD.FTZ R26, -R2.reuse, R26 ;  /* 0x0000001a021a7221 */ /* 0x040fe20000010100 */
[----:B------:R-:W-:Y:S01]  /*5cf0*/  FADD.FTZ R30, -R2, R30 ;  /* 0x0000001e021e7221 */ /* 0x000fe20000010100 */
[----:B------:R-:W-:Y:S01]  /*5d00*/  F2FP.BF16.F32.PACK_AB R7, R7, R12 ;  /* 0x0000000c0707723e */ /* 0x000fe200000010ff */
[----:B------:R-:W-:Y:S01]  /*5d10*/  STS [R193+0xb400], R4 ;  /* 0x00b40004c1007388 */ /* 0x000fe20000000800 */
[----:B--2---:R-:W-:Y:S01]  /*5d20*/  F2FP.BF16.F32.PACK_AB R0, R5, R6 ;  /* 0x000000060500723e */ /* 0x004fe200000010ff */
[----:B------:R-:W-:Y:S01]  /*5d30*/  FMUL.FTZ R24, R117, R24 ;  /* 0x0000001875187220 */ /* 0x000fe20000410000 */
[----:B------:R-:W-:Y:S01]  /*5d40*/  F2FP.BF16.F32.PACK_AB R2, R15, R14 ;  /* 0x0000000e0f02723e */ /* 0x000fe200000010ff */
[----:B------:R-:W-:Y:S01]  /*5d50*/  FMUL.FTZ R9, R116, R25 ;  /* 0x0000001974097220 */ /* 0x000fe20000410000 */
[----:B------:R-:W-:Y:S01]  /*5d60*/  F2FP.BF16.F32.PACK_AB R16, R16, R18 ;  /* 0x000000121010723e */ /* 0x000fe200000010ff */
[----:B------:R1:W-:Y:S01]  /*5d70*/  STS [R193+0xb000], R0 ;  /* 0x00b00000c1007388 */ /* 0x0003e20000000800 */
[----:B------:R-:W-:Y:S01]  /*5d80*/  FMUL.FTZ R26, R119, R26 ;  /* 0x0000001a771a7220 */ /* 0x000fe20000410000 */
[----:B------:R-:W-:Y:S01]  /*5d90*/  FMUL.FTZ R6, R118, R27 ;  /* 0x0000001b76067220 */ /* 0x000fe20000410000 */
[----:B------:R-:W-:Y:S01]  /*5da0*/  F2FP.BF16.F32.PACK_AB R18, R21, R22 ;  /* 0x000000161512723e */ /* 0x000fe200000010ff */
[----:B------:R-:W-:Y:S01]  /*5db0*/  STS [R195+0xb000], R7 ;  /* 0x00b00007c3007388 */ /* 0x000fe20000000800 */
[----:B------:R-:W-:Y:S01]  /*5dc0*/  FMUL.FTZ R28, R114, R28 ;  /* 0x0000001c721c7220 */ /* 0x000fe20000410000 */
[----:B------:R-:W-:Y:S01]  /*5dd0*/  FMUL.FTZ R8, R113, R29 ;  /* 0x0000001d71087220 */ /* 0x000fe20000410000 */
[----:B------:R-:W-:Y:S01]  /*5de0*/  FMUL.FTZ R30, R115, R30 ;  /* 0x0000001e731e7220 */ /* 0x000fe20000410000 */
[----:B------:R2:W-:Y:S01]  /*5df0*/  STS [R195+0xb400], R2 ;  /* 0x00b40002c3007388 */ /* 0x0005e20000000800 */
[----:B------:R-:W-:Y:S01]  /*5e00*/  FMUL.FTZ R5, R112, R31 ;  /* 0x0000001f70057220 */ /* 0x000fe20000410000 */
[----:B------:R-:W-:Y:S02]  /*5e10*/  F2FP.BF16.F32.PACK_AB R9, R9, R24 ;  /* 0x000000180909723e */ /* 0x000fe400000010ff */
[----:B------:R-:W-:Y:S01]  /*5e20*/  STS [R192+0xa000], R20 ;  /* 0x00a00014c0007388 */ /* 0x000fe20000000800 */
[----:B------:R-:W-:Y:S02]  /*5e30*/  F2FP.BF16.F32.PACK_AB R6, R6, R26 ;  /* 0x0000001a0606723e */ /* 0x000fe400000010ff */
[----:B------:R-:W-:Y:S01]  /*5e40*/  F2FP.BF16.F32.PACK_AB R8, R8, R28 ;  /* 0x0000001c0808723e */ /* 0x000fe200000010ff */
[----:B------:R-:W-:Y:S01]  /*5e50*/  STS [R192+0xa400], R16 ;  /* 0x00a40010c0007388 */ /* 0x000fe20000000800 */
[----:B------:R-:W-:Y:S02]  /*5e60*/  F2FP.BF16.F32.PACK_AB R5, R5, R30 ;  /* 0x0000001e0505723e */ /* 0x000fe400000010ff */
[----:B------:R-:W-:Y:S01]  /*5e70*/  MOV R120, R203 ;  /* 0x000000cb00787202 */ /* 0x000fe20000000f00 */
[----:B------:R-:W-:Y:S01]  /*5e80*/  STS [R194+0xa000], R19 ;  /* 0x00a00013c2007388 */ /* 0x000fe20000000800 */
[----:B------:R-:W-:Y:S03]  /*5e90*/  MOV R121, R201 ;  /* 0x000000c900797202 */ /* 0x000fe60000000f00 */
[----:B------:R-:W-:Y:S01]  /*5ea0*/  STS [R194+0xa400], R18 ;  /* 0x00a40012c2007388 */ /* 0x000fe20000000800 */
[----:B-1----:R-:W-:Y:S03]  /*5eb0*/  SHF.L.U32 R0, R179, 0x1, RZ ;  /* 0x00000001b3007819 */ /* 0x002fe600000006ff */
[----:B------:R-:W-:Y:S01]  /*5ec0*/  STS [R192+0xb000], R9 ;  /* 0x00b00009c0007388 */ /* 0x000fe20000000800 */
[----:B------:R-:W-:Y:S03]  /*5ed0*/  IADD3 R0, R0, 0x4000, R181 ;  /* 0x0000400000007810 */ /* 0x000fe60007ffe0b5 */
[----:B------:R-:W-:Y:S01]  /*5ee0*/  STS [R192+0xb400], R6 ;  /* 0x00b40006c0007388 */ /* 0x000fe20000000800 */
[C---:B--2---:R-:W-:Y:S02]  /*5ef0*/  IADD3 R2, R0.reuse, 0x40, RZ ;  /* 0x0000004000027810 */ /* 0x044fe40007ffe0ff */
[----:B------:R-:W-:Y:S01]  /*5f00*/  @P2 IADD3 R2, R0, -0x40, RZ ;  /* 0xffffffc000022810 */ /* 0x000fe20007ffe0ff */
[----:B------:R-:W-:Y:S04]  /*5f10*/  STS [R194+0xb000], R8 ;  /* 0x00b00008c2007388 */ /* 0x000fe80000000800 */
[----:B------:R-:W-:Y:S01]  /*5f20*/  STS [R194+0xb400], R5 ;  /* 0x00b40005c2007388 */ /* 0x000fe20000000800 */
[----:B------:R-:W-:Y:S06]  /*5f30*/  BAR.SYNC.DEFER_BLOCKING 0x0 ;  /* 0x0000000000007b1d */ /* 0x000fec0000010000 */
[----:B------:R-:W-:Y:S04]  /*5f40*/  LDSM.16.MT88.4 R4, [R3+0xe000] ;  /* 0x00e000000304783b */ /* 0x000fe80000004200 */
[----:B------:R-:W1:Y:S04]  /*5f50*/  LDSM.16.MT88.4 R8, [R0] ;  /* 0x000000000008783b */ /* 0x000e680000004200 */
[----:B------:R-:W2:Y:S04]  /*5f60*/  LDSM.16.MT88.4 R12, [R3+0x10000] ;  /* 0x01000000030c783b */ /* 0x000ea80000004200 */
[----:B------:R-:W4:Y:S04]  /*5f70*/  LDSM.16.MT88.4 R16, [R2] ;  /* 0x000000000210783b */ /* 0x000f280000004200 */
        /* <DEDUP_REMOVED lines=9> */
[-C--:B----4-:R-:W-:Y:S06]  /*6010*/  HMMA.16816.F32.BF16 R52, R4, R16.reuse, R52 ;  /* 0x000000100434723c */ /* 0x090fec0000041834 */
[C---:B------:R-:W-:Y:S06]  /*6020*/  HMMA.16816.F32.BF16 R56, R12.reuse, R16, R56 ;  /* 0x000000100c38723c */ /* 0x040fec0000041838 */
[-C--:B------:R-:W-:Y:S01]  /*6030*/  HMMA.16816.F32.BF16 R60, R12, R18.reuse, R60 ;  /* 0x000000120c3c723c */ /* 0x080fe2000004183c */
[----:B------:R-:W-:Y:S05]  /*6040*/  LDSM.16.MT88.4 R12, [R3+0x11000] ;  /* 0x01100000030c783b */ /* 0x000fea0000004200 */
[----:B------:R-:W-:Y:S01]  /*6050*/  HMMA.16816.F32.BF16 R64, R4, R18, R64 ;  /* 0x000000120440723c */ /* 0x000fe20000041840 */
[----:B------:R-:W1:Y:S04]  /*6060*/  LDSM.16.MT88.4 R4, [R3+0xf000] ;  /* 0x00f000000304783b */ /* 0x000e680000004200 */
[----:B------:R-:W2:Y:S01]  /*6070*/  LDSM.16.MT88.4 R16, [R2+0x1000] ;  /* 0x001000000210783b */ /* 0x000ea20000004200 */
[-C--:B------:R-:W-:Y:S06]  /*6080*/  HMMA.16816.F32.BF16 R36, R20, R24.reuse, R36 ;  /* 0x000000181424723c */ /* 0x080fec0000041824 */
        /* <DEDUP_REMOVED lines=9> */
[----:B------:R-:W4:Y:S04]  /*6120*/  LDSM.16.MT88.4 R20, [R3+0xf800] ;  /* 0x00f800000314783b */ /* 0x000f280000004200 */
        /* <DEDUP_REMOVED lines=10> */
[-C--:B----4-:R-:W-:Y:S06]  /*61d0*/  HMMA.16816.F32.BF16 R36, R20, R24.reuse, R36 ;  /* 0x000000181424723c */ /* 0x090fec0000041824 */
[C---:B------:R-:W-:Y:S06]  /*61e0*/  HMMA.16816.F32.BF16 R40, R28.reuse, R24, R40 ;  /* 0x000000181c28723c */ /* 0x040fec0000041828 */
[-C--:B------:R-:W-:Y:S06]  /*61f0*/  HMMA.16816.F32.BF16 R44, R28, R26.reuse, R44 ;  /* 0x0000001a1c2c723c */ /* 0x080fec000004182c */
[C---:B------:R-:W-:Y:S06]  /*6200*/  HMMA.16816.F32.BF16 R48, R20.reuse, R26, R48 ;  /* 0x0000001a1430723c */ /* 0x040fec0000041830 */
[-C--:B------:R-:W-:Y:S05]  /*6210*/  HMMA.16816.F32.BF16 R52, R20, R32.reuse, R52 ;  /* 0x000000201434723c */ /* 0x080fea0000041834 */
[----:B---3--:R-:W-:Y:S01]  /*6220*/  LEA R118, R101, R181, 0x1 ;  /* 0x000000b565767211 */ /* 0x008fe200078e08ff */
        /* <DEDUP_REMOVED lines=28> */
.L_x_175:
[----:B------:R-:W3:Y:S01]  /*63f0*/  LDL R119, [R1+0xc] ;  /* 0x00000c0001777983 */ /* 0x000ee20000100800 */
[--C-:B------:R-:W-:Y:S01]  /*6400*/  IMAD.IADD R2, R180, 0x1, R128.reuse ;  /* 0x00000001b4027824 */ /* 0x100fe200078e0280 */
[----:B------:R-:W-:Y:S01]  /*6410*/  LEA R203, P0, R239, R120, 0x2 ;  /* 0x00000078efcb7211 */ /* 0x000fe200078010ff */
[----:B------:R-:W-:Y:S01]  /*6420*/  IMAD.IADD R116, R171, 0x1, R128 ;  /* 0x00000001ab747824 */ /* 0x000fe200078e0280 */
[----:B------:R-:W-:Y:S01]  /*6430*/  LDSM.16.M88.4 R16, [R171] ;  /* 0x00000000ab10783b */ /* 0x000fe20000000200 */
[----:B------:R-:W-:Y:S01]  /*6440*/  IMAD.IADD R117, R128, 0x1, R172 ;  /* 0x0000000180757824 */ /* 0x000fe200078e02ac */
[----:B------:R-:W-:Y:S02]  /*6450*/  LEA.HI.X.SX32 R201, R239, R121, 0x2, P0 ;  /* 0x00000079efc97211 */ /* 0x000fe400000f16ff */
[----:B------:R-:W2:Y:S04]  /*6460*/  LDSM.16.MT88.4 R8, [R0+0x2000] ;  /* 0x002000000008783b */ /* 0x000ea80000004200 */
[----:B------:R-:W1:Y:S04]  /*6470*/  LDSM.16.MT88.4 R20, [R2] ;  /* 0x000000000214783b */ /* 0x000e680000004200 */
[----:B------:R-:W-:Y:S04]  /*6480*/  LDSM.16.M88.4 R24, [R172] ;  /* 0x00000000ac18783b */ /* 0x000fe80000000200 */
[----:B------:R-:W4:Y:S04]  /*6490*/  LDSM.16.MT88.4 R28, [R0+0x2800] ;  /* 0x00280000001c783b */ /* 0x000f280000004200 */
        /* <DEDUP_REMOVED lines=10> */
[C---:B----4-:R-:W-:Y:S06]  /*6540*/  HMMA.16816.F32.BF16 R4, R24.reuse, R28, R4 ;  /* 0x0000001c1804723c */ /* 0x050fec0000041804 */
[C---:B------:R-:W-:Y:S01]  /*6550*/  HMMA.16816.F32.BF16 R8, R24.reuse, R30, R8 ;  /* 0x0000001e1808723c */ /* 0x040fe20000041808 */
[----:B------:R-:W-:Y:S05]  /*6560*/  LDSM.16.M88.4 R28, [R171+0x2000] ;  /* 0x00200000ab1c783b */ /* 0x000fea0000000200 */
[C---:B------:R-:W-:Y:S06]  /*6570*/  HMMA.16816.F32.BF16 R12, R24.reuse, R32, R12 ;  /* 0x00000020180c723c */ /* 0x040fec000004180c */
[----:B------:R-:W-:Y:S01]  /*6580*/  HMMA.16816.F32.BF16 R16, R24, R34, R16 ;  /* 0x000000221810723c */ /* 0x000fe20000041810 */
[----:B------:R-:W2:Y:S04]  /*6590*/  LDSM.16.MT88.4 R24, [R2+0x1800] ;  /* 0x001800000218783b */ /* 0x000ea80000004200 */
[----:B------:R-:W4:Y:S01]  /*65a0*/  LDSM.16.MT88.4 R32, [R0+0x4000] ;  /* 0x004000000020783b */ /* 0x000f220000004200 */
[C---:B------:R-:W-:Y:S06]  /*65b0*/  HMMA.16816.F32.BF16 R4, R100.reuse, R104, R4 ;  /* 0x000000686404723c */ /* 0x040fec0000041804 */
[C---:B------:R-:W-:Y:S01]  /*65c0*/  HMMA.16816.F32.BF16 R8, R100.reuse, R106, R8 ;  /* 0x0000006a6408723c */ /* 0x040fe20000041808 */
[----:B------:R-:W-:Y:S05]  /*65d0*/  LDSM.16.MT88.4 R104, [R0+0x4800] ;  /* 0x004800000068783b */ /* 0x000fea0000004200 */
[C---:B-1----:R-:W-:Y:S06]  /*65e0*/  HMMA.16816.F32.BF16 R12, R100.reuse, R20, R12 ;  /* 0x00000014640c723c */ /* 0x042fec000004180c */
[----:B------:R-:W-:Y:S01]  /*65f0*/  HMMA.16816.F32.BF16 R16, R100, R22, R16 ;  /* 0x000000166410723c */ /* 0x000fe20000041810 */
[----:B------:R-:W1:Y:S04]  /*6600*/  LDSM.16.MT88.4 R20, [R2+0x2000] ;  /* 0x002000000214783b */ /* 0x000e680000004200 */
[----:B------:R-:W1:Y:S01]  /*6610*/  LDSM.16.M88.4 R100, [R172+0x2000] ;  /* 0x00200000ac64783b */ /* 0x000e620000000200 */
[C---:B------:R-:W-:Y:S06]  /*6620*/  HMMA.16816.F32.BF16 R4, R108.reuse, R112, R4 ;  /* 0x000000706c04723c */ /* 0x040fec0000041804 */
[C---:B------:R-:W-:Y:S01]  /*6630*/  HMMA.16816.F32.BF16 R8, R108.reuse, R114, R8 ;  /* 0x000000726c08723c */ /* 0x040fe20000041808 */
[----:B------:R-:W-:Y:S05]  /*6640*/  LDSM.16.MT88.4 R112, [R0+0x5000] ;  /* 0x005000000070783b */ /* 0x000fea0000004200 */
[C---:B--2---:R-:W-:Y:S06]  /*6650*/  HMMA.16816.F32.BF16 R12, R108.reuse, R24, R12 ;  /* 0x000000186c0c723c */ /* 0x044fec000004180c */
[----:B------:R-:W-:Y:S01]  /*6660*/  HMMA.16816.F32.BF16 R16, R108, R26, R16 ;  /* 0x0000001a6c10723c */ /* 0x000fe20000041810 */
[----:B------:R-:W2:Y:S04]  /*6670*/  LDSM.16.MT88.4 R24, [R2+0x2800] ;  /* 0x002800000218783b */ /* 0x000ea80000004200 */
[----:B------:R-:W2:Y:S01]  /*6680*/  LDSM.16.M88.4 R108, [R116+0x2000] ;  /* 0x00200000746c783b */ /* 0x000ea20000000200 */
[C---:B----4-:R-:W-:Y:S06]  /*6690*/  HMMA.16816.F32.BF16 R4, R28.reuse, R32, R4 ;  /* 0x000000201c04723c */ /* 0x050fec0000041804 */
[C---:B------:R-:W-:Y:S01]  /*66a0*/  HMMA.16816.F32.BF16 R8, R28.reuse, R34, R8 ;  /* 0x000000221c08723c */ /* 0x040fe20000041808 */
[----:B------:R4:W-:Y:S05]  /*66b0*/  LDSM.16.MT88.4 R32, [R0+0x5800] ;  /* 0x005800000020783b */ /* 0x0009ea0000004200 */
[C---:B-1----:R-:W-:Y:S06]  /*66c0*/  HMMA.16816.F32.BF16 R12, R28.reuse, R20, R12 ;  /* 0x000000141c0c723c */ /* 0x042fec000004180c */
[----:B------:R-:W-:Y:S01]  /*66d0*/  HMMA.16816.F32.BF16 R16, R28, R22, R16 ;  /* 0x000000161c10723c */ /* 0x000fe20000041810 */
[----:B------:R-:W1:Y:S04]  /*66e0*/  LDSM.16.MT88.4 R20, [R2+0x3000] ;  /* 0x003000000214783b */ /* 0x000e680000004200 */
[----:B------:R-:W1:Y:S01]  /*66f0*/  LDSM.16.M88.4 R28, [R117+0x2000] ;  /* 0x00200000751c783b */ /* 0x000e620000000200 */
[C---:B------:R-:W-:Y:S06]  /*6700*/  HMMA.16816.F32.BF16 R4, R100.reuse, R104, R4 ;  /* 0x000000686404723c */ /* 0x040fec0000041804 */
[C---:B------:R-:W-:Y:S05]  /*6710*/  HMMA.16816.F32.BF16 R8, R100.reuse, R106, R8 ;  /* 0x0000006a6408723c */ /* 0x040fea0000041808 */
[----:B----4-:R-:W-:Y:S01]  /*6720*/  VIADD R0, R233, 0x20 ;  /* 0x00000020e9007836 */ /* 0x010fe20000000000 */
[C---:B--2---:R-:W-:Y:S05]  /*6730*/  HMMA.16816.F32.BF16 R12, R100.reuse, R24, R12 ;  /* 0x00000018640c723c */ /* 0x044fea000004180c */
[----:B------:R-:W-:Y:S01]  /*6740*/  IMAD.IADD R0, R232, 0x1, R0 ;  /* 0x00000001e8007824 */ /* 0x000fe200078e0200 */
        /* <DEDUP_REMOVED lines=8> */
[C---:B------:R-:W-:Y:S05]  /*67d0*/  HMMA.16816.F32.BF16 R4, R28.reuse, R32, R4 ;  /* 0x000000201c04723c */ /* 0x040fea0000041804 */
[----:B------:R-:W-:Y:S01]  /*67e0*/  @P6 IADD3 R22, P1, R229, R247, RZ ;  /* 0x000000f7e5166210 */ /* 0x000fe20007f3e0ff */
[C---:B------:R-:W-:Y:S01]  /*67f0*/  HMMA.16816.F32.BF16 R8, R28.reuse, R34, R8 ;  /* 0x000000221c08723c */ /* 0x040fe20000041808 */
[----:B------:R-:W-:Y:S04]  /*6800*/  LDSM.16.MT88.4 R32, [R3+0xc800] ;  /* 0x00c800000320783b */ /* 0x000fe80000004200 */
[----:B------:R-:W-:Y:S01]  /*6810*/  IMAD.MOV.U32 R21, RZ, RZ, R201 ;  /* 0x000000ffff157224 */ /* 0x000fe200078e00c9 */
[C---:B--2---:R-:W-:Y:S05]  /*6820*/  HMMA.16816.F32.BF16 R12, R28.reuse, R24, R12 ;  /* 0x000000181c0c723c */ /* 0x044fea000004180c */
[C---:B------:R-:W-:Y:S01]  /*6830*/  VIADD R2, R233.reuse, 0x20 ;  /* 0x00000020e9027836 */ /* 0x040fe20000000000 */
[----:B------:R-:W-:Y:S01]  /*6840*/  HMMA.16816.F32.BF16 R16, R28, R26, R16 ;  /* 0x0000001a1c10723c */ /* 0x000fe20000041810 */
[----:B------:R-:W-:Y:S04]  /*6850*/  LDSM.16.MT88.4 R28, [R3+0xa800] ;  /* 0x00a80000031c783b */ /* 0x000fe80000004200 */
[----:B---3--:R-:W-:Y:S01]  /*6860*/  @P6 IMAD.X R23, R228, 0x1, R119, P1 ;  /* 0x00000001e4176824 */ /* 0x008fe200008e0677 */
[CC--:B------:R-:W-:Y:S04]  /*6870*/  LEA R24, P1, R232.reuse, R20.reuse, 0x2 ;  /* 0x00000014e8187211 */ /* 0x0c0fe800078210ff */
[----:B------:R-:W5:Y:S01]  /*6880*/  @P6 LDG.E R224, desc[UR12][R22.64] ;  /* 0x0000000c16e06981 */ /* 0x000f62000c1e1900 */
[-C--:B------:R-:W-:Y:S03]  /*6890*/  LEA.HI.X.SX32 R25, R232, R21.reuse, 0x2, P1 ;  /* 0x00000015e8197211 */ /* 0x080fe600008f16ff */
[----:B------:R-:W5:Y:S04]  /*68a0*/  @P6 LDG.E R225, desc[UR12][R22.64+0x20] ;  /* 0x0000200c16e16981 */ /* 0x000f68000c1e1900 */
[----:B------:R-:W5:Y:S04]  /*68b0*/  @P6 LDG.E R222, desc[UR12][R22.64+0x80] ;  /* 0x0000800c16de6981 */ /* 0x000f68000c1e1900 */
[----:B------:R1:W5:Y:S04]  /*68c0*/  @P6 LDG.E R223, desc[UR12][R22.64+0xa0] ;  /* 0x0000a00c16df6981 */ /* 0x000368000c1e1900 */
[----:B------:R2:W-:Y:S04]  /*68d0*/  REDG.E.ADD.F32.FTZ.RN.STRONG.GPU desc[UR12][R20.64], R4 ;  /* 0x00000004140079a6 */ /* 0x0005e8000c10f38c */
[----:B------:R3:W-:Y:S01]  /*68e0*/  REDG.E.ADD.F32.FTZ.RN.STRONG.GPU desc[UR12][R24.64], R5 ;  /* 0x00000005180079a6 */ /* 0x0007e2000c10f38c */
        /* <DEDUP_REMOVED lines=16> */
[-C--:B---3--:R-:W-:Y:S01]  /*69f0*/  LEA R26, P0, R2, R20.reuse, 0x2 ;  /* 0x00000014021a7211 */ /* 0x088fe200078010ff */
[----:B------:R2:W-:Y:S01]  /*6a00*/  REDG.E.ADD.F32.FTZ.RN.STRONG.GPU desc[UR12][R6.64], R10 ;  /* 0x0000000a060079a6 */ /* 0x0005e2000c10f38c */
[-C--:B------:R-:W-:Y:S02]  /*6a10*/  LEA R8, P3, R236, R20.reuse, 0x2 ;  /* 0x00000014ec087211 */ /* 0x080fe400078610ff */
[-C--:B------:R-:W-:Y:S01]  /*6a20*/  LEA.HI.X.SX32 R27, R2, R21.reuse, 0x2, P0 ;  /* 0x00000015021b7211 */ /* 0x080fe200000f16ff */
[----:B------:R3:W-:Y:S01]  /*6a30*/  REDG.E.ADD.F32.FTZ.RN.STRONG.GPU desc[UR12][R4.64], R11 ;  /* 0x0000000b040079a6 */ /* 0x0007e2000c10f38c */
[----:B------:R-:W-:Y:S03]  /*6a40*/  VIADD R2, R187, 0xffffffff ;  /* 0xffffffffbb027836 */ /* 0x000fe60000000000 */
[----:B------:R-:W-:Y:S04]  /*6a50*/  REDG.E.ADD.F32.FTZ.RN.STRONG.GPU desc[UR12][R20.64+0x80], R12 ;  /* 0x0000800c140079a6 */ /* 0x000fe8000c10f38c */
[----:B------:R-:W-:Y:S04]  /*6a60*/  REDG.E.ADD.F32.FTZ.RN.STRONG.GPU desc[UR12][R24.64+0x80], R13 ;  /* 0x0000800d180079a6 */ /* 0x000fe8000c10f38c */
[----:B------:R-:W-:Y:S01]  /*6a70*/  REDG.E.ADD.F32.FTZ.RN.STRONG.GPU desc[UR12][R26.64], R14 ;  /* 0x0000000e1a0079a6 */ /* 0x000fe2000c10f38c */
[-C--:B-1----:R-:W-:Y:S02]  /*6a80*/  LEA R22, P5, R0, R20.reuse, 0x2 ;  /* 0x0000001400167211 */ /* 0x082fe400078a10ff */
[-C--:B------:R-:W-:Y:S02]  /*6a90*/  LEA.HI.X.SX32 R9, R236, R21.reuse, 0x2, P3 ;  /* 0x00000015ec097211 */ /* 0x080fe400018f16ff */
[CC--:B--2---:R-:W-:Y:S02]  /*6aa0*/  LEA R10, P4, R237.reuse, R20.reuse, 0x2 ;  /* 0x00000014ed0a7211 */ /* 0x0c4fe400078810ff */
[-C--:B------:R-:W-:Y:S01]  /*6ab0*/  LEA.HI.X.SX32 R23, R0, R21.reuse, 0x2, P5 ;  /* 0x0000001500177211 */ /* 0x080fe200028f16ff */
[----:B------:R-:W-:Y:S01]  /*6ac0*/  IMAD.IADD R0, R128, 0x1, R168 ;  /* 0x0000000180007824 */ /* 0x000fe200078e02a8 */
        /* <DEDUP_REMOVED lines=18> */
[----:B------:R-:W3:Y:S04]  /*6bf0*/  LDSM.16.MT88.4 R24, [R0] ;  /* 0x000000000018783b */ /* 0x000ee80000004200 */
        /* <DEDUP_REMOVED lines=10> */
[----:B------:R-:W1:Y:S05]  /*6ca0*/  LDSM.16.MT88.4 R20, [R168+0x1000] ;  /* 0x00100000a814783b */ /* 0x000e6a0000004200 */
[----:B------:R-:W-:Y:S01]  /*6cb0*/  HMMA.16816.F32.BF16 R96, R4, R26, R96 ;  /* 0x0000001a0460723c */ /* 0x000fe20000041860 */
[----:B------:R-:W2:Y:S04]  /*6cc0*/  LDSM.16.MT88.4 R4, [R0+0x1000] ;  /* 0x001000000004783b */ /* 0x000ea80000004200 */
[----:B------:R-:W-:Y:S01]  /*6cd0*/  LDSM.16.MT88.4 R24, [R168+0x1800] ;  /* 0x00180000a818783b */ /* 0x000fe20000004200 */
[-C--:B----4-:R-:W-:Y:S06]  /*6ce0*/  HMMA.16816.F32.BF16 R68, R28, R12.reuse, R68 ;  /* 0x0000000c1c44723c */ /* 0x090fec0000041844 */
[C---:B------:R-:W-:Y:S06]  /*6cf0*/  HMMA.16816.F32.BF16 R72, R32.reuse, R12, R72 ;  /* 0x0000000c2048723c */ /* 0x040fec0000041848 */
[-C--:B------:R-:W-:Y:S06]  /*6d00*/  HMMA.16816.F32.BF16 R76, R32, R14.reuse, R76 ;  /* 0x0000000e204c723c */ /* 0x080fec000004184c */
[C---:B------:R-:W-:Y:S01]  /*6d10*/  HMMA.16816.F32.BF16 R80, R28.reuse, R14, R80 ;  /* 0x0000000e1c50723c */ /* 0x040fe20000041850 */
[----:B------:R-:W3:Y:S05]  /*6d20*/  LDSM.16.MT88.4 R12, [R3+0xb800] ;  /* 0x00b80000030c783b */ /* 0x000eea0000004200 */
[-C--:B------:R-:W-:Y:S06]  /*6d30*/  HMMA.16816.F32.BF16 R84, R28, R16.reuse, R84 ;  /* 0x000000101c54723c */ /* 0x080fec0000041854 */
        /* <DEDUP_REMOVED lines=12> */
[C---:B------:R-:W-:Y:S01]  /*6e00*/  VIADD R0, R168.reuse, 0xffffe000 ;  /* 0xffffe000a8007836 */ /* 0x040fe20000000000 */
[C---:B------:R-:W-:Y:S05]  /*6e10*/  HMMA.16816.F32.BF16 R88, R100.reuse, R4, R88 ;  /* 0x000000046458723c */ /* 0x040fea0000041858 */
[----:B------:R-:W-:Y:S01]  /*6e20*/  IMAD.MOV.U32 R187, RZ, RZ, R2 ;  /* 0x000000ffffbb7224 */ /* 0x000fe200078e0002 */
[-C--:B------:R-:W-:Y:S05]  /*6e30*/  HMMA.16816.F32.BF16 R92, R100, R6.reuse, R92 ;  /* 0x00000006645c723c */ /* 0x080fea000004185c */
[----:B------:R-:W-:Y:S01]  /*6e40*/  @P0 VIADD R0, R168, 0x2000 ;  /* 0x00002000a8000836 */ /* 0x000fe20000000000 */
[----:B------:R-:W-:Y:S05]  /*6e50*/  HMMA.16816.F32.BF16 R96, R8, R6, R96 ;  /* 0x000000060860723c */ /* 0x000fea0000041860 */
[----:B------:R-:W-:Y:S01]  /*6e60*/  IMAD.MOV.U32 R168, RZ, RZ, R0 ;  /* 0x000000ffffa87224 */ /* 0x000fe200078e0000 */
[-C--:B---3--:R-:W-:Y:S06]  /*6e70*/  HMMA.16816.F32.BF16 R68, R12, R24.reuse, R68 ;  /* 0x000000180c44723c */ /* 0x088fec0000041844 */
[C---:B----4-:R-:W-:Y:S06]  /*6e80*/  HMMA.16816.F32.BF16 R72, R32.reuse, R24, R72 ;  /* 0x000000182048723c */ /* 0x050fec0000041848 */
        /* <DEDUP_REMOVED lines=9> */
[----:B------:R-:W2:Y:S01]  /*6f20*/  LDL R22, [R1+0x18] ;  /* 0x0000180001167983 */ /* 0x000ea20000100800 */
[----:B------:R-:W-:-:S03]  /*6f30*/  ULDC UR4, c[0x0][0x390] ;  /* 0x0000e40000047ab9 */ /* 0x000fc60000000800 */
[----:B------:R-:W3:Y:S04]  /*6f40*/  LDL R21, [R1+0x24] ;  /* 0x0000240001157983 */ /* 0x000ee80000100800 */
[----:B------:R-:W4:Y:S04]  /*6f50*/  LDL R23, [R1+0x28] ;  /* 0x0000280001177983 */ /* 0x000f280000100800 */
[----:B------:R-:W4:Y:S04]  /*6f60*/  LDL R119, [R1+0x4] ;  /* 0x0000040001777983 */ /* 0x000f280000100800 */
[----:B------:R-:W4:Y:S04]  /*6f70*/  LDL R20, [R1+0x1c] ;  /* 0x00001c0001147983 */ /* 0x000f280000100800 */
[----:B------:R-:W4:Y:S04]  /*6f80*/  LDL R19, [R1+0x20] ;  /* 0x0000200001137983 */ /* 0x000f280000100800 */
[----:B------:R-:W4:Y:S01]  /*6f90*/  LDL.LU R18, [R1+0x10] ;  /* 0x0000100001127983 */ /* 0x000f220000300800 */
        /* <DEDUP_REMOVED lines=13> */
[----:B------:R-:W-:Y:S01]  /*7070*/  BAR.SYNC.DEFER_BLOCKING 0x0 ;  /* 0x0000000000007b1d */ /* 0x000fe20000010000 */
[----:B------:R-:W-:Y:S01]  /*7080*/  FMUL.FTZ R76, R76, UR4 ;  /* 0x000000044c4c7c20 */ /* 0x000fe20008410000 */
[----:B------:R-:W-:Y:S01]  /*7090*/  FMUL.FTZ R11, R77, UR4 ;  /* 0x000000044d0b7c20 */ /* 0x000fe20008410000 */
[----:B------:R-:W-:Y:S01]  /*70a0*/  F2FP.BF16.F32.PACK_AB R16, R16, R70 ;  /* 0x000000461010723e */ /* 0x000fe200000010ff */
        /* <DEDUP_REMOVED lines=26> */
[----:B------:R-:W-:-:S02]  /*7250*/  F2FP.BF16.F32.PACK_AB R5, R5, R96 ;  /* 0x000000600505723e */ /* 0x000fc400000010ff */
[----:B------:R-:W-:Y:S02]  /*7260*/  F2FP.BF16.F32.PACK_AB R4, R4, R98 ;  /* 0x000000620404723e */ /* 0x000fe400000010ff */
[----:B------:R-:W-:Y:S02]  /*7270*/  F2FP.BF16.F32.PACK_AB R7, R7, R88 ;  /* 0x000000580707723e */ /* 0x000fe400000010ff */
[----:B------:R-:W-:Y:S02]  /*7280*/  F2FP.BF16.F32.PACK_AB R6, R6, R90 ;  /* 0x0000005a0606723e */ /* 0x000fe400000010ff */
[----:B------:R-:W-:Y:S02]  /*7290*/  F2FP.BF16.F32.PACK_AB R2, R2, R92 ;  /* 0x0000005c0202723e */ /* 0x000fe400000010ff */
[----:B------:R-:W-:Y:S02]  /*72a0*/  F2FP.BF16.F32.PACK_AB R0, R0, R94 ;  /* 0x0000005e0000723e */ /* 0x000fe400000010ff */
        /* <DEDUP_REMOVED lines=15> */
[----:B------:R-:W-:Y:S01]  /*73a0*/  F2FP.BF16.F32.PACK_AB R62, R63, R62 ;  /* 0x0000003e3f3e723e */ /* 0x000fe200000010ff */
[----:B--2---:R-:W-:Y:S04]  /*73b0*/  STS [R22], R17 ;  /* 0x0000001116007388 */ /* 0x004fe80000000800 */
[----:B------:R-:W-:Y:S04]  /*73c0*/  STS [R22+0x400], R16 ;  /* 0x0004001016007388 */ /* 0x000fe80000000800 */
[----:B---3--:R-:W-:Y:S04]  /*73d0*/  STS [R21], R13 ;  /* 0x0000000d15007388 */ /* 0x008fe80000000800 */
[----:B----4-:R-:W-:Y:S04]  /*73e0*/  STS [R23], R12 ;  /* 0x0000000c17007388 */ /* 0x010fe80000000800 */
[----:B------:R-:W-:Y:S04]  /*73f0*/  STS [R22+0x2000], R15 ;  /* 0x0020000f16007388 */ /* 0x000fe80000000800 */
[----:B------:R1:W-:Y:S01]  /*7400*/  STS [R22+0x2400], R14 ;  /* 0x0024000e16007388 */ /* 0x0003e20000000800 */
[----:B------:R-:W-:-:S03]  /*7410*/  ISETP.NE.AND P0, PT, R18, -0x1, PT ;  /* 0xffffffff1200780c */ /* 0x000fc60003f05270 */
[----:B------:R-:W-:Y:S04]  /*7420*/  STS [R21+0x2000], R11 ;  /* 0x0020000b15007388 */ /* 0x000fe80000000800 */
[----:B------:R-:W-:Y:S04]  /*7430*/  STS [R21+0x2400], R10 ;  /* 0x0024000a15007388 */ /* 0x000fe80000000800 */
[----:B------:R-:W-:Y:S04]  /*7440*/  STS [R20], R9 ;  /* 0x0000000914007388 */ /* 0x000fe80000000800 */
[----:B------:R-:W-:Y:S04]  /*7450*/  STS [R20+0x400], R8 ;  /* 0x0004000814007388 */ /* 0x000fe80000000800 */
[----:B------:R-:W-:Y:S04]  /*7460*/  STS [R19], R5 ;  /* 0x0000000513007388 */ /* 0x000fe80000000800 */
[----:B------:R2:W-:Y:S01]  /*7470*/  STS [R19+0x400], R4 ;  /* 0x0004000413007388 */ /* 0x0005e20000000800 */
[----:B-1----:R-:W1:Y:S03]  /*7480*/  @P0 LDC.64 R14, c[0x0][0x458] ;  /* 0x00011600ff0e0b82 */ /* 0x002e660000000a00 */
[----:B------:R-:W-:Y:S04]  /*7490*/  STS [R20+0x2000], R7 ;  /* 0x0020000714007388 */ /* 0x000fe80000000800 */
[----:B------:R3:W-:Y:S04]  /*74a0*/  STS [R20+0x2400], R6 ;  /* 0x0024000614007388 */ /* 0x0007e80000000800 */
[----:B------:R-:W-:Y:S04]  /*74b0*/  STS [R19+0x2000], R2 ;  /* 0x0020000213007388 */ /* 0x000fe80000000800 */
[----:B------:R4:W-:Y:S04]  /*74c0*/  STS [R19+0x2400], R0 ;  /* 0x0024000013007388 */ /* 0x0009e80000000800 */
[----:B------:R-:W-:Y:S04]  /*74d0*/  STS [R22+0x4000], R36 ;  /* 0x0040002416007388 */ /* 0x000fe80000000800 */
[----:B------:R-:W-:Y:S01]  /*74e0*/  STS [R22+0x4400], R38 ;  /* 0x0044002616007388 */ /* 0x000fe20000000800 */
[----:B--2---:R-:W2:Y:S03]  /*74f0*/  @P0 LDC.64 R4, c[0x0][0x450] ;  /* 0x00011400ff040b82 */ /* 0x004ea60000000a00 */
[----:B------:R-:W-:Y:S04]  /*7500*/  STS [R21+0x4000], R48 ;  /* 0x0040003015007388 */ /* 0x000fe80000000800 */
[----:B------:R1:W-:Y:S01]  /*7510*/  STS [R23+0x4000], R50 ;  /* 0x0040003217007388 */ /* 0x0003e20000000800 */
[----:B---3--:R-:W-:-:S03]  /*7520*/  @P0 IADD3 R6, R246, R18, RZ ;  /* 0x00000012f6060210 */ /* 0x008fc60007ffe0ff */
[----:B------:R-:W-:Y:S01]  /*7530*/  STS [R22+0x6000], R40 ;  /* 0x0060002816007388 */ /* 0x000fe20000000800 */
[----:B----4-:R-:W-:Y:S02]  /*7540*/  @P0 IADD3 R0, R246, R18, RZ ;  /* 0x00000012f6000210 */ /* 0x010fe40007ffe0ff */
[----:B------:R-:W3:Y:S01]  /*7550*/  S2R R18, SR_CTAID.Y ;  /* 0x0000000000127919 */ /* 0x000ee20000002600 */
[----:B------:R-:W-:Y:S04]  /*7560*/  STS [R22+0x6400], R42 ;  /* 0x0064002a16007388 */ /* 0x000fe80000000800 */
[----:B------:R-:W-:Y:S04]  /*7570*/  STS [R21+0x6000], R44 ;  /* 0x0060002c15007388 */ /* 0x000fe80000000800 */
[----:B------:R-:W-:Y:S04]  /*7580*/  STS [R21+0x6400], R46 ;  /* 0x0064002e15007388 */ /* 0x000fe80000000800 */
[----:B------:R-:W-:Y:S04]  /*7590*/  STS [R20+0x4000], R52 ;  /* 0x0040003414007388 */ /* 0x000fe80000000800 */
[----:B------:R-:W-:Y:S04]  /*75a0*/  STS [R20+0x4400], R54 ;  /* 0x0044003614007388 */ /* 0x000fe80000000800 */
[----:B------:R-:W-:Y:S04]  /*75b0*/  STS [R19+0x4000], R64 ;  /* 0x0040004013007388 */ /* 0x000fe80000000800 */
[----:B------:R-:W-:Y:S04]  /*75c0*/  STS [R19+0x4400], R66 ;  /* 0x0044004213007388 */ /* 0x000fe80000000800 */
[----:B------:R-:W-:Y:S04]  /*75d0*/  STS [R20+0x6000], R56 ;  /* 0x0060003814007388 */ /* 0x000fe80000000800 */
[----:B------:R4:W-:Y:S04]  /*75e0*/  STS [R20+0x6400], R58 ;  /* 0x0064003a14007388 */ /* 0x0009e80000000800 */
[----:B------:R4:W-:Y:S04]  /*75f0*/  STS [R19+0x6000], R60 ;  /* 0x0060003c13007388 */ /* 0x0009e80000000800 */
[----:B------:R4:W-:Y:S01]  /*7600*/  STS [R19+0x6400], R62 ;  /* 0x0064003e13007388 */ /* 0x0009e20000000800 */
[----:B--2---:R-:W-:-:S02]  /*7610*/  @P0 IMAD R2, R0, R5, RZ ;  /* 0x0000000500020224 */ /* 0x004fc400078e02ff */
[----:B------:R-:W-:-:S04]  /*7620*/  @P0 IMAD.WIDE.U32 R8, R0, R4, RZ ;  /* 0x0000000400080225 */ /* 0x000fc800078e00ff */
[C---:B-1----:R-:W-:Y:S02]  /*7630*/  @P0 IMAD R0, R6.reuse, R15, RZ ;  /* 0x0000000f06000224 */ /* 0x042fe400078e02ff */
[----:B------:R-:W-:Y:S01]  /*7640*/  @P0 IMAD.WIDE.U32 R6, R6, R14, RZ ;  /* 0x0000000e06060225 */ /* 0x000fe200078e00ff */
[----:B---3--:R-:W-:-:S03]  /*7650*/  SHF.R.S32.HI R11, RZ, 0x1f, R18 ;  /* 0x0000001fff0b7819 */ /* 0x008fc60000011412 */
[----:B------:R-:W-:Y:S01]  /*7660*/  @P0 IMAD.IADD R10, R9, 0x1, R2 ;  /* 0x00000001090a0824 */ /* 0x000fe200078e0202 */
[----:B------:R-:W-:Y:S01]  /*7670*/  @P0 MOV R2, R8 ;  /* 0x0000000800020202 */ /* 0x000fe20000000f00 */
[----:B------:R-:W-:Y:S01]  /*7680*/  @P0 IMAD.IADD R28, R7, 0x1, R0 ;  /* 0x00000001071c0824 */ /* 0x000fe200078e0200 */
[----:B------:R-:W-:Y:S02]  /*7690*/  @P0 MOV R23, R6 ;  /* 0x0000000600170202 */ /* 0x000fe40000000f00 */
[----:B----4-:R-:W-:Y:S01]  /*76a0*/  SHF.L.U32 R20, R119, 0x7, RZ ;  /* 0x0000000777147819 */ /* 0x010fe200000006ff */
        /* <DEDUP_REMOVED lines=13> */
.L_x_177:
        /* <DEDUP_REMOVED lines=13> */
.L_x_178:
[----:B------:R-:W-:Y:S01]  /*7850*/  BAR.SYNC.DEFER_BLOCKING 0x0 ;  /* 0x0000000000007b1d */ /* 0x000fe20000010000 */
[--C-:B------:R-:W-:Y:S01]  /*7860*/  SHF.R.S32.HI R9, RZ, 0x1f, R226.reuse ;  /* 0x0000001fff097819 */ /* 0x100fe200000114e2 */
[----:B------:R-:W-:Y:S01]  /*7870*/  IMAD.MOV.U32 R8, RZ, RZ, R226 ;  /* 0x000000ffff087224 */ /* 0x000fe200078e00e2 */
[----:B------:R-:W-:Y:S02]  /*7880*/  SHF.R.S32.HI R21, RZ, 0x1f, R20 ;  /* 0x0000001fff157819 */ /* 0x000fe40000011414 */
[----:B------:R-:W-:Y:S01]  /*7890*/  IADD3 R11, R234, 0x40, RZ ;  /* 0x00000040ea0b7810 */ /* 0x000fe20007ffe0ff */
[-C--:B------:R-:W-:Y:S01]  /*78a0*/  IMAD.WIDE.U32 R6, R20, R4.reuse, R8 ;  /* 0x0000000414067225 */ /* 0x080fe200078e0008 */
[----:B------:R-:W-:Y:S01]  /*78b0*/  ULDC UR4, c[0x0][0x2d0] ;  /* 0x0000b40000047ab9 */ /* 0x000fe20000000800 */
[----:B------:R-:W-:Y:S01]  /*78c0*/  SHF.R.S32.HI R22, RZ, 0x1f, R248 ;  /* 0x0000001fff167819 */ /* 0x000fe200000114f8 */
[----:B------:R-:W-:Y:S01]  /*78d0*/  BSSY B0, `(.L_x_179) ;  /* 0x0000023000007945 */ /* 0x000fe20003800000 */
[----:B------:R-:W-:Y:S01]  /*78e0*/  IMAD R0, R21, R4, RZ ;  /* 0x0000000415007224 */ /* 0x000fe200078e02ff */
[----:B------:R-:W-:Y:S01]  /*78f0*/  IADD3 R6, P0, R2, R6, RZ ;  /* 0x0000000602067210 */ /* 0x000fe20007f1e0ff */
[----:B------:R-:W-:Y:S01]  /*7900*/  VIADD R2, R234, 0x20 ;  /* 0x00000020ea027836 */ /* 0x000fe20000000000 */
[----:B------:R-:W-:Y:S01]  /*7910*/  ISETP.GE.AND P4, PT, R226, UR4, PT ;  /* 0x00000004e2007c0c */ /* 0x000fe2000bf86270 */
[----:B------:R-:W-:Y:S01]  /*7920*/  IMAD R0, R20, R5, R0 ;  /* 0x0000000514007224 */ /* 0x000fe200078e0200 */
[----:B------:R-:W-:Y:S01]  /*7930*/  ULDC.64 UR4, c[0x0][0x468] ;  /* 0x00011a0000047ab9 */ /* 0x000fe20000000a00 */
[----:B------:R-:W-:-:S03]  /*7940*/  SHF.R.S32.HI R29, RZ, 0x1f, R234 ;  /* 0x0000001fff1d7819 */ /* 0x000fc600000114ea */
[----:B------:R-:W-:Y:S01]  /*7950*/  IADD3.X R7, R10, R7, R0, P0, !PT ;  /* 0x000000070a077210 */ /* 0x000fe200007fe400 */
[----:B------:R-:W-:Y:S02]  /*7960*/  IMAD R0, R119, -0x80, R200 ;  /* 0xffffff8077007824 */ /* 0x000fe400078e02c8 */
[----:B------:R-:W-:Y:S01]  /*7970*/  VIADD R10, R234, 0x60 ;  /* 0x00000060ea0a7836 */ /* 0x000fe20000000000 */
[----:B------:R1:W2:Y:S02]  /*7980*/  LDS.128 R24, [R118+0x7000] ;  /* 0x0070000076187984 */ /* 0x0002a40000000c00 */
[-C--:B------:R-:W-:Y:S01]  /*7990*/  ISETP.GE.OR P3, PT, R2, R0.reuse, P4 ;  /* 0x000000000200720c */ /* 0x080fe20002766670 */
[----:B------:R-:W-:Y:S01]  /*79a0*/  IMAD R2, R22, UR4, RZ ;  /* 0x0000000416027c24 */ /* 0x000fe2000f8e02ff */
[-C--:B------:R-:W-:Y:S01]  /*79b0*/  ISETP.GE.OR P2, PT, R11, R0.reuse, P4 ;  /* 0x000000000b00720c */ /* 0x080fe20002746670 */
[----:B------:R1:W3:Y:S01]  /*79c0*/  LDS.128 R32, [R118+0xb000] ;  /* 0x00b0000076207984 */ /* 0x0002e20000000c00 */
[-C--:B------:R-:W-:Y:S01]  /*79d0*/  ISETP.GE.OR P1, PT, R10, R0.reuse, P4 ;  /* 0x000000000a00720c */ /* 0x080fe20002726670 */
[----:B------:R-:W-:Y:S01]  /*79e0*/  IMAD.WIDE.U32 R6, R248, UR4, R6 ;  /* 0x00000004f8067c25 */ /* 0x000fe2000f8e0006 */
[----:B------:R-:W-:Y:S01]  /*79f0*/  ISETP.GE.OR P4, PT, R234, R0, P4 ;  /* 0x00000000ea00720c */ /* 0x000fe20002786670 */
[----:B------:R1:W4:Y:S02]  /*7a00*/  LDS.128 R36, [R118+0xc000] ;  /* 0x00c0000076247984 */ /* 0x0003240000000c00 */
[----:B------:R-:W-:-:S02]  /*7a10*/  IMAD R0, R248, UR5, R2 ;  /* 0x00000005f8007c24 */ /* 0x000fc4000f8e0202 */
[----:B------:R1:W1:Y:S03]  /*7a20*/  LDS.128 R40, [R118+0xd000] ;  /* 0x00d0000076287984 */ /* 0x0002660000000c00 */
[----:B------:R-:W-:-:S05]  /*7a30*/  IADD3 R0, R0, R7, RZ ;  /* 0x0000000700007210 */ /* 0x000fca0007ffe0ff */
[----:B------:R-:W-:Y:S05]  /*7a40*/  @P4 BRA `(.L_x_180) ;  /* 0x00000000002c4947 */ /* 0x000fea0003800000 */
[----:B------:R-:W2:Y:S01]  /*7a50*/  LDS.128 R16, [R118+0x6000] ;  /* 0x0060000076107984 */ /* 0x000ea20000000c00 */
        /* <DEDUP_REMOVED lines=9> */
[----:B--2---:R2:W-:Y:S04]  /*7af0*/  STG.E.128 desc[UR12][R12.64], R16 ;  /* 0x000000100c007986 */ /* 0x0045e8000c101d0c */
.L_x_180:
[----:B------:R-:W-:Y:S05]  /*7b00*/  BSYNC B0 ;  /* 0x0000000000007941 */ /* 0x000fea0003800000 */
.L_x_179:
[----:B------:R-:W-:Y:S04]  /*7b10*/  BSSY B0, `(.L_x_181) ;  /* 0x000000e000007945 */ /* 0x000fe80003800000 */
[----:B------:R-:W-:Y:S05]  /*7b20*/  @P3 BRA `(.L_x_182) ;  /* 0x0000000000303947 */ /* 0x000fea0003800000 */
[----:B------:R-:W-:Y:S01]  /*7b30*/  IADD3 R2, P0, R234, 0x20, RZ ;  /* 0x00000020ea027810 */ /* 0x000fe20007f1e0ff */
[----:B------:R-:W-:Y:S01]  /*7b40*/  ULDC.64 UR4, c[0x0][0x3f0] ;  /* 0x0000fc0000047ab9 */ /* 0x000fe20000000a00 */
[----:B------:R-:W-:-:S03]  /*7b50*/  MOV R11, R0 ;  /* 0x00000000000b7202 */ /* 0x000fc60000000f00 */
[----:B------:R-:W-:-:S04]  /*7b60*/  IMAD.X R10, RZ, RZ, R29, P0 ;  /* 0x000000ffff0a7224 */ /* 0x000fc800000e061d */
[----:B--2---:R-:W-:Y:S02]  /*7b70*/  IMAD R12, R10, R4, RZ ;  /* 0x000000040a0c7224 */ /* 0x004fe400078e02ff */
[----:B------:R-:W-:-:S04]  /*7b80*/  IMAD.MOV.U32 R10, RZ, RZ, R6 ;  /* 0x000000ffff0a7224 */ /* 0x000fc800078e0006 */
[----:B------:R-:W-:-:S04]  /*7b90*/  IMAD.WIDE.U32 R10, R2, R4, R10 ;  /* 0x00000004020a7225 */ /* 0x000fc800078e000a */
[----:B------:R-:W-:Y:S01]  /*7ba0*/  IMAD R2, R2, R5, R12 ;  /* 0x0000000502027224 */ /* 0x000fe200078e020c */
[----:B------:R-:W-:-:S04]  /*7bb0*/  LEA R12, P0, R10, UR4, 0x1 ;  /* 0x000000040a0c7c11 */ /* 0x000fc8000f8008ff */
[----:B------:R-:W-:-:S04]  /*7bc0*/  IADD3 R2, R2, R11, RZ ;  /* 0x0000000b02027210 */ /* 0x000fc80007ffe0ff */
[----:B------:R-:W-:-:S05]  /*7bd0*/  LEA.HI.X R13, R10, UR5, R2, 0x1, P0 ;  /* 0x000000050a0d7c11 */ /* 0x000fca00080f0c02 */
[----:B------:R2:W-:Y:S02]  /*7be0*/  STG.E.128 desc[UR12][R12.64], R24 ;  /* 0x000000180c007986 */ /* 0x0005e4000c101d0c */
.L_x_182:
[----:B------:R-:W-:Y:S05]  /*7bf0*/  BSYNC B0 ;  /* 0x0000000000007941 */ /* 0x000fea0003800000 */
.L_x_181:
[----:B--2---:R2:W1:Y:S01]  /*7c00*/  LDS.128 R16, [R118+0x8000] ;  /* 0x0080000076107984 */ /* 0x0044620000000c00 */
[----:B------:R-:W-:Y:S04]  /*7c10*/  BSSY B0, `(.L_x_183) ;  /* 0x000000e000007945 */ /* 0x000fe80003800000 */
        /* <DEDUP_REMOVED lines=12> */
[----:B-1----:R1:W-:Y:S02]  /*7ce0*/  STG.E.128 desc[UR12][R12.64], R16 ;  /* 0x000000100c007986 */ /* 0x0023e4000c101d0c */
.L_x_184:
[----:B------:R-:W-:Y:S05]  /*7cf0*/  BSYNC B0 ;  /* 0x0000000000007941 */ /* 0x000fea0003800000 */
.L_x_183:
        /* <DEDUP_REMOVED lines=13> */
[----:B-1----:R1:W-:Y:S02]  /*7dd0*/  STG.E.128 desc[UR12][R4.64], R16 ;  /* 0x0000001004007986 */ /* 0x0023e4000c101d0c */
.L_x_186:
[----:B------:R-:W-:Y:S05]  /*7de0*/  BSYNC B0 ;  /* 0x0000000000007941 */ /* 0x000fea0003800000 */
.L_x_185:
[----:B-12---:R-:W1:Y:S01]  /*7df0*/  LDS.128 R116, [R118+0xa000] ;  /* 0x00a0000076747984 */ /* 0x006e620000000c00 */
        /* <DEDUP_REMOVED lines=22> */
.L_x_188:
[----:B------:R-:W-:Y:S05]  /*7f60*/  BSYNC B0 ;  /* 0x0000000000007941 */ /* 0x000fea0003800000 */
.L_x_187:
        /* <DEDUP_REMOVED lines=13> */
[----:B---3--:R2:W-:Y:S02]  /*8040*/  STG.E.128 desc[UR12][R8.64], R32 ;  /* 0x0000002008007986 */ /* 0x0085e4000c101d0c */
.L_x_190:
[----:B------:R-:W-:Y:S05]  /*8050*/  BSYNC B0 ;  /* 0x0000000000007941 */ /* 0x000fea0003800000 */
.L_x_189:
        /* <DEDUP_REMOVED lines=13> */
[----:B----4-:R2:W-:Y:S02]  /*8130*/  STG.E.128 desc[UR12][R8.64], R36 ;  /* 0x0000002408007986 */ /* 0x0105e4000c101d0c */
.L_x_192:
[----:B------:R-:W-:Y:S05]  /*8140*/  BSYNC B0 ;  /* 0x0000000000007941 */ /* 0x000fea0003800000 */
.L_x_191:
        /* <DEDUP_REMOVED lines=12> */
[----:B------:R1:W-:Y:S02]  /*8210*/  STG.E.128 desc[UR12][R4.64], R40 ;  /* 0x0000002804007986 */ /* 0x0003e4000c101d0c */
.L_x_149:
[----:B------:R-:W-:Y:S05]  /*8220*/  BSYNC B1 ;  /* 0x0000000000017941 */ /* 0x000fea0003800000 */
.L_x_127:
[----:B------:R-:W3:Y:S01]  /*8230*/  LDL.LU R2, [R1+0x4] ;  /* 0x0000040001027983 */ /* 0x000ee20000300800 */
[----:B------:R-:W3:Y:S02]  /*8240*/  LDC R0, c[0x0][0xc] ;  /* 0x00000300ff007b82 */ /* 0x000ee40000000800 */
[----:B---3--:R-:W-:-:S04]  /*8250*/  IADD3 R2, R0, R2, RZ ;  /* 0x0000000200027210 */ /* 0x008fc80007ffe0ff */
[----:B------:R-:W-:Y:S01]  /*8260*/  ISETP.GE.AND P0, PT, R2, UR10, PT ;  /* 0x0000000a02007c0c */ /* 0x000fe2000bf06270 */
[----:B------:R3:W-:-:S12]  /*8270*/  STL [R1+0x4], R2 ;  /* 0x0000040201007387 */ /* 0x0007d80000100800 */
[----:B------:R-:W-:Y:S05]  /*8280*/  @P0 BRA `(.L_x_193) ;  /* 0x0000000000040947 */ /* 0x000fea0003800000 */
[----:B------:R-:W-:Y:S05]  /*8290*/  BRA `(.L_x_194) ;  /* 0xffffff8400d47947 */ /* 0x000fea000383ffff */
.L_x_193:
[----:B------:R-:W-:Y:S05]  /*82a0*/  EXIT ;  /* 0x000000000000794d */ /* 0x000fea0003800000 */
.L_x_195:
        /* <DEDUP_REMOVED lines=13> */
.L_x_1258:


//--------------------- .text._ZN5flash44flash_bwd_dq_dk_dv_loop_seqk_parallel_kernelI23Flash_bwd_kernel_traitsILi64ELi128ELi128ELi8ELi4ELi4ELi4ELb0ELb0EN7cutlass10bfloat16_tE19Flash_kernel_traitsILi64ELi128ELi128ELi8ES3_EELb0ELb1ELb0ELb0ELb0ELb0ELb0EEEvNS_16Flash_bwd_paramsE --------------------------
	.section	.text._ZN5flash44flash_bwd_dq_dk_dv_loop_seqk_parallel_kernelI23Flash_bwd_kernel_traitsILi64ELi128ELi128ELi8ELi4ELi4ELi4ELb0ELb0EN7cutlass10bfloat16_tE19Flash_kernel_traitsILi64ELi128ELi128ELi8ES3_EELb0ELb1ELb0ELb0ELb0ELb0ELb0EEEvNS_16Flash_bwd_paramsE,"ax",@progbits
	.align	128
        .global         _ZN5flash44flash_bwd_dq_dk_dv_loop_seqk_parallel_kernelI23Flash_bwd_kernel_traitsILi64ELi128ELi128ELi8ELi4ELi4ELi4ELb0ELb0EN7cutlass10bfloat16_tE19Flash_kernel_traitsILi64ELi128ELi128ELi8ES3_EELb0ELb1ELb0ELb0ELb0ELb0ELb0EEEvNS_16Flash_bwd_paramsE
        .type           _ZN5flash44flash_bwd_dq_dk_dv_loop_seqk_parallel_kernelI23Flash_bwd_kernel_traitsILi64ELi128ELi128ELi8ELi4ELi4ELi4ELb0ELb0EN7cutlass10bfloat16_tE19Flash_kernel_traitsILi64ELi128ELi128ELi8ES3_EELb0ELb1ELb0ELb0ELb0ELb0ELb0EEEvNS_16Flash_bwd_paramsE,@function
        .size           _ZN5flash44flash_bwd_dq_dk_dv_loop_seqk_parallel_kernelI23Flash_bwd_kernel_traitsILi64ELi128ELi128ELi8ELi4ELi4ELi4ELb0ELb0EN7cutlass10bfloat16_tE19Flash_kernel_traitsILi64ELi128ELi128ELi8ES3_EELb0ELb1ELb0ELb0ELb0ELb0ELb0EEEvNS_16Flash_bwd_paramsE,(.L_x_1259 - _ZN5flash44flash_bwd_dq_dk_dv_loop_seqk_parallel_kernelI23Flash_bwd_kernel_traitsILi64ELi128ELi128ELi8ELi4ELi4ELi4ELb0ELb0EN7cutlass10bfloat16_tE19Flash_kernel_traitsILi64ELi128ELi128ELi8ES3_EELb0ELb1ELb0ELb0ELb0ELb0ELb0EEEvNS_16Flash_bwd_paramsE)
        .other          _ZN5flash44flash_bwd_dq_dk_dv_loop_seqk_parallel_kernelI23Flash_bwd_kernel_traitsILi64ELi128ELi128ELi8ELi4ELi4ELi4ELb0ELb0EN7cutlass10bfloat16_tE19Flash_kernel_traitsILi64ELi128ELi128ELi8ES3_EELb0ELb1ELb0ELb0ELb0ELb0ELb0EEEvNS_16Flash_bwd_paramsE,@"STO_CUDA_ENTRY STV_DEFAULT"
_ZN5flash44flash_bwd_dq_dk_dv_loop_seqk_parallel_kernelI23Flash_bwd_kernel_traitsILi64ELi128ELi128ELi8ELi4ELi4ELi4ELb0ELb0EN7cutlass10bfloat16_tE19Flash_kernel_traitsILi64ELi128ELi128ELi8ES3_EELb0ELb1ELb0ELb0ELb0ELb0ELb0EEEvNS_16Flash_bwd_paramsE:
.text._ZN5flash44flash_bwd_dq_dk_dv_loop_seqk_parallel_kernelI23Flash_bwd_kernel_traitsILi64ELi128ELi128ELi8ELi4ELi4ELi4ELb0ELb0EN7cutlass10bfloat16_tE19Flash_kernel_traitsILi64ELi128ELi128ELi8ES3_EELb0ELb1ELb0ELb0ELb0ELb0ELb0EEEvNS_16Flash_bwd_paramsE:
[----:B------:R-:W1:Y:S08]  /*0000*/  LDC R1, c[0x0][0x28] ;  /* 0x00000a00ff017b82 */ /* 0x000e700000000800 */
[----:B------:R-:W2:Y:S01]  /*0010*/  S2UR UR21, SR_CTAID.X ;  /* 0x00000000001579c3 */ /* 0x000ea20000002500 */
[----:B------:R-:W-:Y:S01]  /*0020*/  ULDC UR4, c[0x0][0x2c8] ;  /* 0x0000b20000047ab9 */ /* 0x000fe20000000800 */
[----:B-1----:R-:W-:Y:S01]  /*0030*/  IADD3 R1, R1, -0x40, RZ ;  /* 0xffffffc001017810 */ /* 0x002fe20007ffe0ff */
[----:B------:R-:W-:-:S04]  /*0040*/  UIADD3 UR5, UR4, 0x7f, URZ ;  /* 0x0000007f04057890 */ /* 0x000fc8000fffe03f */
[----:B------:R-:W-:-:S04]  /*0050*/  USHF.R.S32.HI UR4, URZ, 0x1f, UR5 ;  /* 0x0000001f3f047899 */ /* 0x000fc80008011405 */
[----:B------:R-:W-:-:S04]  /*0060*/  ULEA.HI UR4, UR4, UR5, URZ, 0x7 ;  /* 0x0000000504047291 */ /* 0x000fc8000f8f383f */
[----:B------:R-:W-:-:S04]  /*0070*/  USHF.R.S32.HI UR4, URZ, 0x7, UR4 ;  /* 0x000000073f047899 */ /* 0x000fc80008011404 */
[----:B--2---:R-:W-:-:S06]  /*0080*/  UISETP.GE.AND UP0, UPT, UR21, UR4, UPT ;  /* 0x000000041500728c */ /* 0x004fcc000bf06270 */
[----:B------:R-:W-:-:S13]  /*0090*/  PLOP3.LUT P0, PT, PT, PT, UP0, 0x80, 0x0 ;  /* 0x000000000000781c */ /* 0x000fda0003f0f008 */
[----:B------:R-:W-:Y:S05]  /*00a0*/  @P0 EXIT ;  /* 0x000000000000094d */ /* 0x000fea0003800000 */
[----:B------:R-:W1:Y:S01]  /*00b0*/  S2R R14, SR_TID.X ;  /* 0x00000000000e7919 */ /* 0x000e620000002100 */
[----:B------:R-:W2:Y:S01]  /*00c0*/  S2UR UR57, SR_CTAID.Z ;  /* 0x00000000003979c3 */ /* 0x000ea20000002700 */
[----:B------:R-:W-:Y:S01]  /*00d0*/  UMOV UR5, 0x400 ;  /* 0x0000040000057882 */ /* 0x000fe20000000000 */
[----:B------:R-:W-:Y:S01]  /*00e0*/  IMAD.MOV.U32 R216, RZ, RZ, 0x20 ;  /* 0x00000020ffd87424 */ /* 0x000fe200078e00ff */
[----:B------:R-:W-:Y:S01]  /*00f0*/  ULDC.64 UR10, c[0x0][0x208] ;  /* 0x00008200000a7ab9 */ /* 0x000fe20000000a00 */
[----:B------:R-:W-:-:S04]  /*0100*/  IMAD.MOV.U32 R214, RZ, RZ, -0x10 ;  /* 0xfffffff0ffd67424 */ /* 0x000fc800078e00ff */
[----:B------:R-:W3:Y:S08]  /*0110*/  S2UR UR4, SR_CgaCtaId ;  /* 0x00000000000479c3 */ /* 0x000ef00000008800 */
[----:B------:R-:W4:Y:S01]  /*0120*/  S2UR UR48, SR_CTAID.Y ;  /* 0x00000000003079c3 */ /* 0x000f220000002600 */
[----:B--2---:R-:W-:Y:S01]  /*0130*/  USHF.R.S32.HI UR6, URZ, 0x1f, UR57 ;  /* 0x0000001f3f067899 */ /* 0x004fe20008011439 */
[----:B-1----:R-:W-:Y:S01]  /*0140*/  SHF.R.S32.HI R11, RZ, 0x1f, R14 ;  /* 0x0000001fff0b7819 */ /* 0x002fe2000001140e */
[----:B------:R-:W-:Y:S01]  /*0150*/  IMAD.SHL.U32 R252, R14, 0x2, RZ ;  /* 0x000000020efc7824 */ /* 0x000fe200078e00ff */
[----:B---3--:R-:W-:-:S02]  /*0160*/  ULEA UR4, UR4, UR5, 0x18 ;  /* 0x0000000504047291 */ /* 0x008fc4000f8ec03f */
[CC--:B------:R-:W-:Y:S02]  /*0170*/  LEA.HI R3, R11.reuse, R14.reuse, RZ, 0x5 ;  /* 0x0000000e0b037211 */ /* 0x0c0fe400078f28ff */
[----:B------:R-:W-:Y:S02]  /*0180*/  LEA.HI R16, R11, R14, RZ, 0x3 ;  /* 0x0000000e0b107211 */ /* 0x000fe400078f18ff */
[--C-:B------:R-:W-:Y:S01]  /*0190*/  SHF.R.S32.HI R4, RZ, 0x5, R3.reuse ;  /* 0x00000005ff047819 */ /* 0x100fe20000011403 */
[----:B----4-:R-:W-:Y:S01]  /*01a0*/  USHF.L.U32 UR5, UR48, 0x7, URZ ;  /* 0x0000000730057899 */ /* 0x010fe2000800063f */
[----:B------:R-:W-:Y:S02]  /*01b0*/  SHF.R.S32.HI R0, RZ, 0x1f, R3 ;  /* 0x0000001fff007819 */ /* 0x000fe40000011403 */
[----:B------:R-:W-:Y:S02]  /*01c0*/  LOP3.LUT R3, R3, 0xffffffe0, RZ, 0xc0, !PT ;  /* 0xffffffe003037812 */ /* 0x000fe400078ec0ff */
[----:B------:R-:W-:-:S02]  /*01d0*/  LEA.HI R2, R0, R4, RZ, 0x2 ;  /* 0x0000000400027211 */ /* 0x000fc400078f10ff */
[----:B------:R-:W-:Y:S01]  /*01e0*/  LEA.HI R5, R11, R14, RZ, 0x4 ;  /* 0x0000000e0b057211 */ /* 0x000fe200078f20ff */
[----:B------:R-:W-:Y:S01]  /*01f0*/  IMAD.IADD R0, R14, 0x1, -R3 ;  /* 0x000000010e007824 */ /* 0x000fe200078e0a03 */
[----:B------:R-:W-:Y:S02]  /*0200*/  LOP3.LUT R2, R2, 0xfffffffc, RZ, 0xc0, !PT ;  /* 0xfffffffc02027812 */ /* 0x000fe400078ec0ff */
[----:B------:R-:W-:Y:S02]  /*0210*/  SHF.R.S32.HI R7, RZ, 0x4, R5 ;  /* 0x00000004ff077819 */ /* 0x000fe40000011405 */
[----:B------:R-:W-:Y:S01]  /*0220*/  SHF.R.S32.HI R3, RZ, 0x1f, R0 ;  /* 0x0000001fff037819 */ /* 0x000fe20000011400 */
[----:B------:R-:W-:Y:S01]  /*0230*/  IMAD.IADD R12, R4, 0x1, -R2 ;  /* 0x00000001040c7824 */ /* 0x000fe200078e0a02 */
[----:B------:R-:W-:Y:S02]  /*0240*/  LOP3.LUT R2, R5, 0xfffffff0, RZ, 0xc0, !PT ;  /* 0xfffffff005027812 */ /* 0x000fe400078ec0ff */
[----:B------:R-:W-:-:S02]  /*0250*/  LEA.HI R10, R3, R0, RZ, 0x2 ;  /* 0x00000000030a7211 */ /* 0x000fc400078f10ff */
[----:B------:R-:W-:Y:S01]  /*0260*/  SHF.R.S32.HI R3, RZ, 0x3, R16 ;  /* 0x00000003ff037819 */ /* 0x000fe20000011410 */
[----:B------:R-:W-:Y:S01]  /*0270*/  IMAD.IADD R2, R14, 0x1, -R2 ;  /* 0x000000010e027824 */ /* 0x000fe200078e0a02 */
[----:B------:R-:W-:Y:S02]  /*0280*/  LOP3.LUT R0, R16, 0xfffffff8, RZ, 0xc0, !PT ;  /* 0xfffffff810007812 */ /* 0x000fe400078ec0ff */
[----:B------:R-:W-:Y:S01]  /*0290*/  LEA.HI R15, R11, R14, RZ, 0x2 ;  /* 0x0000000e0b0f7211 */ /* 0x000fe200078f10ff */
[----:B------:R-:W-:Y:S01]  /*02a0*/  IMAD.SHL.U32 R3, R3, 0x40, RZ ;  /* 0x0000004003037824 */ /* 0x000fe200078e00ff */
[----:B------:R-:W-:Y:S01]  /*02b0*/  LEA.HI R5, R5, R7, RZ, 0x1 ;  /* 0x0000000705057211 */ /* 0x000fe200078f08ff */
[----:B------:R-:W-:Y:S01]  /*02c0*/  IMAD.IADD R0, R14, 0x1, -R0 ;  /* 0x000000010e007824 */ /* 0x000fe200078e0a00 */
[--C-:B------:R-:W-:Y:S02]  /*02d0*/  SHF.R.S32.HI R13, RZ, 0x2, R15.reuse ;  /* 0x00000002ff0d7819 */ /* 0x100fe4000001140f */
[----:B------:R-:W-:Y:S01]  /*02e0*/  SHF.R.S32.HI R4, RZ, 0x1f, R15 ;  /* 0x0000001fff047819 */ /* 0x000fe2000001140f */
[----:B------:R-:W-:Y:S01]  /*02f0*/  IMAD.SHL.U32 R187, R0, 0x8, RZ ;  /* 0x0000000800bb7824 */ /* 0x000fe200078e00ff */
[----:B------:R-:W-:-:S02]  /*0300*/  LOP3.LUT R3, R3, 0x1c0, RZ, 0xc0, !PT ;  /* 0x000001c003037812 */ /* 0x000fc400078ec0ff */
[----:B------:R-:W-:Y:S02]  /*0310*/  SHF.R.S32.HI R8, RZ, 0x1f, R2 ;  /* 0x0000001fff087819 */ /* 0x000fe40000011402 */
[----:B------:R-:W-:Y:S02]  /*0320*/  LOP3.LUT R6, R5, 0xfffffffe, RZ, 0xc0, !PT ;  /* 0xfffffffe05067812 */ /* 0x000fe400078ec0ff */
[----:B------:R-:W-:Y:S02]  /*0330*/  LEA.HI R4, R4, R13, RZ, 0x3 ;  /* 0x0000000d04047211 */ /* 0x000fe400078f18ff */
[----:B------:R-:W-:Y:S01]  /*0340*/  SHF.R.U32.HI R5, RZ, 0x3, R3 ;  /* 0x00000003ff057819 */ /* 0x000fe20000011603 */
[----:B------:R-:W-:Y:S01]  /*0350*/  IMAD.IADD R9, R7, 0x1, -R6 ;  /* 0x0000000107097824 */ /* 0x000fe200078e0a06 */
[----:B------:R-:W-:Y:S02]  /*0360*/  LOP3.LUT R3, R3, 0x38, R187, 0xf8, !PT ;  /* 0x0000003803037812 */ /* 0x000fe400078ef8bb */
[----:B------:R-:W-:Y:S01]  /*0370*/  LEA.HI R8, R8, R2, RZ, 0x3 ;  /* 0x0000000208087211 */ /* 0x000fe200078f18ff */
[----:B------:R-:W-:Y:S01]  /*0380*/  IMAD.SHL.U32 R176, R9, 0x200, RZ ;  /* 0x0000020009b07824 */ /* 0x000fe200078e00ff */
[----:B------:R-:W-:-:S02]  /*0390*/  LOP3.LUT R4, R4, 0xfffffff8, RZ, 0xc0, !PT ;  /* 0xfffffff804047812 */ /* 0x000fc400078ec0ff */
[----:B------:R-:W-:Y:S02]  /*03a0*/  LOP3.LUT R6, R3, R5, RZ, 0x3c, !PT ;  /* 0x0000000503067212 */ /* 0x000fe400078e3cff */
[----:B------:R-:W-:Y:S01]  /*03b0*/  LOP3.LUT R3, R8, 0xfffffff8, RZ, 0xc0, !PT ;  /* 0xfffffff808037812 */ /* 0x000fe200078ec0ff */
[----:B------:R-:W-:Y:S01]  /*03c0*/  IMAD.IADD R7, R13, 0x1, -R4 ;  /* 0x000000010d077824 */ /* 0x000fe200078e0a04 */
[----:B------:R-:W-:Y:S01]  /*03d0*/  LOP3.LUT P4, RZ, R0, 0x2, RZ, 0xc0, !PT ;  /* 0x0000000200ff7812 */ /* 0x000fe2000788c0ff */
[----:B------:R-:W-:Y:S01]  /*03e0*/  IMAD.SHL.U32 R8, R8, 0x40, RZ ;  /* 0x0000004008087824 */ /* 0x000fe200078e00ff */
[C---:B------:R-:W-:Y:S01]  /*03f0*/  LOP3.LUT P3, RZ, R0.reuse, 0x4, RZ, 0xc0, !PT ;  /* 0x0000000400ff7812 */ /* 0x040fe2000786c0ff */
[----:B------:R-:W-:Y:S01]  /*0400*/  IMAD.SHL.U32 R0, R0, 0x40, RZ ;  /* 0x0000004000007824 */ /* 0x000fe200078e00ff */
[CC--:B------:R-:W-:Y:S01]  /*0410*/  LEA.HI R4, R11.reuse, R14.reuse, RZ, 0x6 ;  /* 0x0000000e0b047211 */ /* 0x0c0fe200078f30ff */
[----:B------:R-:W-:Y:S01]  /*0420*/  IMAD.IADD R17, R2, 0x1, -R3 ;  /* 0x0000000102117824 */ /* 0x000fe200078e0a03 */
[----:B------:R-:W-:Y:S01]  /*0430*/  LEA.HI R3, R11, R14, RZ, 0x7 ;  /* 0x0000000e0b037211 */ /* 0x000fe200078f38ff */
[----:B------:R-:W-:Y:S01]  /*0440*/  IMAD.SHL.U32 R2, R12, 0x10, RZ ;  /* 0x000000100c027824 */ /* 0x000fe200078e00ff */
[----:B------:R-:W-:Y:S01]  /*0450*/  LOP3.LUT R0, R0, 0x1c0, RZ, 0xc0, !PT ;  /* 0x000001c000007812 */ /* 0x000fe200078ec0ff */
[----:B------:R-:W-:Y:S01]  /*0460*/  IMAD.SHL.U32 R4, R4, 0x8, RZ ;  /* 0x0000000804047824 */ /* 0x000fe200078e00ff */
[----:B------:R-:W-:Y:S01]  /*0470*/  SHF.R.S32.HI R3, RZ, 0x7, R3 ;  /* 0x00000007ff037819 */ /* 0x000fe20000011403 */
[----:B------:R-:W-:Y:S01]  /*0480*/  STL [R1+0x8], R17 ;  /* 0x0000081101007387 */ /* 0x000fe20000100800 */
[----:B------:R-:W-:-:S02]  /*0490*/  LOP3.LUT R5, R0, 0x30, R2, 0xf8, !PT ;  /* 0x0000003000057812 */ /* 0x000fc400078ef802 */
[----:B------:R-:W-:Y:S02]  /*04a0*/  LOP3.LUT R180, R0, 0x8, R16, 0xf8, !PT ;  /* 0x0000000800b47812 */ /* 0x000fe400078ef810 */
[----:B------:R-:W-:Y:S01]  /*04b0*/  LOP3.LUT R251, R6, 0xfffffe00, R4, 0xf8, !PT ;  /* 0xfffffe0006fb7812 */ /* 0x000fe200078ef804 */
[----:B------:R-:W-:Y:S01]  /*04c0*/  IMAD R4, R3, 0x1000, R176 ;  /* 0x0000100003047824 */ /* 0x000fe200078e02b0 */
[----:B------:R-:W-:Y:S02]  /*04d0*/  SHF.R.U32.HI R0, RZ, 0x3, R0 ;  /* 0x00000003ff007819 */ /* 0x000fe40000011600 */
[----:B------:R-:W-:Y:S02]  /*04e0*/  LOP3.LUT R5, R5, 0x8, R16, 0xf8, !PT ;  /* 0x0000000805057812 */ /* 0x000fe400078ef810 */
[----:B------:R-:W-:Y:S02]  /*04f0*/  LOP3.LUT R6, R15, 0x7ffffffc, RZ, 0xc0, !PT ;  /* 0x7ffffffc0f067812 */ /* 0x000fe400078ec0ff */
[----:B------:R-:W-:-:S02]  /*0500*/  LOP3.LUT R180, R180, R0, RZ, 0x3c, !PT ;  /* 0x00000000b4b47212 */ /* 0x000fc400078e3cff */
[----:B------:R-:W-:Y:S01]  /*0510*/  LOP3.LUT R176, R176, R5, R0, 0xf6, !PT ;  /* 0x00000005b0b07212 */ /* 0x000fe200078ef600 */
[----:B------:R-:W-:Y:S01]  /*0520*/  IMAD.IADD R0, R14, 0x1, -R6 ;  /* 0x000000010e007824 */ /* 0x000fe200078e0a06 */
[----:B------:R-:W-:Y:S01]  /*0530*/  LEA.HI.SX32 R10, R10, R2, 0x1e ;  /* 0x000000020a0a7211 */ /* 0x000fe200078ff2ff */
[----:B------:R-:W-:Y:S01]  /*0540*/  IMAD.IADD R180, R4, 0x1, R180 ;  /* 0x0000000104b47824 */ /* 0x000fe200078e02b4 */
[C---:B------:R-:W-:Y:S01]  /*0550*/  LOP3.LUT R2, R7.reuse, 0x1, RZ, 0xc0, !PT ;  /* 0x0000000107027812 */ /* 0x040fe200078ec0ff */
[----:B------:R-:W-:Y:S01]  /*0560*/  IMAD.SHL.U32 R6, R0, 0x2, RZ ;  /* 0x0000000200067824 */ /* 0x000fe200078e00ff */
[----:B------:R-:W-:Y:S01]  /*0570*/  LOP3.LUT R252, R252, 0x6, RZ, 0xc0, !PT ;  /* 0x00000006fcfc7812 */ /* 0x000fe200078ec0ff */
[----:B------:R-:W-:Y:S01]  /*0580*/  IMAD.SHL.U32 R0, R7, 0x40, RZ ;  /* 0x0000004007007824 */ /* 0x000fe200078e00ff */
[----:B------:R-:W-:Y:S01]  /*0590*/  ISETP.NE.U32.AND P0, PT, R2, 0x1, PT ;  /* 0x000000010200780c */ /* 0x000fe20003f05070 */
[C---:B------:R-:W-:Y:S01]  /*05a0*/  IMAD.SHL.U32 R4, R3.reuse, 0x8, RZ ;  /* 0x0000000803047824 */ /* 0x040fe200078e00ff */
[----:B------:R1:W-:Y:S01]  /*05b0*/  STL [R1], R10 ;  /* 0x0000000a01007387 */ /* 0x0003e20000100800 */
[----:B------:R-:W-:Y:S01]  /*05c0*/  IMAD R252, R3, 0x40, R252 ;  /* 0x0000004003fc7824 */ /* 0x000fe200078e02fc */
[----:B------:R-:W-:Y:S01]  /*05d0*/  R2P PR, R7, 0x6 ;  /* 0x0000000607007804 */ /* 0x000fe20000000000 */
[----:B------:R-:W-:Y:S01]  /*05e0*/  IMAD R7, R3, 0x2000, R6 ;  /* 0x0000200003077824 */ /* 0x000fe200078e0206 */
[----:B------:R-:W-:Y:S01]  /*05f0*/  LOP3.LUT R0, R0, 0x1c0, RZ, 0xc0, !PT ;  /* 0x000001c000007812 */ /* 0x000fe200078ec0ff */
[----:B------:R-:W-:Y:S01]  /*0600*/  IMAD.SHL.U32 R5, R17, 0x40, RZ ;  /* 0x0000004011057824 */ /* 0x000fe200078e00ff */
[----:B------:R-:W-:Y:S01]  /*0610*/  LOP3.LUT R4, R4, 0x8, RZ, 0xc0, !PT ;  /* 0x0000000804047812 */ /* 0x000fe200078ec0ff */
[C---:B------:R-:W-:Y:S01]  /*0620*/  IMAD.SHL.U32 R3, R9.reuse, 0x10, RZ ;  /* 0x0000001009037824 */ /* 0x040fe200078e00ff */
[----:B------:R-:W-:Y:S01]  /*0630*/  SHF.R.U32.HI R2, RZ, 0x3, R0 ;  /* 0x00000003ff027819 */ /* 0x000fe20000011600 */
[----:B------:R-:W-:Y:S01]  /*0640*/  IMAD.SHL.U32 R9, R9, 0x8, RZ ;  /* 0x0000000809097824 */ /* 0x000fe200078e00ff */
[----:B------:R-:W-:Y:S01]  /*0650*/  LOP3.LUT R5, R5, 0x1c0, RZ, 0xc0, !PT ;  /* 0x000001c005057812 */ /* 0x000fe200078ec0ff */
[----:B------:R-:W-:Y:S01]  /*0660*/  IMAD R6, R12, 0x400, R6 ;  /* 0x000004000c067824 */ /* 0x000fe200078e0206 */
[----:B------:R-:W-:Y:S01]  /*0670*/  LOP3.LUT R11, R4, 0x10, R3, 0xf8, !PT ;  /* 0x00000010040b7812 */ /* 0x000fe200078ef803 */
[----:B------:R-:W-:Y:S01]  /*0680*/  IMAD.SHL.U32 R180, R180, 0x2, RZ ;  /* 0x00000002b4b47824 */ /* 0x000fe200078e00ff */
[----:B------:R-:W-:-:S02]  /*0690*/  LOP3.LUT R3, R2, R0, RZ, 0xfc, !PT ;  /* 0x0000000002037212 */ /* 0x000fc400078efcff */
[C---:B------:R-:W-:Y:S02]  /*06a0*/  SEL R181, R216.reuse, 0xffffffe0, !P4 ;  /* 0xffffffe0d8b57807 */ /* 0x040fe40006000000 */
[----:B------:R-:W-:Y:S02]  /*06b0*/  SEL R216, R216, 0xffffffe0, !P1 ;  /* 0xffffffe0d8d87807 */ /* 0x000fe40004800000 */
[----:B------:R-:W-:Y:S02]  /*06c0*/  SEL R214, R214, 0x10, !P0 ;  /* 0x00000010d6d67807 */ /* 0x000fe40004000000 */
[----:B------:R-:W-:Y:S02]  /*06d0*/  LEA R176, R176, UR4, 0x1 ;  /* 0x00000004b0b07c11 */ /* 0x000fe4000f8e08ff */
[----:B-1----:R-:W-:Y:S01]  /*06e0*/  LOP3.LUT R10, R2, R0, R4, 0x1e, !PT ;  /* 0x00000000020a7212 */ /* 0x002fe200078e1e04 */
[----:B------:R-:W-:Y:S01]  /*06f0*/  IMAD R2, R12, 0x400, R7 ;  /* 0x000004000c027824 */ /* 0x000fe200078e0207 */
[----:B------:R-:W-:-:S02]  /*0700*/  LOP3.LUT R7, R5, 0x8, R9, 0xf8, !PT ;  /* 0x0000000805077812 */ /* 0x000fc400078ef809 */
[--C-:B------:R-:W-:Y:S01]  /*0710*/  SHF.R.U32.HI R4, RZ, 0x3, R5.reuse ;  /* 0x00000003ff047819 */ /* 0x100fe20000011605 */
[----:B------:R-:W-:Y:S01]  /*0720*/  IMAD.IADD R213, R3, 0x1, R2 ;  /* 0x0000000103d57824 */ /* 0x000fe200078e0202 */
[----:B------:R-:W-:Y:S01]  /*0730*/  LOP3.LUT R0, R8, 0xfffffe00, RZ, 0xc0, !PT ;  /* 0xfffffe0008007812 */ /* 0x000fe200078ec0ff */
[----:B------:R-:W-:Y:S01]  /*0740*/  IMAD.IADD R6, R6, 0x1, R10 ;  /* 0x0000000106067824 */ /* 0x000fe200078e020a */
[----:B------:R-:W-:Y:S02]  /*0750*/  LOP3.LUT R2, R7, R4, RZ, 0x3c, !PT ;  /* 0x0000000407027212 */ /* 0x000fe400078e3cff */
[----:B------:R-:W-:Y:S01]  /*0760*/  LOP3.LUT R4, R4, R11, R5, 0x1e, !PT ;  /* 0x0000000b04047212 */ /* 0x000fe200078e1e05 */
[----:B------:R-:W-:Y:S01]  /*0770*/  IMAD R3, R12, 0x400, R0 ;  /* 0x000004000c037824 */ /* 0x000fe200078e0200 */
[----:B------:R-:W-:Y:S02]  /*0780*/  LEA R213, R213, UR4, 0x1 ;  /* 0x00000004d5d57c11 */ /* 0x000fe4000f8e08ff */
[----:B------:R-:W-:Y:S01]  /*0790*/  LOP3.LUT R186, R4, R0, RZ, 0xfc, !PT ;  /* 0x0000000004ba7212 */ /* 0x000fe200078efcff */
[----:B------:R-:W-:Y:S01]  /*07a0*/  IMAD.U32 R0, RZ, RZ, UR6 ;  /* 0x00000006ff007e24 */ /* 0x000fe2000f8e00ff */
[----:B------:R-:W-:Y:S01]  /*07b0*/  USHF.R.S32.HI UR6, URZ, 0x1f, UR48 ;  /* 0x0000001f3f067899 */ /* 0x000fe20008011430 */
[----:B------:R-:W-:-:S02]  /*07c0*/  IMAD.IADD R185, R3, 0x1, R2 ;  /* 0x0000000103b97824 */ /* 0x000fc400078e0202 */
[----:B------:R-:W-:Y:S01]  /*07d0*/  IMAD.U32 R2, RZ, RZ, UR5 ;  /* 0x00000005ff027e24 */ /* 0x000fe2000f8e00ff */
[----:B------:R-:W-:Y:S01]  /*07e0*/  USHF.R.S32.HI UR5, URZ, 0x1f, UR57 ;  /* 0x0000001f3f057899 */ /* 0x000fe20008011439 */
[----:B------:R-:W-:Y:S02]  /*07f0*/  IMAD.MOV.U32 R0, RZ, RZ, 0x40 ;  /* 0x00000040ff007424 */ /* 0x000fe400078e00ff */
[----:B------:R-:W-:Y:S01]  /*0800*/  IMAD.U32 R2, RZ, RZ, UR6 ;  /* 0x00000006ff027e24 */ /* 0x000fe2000f8e00ff */
[----:B------:R-:W-:Y:S01]  /*0810*/  UIADD3 UR6, UR4, 0xc000, URZ ;  /* 0x0000c00004067890 */ /* 0x000fe2000fffe03f */
[----:B------:R-:W-:Y:S01]  /*0820*/  IMAD.MOV.U32 R2, RZ, RZ, 0x440 ;  /* 0x00000440ff027424 */ /* 0x000fe200078e00ff */
[C---:B------:R-:W-:Y:S01]  /*0830*/  SEL R179, R0.reuse, 0xffffffc0, !P3 ;  /* 0xffffffc000b37807 */ /* 0x040fe20005800000 */
[----:B------:R-:W-:Y:S01]  /*0840*/  IMAD.U32 R3, RZ, RZ, UR5 ;  /* 0x00000005ff037e24 */ /* 0x000fe2000f8e00ff */
[----:B------:R-:W-:Y:S01]  /*0850*/  SEL R0, R0, 0xffffffc0, !P2 ;  /* 0xffffffc000007807 */ /* 0x000fe20005000000 */
[C---:B------:R-:W-:Y:S01]  /*0860*/  IMAD.IADD R215, R213.reuse, 0x1, R214 ;  /* 0x00000001d5d77824 */ /* 0x040fe200078e02d6 */
[----:B------:R-:W-:Y:S01]  /*0870*/  LEA R7, R6, UR6, 0x1 ;  /* 0x0000000606077c11 */ /* 0x000fe2000f8e08ff */
[----:B------:R-:W-:Y:S01]  /*0880*/  VIADD R182, R180, UR6 ;  /* 0x00000006b4b67c36 */ /* 0x000fe20008000000 */
[----:B------:R-:W-:Y:S01]  /*0890*/  SEL R2, R2, 0x3c0, !P2 ;  /* 0x000003c002027807 */ /* 0x000fe20005000000 */
[----:B------:R-:W-:Y:S01]  /*08a0*/  IMAD.IADD R212, R213, 0x1, R0 ;  /* 0x00000001d5d47824 */ /* 0x000fe200078e0200 */
[----:B------:R-:W-:Y:S01]  /*08b0*/  UIADD3 UR5, UR4, 0xc000, URZ ;  /* 0x0000c00004057890 */ /* 0x000fe2000fffe03f */
[--C-:B------:R-:W-:Y:S01]  /*08c0*/  IMAD.IADD R5, R0, 0x1, R7.reuse ;  /* 0x0000000100057824 */ /* 0x100fe200078e0207 */
[----:B------:R-:W-:Y:S01]  /*08d0*/  STL [R1+0x4], R7 ;  /* 0x0000040701007387 */ /* 0x000fe20000100800 */
[----:B------:R-:W-:-:S02]  /*08e0*/  IMAD.IADD R6, R216, 0x1, R7 ;  /* 0x00000001d8067824 */ /* 0x000fc400078e0207 */
[C---:B------:R-:W-:Y:S01]  /*08f0*/  VIADD R10, R7.reuse, 0x420 ;  /* 0x00000420070a7836 */ /* 0x040fe20000000000 */
[----:B------:R-:W-:Y:S01]  /*0900*/  STL [R1+0x1c], R5 ;  /* 0x00001c0501007387 */ /* 0x000fe20000100800 */
[C---:B------:R-:W-:Y:S02]  /*0910*/  IMAD.IADD R4, R7.reuse, 0x1, R2 ;  /* 0x0000000107047824 */ /* 0x040fe400078e0202 */
[C---:B------:R-:W-:Y:S01]  /*0920*/  VIADD R3, R7.reuse, 0x2020 ;  /* 0x0000202007037836 */ /* 0x040fe20000000000 */
[----:B------:R1:W-:Y:S01]  /*0930*/  STL [R1+0x38], R6 ;  /* 0x0000380601007387 */ /* 0x0003e20000100800 */
[C---:B------:R-:W-:Y:S02]  /*0940*/  @P1 VIADD R10, R7.reuse, 0x3e0 ;  /* 0x000003e0070a1836 */ /* 0x040fe40000000000 */
[C---:B------:R-:W-:Y:S01]  /*0950*/  VIADD R9, R7.reuse, 0x2420 ;  /* 0x0000242007097836 */ /* 0x040fe20000000000 */
[----:B------:R-:W-:Y:S01]  /*0960*/  STL [R1+0x18], R4 ;  /* 0x0000180401007387 */ /* 0x000fe20000100800 */
[----:B------:R-:W-:-:S02]  /*0970*/  @P1 VIADD R3, R7, 0x1fe0 ;  /* 0x00001fe007031836 */ /* 0x000fc40000000000 */
[C---:B------:R-:W-:Y:S01]  /*0980*/  VIADD R8, R7.reuse, 0x2040 ;  /* 0x0000204007087836 */ /* 0x040fe20000000000 */
[----:B------:R-:W-:Y:S01]  /*0990*/  STL [R1+0x24], R10 ;  /* 0x0000240a01007387 */ /* 0x000fe20000100800 */
[C---:B------:R-:W-:Y:S02]  /*09a0*/  @P1 VIADD R9, R7.reuse, 0x23e0 ;  /* 0x000023e007091836 */ /* 0x040fe40000000000 */
[----:B------:R-:W-:Y:S01]  /*09b0*/  @P2 VIADD R8, R7, 0x1fc0 ;  /* 0x00001fc007082836 */ /* 0x000fe20000000000 */
[----:B------:R-:W-:Y:S01]  /*09c0*/  STL [R1+0xc], R3 ;  /* 0x00000c0301007387 */ /* 0x000fe20000100800 */
[----:B------:R-:W-:Y:S02]  /*09d0*/  IMAD.IADD R179, R182, 0x1, R179 ;  /* 0x00000001b6b37824 */ /* 0x000fe400078e02b3 */
[----:B------:R-:W-:Y:S01]  /*09e0*/  IMAD.IADD R214, R214, 0x1, R212 ;  /* 0x00000001d6d67824 */ /* 0x000fe200078e02d4 */
[----:B------:R-:W-:Y:S01]  /*09f0*/  STL [R1+0x20], R9 ;  /* 0x0000200901007387 */ /* 0x000fe20000100800 */
[----:B------:R-:W-:-:S02]  /*0a00*/  IMAD.IADD R182, R182, 0x1, R181 ;  /* 0x00000001b6b67824 */ /* 0x000fc400078e02b5 */
[--C-:B------:R-:W-:Y:S01]  /*0a10*/  IMAD.IADD R219, R213, 0x1, R216.reuse ;  /* 0x00000001d5db7824 */ /* 0x100fe200078e02d8 */
[----:B------:R-:W-:Y:S01]  /*0a20*/  STL [R1+0x14], R8 ;  /* 0x0000140801007387 */ /* 0x000fe20000100800 */
[----:B------:R-:W-:Y:S02]  /*0a30*/  IMAD.IADD R218, R215, 0x1, R216 ;  /* 0x00000001d7da7824 */ /* 0x000fe400078e02d8 */
[----:B------:R-:W-:Y:S02]  /*0a40*/  IMAD.IADD R217, R216, 0x1, R212 ;  /* 0x00000001d8d97824 */ /* 0x000fe400078e02d4 */
[C---:B-1----:R-:W-:Y:S02]  /*0a50*/  VIADD R6, R7.reuse, 0x2440 ;  /* 0x0000244007067836 */ /* 0x042fe40000000000 */
[----:B------:R-:W-:Y:S02]  /*0a60*/  @P2 VIADD R6, R7, 0x23c0 ;  /* 0x000023c007062836 */ /* 0x000fe40000000000 */
[----:B------:R-:W-:-:S03]  /*0a70*/  IMAD.IADD R181, R181, 0x1, R179 ;  /* 0x00000001b5b57824 */ /* 0x000fc600078e02b3 */
[----:B------:R1:W-:Y:S02]  /*0a80*/  STL [R1+0x10], R6 ;  /* 0x0000100601007387 */ /* 0x0003e40000100800 */
[C---:B-1----:R-:W-:Y:S02]  /*0a90*/  IMAD.IADD R6, R216.reuse, 0x1, R5 ;  /* 0x00000001d8067824 */ /* 0x042fe400078e0205 */
[----:B------:R-:W-:Y:S02]  /*0aa0*/  IMAD.IADD R5, R216, 0x1, R4 ;  /* 0x00000001d8057824 */ /* 0x000fe400078e0204 */
[--C-:B------:R-:W-:Y:S01]  /*0ab0*/  IMAD.IADD R4, R0, 0x1, R3.reuse ;  /* 0x0000000100047824 */ /* 0x100fe200078e0203 */
[----:B------:R1:W-:Y:S01]  /*0ac0*/  STL [R1+0x34], R6 ;  /* 0x0000340601007387 */ /* 0x0003e20000100800 */
[----:B------:R-:W-:Y:S02]  /*0ad0*/  IMAD.IADD R0, R2, 0x1, R3 ;  /* 0x0000000102007824 */ /* 0x000fe400078e0203 */
[----:B------:R-:W-:Y:S01]  /*0ae0*/  IMAD.IADD R216, R216, 0x1, R214 ;  /* 0x00000001d8d87824 */ /* 0x000fe200078e02d6 */
[----:B------:R1:W-:Y:S04]  /*0af0*/  STL [R1+0x30], R5 ;  /* 0x0000300501007387 */ /* 0x0003e80000100800 */
[----:B------:R1:W-:Y:S04]  /*0b00*/  STL [R1+0x2c], R4 ;  /* 0x00002c0401007387 */ /* 0x0003e80000100800 */
[----:B------:R1:W-:Y:S02]  /*0b10*/  STL [R1+0x28], R0 ;  /* 0x0000280001007387 */ /* 0x0003e40000100800 */
.L_x_272:
[----:B------:R-:W-:Y:S01]  /*0b20*/  ULDC.64 UR8, c[0x0][0x308] ;  /* 0x0000c20000087ab9 */ /* 0x000fe20000000a00 */
[----:B------:R-:W-:Y:S01]  /*0b30*/  ULDC.64 UR12, c[0x0][0x300] ;  /* 0x0000c000000c7ab9 */ /* 0x000fe20000000a00 */
[----:B------:R-:W-:Y:S02]  /*0b40*/  UISETP.NE.U32.AND UP3, UPT, UR8, URZ, UPT ;  /* 0x0000003f0800728c */ /* 0x000fe4000bf65070 */
[----:B------:R-:W-:Y:S02]  /*0b50*/  UISETP.NE.U32.AND UP4, UPT, UR12, URZ, UPT ;  /* 0x0000003f0c00728c */ /* 0x000fe4000bf85070 */
[----:B------:R-:W-:Y:S02]  /*0b60*/  UISETP.NE.AND.EX UP3, UPT, UR9, URZ, UPT, UP3 ;  /* 0x0000003f0900728c */ /* 0x000fe4000bf65330 */
[----:B------:R-:W-:Y:S02]  /*0b70*/  UISETP.NE.AND.EX UP4, UPT, UR13, URZ, UPT, UP4 ;  /* 0x0000003f0d00728c */ /* 0x000fe4000bf85340 */
[----:B------:R-:W-:-:S02]  /*0b80*/  USHF.R.S32.HI UR58, URZ, 0x1f, UR48 ;  /* 0x0000001f3f3a7899 */ /* 0x000fc40008011430 */
[----:B------:R-:W-:Y:S01]  /*0b90*/  USHF.L.U32 UR17, UR48, 0x2, URZ ;  /* 0x0000000230117899 */ /* 0x000fe2000800063f */
[----:B------:R-:W-:Y:S01]  /*0ba0*/  PLOP3.LUT P0, PT, PT, PT, UP3, 0x80, 0x0 ;  /* 0x000000000000781c */ /* 0x000fe20003f0f038 */
[----:B------:R-:W-:Y:S01]  /*0bb0*/  USHF.L.U64.HI UR6, UR48, 0x2, UR58 ;  /* 0x0000000230067899 */ /* 0x000fe2000801023a */
[----:B------:R-:W-:Y:S01]  /*0bc0*/  PLOP3.LUT P1, PT, PT, PT, UP4, 0x80, 0x0 ;  /* 0x000000000000781c */ /* 0x000fe20003f2f048 */
[----:B------:R-:W-:Y:S01]  /*0bd0*/  ULDC.64 UR14, c[0x0][0x2f0] ;  /* 0x0000bc00000e7ab9 */ /* 0x000fe20000000a00 */
[----:B------:R-:W-:Y:S02]  /*0be0*/  @UP3 UIADD3 UR8, UP0, UR17, UR8, URZ ;  /* 0x0000000811083290 */ /* 0x000fe4000ff1e03f */
[----:B------:R-:W-:Y:S02]  /*0bf0*/  @UP4 UIADD3 UR12, UP1, UR17, UR12, URZ ;  /* 0x0000000c110c4290 */ /* 0x000fe4000ff3e03f */
[----:B------:R-:W-:Y:S02]  /*0c00*/  UIADD3 UR16, UP2, UR17, UR14, URZ ;  /* 0x0000000e11107290 */ /* 0x000fe4000ff5e03f */
[----:B------:R-:W-:Y:S01]  /*0c10*/  @UP3 UIADD3.X UR9, UR6, UR9, URZ, UP0, !UPT ;  /* 0x0000000906093290 */ /* 0x000fe200087fe43f */
[----:B-12---:R-:W-:Y:S01]  /*0c20*/  IMAD.U32 R2, RZ, RZ, UR8 ;  /* 0x00000008ff027e24 */ /* 0x006fe2000f8e00ff */
[----:B------:R-:W-:Y:S01]  /*0c30*/  UISETP.NE.U32.AND UP0, UPT, UR14, URZ, UPT ;  /* 0x0000003f0e00728c */ /* 0x000fe2000bf05070 */
[----:B-1----:R-:W-:Y:S01]  /*0c40*/  IMAD.U32 R4, RZ, RZ, UR12 ;  /* 0x0000000cff047e24 */ /* 0x002fe2000f8e00ff */
[----:B------:R-:W-:-:S02]  /*0c50*/  @UP4 UIADD3.X UR13, UR6, UR13, URZ, UP1, !UPT ;  /* 0x0000000d060d4290 */ /* 0x000fc40008ffe43f */
[----:B------:R-:W-:Y:S01]  /*0c60*/  UIADD3.X UR7, UR6, UR15, URZ, UP2, !UPT ;  /* 0x0000000f06077290 */ /* 0x000fe200097fe43f */
[----:B------:R-:W-:Y:S01]  /*0c70*/  IMAD.U32 R3, RZ, RZ, UR9 ;  /* 0x00000009ff037e24 */ /* 0x000fe2000f8e00ff */
[----:B------:R-:W-:Y:S01]  /*0c80*/  UISETP.NE.AND.EX UP2, UPT, UR15, URZ, UPT, UP0 ;  /* 0x0000003f0f00728c */ /* 0x000fe2000bf45300 */
[----:B------:R-:W-:Y:S02]  /*0c90*/  ULDC.U8 UR18, c[0x0][0x3c2] ;  /* 0x0000f08000127ab9 */ /* 0x000fe40000000000 */
[----:B------:R-:W-:Y:S01]  /*0ca0*/  ULDC.64 UR14, c[0x0][0x2f8] ;  /* 0x0000be00000e7ab9 */ /* 0x000fe20000000a00 */
[----:B------:R-:W-:Y:S01]  /*0cb0*/  UISETP.NE.AND UP1, UPT, UR18, URZ, UPT ;  /* 0x0000003f1200728c */ /* 0x000fe2000bf25270 */
[----:B------:R-:W-:Y:S01]  /*0cc0*/  IMAD.U32 R5, RZ, RZ, UR13 ;  /* 0x0000000dff057e24 */ /* 0x000fe2000f8e00ff */
[----:B------:R-:W-:Y:S01]  /*0cd0*/  UISETP.EQ.U32.AND UP4, UPT, UR14, URZ, UPT ;  /* 0x0000003f0e00728c */ /* 0x000fe2000bf82070 */
[----:B------:R-:W-:-:S03]  /*0ce0*/  PLOP3.LUT P3, PT, PT, PT, UP2, 0x80, 0x0 ;  /* 0x000000000000781c */ /* 0x000fc60003f6f028 */
[----:B------:R-:W-:Y:S01]  /*0cf0*/  UISETP.EQ.OR.EX UP4, UPT, UR15, URZ, !UP1, UP4 ;  /* 0x0000003f0f00728c */ /* 0x000fe2000cf82740 */
[----:B---34-:R-:W2:Y:S05]  /*0d00*/  @P1 LDG.E R7, desc[UR10][R4.64] ;  /* 0x0000000a04071981 */ /* 0x018eaa000c1e1900 */
[----:B------:R-:W-:Y:S01]  /*0d10*/  PLOP3.LUT P2, PT, PT, PT, UP4, 0x80, 0x0 ;  /* 0x000000000000781c */ /* 0x000fe20003f4f048 */
[----:B------:R1:W3:Y:S02]  /*0d20*/  @P0 LDG.E R5, desc[UR10][R2.64] ;  /* 0x0000000a02050981 */ /* 0x0002e4000c1e1900 */
[----:B-1----:R-:W-:Y:S01]  /*0d30*/  IMAD.U32 R3, RZ, RZ, UR7 ;  /* 0x00000007ff037e24 */ /* 0x002fe2000f8e00ff */
[----:B------:R-:W-:Y:S01]  /*0d40*/  UIADD3 UR7, UP0, UR17, UR14, URZ ;  /* 0x0000000e11077290 */ /* 0x000fe2000ff1e03f */
[----:B------:R-:W-:-:S03]  /*0d50*/  IMAD.U32 R2, RZ, RZ, UR16 ;  /* 0x00000010ff027e24 */ /* 0x000fc6000f8e00ff */
[----:B------:R-:W-:Y:S02]  /*0d60*/  UIADD3.X UR6, UR6, UR15, URZ, UP0, !UPT ;  /* 0x0000000f06067290 */ /* 0x000fe400087fe43f */
[----:B------:R-:W4:Y:S04]  /*0d70*/  @P3 LDG.E R6, desc[UR10][R2.64] ;  /* 0x0000000a02063981 */ /* 0x000f28000c1e1900 */
[----:B-----5:R1:W5:Y:S02]  /*0d80*/  @P3 LDG.E R0, desc[UR10][R2.64+0x4] ;  /* 0x0000040a02003981 */ /* 0x020364000c1e1900 */
[----:B-1----:R-:W-:Y:S02]  /*0d90*/  IMAD.U32 R2, RZ, RZ, UR7 ;  /* 0x00000007ff027e24 */ /* 0x002fe4000f8e00ff */
[----:B------:R-:W-:Y:S01]  /*0da0*/  IMAD.U32 R3, RZ, RZ, UR6 ;  /* 0x00000006ff037e24 */ /* 0x000fe2000f8e00ff */
[----:B------:R-:W-:Y:S01]  /*0db0*/  UMOV UR23, URZ ;  /* 0x0000003f00177c82 */ /* 0x000fe20008000000 */
[----:B------:R-:W-:-:S03]  /*0dc0*/  @!UP3 ULDC.64 UR6, c[0x0][0x318] ;  /* 0x0000c6000006bab9 */ /* 0x000fc60000000a00 */
[----:B------:R-:W5:Y:S01]  /*0dd0*/  @!P2 LDG.E R4, desc[UR10][R2.64] ;  /* 0x0000000a0204a981 */ /* 0x000f62000c1e1900 */
[----:B------:R-:W-:Y:S01]  /*0de0*/  @!UP3 UISETP.NE.U32.AND UP0, UPT, UR6, URZ, UPT ;  /* 0x0000003f0600b28c */ /* 0x000fe2000bf05070 */
[----:B------:R-:W-:Y:S02]  /*0df0*/  UMOV UR36, 0xffffffff ;  /* 0xffffffff00247882 */ /* 0x000fe40000000000 */
[----:B------:R-:W-:Y:S01]  /*0e00*/  UMOV UR6, 0xffffffff ;  /* 0xffffffff00067882 */ /* 0x000fe20000000000 */
[----:B------:R-:W-:Y:S02]  /*0e10*/  @!UP3 UISETP.NE.AND.EX UP0, UPT, UR7, URZ, UPT, UP0 ;  /* 0x0000003f0700b28c */ /* 0x000fe4000bf05300 */
[----:B------:R-:W-:Y:S01]  /*0e20*/  USHF.L.U32 UR30, UR21, 0x7, URZ ;  /* 0x00000007151e7899 */ /* 0x000fe2000800063f */
[----:B------:R-:W-:Y:S02]  /*0e30*/  @!UP3 ULDC UR7, c[0x0][0x2cc] ;  /* 0x0000b3000007bab9 */ /* 0x000fe40000000800 */
[----:B------:R-:W-:-:S03]  /*0e40*/  @!UP3 USEL UR8, UR7, URZ, UP0 ;  /* 0x0000003f0708b287 */ /* 0x000fc60008000000 */
[----:B------:R-:W-:Y:S01]  /*0e50*/  ULDC UR7, c[0x0][0x2c8] ;  /* 0x0000b20000077ab9 */ /* 0x000fe20000000800 */
[----:B--2---:R-:W-:Y:S02]  /*0e60*/  @P1 R2UR UR23, R7 ;  /* 0x00000000071712ca */ /* 0x004fe400000e0000 */
[----:B---3--:R-:W-:Y:S02]  /*0e70*/  @P0 R2UR UR16, R5 ;  /* 0x00000000051002ca */ /* 0x008fe400000e0000 */
[----:B------:R-:W-:-:S04]  /*0e80*/  ISETP.NE.U32.AND P0, PT, RZ, UR14, PT ;  /* 0x0000000eff007c0c */ /* 0x000fc8000bf05070 */
[----:B------:R-:W-:-:S07]  /*0e90*/  ISETP.NE.AND.EX P0, PT, RZ, UR15, PT, P0 ;  /* 0x0000000fff007c0c */ /* 0x000fce000bf05300 */
[----:B------:R-:W-:Y:S01]  /*0ea0*/  @UP3 UIADD3 UR16, UR16, -UR23, URZ ;  /* 0x8000001710103290 */ /* 0x000fe2000fffe03f */
[----:B----4-:R-:W-:Y:S02]  /*0eb0*/  @P3 R2UR UR6, R6 ;  /* 0x00000000060632ca */ /* 0x010fe400000e0000 */
[----:B-----5:R-:W-:Y:S02]  /*0ec0*/  @P3 R2UR UR9, R0 ;  /* 0x00000000000932ca */ /* 0x020fe400000e0000 */
[----:B------:R-:W-:Y:S01]  /*0ed0*/  @!P2 R2UR UR36, R4 ;  /* 0x000000000424a2ca */ /* 0x000fe200000e0000 */
[----:B------:R-:W-:-:S14]  /*0ee0*/  @!P0 BRA `(.L_x_196) ;  /* 0x0000000000188947 */ /* 0x000fdc0003800000 */
[----:B------:R-:W-:-:S13]  /*0ef0*/  PLOP3.LUT P0, PT, PT, PT, UP1, 0x80, 0x0 ;  /* 0x000000000000781c */ /* 0x000fda0003f0f018 */
[----:B------:R-:W2:Y:S04]  /*0f00*/  @P0 LDG.E R0, desc[UR10][R2.64+0x4] ;  /* 0x0000040a02000981 */ /* 0x000ea8000c1e1900 */
[----:B------:R-:W3:Y:S01]  /*0f10*/  @!P0 LDG.E R2, desc[UR10][R2.64] ;  /* 0x0000000a02028981 */ /* 0x000ee2000c1e1900 */
[----:B--2---:R-:W-:-:S13]  /*0f20*/  @P0 R2UR UR7, R0 ;  /* 0x00000000000702ca */ /* 0x004fda00000e0000 */
[----:B------:R-:W-:-:S07]  /*0f30*/  @UP1 UIADD3 UR7, UR7, -UR36, URZ ;  /* 0x8000002407071290 */ /* 0x000fce000fffe03f */
[----:B---3--:R-:W-:-:S15]  /*0f40*/  @!P0 R2UR UR7, R2 ;  /* 0x00000000020782ca */ /* 0x008fde00000e0000 */
.L_x_196:
[----:B------:R-:W-:Y:S02]  /*0f50*/  @!UP3 UIADD3 UR16, UR8, UR7, -UR23 ;  /* 0x000000070810b290 */ /* 0x000fe4000fffe817 */
[----:B------:R-:W-:Y:S02]  /*0f60*/  @UP2 UIADD3 UR31, UR9, -UR6, URZ ;  /* 0x80000006091f2290 */ /* 0x000fe4000fffe03f */
[----:B------:R-:W-:-:S05]  /*0f70*/  UISETP.GT.AND UP0, UPT, UR16, UR30, UPT ;  /* 0x0000001e1000728c */ /* 0x000fca000bf04270 */
[----:B------:R-:W-:Y:S01]  /*0f80*/  @!UP2 ULDC UR31, c[0x0][0x2c4] ;  /* 0x0000b100001faab9 */ /* 0x000fe20000000800 */
[----:B------:R-:W-:-:S13]  /*0f90*/  PLOP3.LUT P0, PT, PT, PT, UP0, 0x80, 0x0 ;  /* 0x000000000000781c */ /* 0x000fda0003f0f008 */
[----:B------:R-:W-:Y:S05]  /*0fa0*/  @!P0 BRA `(.L_x_197) ;  /* 0x000000a000ac8947 */ /* 0x000fea0003800000 */
[----:B------:R-:W1:Y:S01]  /*0fb0*/  LDC R6, c[0x0][0x278] ;  /* 0x00009e00ff067b82 */ /* 0x000e620000000800 */
[----:B------:R-:W-:Y:S01]  /*0fc0*/  UISETP.NE.AND UP1, UPT, UR6, -0x1, UPT ;  /* 0xffffffff0600788c */ /* 0x000fe2000bf25270 */
[----:B------:R-:W-:Y:S01]  /*0fd0*/  IABS R4, UR57 ;  /* 0x0000003900047c13 */ /* 0x000fe20008000000 */
[----:B------:R-:W-:Y:S01]  /*0fe0*/  ULDC.64 UR8, c[0x0][0x228] ;  /* 0x00008a0000087ab9 */ /* 0x000fe20000000a00 */
[----:B------:R-:W-:Y:S01]  /*0ff0*/  ULDC.64 UR12, c[0x0][0x488] ;  /* 0x00012200000c7ab9 */ /* 0x000fe20000000a00 */
[----:B------:R-:W-:Y:S02]  /*1000*/  UIMAD.WIDE.U32 UR28, UR48, UR8, URZ ;  /* 0x00000008301c72a5 */ /* 0x000fe4000f8e003f */
[----:B------:R-:W-:Y:S01]  /*1010*/  UIMAD UR8, UR58, UR8, URZ ;  /* 0x000000083a0872a4 */ /* 0x000fe2000f8e023f */
[----:B------:R-:W2:Y:S01]  /*1020*/  S2UR UR7, SR_CTAID.X ;  /* 0x00000000000779c3 */ /* 0x000ea20000002500 */
[----:B------:R-:W-:Y:S02]  /*1030*/  UISETP.NE.AND UP0, UPT, UR36, -0x1, UPT ;  /* 0xffffffff2400788c */ /* 0x000fe4000bf05270 */
[----:B------:R-:W-:Y:S01]  /*1040*/  UIMAD UR35, UR48, UR9, UR8 ;  /* 0x00000009302372a4 */ /* 0x000fe2000f8e0208 */
[----:B------:R-:W-:-:S02]  /*1050*/  ULDC UR59, c[0x0][0x2d4] ;  /* 0x0000b500003b7ab9 */ /* 0x000fc40000000800 */
[----:B------:R-:W-:Y:S01]  /*1060*/  @!UP1 ULDC.64 UR8, c[0x0][0x418] ;  /* 0x0001060000089ab9 */ /* 0x000fe20000000a00 */
[----:B------:R-:W-:Y:S02]  /*1070*/  USHF.L.U32 UR14, UR48, 0x7, URZ ;  /* 0x00000007300e7899 */ /* 0x000fe4000800063f */
[----:B------:R-:W-:Y:S01]  /*1080*/  USHF.R.S32.HI UR41, URZ, 0x1f, UR59 ;  /* 0x0000001f3f297899 */ /* 0x000fe2000801143b */
[----:B------:R-:W-:Y:S01]  /*1090*/  ULDC.64 UR24, c[0x0][0x240] ;  /* 0x0000900000187ab9 */ /* 0x000fe20000000a00 */
[----:B------:R-:W-:Y:S01]  /*10a0*/  USEL UR37, UR14, URZ, UP2 ;  /* 0x0000003f0e257287 */ /* 0x000fe20009000000 */
[----:B------:R-:W-:Y:S01]  /*10b0*/  ULDC UR61, c[0x0][0x2dc] ;  /* 0x0000b700003d7ab9 */ /* 0x000fe20000000800 */
[----:B------:R-:W-:Y:S01]  /*10c0*/  ULDC UR60, c[0x0][0x270] ;  /* 0x00009c00003c7ab9 */ /* 0x000fe20000000800 */
[----:B-1----:R-:W-:Y:S01]  /*10d0*/  IABS R5, R6 ;  /* 0x0000000600057213 */ /* 0x002fe20000000000 */
[----:B------:R-:W-:Y:S01]  /*10e0*/  ULDC.U8 UR14, c[0x0][0x480] ;  /* 0x00012000000e7ab9 */ /* 0x000fe20000000000 */
[----:B------:R-:W-:Y:S01]  /*10f0*/  UIMAD.WIDE.U32 UR26, UR6, UR24, URZ ;  /* 0x00000018061a72a5 */ /* 0x000fe2000f8e003f */
[----:B------:R-:W-:Y:S01]  /*1100*/  ISETP.NE.AND P3, PT, R6, RZ, PT ;  /* 0x000000ff0600720c */ /* 0x000fe20003f65270 */
[----:B------:R-:W1:Y:S01]  /*1110*/  I2F.RP R2, R5 ;  /* 0x0000000500027306 */ /* 0x000e620000209400 */
[----:B------:R-:W-:-:S02]  /*1120*/  @!UP1 UIMAD.WIDE.U32 UR42, UR48, UR8, URZ ;  /* 0x00000008302a92a5 */ /* 0x000fc4000f8e003f */
[----:B------:R-:W-:Y:S02]  /*1130*/  @UP0 UIADD3 UR17, UR23, UR36, URZ ;  /* 0x0000002417110290 */ /* 0x000fe4000fffe03f */
[----:B--2---:R-:W-:Y:S02]  /*1140*/  UIMAD.WIDE.U32 UR32, UR7, UR12, URZ ;  /* 0x0000000c072072a5 */ /* 0x004fe4000f8e003f */
[----:B------:R-:W-:Y:S02]  /*1150*/  UIMAD.WIDE.U32 UR18, UR48, UR59, URZ ;  /* 0x0000003b301272a5 */ /* 0x000fe4000f8e003f */
[----:B------:R-:W-:Y:S02]  /*1160*/  UIMAD UR47, UR7, UR13, UR33 ;  /* 0x0000000d072f72a4 */ /* 0x000fe4000f8e0221 */
[----:B------:R-:W-:Y:S02]  /*1170*/  @!UP1 UIMAD UR7, UR58, UR8, URZ ;  /* 0x000000083a0792a4 */ /* 0x000fe4000f8e023f */
[----:B------:R-:W-:Y:S01]  /*1180*/  UISETP.NE.AND UP4, UPT, UR14, URZ, UPT ;  /* 0x0000003f0e00728c */ /* 0x000fe2000bf85270 */
[----:B-1----:R-:W1:Y:S01]  /*1190*/  MUFU.RCP R2, R2 ;  /* 0x0000000200027308 */ /* 0x002e620000001000 */
[----:B------:R-:W-:-:S02]  /*11a0*/  @!UP1 UIMAD UR39, UR48, UR9, UR7 ;  /* 0x00000009302792a4 */ /* 0x000fc4000f8e0207 */
[----:B------:R-:W-:Y:S02]  /*11b0*/  UIADD3 UR7, UR31, 0x7f, URZ ;  /* 0x0000007f1f077890 */ /* 0x000fe4000fffe03f */
[----:B------:R-:W-:Y:S02]  /*11c0*/  UIMAD.WIDE UR8, UR61, UR60, URZ ;  /* 0x0000003c3d0872a5 */ /* 0x000fe4000f8e023f */
[----:B------:R-:W-:Y:S01]  /*11d0*/  USHF.R.S32.HI UR20, URZ, 0x1f, UR7 ;  /* 0x0000001f3f147899 */ /* 0x000fe20008011407 */
[----:B------:R-:W-:Y:S01]  /*11e0*/  @UP0 ULDC.64 UR14, c[0x0][0x248] ;  /* 0x00009200000e0ab9 */ /* 0x000fe20000000a00 */
[----:B------:R-:W-:Y:S02]  /*11f0*/  USEL UR56, UR28, UR26, !UP1 ;  /* 0x0000001a1c387287 */ /* 0x000fe4000c800000 */
[----:B------:R-:W-:Y:S02]  /*1200*/  ULEA.HI UR34, UR20, UR7, URZ, 0x7 ;  /* 0x0000000714227291 */ /* 0x000fe4000f8f383f */
[----:B------:R-:W-:-:S02]  /*1210*/  UIMAD UR7, UR41, UR48, URZ ;  /* 0x00000030290772a4 */ /* 0x000fc4000f8e023f */
[----:B------:R-:W-:Y:S01]  /*1220*/  UIADD3 UR51, UR29, UR35, URZ ;  /* 0x000000231d337290 */ /* 0x000fe2000fffe03f */
[----:B-1----:R-:W-:Y:S01]  /*1230*/  VIADD R2, R2, 0xffffffe ;  /* 0x0ffffffe02027836 */ /* 0x002fe20000000000 */
[----:B------:R-:W-:Y:S02]  /*1240*/  UIMAD UR7, UR58, UR59, UR7 ;  /* 0x0000003b3a0772a4 */ /* 0x000fe4000f8e0207 */
[----:B------:R-:W-:Y:S01]  /*1250*/  UIMAD UR33, UR6, UR25, URZ ;  /* 0x00000019062172a4 */ /* 0x000fe2000f8e023f */
[----:B------:R-:W1:Y:S01]  /*1260*/  F2I.FTZ.U32.TRUNC.NTZ R3, R2 ;  /* 0x0000000200037305 */ /* 0x000e62000021f000 */
[----:B------:R-:W-:Y:S02]  /*1270*/  @UP0 UIMAD.WIDE.U32 UR28, UR17, UR14, URZ ;  /* 0x0000000e111c02a5 */ /* 0x000fe4000f8e003f */
[----:B------:R-:W-:Y:S02]  /*1280*/  @UP0 UIMAD UR35, UR17, UR15, URZ ;  /* 0x0000000f112302a4 */ /* 0x000fe4000f8e023f */
[----:B------:R-:W-:-:S02]  /*1290*/  UIMAD UR17, UR9, UR18, URZ ;  /* 0x00000012091172a4 */ /* 0x000fc4000f8e023f */
[----:B------:R-:W-:Y:S01]  /*12a0*/  UIADD3 UR7, UR19, UR7, URZ ;  /* 0x0000000713077290 */ /* 0x000fe2000fffe03f */
[----:B------:R-:W-:Y:S01]  /*12b0*/  @UP1 ULDC.64 UR12, c[0x0][0x420] ;  /* 0x00010800000c1ab9 */ /* 0x000fe20000000a00 */
[----:B------:R-:W-:Y:S02]  /*12c0*/  @UP1 UIADD3 UR51, UR27, UR33, URZ ;  /* 0x000000211b331290 */ /* 0x000fe4000fffe03f */
[----:B------:R-:W-:Y:S02]  /*12d0*/  @UP1 UIMAD.WIDE.U32 UR44, UR6, UR12, URZ ;  /* 0x0000000c062c12a5 */ /* 0x000fe4000f8e003f */
[----:B------:R-:W-:Y:S01]  /*12e0*/  UIMAD.WIDE.U32 UR26, UR8, UR18, URZ ;  /* 0x00000012081a72a5 */ /* 0x000fe2000f8e003f */
[----:B-1----:R-:W-:Y:S01]  /*12f0*/  IMAD.MOV R0, RZ, RZ, -R3 ;  /* 0x000000ffff007224 */ /* 0x002fe200078e0a03 */
[----:B------:R-:W-:Y:S01]  /*1300*/  UIMAD UR7, UR8, UR7, UR17 ;  /* 0x00000007080772a4 */ /* 0x000fe2000f8e0211 */
[----:B------:R-:W-:Y:S01]  /*1310*/  IMAD.MOV.U32 R2, RZ, RZ, RZ ;  /* 0x000000ffff027224 */ /* 0x000fe200078e00ff */
[----:B------:R-:W-:Y:S01]  /*1320*/  ULOP3.LUT UR20, UR34, 0xffffff80, URZ, 0xc0, !UPT ;  /* 0xffffff8022147892 */ /* 0x000fe2000f8ec03f */
[----:B------:R-:W-:Y:S01]  /*1330*/  IMAD R0, R0, R5, RZ ;  /* 0x0000000500007224 */ /* 0x000fe200078e02ff */
[----:B------:R-:W-:-:S02]  /*1340*/  @UP1 UIMAD UR50, UR6, UR13, UR45 ;  /* 0x0000000d063212a4 */ /* 0x000fc4000f8e022d */
[----:B------:R-:W-:Y:S01]  /*1350*/  USHF.L.U64.HI UR12, UR48, 0x7, UR58 ;  /* 0x00000007300c7899 */ /* 0x000fe2000801023a */
[----:B------:R-:W-:Y:S01]  /*1360*/  IMAD.HI.U32 R0, R3, R0, R2 ;  /* 0x0000000003007227 */ /* 0x000fe200078e0002 */
[----:B------:R-:W-:Y:S01]  /*1370*/  MOV R2, R4 ;  /* 0x0000000400027202 */ /* 0x000fe20000000f00 */
[----:B------:R-:W-:Y:S02]  /*1380*/  UIMAD.WIDE.U32 UR18, UR8, UR6, URZ ;  /* 0x00000006081272a5 */ /* 0x000fe4000f8e003f */
[----:B------:R-:W-:Y:S02]  /*1390*/  UIADD3 UR46, UR27, UR7, URZ ;  /* 0x000000071b2e7290 */ /* 0x000fe4000fffe03f */
[----:B------:R-:W-:Y:S01]  /*13a0*/  IMAD.HI.U32 R0, R0, R2, RZ ;  /* 0x0000000200007227 */ /* 0x000fe200078e00ff */
[----:B------:R-:W-:Y:S01]  /*13b0*/  UIMAD UR17, UR9, UR6, URZ ;  /* 0x00000006091172a4 */ /* 0x000fe2000f8e023f */
[----:B------:R-:W-:Y:S02]  /*13c0*/  ULDC.U8 UR13, c[0x0][0x3d8] ;  /* 0x0000f600000d7ab9 */ /* 0x000fe40000000000 */
[----:B------:R-:W-:Y:S01]  /*13d0*/  IMAD.MOV R3, RZ, RZ, -R0 ;  /* 0x000000ffff037224 */ /* 0x000fe200078e0a00 */
[----:B------:R-:W-:-:S02]  /*13e0*/  UIADD3 UR7, UR20, -0x80, URZ ;  /* 0xffffff8014077890 */ /* 0x000fc4000fffe03f */
[----:B------:R-:W-:Y:S01]  /*13f0*/  UISETP.NE.AND UP3, UPT, UR13, URZ, UPT ;  /* 0x0000003f0d00728c */ /* 0x000fe2000bf65270 */
[C---:B------:R-:W-:Y:S01]  /*1400*/  IMAD R2, R5.reuse, R3, R2 ;  /* 0x0000000305027224 */ /* 0x040fe200078e0202 */
[----:B------:R-:W-:Y:S02]  /*1410*/  USEL UR38, UR12, URZ, UP2 ;  /* 0x0000003f0c267287 */ /* 0x000fe40009000000 */
[----:B------:R-:W-:Y:S02]  /*1420*/  @UP1 UIADD3 UR46, UR19, UR17, URZ ;  /* 0x00000011132e1290 */ /* 0x000fe4000fffe03f */
[----:B------:R-:W-:Y:S01]  /*1430*/  ISETP.GT.U32.AND P1, PT, R5, R2, PT ;  /* 0x000000020500720c */ /* 0x000fe20003f24070 */
[----:B------:R-:W-:Y:S02]  /*1440*/  USHF.R.S32.HI UR33, URZ, 0x1f, UR7 ;  /* 0x0000001f3f217899 */ /* 0x000fe40008011407 */
[----:B------:R-:W-:Y:S02]  /*1450*/  UIADD3 UR17, UP2, UR7, UR37, URZ ;  /* 0x0000002507117290 */ /* 0x000fe4000ff5e03f */
[----:B------:R-:W-:-:S02]  /*1460*/  @UP0 UIADD3 UR22, UR23, UR36, URZ ;  /* 0x0000002417160290 */ /* 0x000fc4000fffe03f */
[----:B------:R-:W-:Y:S02]  /*1470*/  UIADD3.X UR20, UR33, UR38, URZ, UP2, !UPT ;  /* 0x0000002621147290 */ /* 0x000fe400097fe43f */
[----:B------:R-:W-:Y:S01]  /*1480*/  UIMAD UR9, UR9, UR17, URZ ;  /* 0x00000011090972a4 */ /* 0x000fe2000f8e023f */
[----:B------:R-:W-:Y:S01]  /*1490*/  @UP0 ULDC.64 UR12, c[0x0][0x250] ;  /* 0x00009400000c0ab9 */ /* 0x000fe20000000a00 */
[----:B------:R-:W-:Y:S02]  /*14a0*/  USEL UR55, UR26, UR18, !UP1 ;  /* 0x000000121a377287 */ /* 0x000fe4000c800000 */
[----:B------:R-:W-:Y:S01]  /*14b0*/  @!P1 IMAD.IADD R2, R2, 0x1, -R5 ;  /* 0x0000000102029824 */ /* 0x000fe200078e0a05 */
[----:B------:R-:W-:Y:S01]  /*14c0*/  @!P1 IADD3 R0, R0, 0x1, RZ ;  /* 0x0000000100009810 */ /* 0x000fe20007ffe0ff */
[----:B------:R-:W-:Y:S01]  /*14d0*/  @UP0 UIMAD.WIDE.U32 UR18, UR22, UR12, URZ ;  /* 0x0000000c161202a5 */ /* 0x000fe2000f8e003f */
[----:B------:R-:W-:Y:S01]  /*14e0*/  PLOP3.LUT P1, PT, PT, PT, UP0, 0x80, 0x0 ;  /* 0x000000000000781c */ /* 0x000fe20003f2f008 */
[----:B------:R-:W-:Y:S01]  /*14f0*/  @UP0 UIMAD UR26, UR22, UR13, URZ ;  /* 0x0000000d161a02a4 */ /* 0x000fe2000f8e023f */
[----:B------:R-:W-:Y:S01]  /*1500*/  ISETP.GE.U32.AND P0, PT, R2, R5, PT ;  /* 0x000000050200720c */ /* 0x000fe20003f06070 */
[----:B------:R-:W-:Y:S01]  /*1510*/  ULDC UR27, c[0x0][0x2c4] ;  /* 0x0000b100001b7ab9 */ /* 0x000fe20000000800 */
[----:B------:R-:W-:Y:S01]  /*1520*/  LOP3.LUT R2, R6, UR57, RZ, 0x3c, !PT ;  /* 0x0000003906027c12 */ /* 0x000fe2000f8e3cff */
[----:B------:R-:W-:-:S02]  /*1530*/  UIMAD UR22, UR8, UR20, UR9 ;  /* 0x00000014081672a4 */ /* 0x000fc4000f8e0209 */
[----:B------:R-:W-:Y:S01]  /*1540*/  @UP3 UIMAD UR20, UR48, UR27, URZ ;  /* 0x0000001b301432a4 */ /* 0x000fe2000f8e023f */
[----:B------:R-:W-:Y:S01]  /*1550*/  ISETP.GE.AND P2, PT, R2, RZ, PT ;  /* 0x000000ff0200720c */ /* 0x000fe20003f46270 */
[----:B------:R-:W-:Y:S02]  /*1560*/  @!UP1 UIADD3 UR50, UR43, UR39, URZ ;  /* 0x000000272b329290 */ /* 0x000fe4000fffe03f */
[----:B------:R-:W-:Y:S02]  /*1570*/  UIMAD.WIDE.U32 UR38, UR8, UR17, URZ ;  /* 0x00000011082672a5 */ /* 0x000fe4000f8e003f */
[----:B------:R-:W-:Y:S02]  /*1580*/  @UP3 USEL UR17, UR20, UR6, !UP1 ;  /* 0x0000000614113287 */ /* 0x000fe4000c800000 */
[----:B------:R-:W-:Y:S01]  /*1590*/  @P0 VIADD R0, R0, 0x1 ;  /* 0x0000000100000836 */ /* 0x000fe20000000000 */
[----:B------:R-:W-:Y:S01]  /*15a0*/  UIMAD UR49, UR57, UR61, URZ ;  /* 0x0000003d393172a4 */ /* 0x000fe2000f8e023f */
[----:B------:R-:W-:Y:S01]  /*15b0*/  PLOP3.LUT P0, PT, PT, PT, UP3, 0x80, 0x0 ;  /* 0x000000000000781c */ /* 0x000fe20003f0f038 */
[----:B------:R-:W-:Y:S01]  /*15c0*/  @!UP3 UIMAD UR9, UR48, UR60, UR57 ;  /* 0x0000003c3009b2a4 */ /* 0x000fe2000f8e0239 */
[----:B------:R-:W-:Y:S01]  /*15d0*/  IMAD.MOV.U32 R14, RZ, RZ, R0 ;  /* 0x000000ffff0e7224 */ /* 0x000fe200078e0000 */
[----:B------:R-:W-:Y:S01]  /*15e0*/  @UP3 ULDC UR8, c[0x0][0x2e4] ;  /* 0x0000b90000083ab9 */ /* 0x000fe20000000800 */
[----:B------:R-:W-:-:S02]  /*15f0*/  USEL UR54, UR32, URZ, UP4 ;  /* 0x0000003f20367287 */ /* 0x000fc4000a000000 */
[----:B------:R-:W-:Y:S01]  /*1600*/  @UP3 UIMAD UR20, UR57, UR8, UR17 ;  /* 0x00000008391432a4 */ /* 0x000fe2000f8e0211 */
[----:B------:R-:W-:Y:S01]  /*1610*/  @!P2 IADD3 R14, -R14, RZ, RZ ;  /* 0x000000ff0e0ea210 */ /* 0x000fe20007ffe1ff */
[----:B------:R-:W-:Y:S01]  /*1620*/  USEL UR52, UR47, URZ, UP4 ;  /* 0x0000003f2f347287 */ /* 0x000fe2000a000000 */
[----:B------:R-:W-:Y:S01]  /*1630*/  @!P3 LOP3.LUT R14, RZ, R6, RZ, 0x33, !PT ;  /* 0x00000006ff0eb212 */ /* 0x000fe200078e33ff */
[----:B------:R-:W-:Y:S02]  /*1640*/  USHF.R.S32.HI UR40, URZ, 0x1f, UR30 ;  /* 0x0000001f3f287899 */ /* 0x000fe4000801141e */
[----:B------:R-:W-:Y:S02]  /*1650*/  USHF.R.S32.HI UR53, URZ, 0x1f, UR49 ;  /* 0x0000001f3f357899 */ /* 0x000fe40008011431 */
[----:B------:R-:W-:Y:S02]  /*1660*/  USHF.R.S32.HI UR41, URZ, 0x7, UR34 ;  /* 0x000000073f297899 */ /* 0x000fe40008011422 */
[----:B------:R-:W-:-:S02]  /*1670*/  @UP0 UIADD3 UR37, UR19, UR26, URZ ;  /* 0x0000001a13250290 */ /* 0x000fc4000fffe03f */
[----:B------:R-:W-:Y:S02]  /*1680*/  @!UP3 UIMAD UR20, UR9, UR27, URZ ;  /* 0x0000001b0914b2a4 */ /* 0x000fe4000f8e023f */
[----:B------:R-:W-:Y:S02]  /*1690*/  UIADD3 UR47, UR39, UR22, URZ ;  /* 0x00000016272f7290 */ /* 0x000fe4000fffe03f */
[----:B------:R-:W-:Y:S01]  /*16a0*/  @UP0 UIADD3 UR29, UR29, UR35, URZ ;  /* 0x000000231d1d0290 */ /* 0x000fe2000fffe03f */
[----:B------:R-:W-:Y:S01]  /*16b0*/  @UP0 UMOV UR32, UR18 ;  /* 0x0000001200200c82 */ /* 0x000fe20008000000 */
[----:B------:R-:W-:Y:S10]  /*16c0*/  @P1 BRA `(.L_x_198) ;  /* 0x0000000000301947 */ /* 0x000ff40003800000 */
[----:B------:R-:W-:Y:S01]  /*16d0*/  USHF.R.S32.HI UR8, URZ, 0x1f, UR23 ;  /* 0x0000001f3f087899 */ /* 0x000fe20008011417 */
[----:B------:R-:W-:Y:S01]  /*16e0*/  ULDC.64 UR14, c[0x0][0x248] ;  /* 0x00009200000e7ab9 */ /* 0x000fe20000000a00 */
[----:B------:R-:W-:Y:S02]  /*16f0*/  ULDC.64 UR18, c[0x0][0x230] ;  /* 0x00008c0000127ab9 */ /* 0x000fe40000000a00 */
[----:B------:R-:W-:Y:S02]  /*1700*/  UIMAD UR17, UR8, UR14, URZ ;  /* 0x0000000e081172a4 */ /* 0x000fe4000f8e023f */
[----:B------:R-:W-:Y:S02]  /*1710*/  UIMAD.WIDE.U32 UR8, UR23, UR14, URZ ;  /* 0x0000000e170872a5 */ /* 0x000fe4000f8e003f */
[----:B------:R-:W-:-:S04]  /*1720*/  UIMAD UR17, UR23, UR15, UR17 ;  /* 0x0000000f171172a4 */ /* 0x000fc8000f8e0211 */
[----:B------:R-:W-:Y:S02]  /*1730*/  UIADD3 UR9, UR9, UR17, URZ ;  /* 0x0000001109097290 */ /* 0x000fe4000fffe03f */
[----:B------:R-:W-:Y:S02]  /*1740*/  UIMAD UR17, UR58, UR18, URZ ;  /* 0x000000123a1172a4 */ /* 0x000fe4000f8e023f */
[----:B------:R-:W-:Y:S02]  /*1750*/  UIMAD.WIDE.U32 UR8, UR48, UR18, UR8 ;  /* 0x00000012300872a5 */ /* 0x000fe4000f8e0008 */
[----:B------:R-:W-:-:S04]  /*1760*/  UIMAD UR17, UR48, UR19, UR17 ;  /* 0x00000013301172a4 */ /* 0x000fc8000f8e0211 */
[----:B------:R-:W-:Y:S01]  /*1770*/  UIADD3 UR29, UR9, UR17, URZ ;  /* 0x00000011091d7290 */ /* 0x000fe2000fffe03f */
[----:B------:R-:W-:-:S11]  /*1780*/  UMOV UR28, UR8 ;  /* 0x00000008001c7c82 */ /* 0x000fd60008000000 */
.L_x_198:
[----:B------:R-:W-:Y:S05]  /*1790*/  @P1 BRA `(.L_x_199) ;  /* 0x0000000000301947 */ /* 0x000fea0003800000 */
        /* <DEDUP_REMOVED lines=12> */
.L_x_199:
[----:B------:R-:W-:Y:S01]  /*1860*/  @UP1 UMOV UR8, UR44 ;  /* 0x0000002c00081c82 */ /* 0x000fe20008000000 */
[----:B------:R-:W-:Y:S01]  /*1870*/  @!UP1 UMOV UR8, UR42 ;  /* 0x0000002a00089c82 */ /* 0x000fe20008000000 */
[----:B------:R-:W-:Y:S01]  /*1880*/  SHF.R.S32.HI R15, RZ, 0x1f, R14 ;  /* 0x0000001fff0f7819 */ /* 0x000fe2000001140e */
[----:B------:R-:W-:Y:S06]  /*1890*/  @!P0 BRA `(.L_x_200) ;  /* 0x00000000001c8947 */ /* 0x000fec0003800000 */
[----:B------:R-:W-:Y:S01]  /*18a0*/  @!UP1 UIMAD UR6, UR48, UR59, URZ ;  /* 0x0000003b300692a4 */ /* 0x000fe2000f8e023f */
[----:B------:R-:W-:Y:S01]  /*18b0*/  ULDC UR17, c[0x0][0x2c0] ;  /* 0x0000b00000117ab9 */ /* 0x000fe20000000800 */
[----:B------:R-:W-:Y:S02]  /*18c0*/  ULDC UR9, c[0x0][0x2e4] ;  /* 0x0000b90000097ab9 */ /* 0x000fe40000000800 */
[----:B------:R-:W-:Y:S02]  /*18d0*/  ULEA UR6, UR48, UR6, 0x7 ;  /* 0x0000000630067291 */ /* 0x000fe4000f8e383f */
[----:B------:R-:W-:-:S04]  /*18e0*/  ULEA UR9, UR17, UR9, 0x7 ;  /* 0x0000000911097291 */ /* 0x000fc8000f8e383f */
[----:B------:R-:W-:Y:S01]  /*18f0*/  UIMAD UR6, UR9, UR57, UR6 ;  /* 0x00000039090672a4 */ /* 0x000fe2000f8e0206 */
[----:B------:R-:W-:Y:S11]  /*1900*/  BRA `(.L_x_201) ;  /* 0x0000000000087947 */ /* 0x000ff60003800000 */
.L_x_200:
[----:B------:R-:W-:-:S04]  /*1910*/  UIMAD UR6, UR48, UR60, UR57 ;  /* 0x0000003c300672a4 */ /* 0x000fc8000f8e0239 */
[----:B------:R-:W-:-:S12]  /*1920*/  UIMAD UR6, UR6, UR59, URZ ;  /* 0x0000003b060672a4 */ /* 0x000fd8000f8e023f */
.L_x_201:
[----:B------:R-:W1:Y:S01]  /*1930*/  S2R R10, SR_TID.X ;  /* 0x00000000000a7919 */ /* 0x000e620000002100 */
[----:B------:R-:W2:Y:S01]  /*1940*/  LDC.64 R4, c[0x0][0x420] ;  /* 0x00010800ff047b82 */ /* 0x000ea20000000a00 */
[----:B------:R-:W-:Y:S01]  /*1950*/  USHF.R.S32.HI UR59, URZ, 0x1f, UR57 ;  /* 0x0000001f3f3b7899 */ /* 0x000fe20008011439 */
[--C-:B------:R-:W-:Y:S01]  /*1960*/  SHF.R.S32.HI R27, RZ, 0x1f, R187.reuse ;  /* 0x0000001fff1b7819 */ /* 0x100fe200000114bb */
[----:B------:R-:W-:Y:S01]  /*1970*/  ULDC.64 UR18, c[0x0][0x428] ;  /* 0x00010a0000127ab9 */ /* 0x000fe20000000a00 */
[----:B------:R-:W-:Y:S01]  /*1980*/  IADD3 R2, P0, R187, UR8, RZ ;  /* 0x00000008bb027c10 */ /* 0x000fe2000ff1e0ff */
[----:B------:R-:W-:Y:S01]  /*1990*/  UIADD3 UR39, UR7, UR6, URZ ;  /* 0x0000000607277290 */ /* 0x000fe2000fffe03f */
[----:B------:R-:W-:Y:S01]  /*19a0*/  IMAD.U32 R7, RZ, RZ, UR18 ;  /* 0x00000012ff077e24 */ /* 0x000fe2000f8e00ff */
[----:B------:R-:W-:Y:S01]  /*19b0*/  UIMAD UR6, UR59, UR18, URZ ;  /* 0x000000123b0672a4 */ /* 0x000fe2000f8e023f */
[----:B------:R-:W-:Y:S01]  /*19c0*/  IADD3.X R3, R27, UR50, RZ, P0, !PT ;  /* 0x000000321b037c10 */ /* 0x000fe200087fe4ff */
[----:B------:R-:W-:Y:S01]  /*19d0*/  UIADD3 UR17, UR7, UR20, URZ ;  /* 0x0000001407117290 */ /* 0x000fe2000fffe03f */
[----:B------:R-:W-:Y:S01]  /*19e0*/  IMAD.MOV.U32 R26, RZ, RZ, R187 ;  /* 0x000000ffff1a7224 */ /* 0x000fe200078e00bb */
[----:B------:R-:W-:Y:S01]  /*19f0*/  UIMAD UR20, UR57, UR19, UR6 ;  /* 0x00000013391472a4 */ /* 0x000fe2000f8e0206 */
[----:B------:R-:W-:Y:S01]  /*1a00*/  BSSY B1, `(.L_x_197) ;  /* 0x0000985000017945 */ /* 0x000fe20003800000 */
[----:B------:R-:W-:-:S02]  /*1a10*/  UIADD3 UR6, -UR16, UR31, UR30 ;  /* 0x0000001f10067290 */ /* 0x000fc4000fffe11e */
[----:B------:R-:W-:Y:S01]  /*1a20*/  UIMAD UR9, UR61, UR60, URZ ;  /* 0x0000003c3d0972a4 */ /* 0x000fe2000f8e023f */
[----:B------:R-:W-:Y:S01]  /*1a30*/  ULDC UR22, c[0x0][0x398] ;  /* 0x0000e60000167ab9 */ /* 0x000fe20000000800 */
[----:B------:R-:W-:Y:S01]  /*1a40*/  ULDC.64 UR34, c[0x0][0x2b0] ;  /* 0x0000ac0000227ab9 */ /* 0x000fe20000000a00 */
[----:B------:R-:W-:Y:S02]  /*1a50*/  UIADD3 UR6, UR6, -UR22, URZ ;  /* 0x8000001606067290 */ /* 0x000fe4000fffe03f */
[----:B------:R-:W-:Y:S01]  /*1a60*/  USHF.L.U32 UR8, UR9, 0x7, URZ ;  /* 0x0000000709087899 */ /* 0x000fe2000800063f */
[----:B------:R-:W-:Y:S01]  /*1a70*/  ULDC.64 UR26, c[0x0][0x258] ;  /* 0x00009600001a7ab9 */ /* 0x000fe20000000a00 */
[C---:B--2---:R-:W-:Y:S01]  /*1a80*/  IMAD R6, R4.reuse, UR33, RZ ;  /* 0x0000002104067c24 */ /* 0x044fe2000f8e02ff */
[----:B------:R-:W-:Y:S01]  /*1a90*/  UIMAD.WIDE UR18, UR17, 0x4, UR34 ;  /* 0x00000004111278a5 */ /* 0x000fe2000f8e0222 */
[----:B------:R-:W-:Y:S01]  /*1aa0*/  IMAD.WIDE.U32 R2, R4, UR7, R2 ;  /* 0x0000000704027c25 */ /* 0x000fe2000f8e0002 */
[----:B------:R-:W-:-:S02]  /*1ab0*/  USHF.R.S32.HI UR22, URZ, 0x1f, UR6 ;  /* 0x0000001f3f167899 */ /* 0x000fc40008011406 */
[----:B------:R-:W-:Y:S01]  /*1ac0*/  UIADD3 UR17, UP2, UP1, UR38, UR8, UR49 ;  /* 0x0000000826117290 */ /* 0x000fe2000f95e031 */
[----:B------:R-:W-:Y:S01]  /*1ad0*/  IMAD R6, R5, UR7, R6 ;  /* 0x0000000705067c24 */ /* 0x000fe2000f8e0206 */
[----:B-1----:R-:W-:Y:S01]  /*1ae0*/  SHF.R.S32.HI R9, RZ, 0x1f, R10 ;  /* 0x0000001fff097819 */ /* 0x002fe2000001140a */
[----:B------:R-:W-:Y:S02]  /*1af0*/  USHF.R.S32.HI UR8, URZ, 0x1f, UR8 ;  /* 0x0000001f3f087899 */ /* 0x000fe40008011408 */
[----:B------:R-:W-:Y:S01]  /*1b00*/  IMAD.IADD R3, R3, 0x1, R6 ;  /* 0x0000000103037824 */ /* 0x000fe200078e0206 */
[CC--:B------:R-:W-:Y:S01]  /*1b10*/  LEA.HI R0, R9.reuse, R10.reuse, RZ, 0x3 ;  /* 0x0000000a09007211 */ /* 0x0c0fe200078f18ff */
[----:B------:R-:W-:Y:S01]  /*1b20*/  ULEA.HI UR22, UR22, UR6, URZ, 0x7 ;  /* 0x0000000616167291 */ /* 0x000fe2000f8f383f */
[----:B------:R-:W-:Y:S01]  /*1b30*/  LEA.HI R9, R9, R10, RZ, 0x5 ;  /* 0x0000000a09097211 */ /* 0x000fe200078f28ff */
[----:B------:R-:W-:Y:S01]  /*1b40*/  IMAD.WIDE.U32 R2, R7, UR57, R2 ;  /* 0x0000003907027c25 */ /* 0x000fe2000f8e0002 */
[----:B------:R-:W-:Y:S01]  /*1b50*/  SHF.R.S32.HI R0, RZ, 0x3, R0 ;  /* 0x00000003ff007819 */ /* 0x000fe20000011400 */
[----:B------:R-:W-:Y:S01]  /*1b60*/  UIADD3.X UR6, UR47, UR8, UR53, UP2, UP1 ;  /* 0x000000082f067290 */ /* 0x000fe200097e2435 */
[----:B------:R-:W-:Y:S01]  /*1b70*/  LOP3.LUT R11, R9, 0xffffffe0, RZ, 0xc0, !PT ;  /* 0xffffffe0090b7812 */ /* 0x000fe200078ec0ff */
[----:B------:R-:W-:Y:S01]  /*1b80*/  USHF.R.S32.HI UR22, URZ, 0x7, UR22 ;  /* 0x000000073f167899 */ /* 0x000fe20008011416 */
[----:B------:R-:W-:Y:S01]  /*1b90*/  SHF.R.S32.HI R23, RZ, 0x1f, R0 ;  /* 0x0000001fff177819 */ /* 0x000fe20000011400 */
[----:B------:R-:W-:Y:S01]  /*1ba0*/  ULDC.64 UR34, c[0x0][0x400] ;  /* 0x0001000000227ab9 */ /* 0x000fe20000000a00 */
[----:B------:R-:W-:Y:S01]  /*1bb0*/  IADD3 R8, P0, R0, UR7, RZ ;  /* 0x0000000700087c10 */ /* 0x000fe2000ff1e0ff */
[----:B------:R-:W-:Y:S01]  /*1bc0*/  UIMAD UR7, UR59, UR26, URZ ;  /* 0x0000001a3b0772a4 */ /* 0x000fe2000f8e023f */
[----:B------:R-:W-:Y:S01]  /*1bd0*/  IMAD.IADD R11, R10, 0x1, -R11 ;  /* 0x000000010a0b7824 */ /* 0x000fe200078e0a0b */
[----:B------:R-:W-:Y:S01]  /*1be0*/  SHF.R.S32.HI R9, RZ, 0x5, R9 ;  /* 0x00000005ff097819 */ /* 0x000fe20000011409 */
[----:B------:R-:W-:Y:S01]  /*1bf0*/  VIADD R3, R3, UR20 ;  /* 0x0000001403037c36 */ /* 0x000fe20008000000 */
[----:B------:R-:W-:Y:S01]  /*1c00*/  IADD3.X R6, R23, UR33, RZ, P0, !PT ;  /* 0x0000002117067c10 */ /* 0x000fe200087fe4ff */
[----:B------:R-:W-:-:S02]  /*1c10*/  UIMAD UR27, UR57, UR27, UR7 ;  /* 0x0000001b391b72a4 */ /* 0x000fc4000f8e0207 */
[----:B------:R-:W-:Y:S02]  /*1c20*/  UIADD3 UR7, UP2, UP1, UR54, UR17, UR55 ;  /* 0x0000001136077290 */ /* 0x000fe4000f95e037 */
[----:B------:R-:W-:Y:S01]  /*1c30*/  IMAD R10, R6, UR24, RZ ;  /* 0x00000018060a7c24 */ /* 0x000fe2000f8e02ff */
[----:B------:R-:W-:Y:S01]  /*1c40*/  ULDC.64 UR60, c[0x0][0x478] ;  /* 0x00011e00003c7ab9 */ /* 0x000fe20000000a00 */
[C---:B------:R-:W-:Y:S01]  /*1c50*/  IMAD.WIDE.U32 R6, R8.reuse, UR24, R26 ;  /* 0x0000001808067c25 */ /* 0x040fe2000f8e001a */
[----:B------:R-:W-:Y:S02]  /*1c60*/  UIADD3.X UR6, UR52, UR6, UR46, UP2, UP1 ;  /* 0x0000000634067290 */ /* 0x000fe400097e242e */
[----:B------:R-:W-:Y:S01]  /*1c70*/  UISETP.LT.AND UP1, UPT, URZ, UR22, UPT ;  /* 0x000000163f00728c */ /* 0x000fe2000bf21270 */
[----:B------:R-:W-:Y:S01]  /*1c80*/  IMAD R10, R8, UR25, R10 ;  /* 0x00000019080a7c24 */ /* 0x000fe2000f8e020a */
[----:B------:R-:W-:Y:S01]  /*1c90*/  IADD3 R8, P0, R6, UR56, RZ ;  /* 0x0000003806087c10 */ /* 0x000fe2000ff1e0ff */
[----:B------:R-:W-:Y:S01]  /*1ca0*/  IMAD R6, R9, UR9, R11 ;  /* 0x0000000909067c24 */ /* 0x000fe2000f8e020b */
[----:B------:R-:W-:Y:S01]  /*1cb0*/  USEL UR22, URZ, UR22, !UP1 ;  /* 0x000000163f167287 */ /* 0x000fe2000c800000 */
[----:B------:R-:W-:Y:S01]  /*1cc0*/  IMAD.U32 R11, RZ, RZ, UR26 ;  /* 0x0000001aff0b7e24 */ /* 0x000fe2000f8e00ff */
[----:B------:R-:W-:Y:S01]  /*1cd0*/  IADD3.X R9, R7, UR51, R10, P0, !PT ;  /* 0x0000003307097c10 */ /* 0x000fe200087fe40a */
[----:B------:R-:W-:Y:S01]  /*1ce0*/  IMAD R7, R23, R4, RZ ;  /* 0x0000000417077224 */ /* 0x000fe200078e02ff */
[----:B------:R-:W-:Y:S01]  /*1cf0*/  IADD3 R10, P0, R6, UR7, RZ ;  /* 0x00000007060a7c10 */ /* 0x000fe2000ff1e0ff */
[----:B------:R-:W-:-:S02]  /*1d00*/  UISETP.GT.AND UP1, UPT, UR41, UR22, UPT ;  /* 0x000000162900728c */ /* 0x000fc4000bf24270 */
[----:B------:R-:W-:Y:S01]  /*1d10*/  IMAD R13, R0, R5, R7 ;  /* 0x00000005000d7224 */ /* 0x000fe200078e0207 */
[----:B------:R-:W-:Y:S01]  /*1d20*/  LEA.HI.X.SX32 R12, R6, UR6, 0x1, P0 ;  /* 0x00000006060c7c11 */ /* 0x000fe200080f0eff */
[----:B------:R-:W-:Y:S01]  /*1d30*/  IMAD.WIDE.U32 R6, R0, R4, R2 ;  /* 0x0000000400067225 */ /* 0x000fe200078e0002 */
[C---:B------:R-:W-:Y:S01]  /*1d40*/  LEA R188, P0, R10.reuse, UR34, 0x2 ;  /* 0x000000220abc7c11 */ /* 0x040fe2000f8010ff */
[----:B------:R-:W-:Y:S02]  /*1d50*/  UIMAD.WIDE UR6, UR39, 0x4, UR60 ;  /* 0x00000004270678a5 */ /* 0x000fe4000f8e023c */
[----:B------:R-:W-:Y:S01]  /*1d60*/  IMAD.WIDE.U32 R2, R11, UR57, R8 ;  /* 0x000000390b027c25 */ /* 0x000fe2000f8e0008 */
[----:B------:R-:W-:Y:S01]  /*1d70*/  LEA.HI.X R189, R10, UR35, R12, 0x2, P0 ;  /* 0x000000230abd7c11 */ /* 0x000fe200080f140c */
[----:B------:R-:W-:Y:S01]  /*1d80*/  ULDC.64 UR44, c[0x0][0x210] ;  /* 0x00008400002c7ab9 */ /* 0x000fe20000000a00 */
[----:B------:R-:W-:Y:S01]  /*1d90*/  PLOP3.LUT P0, PT, PT, PT, UP1, 0x80, 0x0 ;  /* 0x000000000000781c */ /* 0x000fe20003f0f018 */
[----:B------:R-:W-:Y:S01]  /*1da0*/  ULDC.64 UR42, c[0x0][0x3e0] ;  /* 0x0000f800002a7ab9 */ /* 0x000fe20000000a00 */
[----:B------:R-:W-:Y:S01]  /*1db0*/  IMAD.IADD R7, R7, 0x1, R13 ;  /* 0x0000000107077824 */ /* 0x000fe200078e020d */
[----:B------:R-:W-:Y:S01]  /*1dc0*/  LEA R222, P3, R2, UR44, 0x1 ;  /* 0x0000002c02de7c11 */ /* 0x000fe2000f8608ff */
[----:B------:R-:W-:Y:S01]  /*1dd0*/  VIADD R3, R3, UR27 ;  /* 0x0000001b03037c36 */ /* 0x000fe20008000000 */
[----:B------:R-:W-:Y:S01]  /*1de0*/  LEA R225, P2, R6, UR42, 0x1 ;  /* 0x0000002a06e17c11 */ /* 0x000fe2000f8408ff */
[----:B------:R-:W-:Y:S01]  /*1df0*/  UMOV UR17, UR19 ;  /* 0x0000001300117c82 */ /* 0x000fe20008000000 */
[----:B------:R-:W-:-:S02]  /*1e00*/  UIADD3 UR9, UR41, -0x1, URZ ;  /* 0xffffffff29097890 */ /* 0x000fc4000fffe03f */
[----:B------:R-:W-:Y:S01]  /*1e10*/  LEA.HI.X R223, R2, UR45, R3, 0x1, P3 ;  /* 0x0000002d02df7c11 */ /* 0x000fe200098f0c03 */
[----:B------:R-:W-:Y:S01]  /*1e20*/  UMOV UR20, UR6 ;  /* 0x0000000600147c82 */ /* 0x000fe20008000000 */
[----:B------:R-:W-:Y:S01]  /*1e30*/  LEA.HI.X R224, R6, UR43, R7, 0x1, P2 ;  /* 0x0000002b06e07c11 */ /* 0x000fe200090f0c07 */
[----:B------:R-:W-:Y:S01]  /*1e40*/  UMOV UR19, UR7 ;  /* 0x0000000700137c82 */ /* 0x000fe20008000000 */
[----:B------:R-:W-:Y:S06]  /*1e50*/  @P0 BRA `(.L_x_202) ;  /* 0x0000000800fc0947 */ /* 0x000fec0003800000 */
[----:B------:R-:W-:Y:S01]  /*1e60*/  @UP0 UIADD3 UR12, UR23, UR36, URZ ;  /* 0x00000024170c0290 */ /* 0x000fe2000fffe03f */
[----:B------:R-:W-:-:S03]  /*1e70*/  @UP0 ULDC.64 UR8, c[0x0][0x450] ;  /* 0x0001140000080ab9 */ /* 0x000fc60000000a00 */
[----:B------:R-:W-:Y:S02]  /*1e80*/  @UP0 UIMAD.WIDE.U32 UR6, UR12, UR8, URZ ;  /* 0x000000080c0602a5 */ /* 0x000fe4000f8e003f */
[----:B------:R-:W-:-:S04]  /*1e90*/  @UP0 UIMAD UR12, UR12, UR9, URZ ;  /* 0x000000090c0c02a4 */ /* 0x000fc8000f8e023f */
[----:B------:R-:W-:Y:S01]  /*1ea0*/  @UP0 UIADD3 UR19, UR7, UR12, URZ ;  /* 0x0000000c07130290 */ /* 0x000fe2000fffe03f */
[----:B------:R-:W-:Y:S01]  /*1eb0*/  @UP0 UMOV UR18, UR6 ;  /* 0x0000000600120c82 */ /* 0x000fe20008000000 */
[----:B------:R-:W-:Y:S10]  /*1ec0*/  @P1 BRA `(.L_x_203) ;  /* 0x0000000000301947 */ /* 0x000ff40003800000 */
[----:B------:R-:W-:Y:S01]  /*1ed0*/  USHF.R.S32.HI UR6, URZ, 0x1f, UR23 ;  /* 0x0000001f3f067899 */ /* 0x000fe20008011417 */
[----:B------:R-:W-:-:S03]  /*1ee0*/  ULDC.64 UR8, c[0x0][0x450] ;  /* 0x0001140000087ab9 */ /* 0x000fc60000000a00 */
[----:B------:R-:W-:Y:S02]  /*1ef0*/  UIMAD UR12, UR6, UR8, URZ ;  /* 0x00000008060c72a4 */ /* 0x000fe4000f8e023f */
[----:B------:R-:W-:Y:S02]  /*1f00*/  UIMAD.WIDE.U32 UR6, UR23, UR8, URZ ;  /* 0x00000008170672a5 */ /* 0x000fe4000f8e003f */
[----:B------:R-:W-:-:S03]  /*1f10*/  UIMAD UR14, UR23, UR9, UR12 ;  /* 0x00000009170e72a4 */ /* 0x000fc6000f8e020c */
[----:B------:R-:W-:Y:S01]  /*1f20*/  ULDC.64 UR12, c[0x0][0x438] ;  /* 0x00010e00000c7ab9 */ /* 0x000fe20000000a00 */
[----:B------:R-:W-:Y:S02]  /*1f30*/  UIADD3 UR7, UR7, UR14, URZ ;  /* 0x0000000e07077290 */ /* 0x000fe4000fffe03f */
[----:B------:R-:W-:Y:S02]  /*1f40*/  UIMAD UR14, UR58, UR12, URZ ;  /* 0x0000000c3a0e72a4 */ /* 0x000fe4000f8e023f */
[----:B------:R-:W-:Y:S02]  /*1f50*/  UIMAD.WIDE.U32 UR6, UR48, UR12, UR6 ;  /* 0x0000000c300672a5 */ /* 0x000fe4000f8e0006 */
[----:B------:R-:W-:-:S04]  /*1f60*/  UIMAD UR13, UR48, UR13, UR14 ;  /* 0x0000000d300d72a4 */ /* 0x000fc8000f8e020e */
[----:B------:R-:W-:Y:S01]  /*1f70*/  UIADD3 UR19, UR7, UR13, URZ ;  /* 0x0000000d07137290 */ /* 0x000fe2000fffe03f */
[----:B------:R-:W-:-:S11]  /*1f80*/  UMOV UR18, UR6 ;  /* 0x0000000600127c82 */ /* 0x000fd60008000000 */
.L_x_203:
[----:B------:R-:W-:Y:S01]  /*1f90*/  @UP0 UIADD3 UR14, UR23, UR36, URZ ;  /* 0x00000024170e0290 */ /* 0x000fe2000fffe03f */
[----:B------:R-:W-:Y:S01]  /*1fa0*/  @UP0 ULDC.64 UR6, c[0x0][0x458] ;  /* 0x0001160000060ab9 */ /* 0x000fe20000000a00 */
[----:B------:R-:W-:Y:S02]  /*1fb0*/  UIMAD UR16, UR21, -0x80, UR16 ;  /* 0xffffff80151078a4 */ /* 0x000fe4000f8e0210 */
        /* <DEDUP_REMOVED lines=15> */
[----:B------:R-:W-:-:S03]  /*20b0*/  UIADD3 UR17, UR13, UR15, URZ ;  /* 0x0000000f0d117290 */ /* 0x000fc6000fffe03f */
[----:B------:R-:W-:-:S09]  /*20c0*/  UMOV UR15, UR12 ;  /* 0x0000000c000f7c82 */ /* 0x000fd20008000000 */
.L_x_204:
[----:B------:R-:W-:Y:S01]  /*20d0*/  UIMAD UR12, UR40, UR8, URZ ;  /* 0x00000008280c72a4 */ /* 0x000fe2000f8e023f */
[----:B------:R-:W-:Y:S01]  /*20e0*/  IMAD.U32 R2, RZ, RZ, UR8 ;  /* 0x00000008ff027e24 */ /* 0x000fe2000f8e00ff */
[----:B------:R-:W-:Y:S01]  /*20f0*/  ULDC UR13, c[0x0][0x2d0] ;  /* 0x0000b400000d7ab9 */ /* 0x000fe20000000800 */
[C---:B------:R-:W-:Y:S01]  /*2100*/  VIADD R4, R0.reuse, 0x20 ;  /* 0x0000002000047836 */ /* 0x040fe20000000000 */
[----:B------:R-:W-:Y:S01]  /*2110*/  UIMAD UR12, UR30, UR9, UR12 ;  /* 0x000000091e0c72a4 */ /* 0x000fe2000f8e020c */
[----:B------:R-:W-:Y:S01]  /*2120*/  VIADD R5, R0, 0x40 ;  /* 0x0000004000057836 */ /* 0x000fe20000000000 */
[----:B------:R-:W-:Y:S01]  /*2130*/  ISETP.GE.AND P3, PT, R187, UR13, PT ;  /* 0x0000000dbb007c0c */ /* 0x000fe2000bf66270 */
[----:B------:R-:W-:Y:S01]  /*2140*/  IMAD.WIDE.U32 R2, R2, UR30, R26 ;  /* 0x0000001e02027c25 */ /* 0x000fe2000f8e001a */
[----:B------:R-:W-:Y:S01]  /*2150*/  USHF.R.S32.HI UR14, URZ, 0x1f, UR57 ;  /* 0x0000001f3f0e7899 */ /* 0x000fe20008011439 */
[----:B------:R-:W-:Y:S01]  /*2160*/  BSSY B0, `(.L_x_205) ;  /* 0x000001a000007945 */ /* 0x000fe20003800000 */
[----:B------:R-:W-:-:S02]  /*2170*/  ISETP.GE.OR P2, PT, R4, UR16, P3 ;  /* 0x0000001004007c0c */ /* 0x000fc40009f46670 */
[----:B------:R-:W-:Y:S01]  /*2180*/  ISETP.GE.OR P1, PT, R5, UR16, P3 ;  /* 0x0000001005007c0c */ /* 0x000fe20009f26670 */
[----:B------:R-:W-:Y:S01]  /*2190*/  VIADD R5, R0, 0x60 ;  /* 0x0000006000057836 */ /* 0x000fe20000000000 */
[----:B------:R-:W-:Y:S01]  /*21a0*/  MOV R4, UR12 ;  /* 0x0000000c00047c02 */ /* 0x000fe20008000f00 */
[----:B------:R-:W-:Y:S01]  /*21b0*/  ULDC.64 UR12, c[0x0][0x468] ;  /* 0x00011a00000c7ab9 */ /* 0x000fe20000000a00 */
[----:B------:R-:W-:Y:S01]  /*21c0*/  IADD3 R2, P0, R2, UR18, RZ ;  /* 0x0000001202027c10 */ /* 0x000fe2000ff1e0ff */
[----:B------:R-:W-:-:S03]  /*21d0*/  UIMAD UR14, UR14, UR12, URZ ;  /* 0x0000000c0e0e72a4 */ /* 0x000fc6000f8e023f */
[----:B------:R-:W-:Y:S01]  /*21e0*/  IADD3.X R3, R3, UR19, R4, P0, !PT ;  /* 0x0000001303037c10 */ /* 0x000fe200087fe404 */
[----:B------:R-:W-:Y:S01]  /*21f0*/  IMAD.U32 R4, RZ, RZ, UR12 ;  /* 0x0000000cff047e24 */ /* 0x000fe2000f8e00ff */
[----:B------:R-:W-:Y:S01]  /*2200*/  ISETP.GE.OR P0, PT, R5, UR16, P3 ;  /* 0x0000001005007c0c */ /* 0x000fe20009f06670 */
[----:B------:R-:W-:Y:S01]  /*2210*/  UIMAD UR13, UR57, UR13, UR14 ;  /* 0x0000000d390d72a4 */ /* 0x000fe2000f8e020e */
[----:B------:R-:W-:Y:S01]  /*2220*/  ISETP.GE.OR P3, PT, R0, UR16, P3 ;  /* 0x0000001000007c0c */ /* 0x000fe20009f66670 */
[----:B------:R-:W-:-:S05]  /*2230*/  IMAD.WIDE.U32 R2, R4, UR57, R2 ;  /* 0x0000003904027c25 */ /* 0x000fca000f8e0002 */
[----:B------:R-:W-:-:S07]  /*2240*/  IADD3 R8, R3, UR13, RZ ;  /* 0x0000000d03087c10 */ /* 0x000fce000fffe0ff */
[----:B------:R-:W-:Y:S05]  /*2250*/  @P3 BRA `(.L_x_206) ;  /* 0x0000000000283947 */ /* 0x000fea0003800000 */
[----:B------:R-:W-:Y:S01]  /*2260*/  MOV R4, R2 ;  /* 0x0000000200047202 */ /* 0x000fe20000000f00 */
[----:B------:R-:W-:Y:S01]  /*2270*/  IMAD R6, R23, UR8, RZ ;  /* 0x0000000817067c24 */ /* 0x000fe2000f8e02ff */
[----:B------:R-:W-:Y:S01]  /*2280*/  MOV R5, R8 ;  /* 0x0000000800057202 */ /* 0x000fe20000000f00 */
[----:B------:R-:W-:Y:S02]  /*2290*/  ULDC.64 UR12, c[0x0][0x3f0] ;  /* 0x0000fc00000c7ab9 */ /* 0x000fe40000000a00 */
[C---:B------:R-:W-:Y:S02]  /*22a0*/  IMAD R6, R0.reuse, UR9, R6 ;  /* 0x0000000900067c24 */ /* 0x040fe4000f8e0206 */
[----:B------:R-:W-:-:S05]  /*22b0*/  IMAD.WIDE.U32 R4, R0, UR8, R4 ;  /* 0x0000000800047c25 */ /* 0x000fca000f8e0004 */
[----:B------:R-:W-:Y:S02]  /*22c0*/  IADD3 R5, R5, R6, RZ ;  /* 0x0000000605057210 */ /* 0x000fe40007ffe0ff */
[----:B------:R-:W-:-:S04]  /*22d0*/  LEA R6, P4, R4, UR12, 0x1 ;  /* 0x0000000c04067c11 */ /* 0x000fc8000f8808ff */
[----:B------:R-:W-:-:S05]  /*22e0*/  LEA.HI.X R7, R4, UR13, R5, 0x1, P4 ;  /* 0x0000000d04077c11 */ /* 0x000fca000a0f0c05 */
[----:B------:R1:W-:Y:S04]  /*22f0*/  STG.E.128 desc[UR10][R6.64], RZ ;  /* 0x000000ff06007986 */ /* 0x0003e8000c101d0a */
.L_x_206:
[----:B------:R-:W-:Y:S05]  /*2300*/  BSYNC B0 ;  /* 0x0000000000007941 */ /* 0x000fea0003800000 */
.L_x_205:
[----:B------:R-:W-:Y:S04]  /*2310*/  BSSY B0, `(.L_x_207) ;  /* 0x000000e000007945 */ /* 0x000fe80003800000 */
[----:B------:R-:W-:Y:S05]  /*2320*/  @P2 BRA `(.L_x_208) ;  /* 0x0000000000302947 */ /* 0x000fea0003800000 */
[----:B-1----:R-:W-:Y:S01]  /*2330*/  IADD3 R6, P4, R0, 0x20, RZ ;  /* 0x0000002000067810 */ /* 0x002fe20007f9e0ff */
[----:B------:R-:W-:Y:S01]  /*2340*/  ULDC.64 UR12, c[0x0][0x3f0] ;  /* 0x0000fc00000c7ab9 */ /* 0x000fe20000000a00 */
[----:B------:R-:W-:-:S03]  /*2350*/  MOV R5, R8 ;  /* 0x0000000800057202 */ /* 0x000fc60000000f00 */
[----:B------:R-:W-:-:S04]  /*2360*/  IMAD.X R4, RZ, RZ, R23, P4 ;  /* 0x000000ffff047224 */ /* 0x000fc800020e0617 */
[----:B------:R-:W-:Y:S02]  /*2370*/  IMAD R7, R4, UR8, RZ ;  /* 0x0000000804077c24 */ /* 0x000fe4000f8e02ff */
[----:B------:R-:W-:Y:S02]  /*2380*/  IMAD.MOV.U32 R4, RZ, RZ, R2 ;  /* 0x000000ffff047224 */ /* 0x000fe400078e0002 */
[C---:B------:R-:W-:Y:S02]  /*2390*/  IMAD R7, R6.reuse, UR9, R7 ;  /* 0x0000000906077c24 */ /* 0x040fe4000f8e0207 */
[----:B------:R-:W-:-:S03]  /*23a0*/  IMAD.WIDE.U32 R4, R6, UR8, R4 ;  /* 0x0000000806047c25 */ /* 0x000fc6000f8e0004 */
[----:B------:R-:W-:Y:S02]  /*23b0*/  LEA R6, P4, R4, UR12, 0x1 ;  /* 0x0000000c04067c11 */ /* 0x000fe4000f8808ff */
[----:B------:R-:W-:-:S04]  /*23c0*/  IADD3 R7, R5, R7, RZ ;  /* 0x0000000705077210 */ /* 0x000fc80007ffe0ff */
[----:B------:R-:W-:-:S05]  /*23d0*/  LEA.HI.X R7, R4, UR13, R7, 0x1, P4 ;  /* 0x0000000d04077c11 */ /* 0x000fca000a0f0c07 */
[----:B------:R2:W-:Y:S02]  /*23e0*/  STG.E.128 desc[UR10][R6.64], RZ ;  /* 0x000000ff06007986 */ /* 0x0005e4000c101d0a */
.L_x_208:
[----:B------:R-:W-:Y:S05]  /*23f0*/  BSYNC B0 ;  /* 0x0000000000007941 */ /* 0x000fea0003800000 */
.L_x_207:
[----:B------:R-:W-:Y:S04]  /*2400*/  BSSY B0, `(.L_x_209) ;  /* 0x000000e000007945 */ /* 0x000fe80003800000 */
[----:B------:R-:W-:Y:S05]  /*2410*/  @P1 BRA `(.L_x_210) ;  /* 0x0000000000301947 */ /* 0x000fea0003800000 */
[----:B-12---:R-:W-:Y:S01]  /*2420*/  IADD3 R6, P4, R0, 0x40, RZ ;  /* 0x0000004000067810 */ /* 0x006fe20007f9e0ff */
        /* <DEDUP_REMOVED lines=11> */
.L_x_210:
[----:B------:R-:W-:Y:S05]  /*24e0*/  BSYNC B0 ;  /* 0x0000000000007941 */ /* 0x000fea0003800000 */
.L_x_209:
[----:B------:R-:W-:Y:S04]  /*24f0*/  BSSY B0, `(.L_x_211) ;  /* 0x000000e000007945 */ /* 0x000fe80003800000 */
[----:B------:R-:W-:Y:S05]  /*2500*/  @P0 BRA `(.L_x_212) ;  /* 0x0000000000300947 */ /* 0x000fea0003800000 */
[----:B------:R-:W-:Y:S01]  /*2510*/  IADD3 R3, P4, R0, 0x60, RZ ;  /* 0x0000006000037810 */ /* 0x000fe20007f9e0ff */
[----:B------:R-:W-:Y:S01]  /*2520*/  ULDC.64 UR12, c[0x0][0x3f0] ;  /* 0x0000fc00000c7ab9 */ /* 0x000fe20000000a00 */
[----:B------:R-:W-:-:S03]  /*2530*/  MOV R5, R8 ;  /* 0x0000000800057202 */ /* 0x000fc60000000f00 */
[----:B------:R-:W-:-:S04]  /*2540*/  IMAD.X R4, RZ, RZ, R23, P4 ;  /* 0x000000ffff047224 */ /* 0x000fc800020e0617 */
[----:B-123--:R-:W-:Y:S02]  /*2550*/  IMAD R6, R4, UR8, RZ ;  /* 0x0000000804067c24 */ /* 0x00efe4000f8e02ff */
[----:B------:R-:W-:-:S04]  /*2560*/  IMAD.MOV.U32 R4, RZ, RZ, R2 ;  /* 0x000000ffff047224 */ /* 0x000fc800078e0002 */
[----:B------:R-:W-:-:S04]  /*2570*/  IMAD.WIDE.U32 R4, R3, UR8, R4 ;  /* 0x0000000803047c25 */ /* 0x000fc8000f8e0004 */
[----:B------:R-:W-:Y:S01]  /*2580*/  IMAD R3, R3, UR9, R6 ;  /* 0x0000000903037c24 */ /* 0x000fe2000f8e0206 */
[----:B------:R-:W-:-:S04]  /*2590*/  LEA R2, P4, R4, UR12, 0x1 ;  /* 0x0000000c04027c11 */ /* 0x000fc8000f8808ff */
[----:B------:R-:W-:-:S04]  /*25a0*/  IADD3 R3, R5, R3, RZ ;  /* 0x0000000305037210 */ /* 0x000fc80007ffe0ff */
[----:B------:R-:W-:-:S05]  /*25b0*/  LEA.HI.X R3, R4, UR13, R3, 0x1, P4 ;  /* 0x0000000d04037c11 */ /* 0x000fca000a0f0c03 */
[----:B------:R4:W-:Y:S02]  /*25c0*/  STG.E.128 desc[UR10][R2.64], RZ ;  /* 0x000000ff02007986 */ /* 0x0009e4000c101d0a */
.L_x_212:
[----:B------:R-:W-:Y:S05]  /*25d0*/  BSYNC B0 ;  /* 0x0000000000007941 */ /* 0x000fea0003800000 */
.L_x_211:
[----:B------:R-:W-:Y:S01]  /*25e0*/  UIMAD UR8, UR40, UR6, URZ ;  /* 0x00000006280872a4 */ /* 0x000fe2000f8e023f */
[----:B----4-:R-:W-:Y:S01]  /*25f0*/  IMAD.U32 R2, RZ, RZ, UR6 ;  /* 0x00000006ff027e24 */ /* 0x010fe2000f8e00ff */
[----:B------:R-:W-:Y:S01]  /*2600*/  USHF.R.S32.HI UR12, URZ, 0x1f, UR57 ;  /* 0x0000001f3f0c7899 */ /* 0x000fe20008011439 */
[----:B------:R-:W-:Y:S01]  /*2610*/  BSSY B0, `(.L_x_213) ;  /* 0x0000017000007945 */ /* 0x000fe20003800000 */
[----:B------:R-:W-:Y:S01]  /*2620*/  UIMAD UR8, UR30, UR7, UR8 ;  /* 0x000000071e0872a4 */ /* 0x000fe2000f8e0208 */
[----:B------:R-:W-:-:S05]  /*2630*/  IMAD.WIDE.U32 R2, R2, UR30, R26 ;  /* 0x0000001e02027c25 */ /* 0x000fca000f8e001a */
[----:B------:R-:W-:Y:S01]  /*2640*/  IMAD.U32 R4, RZ, RZ, UR8 ;  /* 0x00000008ff047e24 */ /* 0x000fe2000f8e00ff */
[----:B------:R-:W-:Y:S01]  /*2650*/  IADD3 R2, P4, R2, UR15, RZ ;  /* 0x0000000f02027c10 */ /* 0x000fe2000ff9e0ff */
[----:B------:R-:W-:Y:S02]  /*2660*/  ULDC.64 UR8, c[0x0][0x470] ;  /* 0x00011c0000087ab9 */ /* 0x000fe40000000a00 */
[----:B------:R-:W-:Y:S01]  /*2670*/  UIMAD UR12, UR12, UR8, URZ ;  /* 0x000000080c0c72a4 */ /* 0x000fe2000f8e023f */
[----:B------:R-:W-:Y:S02]  /*2680*/  IADD3.X R3, R3, UR17, R4, P4, !PT ;  /* 0x0000001103037c10 */ /* 0x000fe4000a7fe404 */
[----:B------:R-:W-:Y:S01]  /*2690*/  MOV R4, UR8 ;  /* 0x0000000800047c02 */ /* 0x000fe20008000f00 */
[----:B------:R-:W-:-:S04]  /*26a0*/  UIMAD UR9, UR57, UR9, UR12 ;  /* 0x00000009390972a4 */ /* 0x000fc8000f8e020c */
[----:B------:R-:W-:-:S05]  /*26b0*/  IMAD.WIDE.U32 R2, R4, UR57, R2 ;  /* 0x0000003904027c25 */ /* 0x000fca000f8e0002 */
[----:B------:R-:W-:Y:S01]  /*26c0*/  IADD3 R8, R3, UR9, RZ ;  /* 0x0000000903087c10 */ /* 0x000fe2000fffe0ff */
[----:B------:R-:W-:Y:S06]  /*26d0*/  @P3 BRA `(.L_x_214) ;  /* 0x0000000000283947 */ /* 0x000fec0003800000 */
[----:B------:R-:W-:Y:S01]  /*26e0*/  MOV R4, R2 ;  /* 0x0000000200047202 */ /* 0x000fe20000000f00 */
[----:B-123--:R-:W-:Y:S01]  /*26f0*/  IMAD R6, R23, UR6, RZ ;  /* 0x0000000617067c24 */ /* 0x00efe2000f8e02ff */
        /* <DEDUP_REMOVED lines=8> */
.L_x_214:
[----:B------:R-:W-:Y:S05]  /*2780*/  BSYNC B0 ;  /* 0x0000000000007941 */ /* 0x000fea0003800000 */
.L_x_213:
[----:B------:R-:W-:Y:S04]  /*2790*/  BSSY B0, `(.L_x_215) ;  /* 0x000000e000007945 */ /* 0x000fe80003800000 */
[----:B------:R-:W-:Y:S05]  /*27a0*/  @P2 BRA `(.L_x_216) ;  /* 0x0000000000302947 */ /* 0x000fea0003800000 */
[----:B-1234-:R-:W-:Y:S01]  /*27b0*/  IADD3 R6, P2, R0, 0x20, RZ ;  /* 0x0000002000067810 */ /* 0x01efe20007f5e0ff */
        /* <DEDUP_REMOVED lines=11> */
.L_x_216:
[----:B------:R-:W-:Y:S05]  /*2870*/  BSYNC B0 ;  /* 0x0000000000007941 */ /* 0x000fea0003800000 */
.L_x_215:
        /* <DEDUP_REMOVED lines=14> */
.L_x_218:
[----:B------:R-:W-:Y:S05]  /*2960*/  BSYNC B0 ;  /* 0x0000000000007941 */ /* 0x000fea0003800000 */
.L_x_217:
[----:B------:R-:W-:Y:S05]  /*2970*/  @P0 BRA `(.L_x_219) ;  /* 0x0000008800340947 */ /* 0x000fea0003800000 */
[----:B------:R-:W-:Y:S01]  /*2980*/  IADD3 R0, P0, R0, 0x60, RZ ;  /* 0x0000006000007810 */ /* 0x000fe20007f1e0ff */
[----:B------:R-:W-:Y:S01]  /*2990*/  IMAD.MOV.U32 R4, RZ, RZ, R2 ;  /* 0x000000ffff047224 */ /* 0x000fe200078e0002 */
[----:B------:R-:W-:Y:S01]  /*29a0*/  MOV R5, R8 ;  /* 0x0000000800057202 */ /* 0x000fe20000000f00 */
[----:B------:R-:W-:Y:S02]  /*29b0*/  ULDC.64 UR8, c[0x0][0x3f8] ;  /* 0x0000fe0000087ab9 */ /* 0x000fe40000000a00 */
[----:B------:R-:W-:Y:S02]  /*29c0*/  IMAD.X R3, RZ, RZ, R23, P0 ;  /* 0x000000ffff037224 */ /* 0x000fe400000e0617 */
[----:B------:R-:W-:-:S04]  /*29d0*/  IMAD.WIDE.U32 R4, R0, UR6, R4 ;  /* 0x0000000600047c25 */ /* 0x000fc8000f8e0004 */
[----:B------:R-:W-:Y:S01]  /*29e0*/  IMAD R3, R3, UR6, RZ ;  /* 0x0000000603037c24 */ /* 0x000fe2000f8e02ff */
[----:B------:R-:W-:-:S03]  /*29f0*/  LEA R2, P0, R4, UR8, 0x1 ;  /* 0x0000000804027c11 */ /* 0x000fc6000f8008ff */
[----:B------:R-:W-:-:S05]  /*2a00*/  IMAD R0, R0, UR7, R3 ;  /* 0x0000000700007c24 */ /* 0x000fca000f8e0203 */
[----:B------:R-:W-:-:S04]  /*2a10*/  IADD3 R0, R5, R0, RZ ;  /* 0x0000000005007210 */ /* 0x000fc80007ffe0ff */
[----:B------:R-:W-:-:S05]  /*2a20*/  LEA.HI.X R3, R4, UR9, R0, 0x1, P0 ;  /* 0x0000000904037c11 */ /* 0x000fca00080f0c00 */
[----:B------:R1:W-:Y:S01]  /*2a30*/  STG.E.128 desc[UR10][R2.64], RZ ;  /* 0x000000ff02007986 */ /* 0x0003e2000c101d0a */
[----:B------:R-:W-:Y:S05]  /*2a40*/  BRA `(.L_x_219) ;  /* 0x0000008800007947 */ /* 0x000fea0003800000 */
.L_x_202:
[----:B------:R-:W-:Y:S01]  /*2a50*/  PLOP3.LUT P0, PT, PT, PT, UP4, 0x80, 0x0 ;  /* 0x000000000000781c */ /* 0x000fe20003f0f048 */
[----:B------:R-:W-:Y:S01]  /*2a60*/  UIMAD UR6, UR9, -0x80, UR31 ;  /* 0xffffff80090678a4 */ /* 0x000fe2000f8e021f */
[----:B------:R-:W-:Y:S01]  /*2a70*/  LEA R2, R251, UR4, 0x1 ;  /* 0x00000004fb027c11 */ /* 0x000fe2000f8e08ff */
[----:B------:R-:W-:Y:S01]  /*2a80*/  ULEA.HI UR7, UR9, UR9, URZ, 0x1 ;  /* 0x0000000909077291 */ /* 0x000fe2000f8f083f */
[C---:B------:R-:W-:Y:S01]  /*2a90*/  VIADD R20, R0.reuse, 0x20 ;  /* 0x0000002000147836 */ /* 0x040fe20000000000 */
[----:B------:R-:W-:Y:S01]  /*2aa0*/  BSSY B0, `(.L_x_220) ;  /* 0x000001b000007945 */ /* 0x000fe20003800000 */
[----:B------:R-:W-:-:S07]  /*2ab0*/  VIADD R21, R0, 0x40 ;  /* 0x0000004000157836 */ /* 0x000fce0000000000 */
[----:B------:R-:W-:Y:S01]  /*2ac0*/  @P0 BAR.SYNC.DEFER_BLOCKING 0x0 ;  /* 0x0000000000000b1d */ /* 0x000fe20000010000 */
[C---:B------:R-:W-:Y:S01]  /*2ad0*/  ISETP.GE.AND P5, PT, R0.reuse, UR6, PT ;  /* 0x0000000600007c0c */ /* 0x040fe2000bfa6270 */
[----:B------:R-:W-:Y:S01]  /*2ae0*/  ULOP3.LUT UR7, UR7, 0xfffffffe, URZ, 0xc0, !UPT ;  /* 0xfffffffe07077892 */ /* 0x000fe2000f8ec03f */
[----:B------:R-:W-:Y:S01]  /*2af0*/  VIADD R22, R0, 0x60 ;  /* 0x0000006000167836 */ /* 0x000fe20000000000 */
[----:B------:R-:W-:Y:S01]  /*2b00*/  ISETP.GE.AND P4, PT, R20, UR6, PT ;  /* 0x0000000614007c0c */ /* 0x000fe2000bf86270 */
[----:B------:R-:W-:Y:S01]  /*2b10*/  VIADD R3, R251, 0x2000 ;  /* 0x00002000fb037836 */ /* 0x000fe20000000000 */
[----:B------:R-:W-:Y:S01]  /*2b20*/  UIADD3 UR7, UR9, -UR7, URZ ;  /* 0x8000000709077290 */ /* 0x000fe2000fffe03f */
[----:B------:R-:W-:Y:S01]  /*2b30*/  ISETP.GE.AND P3, PT, R21, UR6, PT ;  /* 0x0000000615007c0c */ /* 0x000fe2000bf66270 */
[----:B------:R-:W-:Y:S01]  /*2b40*/  IMAD.U32 R8, RZ, RZ, UR14 ;  /* 0x0000000eff087e24 */ /* 0x000fe2000f8e00ff */
[----:B------:R-:W-:Y:S01]  /*2b50*/  ISETP.GE.AND P2, PT, R22, UR6, PT ;  /* 0x0000000616007c0c */ /* 0x000fe2000bf46270 */
[----:B------:R-:W-:-:S06]  /*2b60*/  UISETP.NE.AND UP0, UPT, UR7, 0x1, UPT ;  /* 0x000000010700788c */ /* 0x000fcc000bf05270 */
[----:B------:R-:W-:-:S04]  /*2b70*/  PLOP3.LUT P1, PT, PT, PT, UP0, 0x80, 0x0 ;  /* 0x000000000000781c */ /* 0x000fc80003f2f008 */
[----:B------:R-:W-:Y:S01]  /*2b80*/  SEL R3, R3, R251, !P1 ;  /* 0x000000fb03037207 */ /* 0x000fe20004800000 */
[----:B------:R1:W-:Y:S01]  /*2b90*/  @P5 STS.128 [R2+0x8000], RZ ;  /* 0x008000ff02005388 */ /* 0x0003e20000000c00 */
[----:B------:R-:W-:Y:S07]  /*2ba0*/  @P5 BRA `(.L_x_221) ;  /* 0x0000000000285947 */ /* 0x000fee0003800000 */
[----:B------:R-:W-:Y:S02]  /*2bb0*/  ULDC UR7, c[0x0][0x2d0] ;  /* 0x0000b40000077ab9 */ /* 0x000fe40000000800 */
[----:B------:R-:W-:-:S13]  /*2bc0*/  ISETP.GE.AND P0, PT, R187, UR7, PT ;  /* 0x00000007bb007c0c */ /* 0x000fda000bf06270 */
[----:B------:R2:W-:Y:S01]  /*2bd0*/  @P0 STS.128 [R2+0x8000], RZ ;  /* 0x008000ff02000388 */ /* 0x0005e20000000c00 */
[----:B------:R-:W-:Y:S05]  /*2be0*/  @P0 BRA `(.L_x_221) ;  /* 0x0000000000180947 */ /* 0x000fea0003800000 */
[----:B------:R-:W-:Y:S02]  /*2bf0*/  MOV R6, R225 ;  /* 0x000000e100067202 */ /* 0x000fe40000000f00 */
[----:B------:R-:W-:-:S05]  /*2c00*/  MOV R7, R224 ;  /* 0x000000e000077202 */ /* 0x000fca0000000f00 */
[----:B------:R-:W-:Y:S01]  /*2c10*/  @!PT LDS RZ, [RZ] ;  /* 0x00000000fffff984 */ /* 0x000fe20000000800 */
[----:B------:R-:W-:Y:S01]  /*2c20*/  @!PT LDS RZ, [RZ] ;  /* 0x00000000fffff984 */ /* 0x000fe20000000800 */
[----:B------:R-:W-:Y:S01]  /*2c30*/  @!PT LDS RZ, [RZ] ;  /* 0x00000000fffff984 */ /* 0x000fe20000000800 */
[----:B------:R3:W-:Y:S02]  /*2c40*/  LDGSTS.E.BYPASS.LTC128B.128 [R2+0x8000], desc[UR10][R6.64] ;  /* 0x0800000006027fae */ /* 0x0007e4000b901d4a */
.L_x_221:
[----:B------:R-:W-:Y:S05]  /*2c50*/  BSYNC B0 ;  /* 0x0000000000007941 */ /* 0x000fea0003800000 */
.L_x_220:
[----:B------:R4:W-:Y:S01]  /*2c60*/  @P4 STS.128 [R2+0x9000], RZ ;  /* 0x009000ff02004388 */ /* 0x0009e20000000c00 */
[----:B------:R-:W-:Y:S01]  /*2c70*/  BSSY B0, `(.L_x_222) ;  /* 0x000000d000007945 */ /* 0x000fe20003800000 */
[----:B------:R-:W-:-:S03]  /*2c80*/  LEA R190, R3, UR4, 0x1 ;  /* 0x0000000403be7c11 */ /* 0x000fc6000f8e08ff */
        /* <DEDUP_REMOVED lines=11> */
.L_x_223:
[----:B------:R-:W-:Y:S05]  /*2d40*/  BSYNC B0 ;  /* 0x0000000000007941 */ /* 0x000fea0003800000 */
.L_x_222:
[----:B------:R1:W-:Y:S01]  /*2d50*/  @P3 STS.128 [R2+0xa000], RZ ;  /* 0x00a000ff02003388 */ /* 0x0003e20000000c00 */
[----:B------:R-:W-:Y:S04]  /*2d60*/  BSSY B0, `(.L_x_224) ;  /* 0x000000c000007945 */ /* 0x000fe80003800000 */
        /* <DEDUP_REMOVED lines=11> */
.L_x_225:
[----:B------:R-:W-:Y:S05]  /*2e20*/  BSYNC B0 ;  /* 0x0000000000007941 */ /* 0x000fea0003800000 */
.L_x_224:
[----:B------:R1:W-:Y:S01]  /*2e30*/  @P2 STS.128 [R2+0xb000], RZ ;  /* 0x00b000ff02002388 */ /* 0x0003e20000000c00 */
[----:B------:R-:W-:Y:S04]  /*2e40*/  BSSY B0, `(.L_x_226) ;  /* 0x000000f000007945 */ /* 0x000fe80003800000 */
[----:B------:R-:W-:Y:S05]  /*2e50*/  @P2 BRA `(.L_x_227) ;  /* 0x0000000000342947 */ /* 0x000fea0003800000 */
[----:B------:R-:W-:Y:S02]  /*2e60*/  ULDC UR7, c[0x0][0x2d0] ;  /* 0x0000b40000077ab9 */ /* 0x000fe40000000800 */
[----:B------:R-:W-:-:S13]  /*2e70*/  ISETP.GE.AND P0, PT, R187, UR7, PT ;  /* 0x00000007bb007c0c */ /* 0x000fda000bf06270 */
[----:B------:R1:W-:Y:S01]  /*2e80*/  @P0 STS.128 [R2+0xb000], RZ ;  /* 0x00b000ff02000388 */ /* 0x0003e20000000c00 */
[----:B------:R-:W-:Y:S05]  /*2e90*/  @P0 BRA `(.L_x_227) ;  /* 0x0000000000240947 */ /* 0x000fea0003800000 */
[----:B---3--:R-:W-:Y:S01]  /*2ea0*/  MOV R6, R225 ;  /* 0x000000e100067202 */ /* 0x008fe20000000f00 */
[----:B------:R-:W-:Y:S01]  /*2eb0*/  IMAD R3, R5, 0xc0, RZ ;  /* 0x000000c005037824 */ /* 0x000fe200078e02ff */
[----:B------:R-:W-:-:S03]  /*2ec0*/  MOV R7, R224 ;  /* 0x000000e000077202 */ /* 0x000fc60000000f00 */
[----:B------:R-:W-:-:S05]  /*2ed0*/  IMAD.WIDE.U32 R4, R4, 0xc0, R6 ;  /* 0x000000c004047825 */ /* 0x000fca00078e0006 */
[----:B------:R-:W-:-:S05]  /*2ee0*/  IADD3 R5, R5, R3, RZ ;  /* 0x0000000305057210 */ /* 0x000fca0007ffe0ff */
[----:B------:R-:W-:Y:S01]  /*2ef0*/  @!PT LDS RZ, [RZ] ;  /* 0x00000000fffff984 */ /* 0x000fe20000000800 */
[----:B------:R-:W-:Y:S01]  /*2f00*/  @!PT LDS RZ, [RZ] ;  /* 0x00000000fffff984 */ /* 0x000fe20000000800 */
[----:B------:R-:W-:Y:S01]  /*2f10*/  @!PT LDS RZ, [RZ] ;  /* 0x00000000fffff984 */ /* 0x000fe20000000800 */
[----:B------:R3:W-:Y:S02]  /*2f20*/  LDGSTS.E.BYPASS.LTC128B.128 [R2+0xb000], desc[UR10][R4.64] ;  /* 0x0b00000004027fae */ /* 0x0007e4000b901d4a */
.L_x_227:
[----:B------:R-:W-:Y:S05]  /*2f30*/  BSYNC B0 ;  /* 0x0000000000007941 */ /* 0x000fea0003800000 */
.L_x_226:
        /* <DEDUP_REMOVED lines=13> */
[----:B---3--:R-:W-:Y:S02]  /*3010*/  MOV R4, R222 ;  /* 0x000000de00047202 */ /* 0x008fe40000000f00 */
[----:B------:R-:W-:-:S05]  /*3020*/  MOV R5, R223 ;  /* 0x000000df00057202 */ /* 0x000fca0000000f00 */
[----:B------:R-:W-:Y:S01]  /*3030*/  @!PT LDS RZ, [RZ] ;  /* 0x00000000fffff984 */ /* 0x000fe20000000800 */
[----:B------:R-:W-:Y:S01]  /*3040*/  @!PT LDS RZ, [RZ] ;  /* 0x00000000fffff984 */ /* 0x000fe20000000800 */
[----:B------:R-:W-:Y:S01]  /*3050*/  @!PT LDS RZ, [RZ] ;  /* 0x00000000fffff984 */ /* 0x000fe20000000800 */
[----:B------:R3:W-:Y:S02]  /*3060*/  LDGSTS.E.BYPASS.LTC128B.128 [R190], desc[UR10][R4.64] ;  /* 0x0000000004be7fae */ /* 0x0007e4000b901d4a */
.L_x_229:
[----:B------:R-:W-:Y:S05]  /*3070*/  BSYNC B0 ;  /* 0x0000000000007941 */ /* 0x000fea0003800000 */
.L_x_228:
        /* <DEDUP_REMOVED lines=13> */
[----:B------:R-:W-:Y:S02]  /*3150*/  IMAD.U32 R3, RZ, RZ, UR24 ;  /* 0x00000018ff037e24 */ /* 0x000fe4000f8e00ff */
[----:B---3--:R-:W-:-:S03]  /*3160*/  IMAD.U32 R5, RZ, RZ, UR25 ;  /* 0x00000019ff057e24 */ /* 0x008fc6000f8e00ff */
[----:B------:R-:W-:-:S04]  /*3170*/  LEA R4, P0, R3, R222, 0x6 ;  /* 0x000000de03047211 */ /* 0x000fc800078030ff */
[----:B------:R-:W-:-:S05]  /*3180*/  LEA.HI.X R5, R3, R223, R5, 0x6, P0 ;  /* 0x000000df03057211 */ /* 0x000fca00000f3405 */
[----:B------:R-:W-:Y:S01]  /*3190*/  @!PT LDS RZ, [RZ] ;  /* 0x00000000fffff984 */ /* 0x000fe20000000800 */
[----:B------:R-:W-:Y:S01]  /*31a0*/  @!PT LDS RZ, [RZ] ;  /* 0x00000000fffff984 */ /* 0x000fe20000000800 */
[----:B------:R-:W-:Y:S01]  /*31b0*/  @!PT LDS RZ, [RZ] ;  /* 0x00000000fffff984 */ /* 0x000fe20000000800 */
[----:B------:R3:W-:Y:S04]  /*31c0*/  LDGSTS.E.BYPASS.LTC128B.128 [R190+0x1000], desc[UR10][R4.64] ;  /* 0x0100000004be7fae */ /* 0x0007e8000b901d4a */
.L_x_231:
[----:B------:R-:W-:Y:S05]  /*31d0*/  BSYNC B0 ;  /* 0x0000000000007941 */ /* 0x000fea0003800000 */
.L_x_230:
        /* <DEDUP_REMOVED lines=21> */
.L_x_233:
[----:B------:R-:W-:Y:S05]  /*3330*/  BSYNC B0 ;  /* 0x0000000000007941 */ /* 0x000fea0003800000 */
.L_x_232:
        /* <DEDUP_REMOVED lines=13> */
[----:B------:R-:W-:Y:S01]  /*3410*/  MOV R3, UR24 ;  /* 0x0000001800037c02 */ /* 0x000fe20008000f00 */
[----:B------:R-:W-:Y:S01]  /*3420*/  UIMAD UR7, UR25, 0xc0, URZ ;  /* 0x000000c0190778a4 */ /* 0x000fe2000f8e023f */
[----:B---3--:R-:W-:Y:S02]  /*3430*/  MOV R4, R222 ;  /* 0x000000de00047202 */ /* 0x008fe40000000f00 */
[----:B------:R-:W-:-:S03]  /*3440*/  MOV R5, R223 ;  /* 0x000000df00057202 */ /* 0x000fc60000000f00 */
[----:B------:R-:W-:-:S05]  /*3450*/  IMAD.WIDE.U32 R4, R3, 0xc0, R4 ;  /* 0x000000c003047825 */ /* 0x000fca00078e0004 */
[----:B------:R-:W-:-:S05]  /*3460*/  IADD3 R5, R5, UR7, RZ ;  /* 0x0000000705057c10 */ /* 0x000fca000fffe0ff */
[----:B------:R-:W-:Y:S01]  /*3470*/  @!PT LDS RZ, [RZ] ;  /* 0x00000000fffff984 */ /* 0x000fe20000000800 */
[----:B------:R-:W-:Y:S01]  /*3480*/  @!PT LDS RZ, [RZ] ;  /* 0x00000000fffff984 */ /* 0x000fe20000000800 */
[----:B------:R-:W-:Y:S01]  /*3490*/  @!PT LDS RZ, [RZ] ;  /* 0x00000000fffff984 */ /* 0x000fe20000000800 */
[----:B------:R3:W-:Y:S02]  /*34a0*/  LDGSTS.E.BYPASS.LTC128B.128 [R190+0x3000], desc[UR10][R4.64] ;  /* 0x0300000004be7fae */ /* 0x0007e4000b901d4a */
.L_x_235:
[----:B------:R-:W-:Y:S05]  /*34b0*/  BSYNC B0 ;  /* 0x0000000000007941 */ /* 0x000fea0003800000 */
.L_x_234:
[----:B------:R-:W5:Y:S01]  /*34c0*/  LDL R24, [R1] ;  /* 0x0000000001187983 */ /* 0x000f620000100800 */
[----:B------:R-:W-:Y:S01]  /*34d0*/  UIMAD UR7, UR40, UR14, URZ ;  /* 0x0000000e280772a4 */ /* 0x000fe2000f8e023f */
[----:B---3--:R-:W-:Y:S01]  /*34e0*/  IMAD.WIDE.U32 R4, R8, UR30, R26 ;  /* 0x0000001e08047c25 */ /* 0x008fe2000f8e001a */
[----:B------:R-:W-:Y:S01]  /*34f0*/  ULDC.64 UR24, c[0x0][0x260] ;  /* 0x0000980000187ab9 */ /* 0x000fe20000000a00 */
[----:B------:R-:W-:Y:S01]  /*3500*/  BSSY B0, `(.L_x_236) ;  /* 0x0000030000007945 */ /* 0x000fe20003800000 */
[----:B------:R-:W-:Y:S01]  /*3510*/  UIMAD UR7, UR30, UR15, UR7 ;  /* 0x0000000f1e0772a4 */ /* 0x000fe2000f8e0207 */
[----:B------:R-:W-:-:S05]  /*3520*/  IADD3 R4, P0, R4, UR28, RZ ;  /* 0x0000001c04047c10 */ /* 0x000fca000ff1e0ff */
[----:B------:R-:W-:Y:S01]  /*3530*/  IMAD.U32 R8, RZ, RZ, UR7 ;  /* 0x00000007ff087e24 */ /* 0x000fe2000f8e00ff */
[----:B------:R-:W-:-:S04]  /*3540*/  UIMAD UR7, UR21, -0x80, UR16 ;  /* 0xffffff80150778a4 */ /* 0x000fc8000f8e0210 */
[----:B------:R-:W-:Y:S02]  /*3550*/  IADD3.X R5, R5, UR29, R8, P0, !PT ;  /* 0x0000001d05057c10 */ /* 0x000fe400087fe408 */
[----:B------:R-:W-:Y:S01]  /*3560*/  ISETP.GE.AND P5, PT, R0, UR7, PT ;  /* 0x0000000700007c0c */ /* 0x000fe2000bfa6270 */
[----:B------:R-:W-:-:S12]  /*3570*/  IMAD.WIDE.U32 R4, R14, UR24, R4 ;  /* 0x000000180e047c25 */ /* 0x000fd8000f8e0004 */
[----:B------:R3:W-:Y:S01]  /*3580*/  @P5 STS.128 [R2+0xc000], RZ ;  /* 0x00c000ff02005388 */ /* 0x0007e20000000c00 */
[C---:B-----5:R-:W-:Y:S01]  /*3590*/  VIADD R3, R24.reuse, 0x48 ;  /* 0x0000004818037836 */ /* 0x060fe20000000000 */
[----:B------:R-:W-:Y:S01]  /*35a0*/  SHF.R.S32.HI R19, RZ, 0x1f, R24 ;  /* 0x0000001fff137819 */ /* 0x000fe20000011418 */
[C---:B------:R-:W-:Y:S02]  /*35b0*/  VIADD R6, R24.reuse, 0x40 ;  /* 0x0000004018067836 */ /* 0x040fe40000000000 */
[----:B------:R-:W-:Y:S01]  /*35c0*/  VIADD R7, R24, 0x8 ;  /* 0x0000000818077836 */ /* 0x000fe20000000000 */
[----:B------:R-:W-:Y:S02]  /*35d0*/  ISETP.GE.AND P6, PT, R3, UR6, PT ;  /* 0x0000000603007c0c */ /* 0x000fe4000bfc6270 */
[----:B------:R-:W-:Y:S01]  /*35e0*/  ISETP.GE.AND P2, PT, R6, UR6, PT ;  /* 0x0000000606007c0c */ /* 0x000fe2000bf46270 */
[----:B------:R-:W-:Y:S01]  /*35f0*/  IMAD.SHL.U32 R6, R24, 0x4, RZ ;  /* 0x0000000418067824 */ /* 0x000fe200078e00ff */
[----:B------:R-:W-:-:S02]  /*3600*/  ISETP.GE.AND P3, PT, R7, UR6, PT ;  /* 0x0000000607007c0c */ /* 0x000fc4000bf66270 */
[----:B------:R-:W-:Y:S02]  /*3610*/  P2R R17, PR, RZ, 0x4 ;  /* 0x00000004ff117803 */ /* 0x000fe40000000000 */
[----:B------:R-:W-:Y:S01]  /*3620*/  IADD3 R10, P2, R6, UR18, RZ ;  /* 0x00000012060a7c10 */ /* 0x000fe2000ff5e0ff */
[----:B------:R-:W-:Y:S01]  /*3630*/  IMAD R6, R15, UR24, RZ ;  /* 0x000000180f067c24 */ /* 0x000fe2000f8e02ff */
[----:B------:R-:W-:Y:S02]  /*3640*/  SHF.R.S32.HI R7, RZ, 0x1f, R3 ;  /* 0x0000001fff077819 */ /* 0x000fe40000011403 */
[----:B------:R-:W-:Y:S01]  /*3650*/  SHF.L.U64.HI R8, R24, 0x2, R19 ;  /* 0x0000000218087819 */ /* 0x000fe20000010213 */
[----:B------:R-:W-:Y:S01]  /*3660*/  IMAD R6, R14, UR25, R6 ;  /* 0x000000190e067c24 */ /* 0x000fe2000f8e0206 */
[----:B------:R-:W-:Y:S02]  /*3670*/  @!P6 LEA R12, P0, R3, UR18, 0x2 ;  /* 0x00000012030cec11 */ /* 0x000fe4000f8010ff */
[----:B------:R-:W-:-:S02]  /*3680*/  P2R R18, PR, RZ, 0x8 ;  /* 0x00000008ff127803 */ /* 0x000fc40000000000 */
[----:B------:R-:W-:Y:S01]  /*3690*/  @!P6 LEA.HI.X R13, R3, UR17, R7, 0x2, P0 ;  /* 0x00000011030dec11 */ /* 0x000fe200080f1407 */
[----:B------:R-:W-:Y:S01]  /*36a0*/  IMAD.IADD R3, R5, 0x1, R6 ;  /* 0x0000000105037824 */ /* 0x000fe200078e0206 */
[----:B------:R-:W-:Y:S02]  /*36b0*/  ISETP.GE.AND P0, PT, R24, UR6, PT ;  /* 0x0000000618007c0c */ /* 0x000fe4000bf06270 */
[----:B------:R-:W-:Y:S02]  /*36c0*/  IADD3.X R11, R8, UR17, RZ, P2, !PT ;  /* 0x00000011080b7c10 */ /* 0x000fe400097fe4ff */
[----:B------:R-:W-:Y:S01]  /*36d0*/  P2R R16, PR, RZ, 0x1 ;  /* 0x00000001ff107803 */ /* 0x000fe20000000000 */
[----:B---3--:R-:W-:Y:S08]  /*36e0*/  @P5 BRA `(.L_x_237) ;  /* 0x0000000000445947 */ /* 0x008ff00003800000 */
[----:B------:R-:W-:Y:S02]  /*36f0*/  ULDC UR6, c[0x0][0x2d0] ;  /* 0x0000b40000067ab9 */ /* 0x000fe40000000800 */
[----:B------:R-:W-:-:S13]  /*3700*/  ISETP.GE.AND P0, PT, R187, UR6, PT ;  /* 0x00000006bb007c0c */ /* 0x000fda000bf06270 */
[----:B------:R3:W-:Y:S01]  /*3710*/  @P0 STS.128 [R2+0xc000], RZ ;  /* 0x00c000ff02000388 */ /* 0x0007e20000000c00 */
        /* <DEDUP_REMOVED lines=10> */
[----:B------:R-:W-:Y:S01]  /*37c0*/  @!PT LDS RZ, [RZ] ;  /* 0x00000000fffff984 */ /* 0x000fe20000000800 */
[----:B------:R-:W-:Y:S01]  /*37d0*/  @!PT LDS RZ, [RZ] ;  /* 0x00000000fffff984 */ /* 0x000fe20000000800 */
[----:B------:R-:W-:Y:S01]  /*37e0*/  @!PT LDS RZ, [RZ] ;  /* 0x00000000fffff984 */ /* 0x000fe20000000800 */
[----:B------:R1:W-:Y:S04]  /*37f0*/  LDGSTS.E.BYPASS.LTC128B.128 [R2+0xc000], desc[UR10][R8.64] ;  /* 0x0c00000008027fae */ /* 0x0003e8000b901d4a */
.L_x_237:
[----:B------:R-:W-:Y:S05]  /*3800*/  BSYNC B0 ;  /* 0x0000000000007941 */ /* 0x000fea0003800000 */
.L_x_236:
[----:B------:R-:W-:Y:S01]  /*3810*/  ISETP.GE.AND P4, PT, R20, UR7, PT ;  /* 0x0000000714007c0c */ /* 0x000fe2000bf86270 */
[----:B------:R-:W-:-:S12]  /*3820*/  BSSY B0, `(.L_x_238) ;  /* 0x0000016000007945 */ /* 0x000fd80003800000 */
[----:B------:R1:W-:Y:S01]  /*3830*/  @P4 STS.128 [R2+0xd000], RZ ;  /* 0x00d000ff02004388 */ /* 0x0003e20000000c00 */
        /* <DEDUP_REMOVED lines=9> */
[----:B------:R-:W-:Y:S02]  /*38d0*/  IMAD R9, R6, UR14, RZ ;  /* 0x0000000e06097c24 */ /* 0x000fe4000f8e02ff */
[----:B------:R-:W-:-:S04]  /*38e0*/  IMAD.MOV.U32 R6, RZ, RZ, R4 ;  /* 0x000000ffff067224 */ /* 0x000fc800078e0004 */
[----:B------:R-:W-:-:S04]  /*38f0*/  IMAD.WIDE.U32 R6, R8, UR14, R6 ;  /* 0x0000000e08067c25 */ /* 0x000fc8000f8e0006 */
[----:B------:R-:W-:-:S05]  /*3900*/  IMAD R8, R8, UR15, R9 ;  /* 0x0000000f08087c24 */ /* 0x000fca000f8e0209 */
[----:B------:R-:W-:Y:S02]  /*3910*/  IADD3 R7, R7, R8, RZ ;  /* 0x0000000807077210 */ /* 0x000fe40007ffe0ff */
[----:B------:R-:W-:-:S04]  /*3920*/  LEA R8, P0, R6, UR24, 0x1 ;  /* 0x0000001806087c11 */ /* 0x000fc8000f8008ff */
[----:B------:R-:W-:-:S05]  /*3930*/  LEA.HI.X R9, R6, UR25, R7, 0x1, P0 ;  /* 0x0000001906097c11 */ /* 0x000fca00080f0c07 */
[----:B------:R-:W-:Y:S01]  /*3940*/  @!PT LDS RZ, [RZ] ;  /* 0x00000000fffff984 */ /* 0x000fe20000000800 */
[----:B------:R-:W-:Y:S01]  /*3950*/  @!PT LDS RZ, [RZ] ;  /* 0x00000000fffff984 */ /* 0x000fe20000000800 */
[----:B------:R-:W-:Y:S01]  /*3960*/  @!PT LDS RZ, [RZ] ;  /* 0x00000000fffff984 */ /* 0x000fe20000000800 */
[----:B------:R1:W-:Y:S04]  /*3970*/  LDGSTS.E.BYPASS.LTC128B.128 [R2+0xd000], desc[UR10][R8.64] ;  /* 0x0d00000008027fae */ /* 0x0003e8000b901d4a */
.L_x_239:
[----:B------:R-:W-:Y:S05]  /*3980*/  BSYNC B0 ;  /* 0x0000000000007941 */ /* 0x000fea0003800000 */
.L_x_238:
        /* <DEDUP_REMOVED lines=23> */
.L_x_241:
[----:B------:R-:W-:Y:S05]  /*3b00*/  BSYNC B0 ;  /* 0x0000000000007941 */ /* 0x000fea0003800000 */
.L_x_240:
        /* <DEDUP_REMOVED lines=12> */
[----:B-1----:R-:W-:Y:S02]  /*3bd0*/  IMAD R8, R6, UR14, RZ ;  /* 0x0000000e06087c24 */ /* 0x002fe4000f8e02ff */
[----:B------:R-:W-:-:S04]  /*3be0*/  IMAD.MOV.U32 R6, RZ, RZ, R4 ;  /* 0x000000ffff067224 */ /* 0x000fc800078e0004 */
[----:B------:R-:W-:-:S04]  /*3bf0*/  IMAD.WIDE.U32 R6, R5, UR14, R6 ;  /* 0x0000000e05067c25 */ /* 0x000fc8000f8e0006 */
[----:B------:R-:W-:Y:S01]  /*3c00*/  IMAD R5, R5, UR15, R8 ;  /* 0x0000000f05057c24 */ /* 0x000fe2000f8e0208 */
[----:B------:R-:W-:-:S04]  /*3c10*/  LEA R4, P0, R6, UR6, 0x1 ;  /* 0x0000000606047c11 */ /* 0x000fc8000f8008ff */
[----:B------:R-:W-:-:S04]  /*3c20*/  IADD3 R5, R7, R5, RZ ;  /* 0x0000000507057210 */ /* 0x000fc80007ffe0ff */
[----:B------:R-:W-:-:S05]  /*3c30*/  LEA.HI.X R5, R6, UR7, R5, 0x1, P0 ;  /* 0x0000000706057c11 */ /* 0x000fca00080f0c05 */
[----:B------:R-:W-:Y:S01]  /*3c40*/  @!PT LDS RZ, [RZ] ;  /* 0x00000000fffff984 */ /* 0x000fe20000000800 */
[----:B------:R-:W-:Y:S01]  /*3c50*/  @!PT LDS RZ, [RZ] ;  /* 0x00000000fffff984 */ /* 0x000fe20000000800 */
[----:B------:R-:W-:Y:S01]  /*3c60*/  @!PT LDS RZ, [RZ] ;  /* 0x00000000fffff984 */ /* 0x000fe20000000800 */
[----:B------:R1:W-:Y:S02]  /*3c70*/  LDGSTS.E.BYPASS.LTC128B.128 [R2+0xf000], desc[UR10][R4.64] ;  /* 0x0f00000004027fae */ /* 0x0003e4000b901d4a */
.L_x_243:
[----:B------:R-:W-:Y:S05]  /*3c80*/  BSYNC B0 ;  /* 0x0000000000007941 */ /* 0x000fea0003800000 */
.L_x_242:
[----:B------:R-:W-:Y:S01]  /*3c90*/  UIMAD UR6, UR40, UR12, URZ ;  /* 0x0000000c280672a4 */ /* 0x000fe2000f8e023f */
[----:B-1----:R-:W-:Y:S01]  /*3ca0*/  MOV R4, UR12 ;  /* 0x0000000c00047c02 */ /* 0x002fe20008000f00 */
[----:B------:R1:W-:Y:S01]  /*3cb0*/  @P5 STS.128 [R2+0x10000], RZ ;  /* 0x010000ff02005388 */ /* 0x0003e20000000c00 */
[----:B------:R-:W-:Y:S01]  /*3cc0*/  BSSY B0, `(.L_x_244) ;  /* 0x000001d000007945 */ /* 0x000fe20003800000 */
[----:B------:R-:W-:Y:S02]  /*3cd0*/  UIMAD UR6, UR30, UR13, UR6 ;  /* 0x0000000d1e0672a4 */ /* 0x000fe4000f8e0206 */
[----:B------:R-:W-:-:S04]  /*3ce0*/  IMAD.WIDE.U32 R4, R4, UR30, R26 ;  /* 0x0000001e04047c25 */ /* 0x000fc8000f8e001a */
[----:B------:R-:W-:Y:S01]  /*3cf0*/  MOV R3, UR6 ;  /* 0x0000000600037c02 */ /* 0x000fe20008000f00 */
[----:B------:R-:W-:Y:S01]  /*3d00*/  ULDC.64 UR6, c[0x0][0x268] ;  /* 0x00009a0000067ab9 */ /* 0x000fe20000000a00 */
[----:B------:R-:W-:-:S04]  /*3d10*/  IADD3 R4, P0, R4, UR32, RZ ;  /* 0x0000002004047c10 */ /* 0x000fc8000ff1e0ff */
[----:B------:R-:W-:Y:S01]  /*3d20*/  IADD3.X R5, R5, UR37, R3, P0, !PT ;  /* 0x0000002505057c10 */ /* 0x000fe200087fe403 */
[----:B------:R-:W-:-:S04]  /*3d30*/  IMAD R3, R15, UR6, RZ ;  /* 0x000000060f037c24 */ /* 0x000fc8000f8e02ff */
[C---:B------:R-:W-:Y:S02]  /*3d40*/  IMAD R3, R14.reuse, UR7, R3 ;  /* 0x000000070e037c24 */ /* 0x040fe4000f8e0203 */
[----:B------:R-:W-:-:S05]  /*3d50*/  IMAD.WIDE.U32 R4, R14, UR6, R4 ;  /* 0x000000060e047c25 */ /* 0x000fca000f8e0004 */
[----:B------:R-:W-:Y:S01]  /*3d60*/  IADD3 R3, R5, R3, RZ ;  /* 0x0000000305037210 */ /* 0x000fe20007ffe0ff */
[----:B-1----:R-:W-:Y:S06]  /*3d70*/  @P5 BRA `(.L_x_245) ;  /* 0x0000000000445947 */ /* 0x002fec0003800000 */
        /* <DEDUP_REMOVED lines=17> */
.L_x_245:
[----:B------:R-:W-:Y:S05]  /*3e90*/  BSYNC B0 ;  /* 0x0000000000007941 */ /* 0x000fea0003800000 */
.L_x_244:
        /* <DEDUP_REMOVED lines=22> */
.L_x_247:
[----:B------:R-:W-:Y:S05]  /*4000*/  BSYNC B0 ;  /* 0x0000000000007941 */ /* 0x000fea0003800000 */
.L_x_246:
        /* <DEDUP_REMOVED lines=18> */
[----:B------:R-:W-:Y:S01]  /*4130*/  @!PT LDS RZ, [RZ] ;  /* 0x00000000fffff984 */ /* 0x000fe20000000800 */
[----:B------:R-:W-:Y:S01]  /*4140*/  @!PT LDS RZ, [RZ] ;  /* 0x00000000fffff984 */ /* 0x000fe20000000800 */
[----:B------:R-:W-:Y:S01]  /*4150*/  @!PT LDS RZ, [RZ] ;  /* 0x00000000fffff984 */ /* 0x000fe20000000800 */
[----:B------:R1:W-:Y:S02]  /*4160*/  LDGSTS.E.BYPASS.LTC128B.128 [R2+0x12000], desc[UR10][R8.64] ;  /* 0x1200000008027fae */ /* 0x0003e4000b901d4a */
.L_x_249:
[----:B------:R-:W-:Y:S05]  /*4170*/  BSYNC B0 ;  /* 0x0000000000007941 */ /* 0x000fea0003800000 */
.L_x_248:
        /* <DEDUP_REMOVED lines=18> */
[----:B------:R-:W-:Y:S01]  /*42a0*/  @!PT LDS RZ, [RZ] ;  /* 0x00000000fffff984 */ /* 0x000fe20000000800 */
[----:B------:R-:W-:Y:S01]  /*42b0*/  @!PT LDS RZ, [RZ] ;  /* 0x00000000fffff984 */ /* 0x000fe20000000800 */
[----:B------:R-:W-:Y:S01]  /*42c0*/  @!PT LDS RZ, [RZ] ;  /* 0x00000000fffff984 */ /* 0x000fe20000000800 */
[----:B------:R1:W-:Y:S02]  /*42d0*/  LDGSTS.E.BYPASS.LTC128B.128 [R2+0x13000], desc[UR10][R4.64] ;  /* 0x1300000004027fae */ /* 0x0003e4000b901d4a */
.L_x_251:
[----:B------:R-:W-:Y:S05]  /*42e0*/  BSYNC B0 ;  /* 0x0000000000007941 */ /* 0x000fea0003800000 */
.L_x_250:
[----:B------:R-:W2:Y:S01]  /*42f0*/  LDL R3, [R1+0x8] ;  /* 0x0000080001037983 */ /* 0x000ea20000100800 */
[----:B------:R-:W-:Y:S01]  /*4300*/  IMAD.MOV.U32 R242, RZ, RZ, 0x7f800000 ;  /* 0x7f800000fff27424 */ /* 0x000fe200078e00ff */
[----:B------:R-:W-:Y:S01]  /*4310*/  ISETP.NE.AND P3, PT, R16, RZ, PT ;  /* 0x000000ff1000720c */ /* 0x000fe20003f65270 */
[----:B------:R-:W-:Y:S01]  /*4320*/  IMAD.MOV.U32 R243, RZ, RZ, 0x7f800000 ;  /* 0x7f800000fff37424 */ /* 0x000fe200078e00ff */
[----:B------:R-:W0:Y:S01]  /*4330*/  LDGDEPBAR ;  /* 0x00000000000079af */ /* 0x000e220000000000 */
[----:B------:R-:W-:Y:S02]  /*4340*/  ISETP.NE.AND P2, PT, R18, RZ, PT ;  /* 0x000000ff1200720c */ /* 0x000fe40003f45270 */
[----:B------:R-:W-:Y:S01]  /*4350*/  ISETP.NE.AND P0, PT, R17, RZ, PT ;  /* 0x000000ff1100720c */ /* 0x000fe20003f05270 */
[----:B------:R1:W5:Y:S02]  /*4360*/  @!P6 LDG.E R242, desc[UR10][R12.64] ;  /* 0x0000000a0cf2e981 */ /* 0x000364000c1e1900 */
[----:B-1234-:R-:W-:Y:S01]  /*4370*/  VIADD R2, R24, 0x1 ;  /* 0x0000000118027836 */ /* 0x01efe20000000000 */
[----:B------:R-:W-:Y:S01]  /*4380*/  ULDC UR25, c[0x0][0x2d0] ;  /* 0x0000b40000197ab9 */ /* 0x000fe20000000800 */
[----:B------:R-:W-:Y:S01]  /*4390*/  IMAD.U32 R0, RZ, RZ, UR31 ;  /* 0x0000001fff007e24 */ /* 0x000fe2000f8e00ff */
[----:B------:R-:W-:Y:S01]  /*43a0*/  ULDC UR27, c[0x0][0x2dc] ;  /* 0x0000b700001b7ab9 */ /* 0x000fe20000000800 */
[----:B------:R-:W-:-:S02]  /*43b0*/  IMAD.MOV.U32 R244, RZ, RZ, 0x7f800000 ;  /* 0x7f800000fff47424 */ /* 0x000fc400078e00ff */
[----:B------:R-:W-:Y:S01]  /*43c0*/  IMAD.MOV.U32 R241, RZ, RZ, 0x7f800000 ;  /* 0x7f800000fff17424 */ /* 0x000fe200078e00ff */
[----:B------:R-:W-:Y:S01]  /*43d0*/  IADD3 R250, R2, UR16, -R0 ;  /* 0x0000001002fa7c10 */ /* 0x000fe2000fffe800 */
[----:B------:R-:W-:Y:S01]  /*43e0*/  VIADD R183, R185, 0x2000 ;  /* 0x00002000b9b77836 */ /* 0x000fe20000000000 */
[----:B------:R1:W5:Y:S01]  /*43f0*/  @!P3 LDG.E R243, desc[UR10][R10.64] ;  /* 0x0000000a0af3b981 */ /* 0x000362000c1e1900 */
[----:B------:R-:W-:Y:S02]  /*4400*/  VIADD R177, R186, 0x2000 ;  /* 0x00002000bab17836 */ /* 0x000fe40000000000 */
[----:B------:R-:W-:Y:S01]  /*4410*/  IMAD.MOV.U32 R184, RZ, RZ, 0x20 ;  /* 0x00000020ffb87424 */ /* 0x000fe200078e00ff */
[----:B------:R1:W5:Y:S01]  /*4420*/  @!P2 LDG.E R244, desc[UR10][R10.64+0x20] ;  /* 0x0000200a0af4a981 */ /* 0x000362000c1e1900 */
[C---:B------:R-:W-:Y:S01]  /*4430*/  VIADD R0, R24.reuse, 0xffffff80 ;  /* 0xffffff8018007836 */ /* 0x040fe20000000000 */
[----:B------:R-:W-:Y:S01]  /*4440*/  SEL R183, R183, R185, !P1 ;  /* 0x000000b9b7b77207 */ /* 0x000fe20004800000 */
[----:B------:R-:W-:Y:S01]  /*4450*/  IMAD.MOV.U32 R178, RZ, RZ, 0x40 ;  /* 0x00000040ffb27424 */ /* 0x000fe200078e00ff */
[----:B------:R1:W5:Y:S01]  /*4460*/  @!P0 LDG.E R241, desc[UR10][R10.64+0x100] ;  /* 0x0001000a0af18981 */ /* 0x000362000c1e1900 */
[----:B------:R-:W-:Y:S01]  /*4470*/  IMAD.MOV.U32 R245, RZ, RZ, 0x40 ;  /* 0x00000040fff57424 */ /* 0x000fe200078e00ff */
[----:B------:R-:W-:Y:S01]  /*4480*/  SHF.R.S32.HI R2, RZ, 0x1f, R0 ;  /* 0x0000001fff027819 */ /* 0x000fe20000011400 */
[----:B------:R-:W-:Y:S01]  /*4490*/  UIADD3 UR24, UR31, 0x80, UR30 ;  /* 0x000000801f187890 */ /* 0x000fe2000fffe01e */
[----:B------:R-:W-:Y:S01]  /*44a0*/  SEL R177, R177, R186, !P1 ;  /* 0x000000bab1b17207 */ /* 0x000fe20004800000 */
[----:B------:R-:W-:Y:S01]  /*44b0*/  IMAD.SHL.U32 R249, R24, 0x4, RZ ;  /* 0x0000000418f97824 */ /* 0x000fe200078e00ff */
        /* <DEDUP_REMOVED lines=32> */
[----:B------:R-:W-:Y:S01]  /*46c0*/  SHF.L.U64.HI R248, R24, 0x2, R19 ;  /* 0x0000000218f87819 */ /* 0x000fe20000010213 */
[C---:B------:R-:W-:Y:S01]  /*46d0*/  IMAD.SHL.U32 R246, R0.reuse, 0x4, RZ ;  /* 0x0000000400f67824 */ /* 0x040fe200078e00ff */
[----:B------:R-:W-:Y:S01]  /*46e0*/  SHF.L.U64.HI R247, R0, 0x2, R2 ;  /* 0x0000000200f77819 */ /* 0x000fe20000010202 */
[----:B------:R-:W-:Y:S01]  /*46f0*/  IMAD.MOV.U32 R191, RZ, RZ, R190 ;  /* 0x000000ffffbf7224 */ /* 0x000fe200078e00be */
[----:B------:R-:W-:Y:S01]  /*4700*/  LEA R183, R183, UR4, 0x1 ;  /* 0x00000004b7b77c11 */ /* 0x000fe2000f8e08ff */
[----:B------:R-:W-:Y:S01]  /*4710*/  ULDC UR26, c[0x0][0x270] ;  /* 0x00009c00001a7ab9 */ /* 0x000fe20000000800 */
[----:B------:R-:W-:Y:S01]  /*4720*/  LEA R177, R177, UR4, 0x1 ;  /* 0x00000004b1b17c11 */ /* 0x000fe2000f8e08ff */
[----:B------:R-:W-:Y:S01]  /*4730*/  UIADD3 UR24, UR24, -UR16, URZ ;  /* 0x8000001018187290 */ /* 0x000fe2000fffe03f */
[----:B------:R-:W-:Y:S01]  /*4740*/  ULDC UR8, c[0x0][0x2ec] ;  /* 0x0000bb0000087ab9 */ /* 0x000fe20000000800 */
[----:B------:R-:W-:-:S02]  /*4750*/  LOP3.LUT P0, RZ, R3, 0x2, RZ, 0xc0, !PT ;  /* 0x0000000203ff7812 */ /* 0x000fc4000780c0ff */
[C---:B------:R-:W-:Y:S02]  /*4760*/  LOP3.LUT P3, RZ, R3.reuse, 0x4, RZ, 0xc0, !PT ;  /* 0x0000000403ff7812 */ /* 0x040fe4000786c0ff */
[----:B------:R-:W-:Y:S02]  /*4770*/  LOP3.LUT P2, RZ, R3, 0x4, RZ, 0xc0, !PT ;  /* 0x0000000403ff7812 */ /* 0x000fe4000784c0ff */
[----:B------:R-:W-:Y:S02]  /*4780*/  SEL R184, R184, 0xffffffe0, !P0 ;  /* 0xffffffe0b8b87807 */ /* 0x000fe40004000000 */
[----:B------:R-:W-:Y:S02]  /*4790*/  SEL R178, R178, 0xffffffc0, !P3 ;  /* 0xffffffc0b2b27807 */ /* 0x000fe40005800000 */
[----:B-1----:R-:W-:-:S07]  /*47a0*/  SEL R245, R245, 0xffffffc0, !P2 ;  /* 0xffffffc0f5f57807 */ /* 0x002fce0005000000 */
.L_x_254:
[----:B------:R-:W0:Y:S01]  /*47b0*/  LDGDEPBAR ;  /* 0x00000000000079af */ /* 0x000e220000000000 */
[C---:B------:R-:W-:Y:S01]  /*47c0*/  IMAD.IADD R0, R183.reuse, 0x1, R184 ;  /* 0x00000001b7007824 */ /* 0x040fe200078e02b8 */
[----:B------:R-:W-:Y:S01]  /*47d0*/  USHF.L.U32 UR6, UR9, 0x7, URZ ;  /* 0x0000000709067899 */ /* 0x000fe2000800063f */
[--C-:B------:R-:W-:Y:S01]  /*47e0*/  IMAD.IADD R160, R183, 0x1, R178.reuse ;  /* 0x00000001b7a07824 */ /* 0x100fe200078e02b2 */
[----:B------:R-:W-:Y:S01]  /*47f0*/  USHF.L.U32 UR7, UR21, 0x7, URZ ;  /* 0x0000000715077899 */ /* 0x000fe2000800063f */
[----:B-----5:R-:W-:Y:S01]  /*4800*/  FSETP.NEU.FTZ.AND P1, PT, R243, -INF , PT ;  /* 0xff800000f300780b */ /* 0x020fe20003f3d000 */
[----:B------:R-:W-:Y:S01]  /*4810*/  UISETP.GE.AND UP0, UPT, UR6, UR24, UPT ;  /* 0x000000180600728c */ /* 0x000fe2000bf06270 */
[----:B------:R-:W-:Y:S01]  /*4820*/  IMAD.MOV.U32 R2, RZ, RZ, 0x8 ;  /* 0x00000008ff027424 */ /* 0x000fe200078e00ff */
[----:B------:R-:W-:Y:S01]  /*4830*/  UIADD3 UR7, UR7, 0x80, URZ ;  /* 0x0000008007077890 */ /* 0x000fe2000fffe03f */
[----:B------:R-:W-:Y:S01]  /*4840*/  IMAD.MOV.U32 R192, RZ, RZ, 0x48 ;  /* 0x00000048ffc07424 */ /* 0x000fe200078e00ff */
[----:B------:R-:W-:Y:S02]  /*4850*/  UISETP.GT.AND UP3, UPT, UR9, UR22, UPT ;  /* 0x000000160900728c */ /* 0x000fe4000bf64270 */
[----:B------:R-:W-:Y:S06]  /*4860*/  UISETP.LT.AND UP0, UPT, UR7, UR16, UP0 ;  /* 0x000000100700728c */ /* 0x000fec0008701270 */
[----:B------:R-:W-:Y:S01]  /*4870*/  PLOP3.LUT P0, PT, PT, PT, UP0, 0x80, 0x0 ;  /* 0x000000000000781c */ /* 0x000fe20003f0f008 */
[----:B------:R-:W-:Y:S04]  /*4880*/  DEPBAR.LE SB0, 0x0 ;  /* 0x000080000000791a */ /* 0x000fe80000000000 */
[----:B------:R-:W-:Y:S08]  /*4890*/  BAR.SYNC.DEFER_BLOCKING 0x0 ;  /* 0x0000000000007b1d */ /* 0x000ff00000010000 */
[----:B------:R-:W-:Y:S01]  /*48a0*/  @!P0 VIADD R3, R250, UR6 ;  /* 0x00000006fa038c36 */ /* 0x000fe20008000000 */
[----:B------:R-:W-:Y:S08]  /*48b0*/  LDSM.16.M88.4 R64, [R183] ;  /* 0x00000000b740783b */ /* 0x000ff00000000200 */
[----:B------:R-:W1:Y:S08]  /*48c0*/  LDSM.16.M88.4 R16, [R180+UR4+0xc000] ;  /* 0x00c00004b410783b */ /* 0x000e700008000200 */
[----:B------:R-:W2:Y:S08]  /*48d0*/  LDSM.16.M88.4 R60, [R183+0x2000] ;  /* 0x00200000b73c783b */ /* 0x000eb00000000200 */
[----:B------:R-:W3:Y:S08]  /*48e0*/  LDSM.16.M88.4 R32, [R180+UR4+0xc800] ;  /* 0x00c80004b420783b */ /* 0x000ef00008000200 */
[----:B------:R-:W4:Y:S08]  /*48f0*/  LDSM.16.M88.4 R48, [R180+UR4+0xd000] ;  /* 0x00d00004b430783b */ /* 0x000f300008000200 */
[----:B------:R-:W4:Y:S01]  /*4900*/  LDSM.16.M88.4 R132, [R180+UR4+0xd800] ;  /* 0x00d80004b484783b */ /* 0x000f220008000200 */
[-C--:B-1----:R-:W-:Y:S07]  /*4910*/  HMMA.16816.F32.BF16 R4, R64, R16.reuse, RZ ;  /* 0x000000104004723c */ /* 0x082fee00000418ff */
[----:B------:R-:W-:Y:S01]  /*4920*/  LDSM.16.M88.4 R136, [R0] ;  /* 0x000000000088783b */ /* 0x000fe20000000200 */
[C---:B--2---:R-:W-:Y:S07]  /*4930*/  HMMA.16816.F32.BF16 R8, R60.reuse, R16, RZ ;  /* 0x000000103c08723c */ /* 0x044fee00000418ff */
[----:B------:R-:W1:Y:S01]  /*4940*/  LDSM.16.M88.4 R140, [R182] ;  /* 0x00000000b68c783b */ /* 0x000e620000000200 */
[-C--:B------:R-:W-:Y:S07]  /*4950*/  HMMA.16816.F32.BF16 R12, R60, R18.reuse, RZ ;  /* 0x000000123c0c723c */ /* 0x080fee00000418ff */
[----:B------:R2:W1:Y:S01]  /*4960*/  LDSM.16.M88.4 R144, [R0+0x2000] ;  /* 0x002000000090783b */ /* 0x0004620000000200 */
[C---:B------:R-:W-:Y:S07]  /*4970*/  HMMA.16816.F32.BF16 R16, R64.reuse, R18, RZ ;  /* 0x000000124010723c */ /* 0x040fee00000418ff */
[----:B------:R-:W1:Y:S01]  /*4980*/  LDSM.16.M88.4 R148, [R182+0x800] ;  /* 0x00080000b694783b */ /* 0x000e620000000200 */
[-C--:B---3--:R-:W-:Y:S06]  /*4990*/  HMMA.16816.F32.BF16 R20, R64, R32.reuse, RZ ;  /* 0x000000204014723c */ /* 0x088fec00000418ff */
[C---:B------:R-:W-:Y:S01]  /*49a0*/  HMMA.16816.F32.BF16 R24, R60.reuse, R32, RZ ;  /* 0x000000203c18723c */ /* 0x040fe200000418ff */
[----:B------:R-:W3:Y:S05]  /*49b0*/  LDSM.16.M88.4 R152, [R182+0x1000] ;  /* 0x00100000b698783b */ /* 0x000eea0000000200 */
[-C--:B------:R-:W-:Y:S01]  /*49c0*/  HMMA.16816.F32.BF16 R28, R60, R34.reuse, RZ ;  /* 0x000000223c1c723c */ /* 0x080fe200000418ff */
[----:B--2---:R-:W-:Y:S02]  /*49d0*/  IMAD.IADD R0, R0, 0x1, R178 ;  /* 0x0000000100007824 */ /* 0x004fe400078e02b2 */
[----:B------:R-:W2:Y:S03]  /*49e0*/  LDSM.16.M88.4 R156, [R182+0x1800] ;  /* 0x00180000b69c783b */ /* 0x000ea60000000200 */
[C---:B------:R-:W-:Y:S05]  /*49f0*/  HMMA.16816.F32.BF16 R32, R64.reuse, R34, RZ ;  /* 0x000000224020723c */ /* 0x040fea00000418ff */
[----:B------:R-:W-:Y:S01]  /*4a00*/  LDSM.16.M88.4 R164, [R179+0x800] ;  /* 0x00080000b3a4783b */ /* 0x000fe20000000200 */
[-C--:B----4-:R-:W-:Y:S06]  /*4a10*/  HMMA.16816.F32.BF16 R36, R64, R48.reuse, RZ ;  /* 0x000000304024723c */ /* 0x090fec00000418ff */
[C---:B------:R-:W-:Y:S01]  /*4a20*/  HMMA.16816.F32.BF16 R40, R60.reuse, R48, RZ ;  /* 0x000000303c28723c */ /* 0x040fe200000418ff */
[----:B------:R-:W-:Y:S05]  /*4a30*/  LDSM.16.M88.4 R168, [R179+0x1000] ;  /* 0x00100000b3a8783b */ /* 0x000fea0000000200 */
[-C--:B------:R-:W-:Y:S03]  /*4a40*/  HMMA.16816.F32.BF16 R44, R60, R50.reuse, RZ ;  /* 0x000000323c2c723c */ /* 0x080fe600000418ff */
[----:B------:R-:W-:Y:S03]  /*4a50*/  LDSM.16.M88.4 R172, [R179+0x1800] ;  /* 0x00180000b3ac783b */ /* 0x000fe60000000200 */
[C---:B------:R-:W-:Y:S06]  /*4a60*/  HMMA.16816.F32.BF16 R48, R64.reuse, R50, RZ ;  /* 0x000000324030723c */ /* 0x040fec00000418ff */
[-C--:B------:R-:W-:Y:S06]  /*4a70*/  HMMA.16816.F32.BF16 R52, R64, R132.reuse, RZ ;  /* 0x000000844034723c */ /* 0x080fec00000418ff */
[C---:B------:R-:W-:Y:S06]  /*4a80*/  HMMA.16816.F32.BF16 R56, R60.reuse, R132, RZ ;  /* 0x000000843c38723c */ /* 0x040fec00000418ff */
[-C--:B------:R-:W-:Y:S06]  /*4a90*/  HMMA.16816.F32.BF16 R60, R60, R134.reuse, RZ ;  /* 0x000000863c3c723c */ /* 0x080fec00000418ff */
[----:B------:R-:W-:Y:S01]  /*4aa0*/  HMMA.16816.F32.BF16 R64, R64, R134, RZ ;  /* 0x000000864040723c */ /* 0x000fe200000418ff */
[----:B------:R-:W-:Y:S05]  /*4ab0*/  LDSM.16.M88.4 R132, [R160] ;  /* 0x00000000a084783b */ /* 0x000fea0000000200 */
[-C--:B-1----:R-:W-:Y:S03]  /*4ac0*/  HMMA.16816.F32.BF16 R4, R136, R140.reuse, R4 ;  /* 0x0000008c8804723c */ /* 0x082fe60000041804 */
[----:B------:R-:W-:Y:S03]  /*4ad0*/  LDSM.16.M88.4 R160, [R160+0x2000] ;  /* 0x00200000a0a0783b */ /* 0x000fe60000000200 */
[C---:B------:R-:W-:Y:S06]  /*4ae0*/  HMMA.16816.F32.BF16 R8, R144.reuse, R140, R8 ;  /* 0x0000008c9008723c */ /* 0x040fec0000041808 */
[-C--:B------:R-:W-:Y:S06]  /*4af0*/  HMMA.16816.F32.BF16 R12, R144, R142.reuse, R12 ;  /* 0x0000008e900c723c */ /* 0x080fec000004180c */
[C---:B------:R-:W-:Y:S01]  /*4b00*/  HMMA.16816.F32.BF16 R16, R136.reuse, R142, R16 ;  /* 0x0000008e8810723c */ /* 0x040fe20000041810 */
[----:B------:R-:W1:Y:S05]  /*4b10*/  LDSM.16.M88.4 R140, [R179] ;  /* 0x00000000b38c783b */ /* 0x000e6a0000000200 */
[-C--:B------:R-:W-:Y:S06]  /*4b20*/  HMMA.16816.F32.BF16 R20, R136, R148.reuse, R20 ;  /* 0x000000948814723c */ /* 0x080fec0000041814 */
[C---:B------:R-:W-:Y:S06]  /*4b30*/  HMMA.16816.F32.BF16 R24, R144.reuse, R148, R24 ;  /* 0x000000949018723c */ /* 0x040fec0000041818 */
[-C--:B------:R-:W-:Y:S06]  /*4b40*/  HMMA.16816.F32.BF16 R28, R144, R150.reuse, R28 ;  /* 0x00000096901c723c */ /* 0x080fec000004181c */
[C---:B------:R-:W-:Y:S01]  /*4b50*/  HMMA.16816.F32.BF16 R32, R136.reuse, R150, R32 ;  /* 0x000000968820723c */ /* 0x040fe20000041820 */
[----:B------:R-:W-:Y:S05]  /*4b60*/  LDSM.16.M88.4 R148, [R0] ;  /* 0x000000000094783b */ /* 0x000fea0000000200 */
[-C--:B---3--:R-:W-:Y:S06]  /*4b70*/  HMMA.16816.F32.BF16 R36, R136, R152.reuse, R36 ;  /* 0x000000988824723c */ /* 0x088fec0000041824 */
[C---:B------:R-:W-:Y:S06]  /*4b80*/  HMMA.16816.F32.BF16 R40, R144.reuse, R152, R40 ;  /* 0x000000989028723c */ /* 0x040fec0000041828 */
[-C--:B------:R-:W-:Y:S06]  /*4b90*/  HMMA.16816.F32.BF16 R44, R144, R154.reuse, R44 ;  /* 0x0000009a902c723c */ /* 0x080fec000004182c */
[C---:B------:R-:W-:Y:S01]  /*4ba0*/  HMMA.16816.F32.BF16 R48, R136.reuse, R154, R48 ;  /* 0x0000009a8830723c */ /* 0x040fe20000041830 */
[----:B------:R-:W3:Y:S05]  /*4bb0*/  LDSM.16.M88.4 R152, [R181] ;  /* 0x00000000b598783b */ /* 0x000eea0000000200 */
[-C--:B--2---:R-:W-:Y:S06]  /*4bc0*/  HMMA.16816.F32.BF16 R52, R136, R156.reuse, R52 ;  /* 0x0000009c8834723c */ /* 0x084fec0000041834 */
[C---:B------:R-:W-:Y:S06]  /*4bd0*/  HMMA.16816.F32.BF16 R56, R144.reuse, R156, R56 ;  /* 0x0000009c9038723c */ /* 0x040fec0000041838 */
[-C--:B------:R-:W-:Y:S06]  /*4be0*/  HMMA.16816.F32.BF16 R60, R144, R158.reuse, R60 ;  /* 0x0000009e903c723c */ /* 0x080fec000004183c */
[----:B------:R-:W-:Y:S01]  /*4bf0*/  HMMA.16816.F32.BF16 R64, R136, R158, R64 ;  /* 0x0000009e8840723c */ /* 0x000fe20000041840 */
[----:B------:R2:W4:Y:S05]  /*4c00*/  LDSM.16.M88.4 R136, [R0+0x2000] ;  /* 0x002000000088783b */ /* 0x00052a0000000200 */
[-C--:B-1----:R-:W-:Y:S06]  /*4c10*/  HMMA.16816.F32.BF16 R4, R132, R140.reuse, R4 ;  /* 0x0000008c8404723c */ /* 0x082fec0000041804 */
[C---:B------:R-:W-:Y:S06]  /*4c20*/  HMMA.16816.F32.BF16 R8, R160.reuse, R140, R8 ;  /* 0x0000008ca008723c */ /* 0x040fec0000041808 */
[-C--:B------:R-:W-:Y:S05]  /*4c30*/  HMMA.16816.F32.BF16 R12, R160, R142.reuse, R12 ;  /* 0x0000008ea00c723c */ /* 0x080fea000004180c */
[----:B------:R-:W-:Y:S01]  /*4c40*/  @!P0 VIMNMX R140, R3, UR16, PT ;  /* 0x00000010038c8c48 */ /* 0x000fe2000bfe0100 */
[C---:B------:R-:W-:Y:S01]  /*4c50*/  HMMA.16816.F32.BF16 R16, R132.reuse, R142, R16 ;  /* 0x0000008e8410723c */ /* 0x040fe20000041810 */
[----:B--2---:R-:W-:Y:S04]  /*4c60*/  IMAD.U32 R0, RZ, RZ, UR21 ;  /* 0x00000015ff007e24 */ /* 0x004fe8000f8e00ff */
[----:B------:R-:W-:Y:S01]  /*4c70*/  @!P0 IMAD R0, R0, 0x80, R252 ;  /* 0x0000008000008824 */ /* 0x000fe200078e02fc */
[-C--:B------:R-:W-:Y:S04]  /*4c80*/  HMMA.16816.F32.BF16 R20, R132, R164.reuse, R20 ;  /* 0x000000a48414723c */ /* 0x080fe80000041814 */
[C---:B------:R-:W-:Y:S01]  /*4c90*/  @!P0 ISETP.GE.AND P2, PT, R0.reuse, R140, PT ;  /* 0x0000008c0000820c */ /* 0x040fe20003f46270 */
[----:B------:R-:W-:Y:S01]  /*4ca0*/  @!P0 VIADD R142, R0, 0x1 ;  /* 0x00000001008e8836 */ /* 0x000fe20000000000 */
[C---:B------:R-:W-:Y:S05]  /*4cb0*/  HMMA.16816.F32.BF16 R24, R160.reuse, R164, R24 ;  /* 0x000000a4a018723c */ /* 0x040fea0000041818 */
[----:B------:R-:W-:Y:S01]  /*4cc0*/  FMUL.FTZ R141, R243, 1.4426950216293334961 ;  /* 0x3fb8aa3bf38d7820 */ /* 0x000fe20000410000 */
[-C--:B------:R-:W-:Y:S05]  /*4cd0*/  HMMA.16816.F32.BF16 R28, R160, R166.reuse, R28 ;  /* 0x000000a6a01c723c */ /* 0x080fea000004181c */
[----:B------:R-:W-:Y:S01]  /*4ce0*/  FSEL R141, R141, RZ, P1 ;  /* 0x000000ff8d8d7208 */ /* 0x000fe20000800000 */
[C---:B------:R-:W-:Y:S04]  /*4cf0*/  HMMA.16816.F32.BF16 R32, R132.reuse, R166, R32 ;  /* 0x000000a68420723c */ /* 0x040fe80000041820 */
[C---:B------:R-:W-:Y:S02]  /*4d00*/  FSETP.NEU.FTZ.AND P1, PT, R244.reuse, -INF , PT ;  /* 0xff800000f400780b */ /* 0x040fe40003f3d000 */
[-C--:B------:R-:W-:Y:S06]  /*4d10*/  HMMA.16816.F32.BF16 R36, R132, R168.reuse, R36 ;  /* 0x000000a88424723c */ /* 0x080fec0000041824 */
[C---:B------:R-:W-:Y:S06]  /*4d20*/  HMMA.16816.F32.BF16 R40, R160.reuse, R168, R40 ;  /* 0x000000a8a028723c */ /* 0x040fec0000041828 */
[-C--:B------:R-:W-:Y:S06]  /*4d30*/  HMMA.16816.F32.BF16 R44, R160, R170.reuse, R44 ;  /* 0x000000aaa02c723c */ /* 0x080fec000004182c */
[C---:B------:R-:W-:Y:S06]  /*4d40*/  HMMA.16816.F32.BF16 R48, R132.reuse, R170, R48 ;  /* 0x000000aa8430723c */ /* 0x040fec0000041830 */
[-C--:B------:R-:W-:Y:S06]  /*4d50*/  HMMA.16816.F32.BF16 R52, R132, R172.reuse, R52 ;  /* 0x000000ac8434723c */ /* 0x080fec0000041834 */
[C---:B------:R-:W-:Y:S06]  /*4d60*/  HMMA.16816.F32.BF16 R56, R160.reuse, R172, R56 ;  /* 0x000000aca038723c */ /* 0x040fec0000041838 */
[-C--:B------:R-:W-:Y:S06]  /*4d70*/  HMMA.16816.F32.BF16 R60, R160, R174.reuse, R60 ;  /* 0x000000aea03c723c */ /* 0x080fec000004183c */
[----:B------:R-:W-:Y:S06]  /*4d80*/  HMMA.16816.F32.BF16 R64, R132, R174, R64 ;  /* 0x000000ae8440723c */ /* 0x000fec0000041840 */
[-C--:B---3--:R-:W-:Y:S05]  /*4d90*/  HMMA.16816.F32.BF16 R4, R148, R152.reuse, R4 ;  /* 0x000000989404723c */ /* 0x088fea0000041804 */
[----:B------:R-:W-:Y:S01]  /*4da0*/  FMUL.FTZ R134, R244, 1.4426950216293334961 ;  /* 0x3fb8aa3bf4867820 */ /* 0x000fe20000410000 */
[C---:B----4-:R-:W-:Y:S05]  /*4db0*/  HMMA.16816.F32.BF16 R8, R136.reuse, R152, R8 ;  /* 0x000000988808723c */ /* 0x050fea0000041808 */
[----:B------:R-:W-:Y:S01]  /*4dc0*/  @!P0 VIADDMNMX R135, R3, R2, UR16, PT ;  /* 0x0000001003878e46 */ /* 0x000fe2000b800102 */
[----:B------:R-:W-:Y:S01]  /*4dd0*/  IMAD.MOV.U32 R2, RZ, RZ, 0x40 ;  /* 0x00000040ff027424 */ /* 0x000fe200078e00ff */
[----:B------:R-:W-:Y:S01]  /*4de0*/  FSEL R134, R134, RZ, P1 ;  /* 0x000000ff86867208 */ /* 0x000fe20000800000 */
[----:B------:R-:W-:Y:S01]  /*4df0*/  FMUL.FTZ R133, R241, 1.4426950216293334961 ;  /* 0x3fb8aa3bf1857820 */ /* 0x000fe20000410000 */
[-C--:B------:R-:W-:Y:S01]  /*4e00*/  @!P0 ISETP.GE.AND P1, PT, R142, R135.reuse, PT ;  /* 0x000000878e00820c */ /* 0x080fe20003f26270 */
[-C--:B------:R-:W-:Y:S03]  /*4e10*/  HMMA.16816.F32.BF16 R12, R136, R154.reuse, R12 ;  /* 0x0000009a880c723c */ /* 0x080fe6000004180c */
[C---:B------:R-:W-:Y:S01]  /*4e20*/  @!P0 VIADDMNMX R132, R3.reuse, R2, UR16, PT ;  /* 0x0000001003848e46 */ /* 0x040fe2000b800102 */
[----:B------:R-:W-:Y:S01]  /*4e30*/  FMUL.FTZ R2, R242, 1.4426950216293334961 ;  /* 0x3fb8aa3bf2027820 */ /* 0x000fe20000410000 */
[----:B------:R-:W-:Y:S01]  /*4e40*/  @!P0 VIADDMNMX R3, R3, R192, UR16, PT ;  /* 0x0000001003038e46 */ /* 0x000fe2000b8001c0 */
[C---:B------:R-:W-:Y:S05]  /*4e50*/  HMMA.16816.F32.BF16 R16, R148.reuse, R154, R16 ;  /* 0x0000009a9410723c */ /* 0x040fea0000041810 */
[----:B------:R-:W-:Y:S02]  /*4e60*/  @!P0 FSEL R4, R4, -INF , !P2 ;  /* 0xff80000004048808 */ /* 0x000fe40005000000 */
[----:B------:R-:W-:Y:S04]  /*4e70*/  @!P0 ISETP.GE.AND P2, PT, R142, R140, PT ;  /* 0x0000008c8e00820c */ /* 0x000fe80003f46270 */
[----:B------:R-:W-:Y:S01]  /*4e80*/  @!P0 FSEL R5, R5, -INF , !P2 ;  /* 0xff80000005058808 */ /* 0x000fe20005000000 */
[--C-:B------:R-:W-:Y:S01]  /*4e90*/  FFMA.FTZ R4, R4, UR8, -R141.reuse ;  /* 0x0000000804047c23 */ /* 0x100fe2000801088d */
[----:B------:R-:W-:Y:S02]  /*4ea0*/  @!P0 ISETP.GE.AND P2, PT, R0, R135, PT ;  /* 0x000000870000820c */ /* 0x000fe40003f46270 */
[----:B------:R-:W-:Y:S01]  /*4eb0*/  @!P0 FSEL R7, R7, -INF , !P1 ;  /* 0xff80000007078808 */ /* 0x000fe20004800000 */
[----:B------:R-:W-:Y:S01]  /*4ec0*/  MUFU.EX2 R234, R4 ;  /* 0x0000000400ea7308 */ /* 0x000fe20000000800 */
[----:B------:R-:W-:Y:S01]  /*4ed0*/  @!P0 FSEL R6, R6, -INF , !P2 ;  /* 0xff80000006068808 */ /* 0x000fe20005000000 */
[----:B------:R-:W-:Y:S01]  /*4ee0*/  FFMA.FTZ R5, R5, UR8, -R141 ;  /* 0x0000000805057c23 */ /* 0x000fe2000801088d */
[----:B------:R-:W-:Y:S01]  /*4ef0*/  FSETP.NEU.FTZ.AND P1, PT, R241, -INF , PT ;  /* 0xff800000f100780b */ /* 0x000fe20003f3d000 */
[--C-:B------:R-:W-:Y:S01]  /*4f00*/  FFMA.FTZ R7, R7, UR8, -R134.reuse ;  /* 0x0000000807077c23 */ /* 0x100fe20008010886 */
[-C--:B------:R-:W-:Y:S01]  /*4f10*/  @!P0 ISETP.GE.AND P2, PT, R0, R132.reuse, PT ;  /* 0x000000840000820c */ /* 0x080fe20003f46270 */
[----:B------:R-:W-:Y:S01]  /*4f20*/  FFMA.FTZ R6, R6, UR8, -R134 ;  /* 0x0000000806067c23 */ /* 0x000fe20008010886 */
[----:B------:R-:W-:Y:S03]  /*4f30*/  FSEL R133, R133, RZ, P1 ;  /* 0x000000ff85857208 */ /* 0x000fe60000800000 */
[----:B------:R-:W1:Y:S01]  /*4f40*/  MUFU.EX2 R236, R5 ;  /* 0x0000000500ec7308 */ /* 0x000e620000000800 */
[-C--:B------:R-:W-:Y:S02]  /*4f50*/  @!P0 ISETP.GE.AND P1, PT, R142, R132.reuse, PT ;  /* 0x000000848e00820c */ /* 0x080fe40003f26270 */
[----:B------:R-:W-:Y:S02]  /*4f60*/  @!P0 FSEL R8, R8, -INF , !P2 ;  /* 0xff80000008088808 */ /* 0x000fe40005000000 */
[----:B------:R-:W-:Y:S02]  /*4f70*/  @!P0 FSEL R9, R9, -INF , !P1 ;  /* 0xff80000009098808 */ /* 0x000fe40004800000 */
[----:B------:R-:W-:Y:S03]  /*4f80*/  FSETP.NEU.FTZ.AND P1, PT, R242, -INF , PT ;  /* 0xff800000f200780b */ /* 0x000fe60003f3d000 */
[----:B------:R-:W-:Y:S01]  /*4f90*/  MUFU.EX2 R235, R6 ;  /* 0x0000000600eb7308 */ /* 0x000fe20000000800 */
[-C--:B------:R-:W-:Y:S01]  /*4fa0*/  @!P0 ISETP.GE.AND P2, PT, R0, R3.reuse, PT ;  /* 0x000000030000820c */ /* 0x080fe20003f46270 */
[--C-:B------:R-:W-:Y:S01]  /*4fb0*/  FFMA.FTZ R9, R9, UR8, -R133.reuse ;  /* 0x0000000809097c23 */ /* 0x100fe20008010885 */
[----:B------:R-:W-:Y:S01]  /*4fc0*/  FSEL R2, R2, RZ, P1 ;  /* 0x000000ff02027208 */ /* 0x000fe20000800000 */
[--C-:B------:R-:W-:Y:S01]  /*4fd0*/  FFMA.FTZ R8, R8, UR8, -R133.reuse ;  /* 0x0000000808087c23 */ /* 0x100fe20008010885 */
[-C--:B------:R-:W-:Y:S02]  /*4fe0*/  @!P0 ISETP.GE.AND P1, PT, R142, R3.reuse, PT ;  /* 0x000000038e00820c */ /* 0x080fe40003f26270 */
[----:B------:R-:W-:Y:S03]  /*4ff0*/  @!P0 FSEL R10, R10, -INF , !P2 ;  /* 0xff8000000a0a8808 */ /* 0x000fe60005000000 */
[----:B------:R2:W-:Y:S01]  /*5000*/  MUFU.EX2 R206, R9 ;  /* 0x0000000900ce7308 */ /* 0x0005e20000000800 */
[----:B------:R-:W-:Y:S01]  /*5010*/  @!P0 FSEL R11, R11, -INF , !P1 ;  /* 0xff8000000b0b8808 */ /* 0x000fe20004800000 */
[--C-:B------:R-:W-:Y:S04]  /*5020*/  FFMA.FTZ R10, R10, UR8, -R2.reuse ;  /* 0x000000080a0a7c23 */ /* 0x100fe80008010802 */
[--C-:B------:R-:W-:Y:S04]  /*5030*/  FFMA.FTZ R11, R11, UR8, -R2.reuse ;  /* 0x000000080b0b7c23 */ /* 0x100fe80008010802 */
[----:B------:R3:W4:Y:S10]  /*5040*/  MUFU.EX2 R199, R7 ;  /* 0x0000000700c77308 */ /* 0x0007340000000800 */
[----:B------:R1:W-:Y:S01]  /*5050*/  MUFU.EX2 R207, R8 ;  /* 0x0000000800cf7308 */ /* 0x0003e20000000800 */
[----:B--2---:R-:W-:Y:S05]  /*5060*/  @!P0 VIADD R9, R0, 0x8 ;  /* 0x0000000800098836 */ /* 0x004fea0000000000 */
[-C--:B------:R-:W-:Y:S04]  /*5070*/  @!P0 ISETP.GE.AND P1, PT, R9, R132.reuse, PT ;  /* 0x000000840900820c */ /* 0x080fe80003f26270 */
[----:B------:R-:W-:Y:S01]  /*5080*/  MUFU.EX2 R211, R10 ;  /* 0x0000000a00d37308 */ /* 0x000fe20000000800 */
[----:B---3--:R-:W2:Y:S01]  /*5090*/  LDSM.16.M88.4 R4, [R181+0x800] ;  /* 0x00080000b504783b */ /* 0x008ea20000000200 */
[----:B------:R-:W-:Y:S05]  /*50a0*/  @!P0 FSEL R12, R12, -INF , !P1 ;  /* 0xff8000000c0c8808 */ /* 0x000fea0004800000 */
[--C-:B------:R-:W-:Y:S03]  /*50b0*/  FFMA.FTZ R12, R12, UR8, -R133.reuse ;  /* 0x000000080c0c7c23 */ /* 0x100fe60008010885 */
[----:B------:R3:W-:Y:S01]  /*50c0*/  MUFU.EX2 R210, R11 ;  /* 0x0000000b00d27308 */ /* 0x0007e20000000800 */
[----:B-1----:R-:W-:Y:S05]  /*50d0*/  @!P0 VIADD R8, R0, 0x9 ;  /* 0x0000000900088836 */ /* 0x002fea0000000000 */
[----:B------:R-:W-:Y:S04]  /*50e0*/  @!P0 ISETP.GE.AND P1, PT, R8, R132, PT ;  /* 0x000000840800820c */ /* 0x000fe80003f26270 */
[----:B------:R-:W-:Y:S01]  /*50f0*/  MUFU.EX2 R205, R12 ;  /* 0x0000000c00cd7308 */ /* 0x000fe20000000800 */
[----:B------:R-:W-:Y:S02]  /*5100*/  @!P0 FSEL R13, R13, -INF , !P1 ;  /* 0xff8000000d0d8808 */ /* 0x000fe40004800000 */
[-C--:B------:R-:W-:Y:S03]  /*5110*/  @!P0 ISETP.GE.AND P1, PT, R9, R3.reuse, PT ;  /* 0x000000030900820c */ /* 0x080fe60003f26270 */
[----:B------:R-:W-:Y:S01]  /*5120*/  FFMA.FTZ R13, R13, UR8, -R133 ;  /* 0x000000080d0d7c23 */ /* 0x000fe20008010885 */
[----:B------:R-:W-:Y:S02]  /*5130*/  @!P0 FSEL R14, R14, -INF , !P1 ;  /* 0xff8000000e0e8808 */ /* 0x000fe40004800000 */
[----:B------:R-:W-:Y:S01]  /*5140*/  @!P0 ISETP.GE.AND P1, PT, R8, R3, PT ;  /* 0x000000030800820c */ /* 0x000fe20003f26270 */
[----:B------:R-:W-:Y:S02]  /*5150*/  MUFU.EX2 R204, R13 ;  /* 0x0000000d00cc7308 */ /* 0x000fe40000000800 */
[--C-:B------:R-:W-:Y:S01]  /*5160*/  FFMA.FTZ R14, R14, UR8, -R2.reuse ;  /* 0x000000080e0e7c23 */ /* 0x100fe20008010802 */
[----:B------:R-:W-:Y:S02]  /*5170*/  @!P0 FSEL R15, R15, -INF , !P1 ;  /* 0xff8000000f0f8808 */ /* 0x000fe40004800000 */
[-C--:B------:R-:W-:Y:S03]  /*5180*/  @!P0 ISETP.GE.AND P1, PT, R9, R140.reuse, PT ;  /* 0x0000008c0900820c */ /* 0x080fe60003f26270 */
[----:B------:R-:W-:Y:S01]  /*5190*/  FFMA.FTZ R15, R15, UR8, -R2 ;  /* 0x000000080f0f7c23 */ /* 0x000fe20008010802 */
[----:B------:R-:W-:Y:S01]  /*51a0*/  @!P0 FSEL R16, R16, -INF , !P1 ;  /* 0xff80000010108808 */ /* 0x000fe20004800000 */
[----:B------:R-:W-:Y:S01]  /*51b0*/  MUFU.EX2 R209, R14 ;  /* 0x0000000e00d17308 */ /* 0x000fe20000000800 */
[-C--:B------:R-:W-:Y:S01]  /*51c0*/  @!P0 ISETP.GE.AND P1, PT, R8, R140.reuse, PT ;  /* 0x0000008c0800820c */ /* 0x080fe20003f26270 */
[-C--:B--2---:R-:W-:Y:S03]  /*51d0*/  HMMA.16816.F32.BF16 R20, R148, R4.reuse, R20 ;  /* 0x000000049414723c */ /* 0x084fe60000041814 */
[----:B------:R-:W-:Y:S01]  /*51e0*/  @!P0 FSEL R17, R17, -INF , !P1 ;  /* 0xff80000011118808 */ /* 0x000fe20004800000 */
[--C-:B------:R-:W-:Y:S01]  /*51f0*/  FFMA.FTZ R16, R16, UR8, -R141.reuse ;  /* 0x0000000810107c23 */ /* 0x100fe2000801088d */
[-C--:B------:R-:W-:Y:S01]  /*5200*/  @!P0 ISETP.GE.AND P1, PT, R9, R135.reuse, PT ;  /* 0x000000870900820c */ /* 0x080fe20003f26270 */
[C---:B------:R-:W-:Y:S02]  /*5210*/  HMMA.16816.F32.BF16 R24, R136.reuse, R4, R24 ;  /* 0x000000048818723c */ /* 0x040fe40000041818 */
[----:B------:R-:W-:Y:S03]  /*5220*/  MUFU.EX2 R208, R15 ;  /* 0x0000000f00d07308 */ /* 0x000fe60000000800 */
[----:B------:R-:W-:Y:S01]  /*5230*/  @!P0 FSEL R18, R18, -INF , !P1 ;  /* 0xff80000012128808 */ /* 0x000fe20004800000 */
[-C--:B------:R-:W-:Y:S03]  /*5240*/  HMMA.16816.F32.BF16 R28, R136, R6.reuse, R28 ;  /* 0x00000006881c723c */ /* 0x080fe6000004181c */
[-C--:B------:R-:W-:Y:S03]  /*5250*/  @!P0 ISETP.GE.AND P1, PT, R8, R135.reuse, PT ;  /* 0x000000870800820c */ /* 0x080fe60003f26270 */
[----:B------:R-:W-:Y:S01]  /*5260*/  MUFU.EX2 R240, R16 ;  /* 0x0000001000f07308 */ /* 0x000fe20000000800 */
[C---:B------:R-:W-:Y:S01]  /*5270*/  @!P0 VIADD R9, R0.reuse, 0x10 ;  /* 0x0000001000098836 */ /* 0x040fe20000000000 */
[C---:B------:R-:W-:Y:S04]  /*5280*/  HMMA.16816.F32.BF16 R32, R148.reuse, R6, R32 ;  /* 0x000000069420723c */ /* 0x040fe80000041820 */
[----:B------:R-:W-:Y:S01]  /*5290*/  @!P0 FSEL R19, R19, -INF , !P1 ;  /* 0xff80000013138808 */ /* 0x000fe20004800000 */
[C---:B------:R-:W-:Y:S01]  /*52a0*/  @!P0 VIADD R8, R0.reuse, 0x11 ;  /* 0x0000001100088836 */ /* 0x040fe20000000000 */
[-C--:B------:R-:W-:Y:S01]  /*52b0*/  @!P0 ISETP.GE.AND P1, PT, R9, R140.reuse, PT ;  /* 0x0000008c0900820c */ /* 0x080fe20003f26270 */
[----:B------:R-:W-:Y:S04]  /*52c0*/  @!P0 VIADD R5, R0, 0x18 ;  /* 0x0000001800058836 */ /* 0x000fe80000000000 */
[----:B------:R-:W-:Y:S01]  /*52d0*/  @!P0 FSEL R20, R20, -INF , !P1 ;  /* 0xff80000014148808 */ /* 0x000fe20004800000 */
[----:B------:R-:W-:Y:S01]  /*52e0*/  @!P0 VIADD R4, R0, 0x19 ;  /* 0x0000001900048836 */ /* 0x000fe20000000000 */
[----:B------:R-:W-:Y:S01]  /*52f0*/  @!P0 ISETP.GE.AND P1, PT, R8, R140, PT ;  /* 0x0000008c0800820c */ /* 0x000fe20003f26270 */
[--C-:B------:R-:W-:Y:S01]  /*5300*/  FFMA.FTZ R18, R18, UR8, -R134.reuse ;  /* 0x0000000812127c23 */ /* 0x100fe20008010886 */
[--C-:B------:R-:W-:Y:S01]  /*5310*/  FFMA.FTZ R19, R19, UR8, -R134.reuse ;  /* 0x0000000813137c23 */ /* 0x100fe20008010886 */
[--C-:B------:R-:W-:Y:S01]  /*5320*/  FFMA.FTZ R17, R17, UR8, -R141.reuse ;  /* 0x0000000811117c23 */ /* 0x100fe2000801088d */
[----:B------:R-:W-:Y:S01]  /*5330*/  @!P0 FSEL R21, R21, -INF , !P1 ;  /* 0xff80000015158808 */ /* 0x000fe20004800000 */
[----:B------:R-:W-:Y:S01]  /*5340*/  MUFU.EX2 R192, R18 ;  /* 0x0000001200c07308 */ /* 0x000fe20000000800 */
[-C--:B------:R-:W-:Y:S01]  /*5350*/  @!P0 ISETP.GE.AND P1, PT, R9, R135.reuse, PT ;  /* 0x000000870900820c */ /* 0x080fe20003f26270 */
[--C-:B------:R-:W-:Y:S02]  /*5360*/  FFMA.FTZ R20, R20, UR8, -R141.reuse ;  /* 0x0000000814147c23 */ /* 0x100fe4000801088d */
[----:B------:R-:W-:Y:S01]  /*5370*/  FFMA.FTZ R21, R21, UR8, -R141 ;  /* 0x0000000815157c23 */ /* 0x000fe2000801088d */
[----:B------:R-:W-:Y:S02]  /*5380*/  @!P0 FSEL R22, R22, -INF , !P1 ;  /* 0xff80000016168808 */ /* 0x000fe40004800000 */
[----:B------:R-:W-:Y:S03]  /*5390*/  @!P0 ISETP.GE.AND P1, PT, R8, R135, PT ;  /* 0x000000870800820c */ /* 0x000fe60003f26270 */
[----:B------:R-:W1:Y:S01]  /*53a0*/  MUFU.EX2 R175, R19 ;  /* 0x0000001300af7308 */ /* 0x000e620000000800 */
[--C-:B------:R-:W-:Y:S01]  /*53b0*/  FFMA.FTZ R22, R22, UR8, -R134.reuse ;  /* 0x0000000816167c23 */ /* 0x100fe20008010886 */
[----:B------:R-:W-:Y:S02]  /*53c0*/  @!P0 FSEL R23, R23, -INF , !P1 ;  /* 0xff80000017178808 */ /* 0x000fe40004800000 */
[-C--:B------:R-:W-:Y:S06]  /*53d0*/  @!P0 ISETP.GE.AND P1, PT, R9, R132.reuse, PT ;  /* 0x000000840900820c */ /* 0x080fec0003f26270 */
[----:B------:R-:W-:Y:S01]  /*53e0*/  MUFU.EX2 R239, R17 ;  /* 0x0000001100ef7308 */ /* 0x000fe20000000800 */
[----:B------:R-:W-:Y:S01]  /*53f0*/  @!P0 FSEL R24, R24, -INF , !P1 ;  /* 0xff80000018188808 */ /* 0x000fe20004800000 */
[----:B------:R-:W-:Y:S01]  /*5400*/  FFMA.FTZ R23, R23, UR8, -R134 ;  /* 0x0000000817177c23 */ /* 0x000fe20008010886 */
[-C--:B------:R-:W-:Y:S03]  /*5410*/  @!P0 ISETP.GE.AND P1, PT, R8, R132.reuse, PT ;  /* 0x000000840800820c */ /* 0x080fe60003f26270 */
[--C-:B------:R-:W-:Y:S01]  /*5420*/  FFMA.FTZ R24, R24, UR8, -R133.reuse ;  /* 0x0000000818187c23 */ /* 0x100fe20008010885 */
[----:B------:R-:W-:Y:S03]  /*5430*/  @!P0 FSEL R25, R25, -INF , !P1 ;  /* 0xff80000019198808 */ /* 0x000fe60004800000 */
[----:B------:R-:W-:Y:S01]  /*5440*/  MUFU.EX2 R238, R20 ;  /* 0x0000001400ee7308 */ /* 0x000fe20000000800 */
[-C--:B------:R-:W-:Y:S01]  /*5450*/  @!P0 ISETP.GE.AND P1, PT, R9, R3.reuse, PT ;  /* 0x000000030900820c */ /* 0x080fe20003f26270 */
[--C-:B------:R-:W-:Y:S03]  /*5460*/  FFMA.FTZ R25, R25, UR8, -R133.reuse ;  /* 0x0000000819197c23 */ /* 0x100fe60008010885 */
[----:B------:R-:W-:Y:S02]  /*5470*/  @!P0 FSEL R26, R26, -INF , !P1 ;  /* 0xff8000001a1a8808 */ /* 0x000fe40004800000 */
[-C--:B------:R-:W-:Y:S03]  /*5480*/  @!P0 ISETP.GE.AND P1, PT, R8, R3.reuse, PT ;  /* 0x000000030800820c */ /* 0x080fe60003f26270 */
[----:B------:R-:W-:Y:S01]  /*5490*/  MUFU.EX2 R237, R21 ;  /* 0x0000001500ed7308 */ /* 0x000fe20000000800 */
[----:B---3--:R-:W2:Y:S01]  /*54a0*/  LDSM.16.M88.4 R8, [R181+0x1000] ;  /* 0x00100000b508783b */ /* 0x008ea20000000200 */
[--C-:B------:R-:W-:Y:S01]  /*54b0*/  FFMA.FTZ R26, R26, UR8, -R2.reuse ;  /* 0x000000081a1a7c23 */ /* 0x100fe20008010802 */
[----:B------:R-:W-:Y:S02]  /*54c0*/  @!P0 FSEL R27, R27, -INF , !P1 ;  /* 0xff8000001b1b8808 */ /* 0x000fe40004800000 */
[-C--:B------:R-:W-:Y:S05]  /*54d0*/  @!P0 ISETP.GE.AND P1, PT, R5, R132.reuse, PT ;  /* 0x000000840500820c */ /* 0x080fea0003f26270 */
[----:B------:R-:W-:Y:S01]  /*54e0*/  MUFU.EX2 R172, R22 ;  /* 0x0000001600ac7308 */ /* 0x000fe20000000800 */
[----:B------:R-:W-:Y:S01]  /*54f0*/  @!P0 FSEL R28, R28, -INF , !P1 ;  /* 0xff8000001c1c8808 */ /* 0x000fe20004800000 */
[--C-:B------:R-:W-:Y:S01]  /*5500*/  FFMA.FTZ R27, R27, UR8, -R2.reuse ;  /* 0x000000081b1b7c23 */ /* 0x100fe20008010802 */
[----:B------:R-:W-:Y:S03]  /*5510*/  @!P0 ISETP.GE.AND P1, PT, R4, R132, PT ;  /* 0x000000840400820c */ /* 0x000fe60003f26270 */
[--C-:B------:R-:W-:Y:S01]  /*5520*/  FFMA.FTZ R28, R28, UR8, -R133.reuse ;  /* 0x000000081c1c7c23 */ /* 0x100fe20008010885 */
        /* <DEDUP_REMOVED lines=17> */
[-C--:B--2---:R-:W-:Y:S03]  /*5640*/  HMMA.16816.F32.BF16 R36, R148, R8.reuse, R36 ;  /* 0x000000089424723c */ /* 0x084fe60000041824 */
[-C--:B------:R-:W-:Y:S01]  /*5650*/  @!P0 ISETP.GE.AND P1, PT, R5, R135.reuse, PT ;  /* 0x000000870500820c */ /* 0x080fe20003f26270 */
[----:B------:R-:W-:Y:S02]  /*5660*/  @!P0 VIADD R5, R0, 0x20 ;  /* 0x0000002000058836 */ /* 0x000fe40000000000 */
[--C-:B------:R-:W-:Y:S01]  /*5670*/  FFMA.FTZ R33, R33, UR8, -R141.reuse ;  /* 0x0000000821217c23 */ /* 0x100fe2000801088d */
[C---:B------:R-:W-:Y:S02]  /*5680*/  HMMA.16816.F32.BF16 R40, R136.reuse, R8, R40 ;  /* 0x000000088828723c */ /* 0x040fe40000041828 */
[----:B------:R-:W-:Y:S02]  /*5690*/  MUFU.EX2 R233, R32 ;  /* 0x0000002000e97308 */ /* 0x000fe40000000800 */
[----:B------:R-:W-:Y:S02]  /*56a0*/  @!P0 FSEL R34, R34, -INF , !P1 ;  /* 0xff80000022228808 */ /* 0x000fe40004800000 */
        /* <DEDUP_REMOVED lines=8> */
[----:B------:R-:W-:Y:S01]  /*5730*/  @!P0 VIADD R8, R0, 0x29 ;  /* 0x0000002900088836 */ /* 0x000fe20000000000 */
[----:B------:R-:W-:Y:S03]  /*5740*/  MUFU.EX2 R197, R25 ;  /* 0x0000001900c57308 */ /* 0x000fe60000000800 */
[----:B------:R-:W-:Y:S01]  /*5750*/  @!P0 FSEL R36, R36, -INF , !P1 ;  /* 0xff80000024248808 */ /* 0x000fe20004800000 */
[--C-:B------:R-:W-:Y:S01]  /*5760*/  FFMA.FTZ R34, R34, UR8, -R134.reuse ;  /* 0x0000000822227c23 */ /* 0x100fe20008010886 */
[----:B------:R-:W-:Y:S01]  /*5770*/  @!P0 ISETP.GE.AND P1, PT, R4, R140, PT ;  /* 0x0000008c0400820c */ /* 0x000fe20003f26270 */
[--C-:B------:R-:W-:Y:S02]  /*5780*/  FFMA.FTZ R35, R35, UR8, -R134.reuse ;  /* 0x0000000823237c23 */ /* 0x100fe40008010886 */
[--C-:B------:R-:W-:Y:S01]  /*5790*/  FFMA.FTZ R36, R36, UR8, -R141.reuse ;  /* 0x0000000824247c23 */ /* 0x100fe2000801088d */
        /* <DEDUP_REMOVED lines=22> */
[----:B------:R-:W2:Y:S01]  /*5900*/  LDSM.16.M88.4 R4, [R181+0x1800] ;  /* 0x00180000b504783b */ /* 0x000ea20000000200 */
        /* <DEDUP_REMOVED lines=33> */
[----:B------:R-:W-:Y:S03]  /*5b20*/  @!P0 ISETP.GE.AND P1, PT, R8, R135, PT ;  /* 0x000000870800820c */ /* 0x000fe60003f26270 */
[----:B------:R-:W-:Y:S01]  /*5b30*/  MUFU.EX2 R228, R49 ;  /* 0x0000003100e47308 */ /* 0x000fe20000000800 */
[----:B------:R-:W-:Y:S01]  /*5b40*/  @!P0 VIADD R8, R0, 0x31 ;  /* 0x0000003100088836 */ /* 0x000fe20000000000 */
[----:B------:R-:W-:Y:S04]  /*5b50*/  HMMA.16816.F32.BF16 R64, R148, R6, R64 ;  /* 0x000000069440723c */ /* 0x000fe80000041840 */
[----:B------:R-:W-:Y:S01]  /*5b60*/  @!P0 ISETP.GE.AND P3, PT, R8, R3, PT ;  /* 0x000000030800820c */ /* 0x000fe20003f66270 */
[C---:B------:R-:W-:Y:S01]  /*5b70*/  @!P0 VIADD R4, R0.reuse, 0x38 ;  /* 0x0000003800048836 */ /* 0x040fe20000000000 */
[----:B------:R-:W-:Y:S01]  /*5b80*/  @!P0 FSEL R51, R51, -INF , !P1 ;  /* 0xff80000033338808 */ /* 0x000fe20004800000 */
[----:B------:R-:W-:Y:S01]  /*5b90*/  @!P0 VIADD R0, R0, 0x39 ;  /* 0x0000003900008836 */ /* 0x000fe20000000000 */
[----:B------:R-:W-:Y:S01]  /*5ba0*/  @!P0 ISETP.GE.AND P1, PT, R9, R140, PT ;  /* 0x0000008c0900820c */ /* 0x000fe20003f26270 */
[----:B------:R-:W-:Y:S01]  /*5bb0*/  MUFU.EX2 R170, R40 ;  /* 0x0000002800aa7308 */ /* 0x000fe20000000800 */
[----:B------:R-:W-:Y:S01]  /*5bc0*/  @!P0 ISETP.GE.AND P2, PT, R4, R132, PT ;  /* 0x000000840400820c */ /* 0x000fe20003f46270 */
[--C-:B------:R-:W-:Y:S01]  /*5bd0*/  FFMA.FTZ R50, R50, UR8, -R134.reuse ;  /* 0x0000000832327c23 */ /* 0x100fe20008010886 */
[----:B------:R-:W-:Y:S01]  /*5be0*/  @!P0 FSEL R52, R52, -INF , !P1 ;  /* 0xff80000034348808 */ /* 0x000fe20004800000 */
[--C-:B------:R-:W-:Y:S01]  /*5bf0*/  FFMA.FTZ R51, R51, UR8, -R134.reuse ;  /* 0x0000000833337c23 */ /* 0x100fe20008010886 */
[-C--:B------:R-:W-:Y:S02]  /*5c00*/  @!P0 ISETP.GE.AND P1, PT, R8, R140.reuse, PT ;  /* 0x0000008c0800820c */ /* 0x080fe40003f26270 */
[----:B------:R-:W-:Y:S03]  /*5c10*/  @!P0 ISETP.GE.AND P6, PT, R4, R140, PT ;  /* 0x0000008c0400820c */ /* 0x000fe60003fc6270 */
[----:B------:R-:W-:Y:S01]  /*5c20*/  MUFU.EX2 R157, R50 ;  /* 0x00000032009d7308 */ /* 0x000fe20000000800 */
[----:B------:R-:W-:Y:S01]  /*5c30*/  @!P0 FSEL R53, R53, -INF , !P1 ;  /* 0xff80000035358808 */ /* 0x000fe20004800000 */
[--C-:B------:R-:W-:Y:S01]  /*5c40*/  FFMA.FTZ R52, R52, UR8, -R141.reuse ;  /* 0x0000000834347c23 */ /* 0x100fe2000801088d */
[-C--:B------:R-:W-:Y:S02]  /*5c50*/  @!P0 ISETP.GE.AND P1, PT, R9, R135.reuse, PT ;  /* 0x000000870900820c */ /* 0x080fe40003f26270 */
[----:B------:R-:W-:Y:S01]  /*5c60*/  @!P0 FSEL R60, R60, -INF , !P2 ;  /* 0xff8000003c3c8808 */ /* 0x000fe20005000000 */
[----:B------:R-:W-:Y:S01]  /*5c70*/  FFMA.FTZ R53, R53, UR8, -R141 ;  /* 0x0000000835357c23 */ /* 0x000fe2000801088d */
[----:B------:R-:W-:Y:S03]  /*5c80*/  @!P0 FSEL R54, R54, -INF , !P1 ;  /* 0xff80000036368808 */ /* 0x000fe60004800000 */
[----:B------:R-:W2:Y:S01]  /*5c90*/  MUFU.EX2 R156, R51 ;  /* 0x00000033009c7308 */ /* 0x000ea20000000800 */
[-C--:B------:R-:W-:Y:S01]  /*5ca0*/  @!P0 ISETP.GE.AND P1, PT, R8, R135.reuse, PT ;  /* 0x000000870800820c */ /* 0x080fe20003f26270 */
[--C-:B------:R-:W-:Y:S01]  /*5cb0*/  FFMA.FTZ R60, R60, UR8, -R133.reuse ;  /* 0x000000083c3c7c23 */ /* 0x100fe20008010885 */
[----:B------:R-:W-:Y:S01]  /*5cc0*/  @!P0 ISETP.GE.AND P4, PT, R4, R135, PT ;  /* 0x000000870400820c */ /* 0x000fe20003f86270 */
[--C-:B------:R-:W-:Y:S01]  /*5cd0*/  FFMA.FTZ R54, R54, UR8, -R134.reuse ;  /* 0x0000000836367c23 */ /* 0x100fe20008010886 */
[----:B------:R-:W-:Y:S02]  /*5ce0*/  @!P0 FSEL R55, R55, -INF , !P1 ;  /* 0xff80000037378808 */ /* 0x000fe40004800000 */
[-C--:B------:R-:W-:Y:S03]  /*5cf0*/  @!P0 ISETP.GE.AND P1, PT, R9, R132.reuse, PT ;  /* 0x000000840900820c */ /* 0x080fe60003f26270 */
[----:B------:R-:W-:Y:S01]  /*5d00*/  MUFU.EX2 R169, R41 ;  /* 0x0000002900a97308 */ /* 0x000fe20000000800 */
[-C--:B------:R-:W-:Y:S01]  /*5d10*/  @!P0 ISETP.GE.AND P2, PT, R4, R3.reuse, PT ;  /* 0x000000030400820c */ /* 0x080fe20003f46270 */
[----:B------:R-:W-:Y:S01]  /*5d20*/  FFMA.FTZ R55, R55, UR8, -R134 ;  /* 0x0000000837377c23 */ /* 0x000fe20008010886 */
[----:B------:R-:W-:Y:S02]  /*5d30*/  @!P0 FSEL R56, R56, -INF , !P1 ;  /* 0xff80000038388808 */ /* 0x000fe40004800000 */
[----:B------:R-:W-:Y:S02]  /*5d40*/  @!P0 ISETP.GE.AND P1, PT, R8, R132, PT ;  /* 0x000000840800820c */ /* 0x000fe40003f26270 */
[----:B------:R-:W-:Y:S03]  /*5d50*/  F2FP.BF16.F32.PACK_AB R4, R236, R234 ;  /* 0x000000eaec04723e */ /* 0x000fe600000010ff */
[----:B------:R-:W-:Y:S01]  /*5d60*/  MUFU.EX2 R196, R42 ;  /* 0x0000002a00c47308 */ /* 0x000fe20000000800 */
[----:B------:R-:W-:Y:S01]  /*5d70*/  @!P0 FSEL R57, R57, -INF , !P1 ;  /* 0xff80000039398808 */ /* 0x000fe20004800000 */
[--C-:B------:R-:W-:Y:S01]  /*5d80*/  FFMA.FTZ R56, R56, UR8, -R133.reuse ;  /* 0x0000000838387c23 */ /* 0x100fe20008010885 */
[-C--:B------:R-:W-:Y:S01]  /*5d90*/  @!P0 ISETP.GE.AND P1, PT, R9, R3.reuse, PT ;  /* 0x000000030900820c */ /* 0x080fe20003f26270 */
[----:B------:R3:W-:Y:S01]  /*5da0*/  STS [R213+0x1c000], R4 ;  /* 0x01c00004d5007388 */ /* 0x0007e20000000800 */
[----:B------:R-:W-:Y:S01]  /*5db0*/  @!P0 FSEL R59, R59, -INF , !P3 ;  /* 0xff8000003b3b8808 */ /* 0x000fe20005800000 */
[--C-:B------:R-:W-:Y:S01]  /*5dc0*/  FFMA.FTZ R57, R57, UR8, -R133.reuse ;  /* 0x0000000839397c23 */ /* 0x100fe20008010885 */
[----:B------:R-:W-:Y:S03]  /*5dd0*/  @!P0 FSEL R58, R58, -INF , !P1 ;  /* 0xff8000003a3a8808 */ /* 0x000fe60004800000 */
[----:B------:R-:W-:Y:S01]  /*5de0*/  MUFU.EX2 R195, R43 ;  /* 0x0000002b00c37308 */ /* 0x000fe20000000800 */
[C---:B------:R-:W-:Y:S01]  /*5df0*/  @!P0 ISETP.GE.AND P1, PT, R0.reuse, R132, PT ;  /* 0x000000840000820c */ /* 0x040fe20003f26270 */
[--C-:B------:R-:W-:Y:S01]  /*5e00*/  FFMA.FTZ R59, R59, UR8, -R2.reuse ;  /* 0x000000083b3b7c23 */ /* 0x100fe20008010802 */
[----:B------:R-:W-:Y:S01]  /*5e10*/  @!P0 ISETP.GE.AND P5, PT, R0, R140, PT ;  /* 0x0000008c0000820c */ /* 0x000fe20003fa6270 */
[--C-:B------:R-:W-:Y:S01]  /*5e20*/  FFMA.FTZ R58, R58, UR8, -R2.reuse ;  /* 0x000000083a3a7c23 */ /* 0x100fe20008010802 */
[----:B------:R-:W-:Y:S02]  /*5e30*/  @!P0 FSEL R61, R61, -INF , !P1 ;  /* 0xff8000003d3d8808 */ /* 0x000fe40004800000 */
[C---:B------:R-:W-:Y:S03]  /*5e40*/  @!P0 ISETP.GE.AND P1, PT, R0.reuse, R3, PT ;  /* 0x000000030000820c */ /* 0x040fe60003f26270 */
[----:B------:R-:W-:Y:S01]  /*5e50*/  MUFU.EX2 R168, R44 ;  /* 0x0000002c00a87308 */ /* 0x000fe20000000800 */
[----:B----4-:R-:W-:Y:S01]  /*5e60*/  F2FP.BF16.F32.PACK_AB R3, R199, R235 ;  /* 0x000000ebc703723e */ /* 0x010fe200000010ff */
[----:B------:R-:W-:Y:S01]  /*5e70*/  FFMA.FTZ R133, R61, UR8, -R133 ;  /* 0x000000083d857c23 */ /* 0x000fe20008010885 */
[----:B------:R-:W-:Y:S02]  /*5e80*/  @!P0 ISETP.GE.AND P3, PT, R0, R135, PT ;  /* 0x000000870000820c */ /* 0x000fe40003f66270 */
[----:B-1----:R-:W-:Y:S01]  /*5e90*/  F2FP.BF16.F32.PACK_AB R0, R175, R192 ;  /* 0x000000c0af00723e */ /* 0x002fe200000010ff */
[----:B------:R1:W-:Y:S01]  /*5ea0*/  STS [R213+0x1c400], R3 ;  /* 0x01c40003d5007388 */ /* 0x0003e20000000800 */
[----:B--2---:R-:W-:Y:S03]  /*5eb0*/  F2FP.BF16.F32.PACK_AB R5, R156, R157 ;  /* 0x0000009d9c05723e */ /* 0x004fe600000010ff */
[----:B------:R-:W-:Y:S01]  /*5ec0*/  MUFU.EX2 R167, R45 ;  /* 0x0000002d00a77308 */ /* 0x000fe20000000800 */
[----:B------:R-:W-:Y:S01]  /*5ed0*/  @!P0 FSEL R64, R64, -INF , !P6 ;  /* 0xff80000040408808 */ /* 0x000fe20007000000 */
[----:B------:R2:W-:Y:S01]  /*5ee0*/  STS [R215+0x1c400], R0 ;  /* 0x01c40000d7007388 */ /* 0x0005e20000000800 */
[----:B------:R-:W-:Y:S02]  /*5ef0*/  @!P0 FSEL R62, R62, -INF , !P2 ;  /* 0xff8000003e3e8808 */ /* 0x000fe40005000000 */
[----:B---3--:R-:W-:Y:S01]  /*5f00*/  F2FP.BF16.F32.PACK_AB R4, R239, R240 ;  /* 0x000000f0ef04723e */ /* 0x008fe200000010ff */
[--C-:B------:R-:W-:Y:S01]  /*5f10*/  FFMA.FTZ R64, R64, UR8, -R141.reuse ;  /* 0x0000000840407c23 */ /* 0x100fe2000801088d */
[----:B------:R-:W-:Y:S03]  /*5f20*/  @!P0 FSEL R65, R65, -INF , !P5 ;  /* 0xff80000041418808 */ /* 0x000fe60006800000 */
[----:B------:R-:W-:Y:S01]  /*5f30*/  MUFU.EX2 R174, R46 ;  /* 0x0000002e00ae7308 */ /* 0x000fe20000000800 */
[----:B------:R-:W-:Y:S01]  /*5f40*/  @!P0 FSEL R63, R63, -INF , !P1 ;  /* 0xff8000003f3f8808 */ /* 0x000fe20004800000 */
[----:B------:R3:W-:Y:S01]  /*5f50*/  STS [R215+0x1c000], R4 ;  /* 0x01c00004d7007388 */ /* 0x0007e20000000800 */
[----:B------:R-:W-:Y:S01]  /*5f60*/  @!P0 FSEL R66, R66, -INF , !P4 ;  /* 0xff80000042428808 */ /* 0x000fe20006000000 */
[--C-:B------:R-:W-:Y:S01]  /*5f70*/  FFMA.FTZ R62, R62, UR8, -R2.reuse ;  /* 0x000000083e3e7c23 */ /* 0x100fe20008010802 */
[----:B------:R-:W-:Y:S01]  /*5f80*/  @!P0 FSEL R67, R67, -INF , !P3 ;  /* 0xff80000043438808 */ /* 0x000fe20005800000 */
[----:B------:R-:W-:Y:S01]  /*5f90*/  FFMA.FTZ R141, R65, UR8, -R141 ;  /* 0x00000008418d7c23 */ /* 0x000fe2000801088d */
[----:B------:R-:W-:Y:S03]  /*5fa0*/  FFMA.FTZ R2, R63, UR8, -R2 ;  /* 0x000000083f027c23 */ /* 0x000fe60008010802 */
[----:B------:R-:W-:Y:S01]  /*5fb0*/  MUFU.EX2 R173, R47 ;  /* 0x0000002f00ad7308 */ /* 0x000fe20000000800 */
[--C-:B------:R-:W-:Y:S01]  /*5fc0*/  FFMA.FTZ R66, R66, UR8, -R134.reuse ;  /* 0x0000000842427c23 */ /* 0x100fe20008010886 */
[----:B------:R-:W-:Y:S01]  /*5fd0*/  FFMA.FTZ R134, R67, UR8, -R134 ;  /* 0x0000000843867c23 */ /* 0x000fe20008010886 */
[----:B------:R-:W-:Y:S02]  /*5fe0*/  IADD3 R146, P0, R249, UR20, RZ ;  /* 0x00000014f9927c10 */ /* 0x000fe4000ff1e0ff */
[----:B-1----:R-:W-:Y:S05]  /*5ff0*/  F2FP.BF16.F32.PACK_AB R3, R206, R207 ;  /* 0x000000cfce03723e */ /* 0x002fea00000010ff */
[----:B------:R-:W-:Y:S01]  /*6000*/  MUFU.EX2 R227, R52 ;  /* 0x0000003400e37308 */ /* 0x000fe20000000800 */
[----:B------:R-:W-:Y:S02]  /*6010*/  IADD3.X R147, R248, UR19, RZ, P0, !PT ;  /* 0x00000013f8937c10 */ /* 0x000fe400087fe4ff */
[----:B--2---:R-:W-:Y:S01]  /*6020*/  F2FP.BF16.F32.PACK_AB R0, R210, R211 ;  /* 0x000000d3d200723e */ /* 0x004fe200000010ff */
[----:B------:R1:W-:Y:S01]  /*6030*/  STS [R213+0x1e000], R3 ;  /* 0x01e00003d5007388 */ /* 0x0003e20000000800 */
[----:B------:R-:W-:Y:S03]  /*6040*/  PLOP3.LUT P0, PT, PT, PT, UP3, 0x80, 0x0 ;  /* 0x000000000000781c */ /* 0x000fe60003f0f038 */
[----:B------:R2:W-:Y:S02]  /*6050*/  STS [R213+0x1e400], R0 ;  /* 0x01e40000d5007388 */ /* 0x0005e40000000800 */
[----:B------:R-:W-:Y:S01]  /*6060*/  MUFU.EX2 R226, R53 ;  /* 0x0000003500e27308 */ /* 0x000fe20000000800 */
[----:B---3--:R-:W-:Y:S01]  /*6070*/  F2FP.BF16.F32.PACK_AB R4, R204, R205 ;  /* 0x000000cdcc04723e */ /* 0x008fe200000010ff */
[----:B------:R-:W3:Y:S04]  /*6080*/  LDG.E R145, desc[UR10][R146.64+0x20] ;  /* 0x0000200a92917981 */ /* 0x000ee8000c1e1900 */
[----:B------:R4:W-:Y:S04]  /*6090*/  STS [R215+0x1e000], R4 ;  /* 0x01e00004d7007388 */ /* 0x0009e80000000800 */
[----:B------:R-:W-:Y:S10]  /*60a0*/  MUFU.EX2 R153, R54 ;  /* 0x0000003600997308 */ /* 0x000ff40000000800 */
[----:B------:R-:W-:Y:S01]  /*60b0*/  MUFU.EX2 R152, R55 ;  /* 0x0000003700987308 */ /* 0x000fe20000000800 */
[----:B-1----:R-:W-:Y:S02]  /*60c0*/  F2FP.BF16.F32.PACK_AB R3, R208, R209 ;  /* 0x000000d1d003723e */ /* 0x002fe400000010ff */
[----:B--2---:R-:W-:Y:S03]  /*60d0*/  F2FP.BF16.F32.PACK_AB R0, R237, R238 ;  /* 0x000000eeed00723e */ /* 0x004fe600000010ff */
[----:B------:R1:W-:Y:S04]  /*60e0*/  STS [R215+0x1e400], R3 ;  /* 0x01e40003d7007388 */ /* 0x0003e80000000800 */
[----:B------:R-:W-:Y:S01]  /*60f0*/  MUFU.EX2 R221, R64 ;  /* 0x0000004000dd7308 */ /* 0x000fe20000000800 */
[----:B------:R2:W-:Y:S01]  /*6100*/  STS [R219+0x1c000], R0 ;  /* 0x01c00000db007388 */ /* 0x0005e20000000800 */
[----:B----4-:R-:W-:Y:S08]  /*6110*/  F2FP.BF16.F32.PACK_AB R4, R171, R172 ;  /* 0x000000acab04723e */ /* 0x010ff000000010ff */
[----:B------:R-:W4:Y:S01]  /*6120*/  MUFU.EX2 R220, R141 ;  /* 0x0000008d00dc7308 */ /* 0x000f220000000800 */
[----:B------:R4:W-:Y:S09]  /*6130*/  STS [R219+0x1c400], R4 ;  /* 0x01c40004db007388 */ /* 0x0009f20000000800 */
[----:B------:R4:W-:Y:S01]  /*6140*/  MUFU.EX2 R155, R2 ;  /* 0x00000002009b7308 */ /* 0x0009e20000000800 */
[----:B-1----:R-:W-:Y:S09]  /*6150*/  F2FP.BF16.F32.PACK_AB R3, R232, R233 ;  /* 0x000000e9e803723e */ /* 0x002ff200000010ff */
[----:B------:R-:W-:Y:S01]  /*6160*/  MUFU.EX2 R150, R66 ;  /* 0x0000004200967308 */ /* 0x000fe20000000800 */
[----:B--2---:R-:W-:Y:S01]  /*6170*/  F2FP.BF16.F32.PACK_AB R0, R165, R166 ;  /* 0x000000a6a500723e */ /* 0x004fe200000010ff */
[----:B------:R1:W-:Y:S04]  /*6180*/  STS [R218+0x1c000], R3 ;  /* 0x01c00003da007388 */ /* 0x0003e80000000800 */
[----:B------:R2:W-:Y:S04]  /*6190*/  STS [R218+0x1c400], R0 ;  /* 0x01c40000da007388 */ /* 0x0005e80000000800 */
[----:B------:R-:W-:Y:S01]  /*61a0*/  MUFU.EX2 R149, R134 ;  /* 0x0000008600957308 */ /* 0x000fe20000000800 */
[----:B----4-:R-:W-:Y:S02]  /*61b0*/  F2FP.BF16.F32.PACK_AB R2, R220, R221 ;  /* 0x000000dddc02723e */ /* 0x010fe400000010ff */
[----:B------:R-:W-:Y:S05]  /*61c0*/  F2FP.BF16.F32.PACK_AB R4, R197, R198 ;  /* 0x000000c6c504723e */ /* 0x000fea00000010ff */
[----:B------:R4:W-:Y:S02]  /*61d0*/  STS [R219+0x1e000], R4 ;  /* 0x01e00004db007388 */ /* 0x0009e40000000800 */
[----:B------:R-:W-:Y:S10]  /*61e0*/  MUFU.EX2 R160, R56 ;  /* 0x0000003800a07308 */ /* 0x000ff40000000800 */
[----:B------:R-:W4:Y:S01]  /*61f0*/  MUFU.EX2 R159, R57 ;  /* 0x00000039009f7308 */ /* 0x000f220000000800 */
[----:B-1----:R-:W-:Y:S02]  /*6200*/  F2FP.BF16.F32.PACK_AB R3, R193, R194 ;  /* 0x000000c2c103723e */ /* 0x002fe400000010ff */
[----:B--2---:R-:W-:Y:S07]  /*6210*/  F2FP.BF16.F32.PACK_AB R0, R202, R203 ;  /* 0x000000cbca00723e */ /* 0x004fee00000010ff */
[----:B------:R-:W-:Y:S01]  /*6220*/  MUFU.EX2 R164, R58 ;  /* 0x0000003a00a47308 */ /* 0x000fe20000000800 */
[----:B------:R1:W-:Y:S04]  /*6230*/  STS [R219+0x1e400], R0 ;  /* 0x01e40000db007388 */ /* 0x0003e80000000800 */
[----:B------:R2:W-:Y:S01]  /*6240*/  STS [R218+0x1e000], R3 ;  /* 0x01e00003da007388 */ /* 0x0005e20000000800 */
[----:B----4-:R-:W-:Y:S04]  /*6250*/  F2FP.BF16.F32.PACK_AB R4, R230, R231 ;  /* 0x000000e7e604723e */ /* 0x010fe800000010ff */
[----:B------:R-:W4:Y:S10]  /*6260*/  MUFU.EX2 R161, R59 ;  /* 0x0000003b00a17308 */ /* 0x000f340000000800 */
[----:B------:R-:W-:Y:S10]  /*6270*/  MUFU.EX2 R154, R60 ;  /* 0x0000003c009a7308 */ /* 0x000ff40000000800 */
[----:B------:R-:W4:Y:S01]  /*6280*/  MUFU.EX2 R151, R133 ;  /* 0x0000008500977308 */ /* 0x000f220000000800 */
[----:B-1----:R-:W-:Y:S02]  /*6290*/  F2FP.BF16.F32.PACK_AB R0, R200, R201 ;  /* 0x000000c9c800723e */ /* 0x002fe400000010ff */
[----:B--2---:R-:W-:Y:S03]  /*62a0*/  F2FP.BF16.F32.PACK_AB R3, R162, R163 ;  /* 0x000000a3a203723e */ /* 0x004fe600000010ff */
[----:B------:R1:W-:Y:S04]  /*62b0*/  STS [R218+0x1e400], R0 ;  /* 0x01e40000da007388 */ /* 0x0003e80000000800 */
[----:B------:R-:W2:Y:S01]  /*62c0*/  MUFU.EX2 R158, R62 ;  /* 0x0000003e009e7308 */ /* 0x000ea20000000800 */
[----:B------:R4:W-:Y:S04]  /*62d0*/  STS [R212+0x1c000], R4 ;  /* 0x01c00004d4007388 */ /* 0x0009e80000000800 */
[----:B------:R2:W-:Y:S04]  /*62e0*/  STS [R212+0x1c400], R3 ;  /* 0x01c40003d4007388 */ /* 0x0005e80000000800 */
[----:B------:R2:W-:Y:S01]  /*62f0*/  STS [R214+0x1c400], R5 ;  /* 0x01c40005d6007388 */ /* 0x0005e20000000800 */
[----:B-1----:R-:W-:Y:S02]  /*6300*/  F2FP.BF16.F32.PACK_AB R0, R228, R229 ;  /* 0x000000e5e400723e */ /* 0x002fe400000010ff */
[----:B----4-:R-:W-:Y:S03]  /*6310*/  F2FP.BF16.F32.PACK_AB R4, R169, R170 ;  /* 0x000000aaa904723e */ /* 0x010fe600000010ff */
[----:B------:R1:W-:Y:S01]  /*6320*/  STS [R214+0x1c000], R0 ;  /* 0x01c00000d6007388 */ /* 0x0003e20000000800 */
[----:B--2---:R-:W-:Y:S03]  /*6330*/  F2FP.BF16.F32.PACK_AB R3, R195, R196 ;  /* 0x000000c4c303723e */ /* 0x004fe600000010ff */
[----:B------:R2:W-:Y:S01]  /*6340*/  STS [R212+0x1e000], R4 ;  /* 0x01e00004d4007388 */ /* 0x0005e20000000800 */
[----:B------:R-:W-:Y:S03]  /*6350*/  F2FP.BF16.F32.PACK_AB R5, R173, R174 ;  /* 0x000000aead05723e */ /* 0x000fe600000010ff */
[----:B------:R4:W-:Y:S04]  /*6360*/  STS [R212+0x1e400], R3 ;  /* 0x01e40003d4007388 */ /* 0x0009e80000000800 */
[----:B------:R4:W-:Y:S01]  /*6370*/  STS [R214+0x1e400], R5 ;  /* 0x01e40005d6007388 */ /* 0x0009e20000000800 */
[----:B-1----:R-:W-:Y:S02]  /*6380*/  F2FP.BF16.F32.PACK_AB R0, R167, R168 ;  /* 0x000000a8a700723e */ /* 0x002fe400000010ff */
[----:B--2---:R-:W-:Y:S03]  /*6390*/  F2FP.BF16.F32.PACK_AB R4, R226, R227 ;  /* 0x000000e3e204723e */ /* 0x004fe600000010ff */
[----:B------:R1:W-:Y:S01]  /*63a0*/  STS [R214+0x1e000], R0 ;  /* 0x01e00000d6007388 */ /* 0x0003e20000000800 */
[----:B----4-:R-:W-:Y:S03]  /*63b0*/  F2FP.BF16.F32.PACK_AB R3, R152, R153 ;  /* 0x000000999803723e */ /* 0x010fe600000010ff */
        /* <DEDUP_REMOVED lines=8> */
[----:B------:R-:W-:Y:S01]  /*6440*/  STS [R217+0x1e000], R5 ;  /* 0x01e00005d9007388 */ /* 0x000fe20000000800 */
[----:B------:R-:W-:Y:S03]  /*6450*/  F2FP.BF16.F32.PACK_AB R2, R155, R158 ;  /* 0x0000009e9b02723e */ /* 0x000fe600000010ff */
[----:B------:R-:W-:Y:S04]  /*6460*/  STS [R217+0x1e400], R4 ;  /* 0x01e40004d9007388 */ /* 0x000fe80000000800 */
[----:B------:R-:W-:Y:S04]  /*6470*/  STS [R216+0x1e000], R3 ;  /* 0x01e00003d8007388 */ /* 0x000fe80000000800 */
[----:B------:R2:W-:Y:S04]  /*6480*/  STS [R216+0x1e400], R2 ;  /* 0x01e40002d8007388 */ /* 0x0005e80000000800 */
[----:B------:R-:W-:Y:S01]  /*6490*/  LDSM.16.M88.4 R16, [R180+UR4+0x10000] ;  /* 0x01000004b410783b */ /* 0x000fe20008000200 */
[C---:B-1----:R-:W-:Y:S07]  /*64a0*/  LEA R0, R185.reuse, UR4, 0x1 ;  /* 0x00000004b9007c11 */ /* 0x042fee000f8e08ff */
[----:B------:R-:W-:Y:S01]  /*64b0*/  LDSM.16.M88.4 R32, [R180+UR4+0x10800] ;  /* 0x01080004b420783b */ /* 0x000fe20008000200 */
[----:B------:R-:W-:Y:S07]  /*64c0*/  IMAD.IADD R144, R178, 0x1, R0 ;  /* 0x00000001b2907824 */ /* 0x000fee00078e0200 */
[----:B------:R-:W1:Y:S01]  /*64d0*/  LDSM.16.M88.4 R64, [R0+0x8000] ;  /* 0x008000000040783b */ /* 0x000e620000000200 */
[----:B--2---:R-:W-:Y:S07]  /*64e0*/  LEA R2, R185, UR4, 0x1 ;  /* 0x00000004b9027c11 */ /* 0x004fee000f8e08ff */
[----:B------:R2:W4:Y:S08]  /*64f0*/  LDSM.16.M88.4 R60, [R0+0xa000] ;  /* 0x00a00000003c783b */ /* 0x0005300000000200 */
[----:B------:R-:W3:Y:S08]  /*6500*/  LDSM.16.M88.4 R48, [R180+UR4+0x11000] ;  /* 0x01100004b430783b */ /* 0x000ef00008000200 */
[----:B------:R-:W3:Y:S08]  /*6510*/  LDSM.16.M88.4 R132, [R180+UR4+0x11800] ;  /* 0x01180004b484783b */ /* 0x000ef00008000200 */
[----:B------:R-:W-:Y:S01]  /*6520*/  LDSM.16.M88.4 R140, [R182+0x4000] ;  /* 0x00400000b68c783b */ /* 0x000fe20000000200 */
[-C--:B-1----:R-:W-:Y:S07]  /*6530*/  HMMA.16816.F32.BF16 R4, R64, R16.reuse, RZ ;  /* 0x000000104004723c */ /* 0x082fee00000418ff */
[----:B--2---:R-:W5:Y:S01]  /*6540*/  LDG.E R0, desc[UR10][R146.64+0x120] ;  /* 0x0001200a92007981 */ /* 0x004f62000c1e1900 */
[C---:B----4-:R-:W-:Y:S06]  /*6550*/  HMMA.16816.F32.BF16 R8, R60.reuse, R16, RZ ;  /* 0x000000103c08723c */ /* 0x050fec00000418ff */
[-C--:B------:R-:W-:Y:S06]  /*6560*/  HMMA.16816.F32.BF16 R12, R60, R18.reuse, RZ ;  /* 0x000000123c0c723c */ /* 0x080fec00000418ff */
[C---:B------:R-:W-:Y:S06]  /*6570*/  HMMA.16816.F32.BF16 R16, R64.reuse, R18, RZ ;  /* 0x000000124010723c */ /* 0x040fec00000418ff */
[-C--:B------:R-:W-:Y:S06]  /*6580*/  HMMA.16816.F32.BF16 R20, R64, R32.reuse, RZ ;  /* 0x000000204014723c */ /* 0x080fec00000418ff */
[C---:B------:R-:W-:Y:S06]  /*6590*/  HMMA.16816.F32.BF16 R24, R60.reuse, R32, RZ ;  /* 0x000000203c18723c */ /* 0x040fec00000418ff */
[-C--:B------:R-:W-:Y:S06]  /*65a0*/  HMMA.16816.F32.BF16 R28, R60, R34.reuse, RZ ;  /* 0x000000223c1c723c */ /* 0x080fec00000418ff */
[C---:B------:R-:W-:Y:S06]  /*65b0*/  HMMA.16816.F32.BF16 R32, R64.reuse, R34, RZ ;  /* 0x000000224020723c */ /* 0x040fec00000418ff */
[-C--:B---3--:R-:W-:Y:S06]  /*65c0*/  HMMA.16816.F32.BF16 R36, R64, R48.reuse, RZ ;  /* 0x000000304024723c */ /* 0x088fec00000418ff */
[C---:B------:R-:W-:Y:S06]  /*65d0*/  HMMA.16816.F32.BF16 R40, R60.reuse, R48, RZ ;  /* 0x000000303c28723c */ /* 0x040fec00000418ff */
[-C--:B------:R-:W-:Y:S06]  /*65e0*/  HMMA.16816.F32.BF16 R44, R60, R50.reuse, RZ ;  /* 0x000000323c2c723c */ /* 0x080fec00000418ff */
[C---:B------:R-:W-:Y:S06]  /*65f0*/  HMMA.16816.F32.BF16 R48, R64.reuse, R50, RZ ;  /* 0x000000324030723c */ /* 0x040fec00000418ff */
[-C--:B------:R-:W-:Y:S06]  /*6600*/  HMMA.16816.F32.BF16 R52, R64, R132.reuse, RZ ;  /* 0x000000844034723c */ /* 0x080fec00000418ff */
[C---:B------:R-:W-:Y:S06]  /*6610*/  HMMA.16816.F32.BF16 R56, R60.reuse, R132, RZ ;  /* 0x000000843c38723c */ /* 0x040fec00000418ff */
[-C--:B------:R-:W-:Y:S01]  /*6620*/  HMMA.16816.F32.BF16 R60, R60, R134.reuse, RZ ;  /* 0x000000863c3c723c */ /* 0x080fe200000418ff */
[C---:B------:R-:W-:Y:S02]  /*6630*/  IMAD.IADD R132, R184.reuse, 0x1, R2 ;  /* 0x00000001b8847824 */ /* 0x040fe400078e0202 */
[----:B------:R-:W2:Y:S03]  /*6640*/  LDG.E R2, desc[UR10][R146.64] ;  /* 0x0000000a92027981 */ /* 0x000ea6000c1e1900 */
[----:B------:R-:W-:Y:S01]  /*6650*/  HMMA.16816.F32.BF16 R64, R64, R134, RZ ;  /* 0x000000864040723c */ /* 0x000fe200000418ff */
[----:B------:R-:W1:Y:S08]  /*6660*/  LDSM.16.M88.4 R136, [R132+0x8000] ;  /* 0x008000008488783b */ /* 0x000e700000000200 */
[----:B------:R-:W3:Y:S01]  /*6670*/  LDSM.16.M88.4 R132, [R132+0xa000] ;  /* 0x00a000008484783b */ /* 0x000ee20000000200 */
[-C--:B-1----:R-:W-:Y:S06]  /*6680*/  HMMA.16816.F32.BF16 R4, R136, R140.reuse, R4 ;  /* 0x0000008c8804723c */ /* 0x082fec0000041804 */
[C---:B---3--:R-:W-:Y:S06]  /*6690*/  HMMA.16816.F32.BF16 R8, R132.reuse, R140, R8 ;  /* 0x0000008c8408723c */ /* 0x048fec0000041808 */
[-C--:B------:R-:W-:Y:S06]  /*66a0*/  HMMA.16816.F32.BF16 R12, R132, R142.reuse, R12 ;  /* 0x0000008e840c723c */ /* 0x080fec000004180c */
[C---:B------:R-:W-:Y:S01]  /*66b0*/  HMMA.16816.F32.BF16 R16, R136.reuse, R142, R16 ;  /* 0x0000008e8810723c */ /* 0x040fe20000041810 */
[----:B------:R-:W1:Y:S05]  /*66c0*/  LDSM.16.M88.4 R140, [R182+0x4800] ;  /* 0x00480000b68c783b */ /* 0x000e6a0000000200 */
[-C--:B-1----:R-:W-:Y:S06]  /*66d0*/  HMMA.16816.F32.BF16 R20, R136, R140.reuse, R20 ;  /* 0x0000008c8814723c */ /* 0x082fec0000041814 */
[C---:B------:R-:W-:Y:S06]  /*66e0*/  HMMA.16816.F32.BF16 R24, R132.reuse, R140, R24 ;  /* 0x0000008c8418723c */ /* 0x040fec0000041818 */
        /* <DEDUP_REMOVED lines=10> */
[-C--:B------:R-:W-:Y:S01]  /*6790*/  HMMA.16816.F32.BF16 R60, R132, R142.reuse, R60 ;  /* 0x0000008e843c723c */ /* 0x080fe2000004183c */
[----:B------:R-:W-:Y:S05]  /*67a0*/  LDSM.16.M88.4 R132, [R144+0x8000] ;  /* 0x008000009084783b */ /* 0x000fea0000000200 */
[----:B------:R-:W-:Y:S03]  /*67b0*/  HMMA.16816.F32.BF16 R64, R136, R142, R64 ;  /* 0x0000008e8840723c */ /* 0x000fe60000041840 */
        /* <DEDUP_REMOVED lines=20> */
[----:B------:R-:W-:Y:S01]  /*6900*/  HMMA.16816.F32.BF16 R64, R132, R138, R64 ;  /* 0x0000008a8440723c */ /* 0x000fe20000041840 */
[----:B------:R-:W-:Y:S04]  /*6910*/  LDSM.16.M88.4 R136, [R181+0x4000] ;  /* 0x00400000b588783b */ /* 0x000fe80000000200 */
[----:B------:R-:W-:Y:S05]  /*6920*/  IMAD.IADD R140, R184, 0x1, R144 ;  /* 0x00000001b88c7824 */ /* 0x000fea00078e0290 */
[----:B------:R-:W1:Y:S08]  /*6930*/  LDSM.16.M88.4 R132, [R140+0x8000] ;  /* 0x008000008c84783b */ /* 0x000e700000000200 */
[----:B------:R-:W3:Y:S01]  /*6940*/  LDSM.16.M88.4 R140, [R140+0xa000] ;  /* 0x00a000008c8c783b */ /* 0x000ee20000000200 */
[-C--:B-1----:R-:W-:Y:S06]  /*6950*/  HMMA.16816.F32.BF16 R4, R132, R136.reuse, R4 ;  /* 0x000000888404723c */ /* 0x082fec0000041804 */
[C---:B---3--:R-:W-:Y:S06]  /*6960*/  HMMA.16816.F32.BF16 R8, R140.reuse, R136, R8 ;  /* 0x000000888c08723c */ /* 0x048fec0000041808 */
[-C--:B------:R-:W-:Y:S06]  /*6970*/  HMMA.16816.F32.BF16 R12, R140, R138.reuse, R12 ;  /* 0x0000008a8c0c723c */ /* 0x080fec000004180c */
[C---:B------:R-:W-:Y:S01]  /*6980*/  HMMA.16816.F32.BF16 R16, R132.reuse, R138, R16 ;  /* 0x0000008a8410723c */ /* 0x040fe20000041810 */
[----:B------:R-:W1:Y:S05]  /*6990*/  LDSM.16.M88.4 R136, [R181+0x4800] ;  /* 0x00480000b588783b */ /* 0x000e6a0000000200 */
[C---:B--2---:R-:W-:Y:S01]  /*69a0*/  FADD.FTZ R4, -R2.reuse, R4 ;  /* 0x0000000402047221 */ /* 0x044fe20000010100 */
[----:B------:R-:W-:Y:S01]  /*69b0*/  FADD.FTZ R5, -R2, R5 ;  /* 0x0000000502057221 */ /* 0x000fe20000010100 */
[----:B------:R-:W-:Y:S03]  /*69c0*/  FADD.FTZ R6, -R145, R6 ;  /* 0x0000000691067221 */ /* 0x000fe60000010100 */
[----:B------:R-:W-:Y:S02]  /*69d0*/  FMUL.FTZ R148, R234, R4 ;  /* 0x00000004ea947220 */ /* 0x000fe40000410000 */
[----:B------:R2:W5:Y:S11]  /*69e0*/  LDG.E R4, desc[UR10][R146.64+0x100] ;  /* 0x0001000a92047981 */ /* 0x000576000c1e1900 */
[----:B------:R-:W-:Y:S04]  /*69f0*/  FADD.FTZ R3, -R2, R17 ;  /* 0x0000001102037221 */ /* 0x000fe80000010100 */
[----:B------:R-:W-:Y:S01]  /*6a00*/  FMUL.FTZ R3, R239, R3 ;  /* 0x00000003ef037220 */ /* 0x000fe20000410000 */
[----:B--2---:R-:W-:Y:S01]  /*6a10*/  FMUL.FTZ R147, R236, R5 ;  /* 0x00000005ec937220 */ /* 0x004fe20000410000 */
[----:B------:R-:W-:Y:S01]  /*6a20*/  FMUL.FTZ R146, R235, R6 ;  /* 0x00000006eb927220 */ /* 0x000fe20000410000 */
[----:B------:R-:W-:Y:S01]  /*6a30*/  FADD.FTZ R5, -R2, R16 ;  /* 0x0000001002057221 */ /* 0x000fe20000010100 */
[-C--:B-1----:R-:W-:Y:S03]  /*6a40*/  HMMA.16816.F32.BF16 R20, R132, R136.reuse, R20 ;  /* 0x000000888414723c */ /* 0x082fe60000041814 */
[----:B------:R-:W-:Y:S03]  /*6a50*/  FMUL.FTZ R5, R240, R5 ;  /* 0x00000005f0057220 */ /* 0x000fe60000410000 */
[C---:B------:R-:W-:Y:S06]  /*6a60*/  HMMA.16816.F32.BF16 R24, R140.reuse, R136, R24 ;  /* 0x000000888c18723c */ /* 0x040fec0000041818 */
[-C--:B------:R-:W-:Y:S06]  /*6a70*/  HMMA.16816.F32.BF16 R28, R140, R138.reuse, R28 ;  /* 0x0000008a8c1c723c */ /* 0x080fec000004181c */
[C---:B------:R-:W-:Y:S01]  /*6a80*/  HMMA.16816.F32.BF16 R32, R132.reuse, R138, R32 ;  /* 0x0000008a8420723c */ /* 0x040fe20000041820 */
[----:B------:R-:W1:Y:S05]  /*6a90*/  LDSM.16.M88.4 R136, [R181+0x5000] ;  /* 0x00500000b588783b */ /* 0x000e6a0000000200 */
[C---:B------:R-:W-:Y:S01]  /*6aa0*/  FADD.FTZ R6, -R2.reuse, R20 ;  /* 0x0000001402067221 */ /* 0x040fe20000010100 */
[----:B------:R-:W-:Y:S04]  /*6ab0*/  FADD.FTZ R21, -R2, R21 ;  /* 0x0000001502157221 */ /* 0x000fe80000010100 */
[----:B------:R-:W-:Y:S11]  /*6ac0*/  FMUL.FTZ R6, R238, R6 ;  /* 0x00000006ee067220 */ /* 0x000ff60000410000 */
[----:B------:R-:W-:Y:S02]  /*6ad0*/  @!UPT UIADD3 URZ, URZ, URZ, URZ ;  /* 0x0000003f3f3ff290 */ /* 0x000fe4000fffe03f */
[----:B------:R-:W-:Y:S01]  /*6ae0*/  FADD.FTZ R20, -R2, R33 ;  /* 0x0000002102147221 */ /* 0x000fe20000010100 */
[----:B------:R-:W-:Y:S03]  /*6af0*/  F2FP.BF16.F32.PACK_AB R33, R3, R5 ;  /* 0x000000050321723e */ /* 0x000fe600000010ff */
[----:B------:R-:W-:Y:S01]  /*6b00*/  FMUL.FTZ R20, R232, R20 ;  /* 0x00000014e8147220 */ /* 0x000fe20000410000 */
[-C--:B-1----:R-:W-:Y:S06]  /*6b10*/  HMMA.16816.F32.BF16 R36, R132, R136.reuse, R36 ;  /* 0x000000888424723c */ /* 0x082fec0000041824 */
[C---:B------:R-:W-:Y:S06]  /*6b20*/  HMMA.16816.F32.BF16 R40, R140.reuse, R136, R40 ;  /* 0x000000888c28723c */ /* 0x040fec0000041828 */
[-C--:B------:R-:W-:Y:S06]  /*6b30*/  HMMA.16816.F32.BF16 R44, R140, R138.reuse, R44 ;  /* 0x0000008a8c2c723c */ /* 0x080fec000004182c */
[C---:B------:R-:W-:Y:S01]  /*6b40*/  HMMA.16816.F32.BF16 R48, R132.reuse, R138, R48 ;  /* 0x0000008a8430723c */ /* 0x040fe20000041830 */
[----:B------:R-:W1:Y:S05]  /*6b50*/  LDSM.16.M88.4 R136, [R181+0x5800] ;  /* 0x00580000b588783b */ /* 0x000e6a0000000200 */
[C---:B------:R-:W-:Y:S05]  /*6b60*/  FADD.FTZ R16, -R2.reuse, R36 ;  /* 0x0000002402107221 */ /* 0x040fea0000010100 */
[----:B------:R-:W-:Y:S11]  /*6b70*/  FMUL.FTZ R16, R231, R16 ;  /* 0x00000010e7107220 */ /* 0x000ff60000410000 */
[----:B------:R-:W-:Y:S02]  /*6b80*/  @!UPT UIADD3 URZ, URZ, URZ, URZ ;  /* 0x0000003f3f3ff290 */ /* 0x000fe4000fffe03f */
[C---:B------:R-:W-:Y:S01]  /*6b90*/  FADD.FTZ R17, -R2.reuse, R48 ;  /* 0x0000003002117221 */ /* 0x040fe20000010100 */
[----:B------:R-:W-:Y:S03]  /*6ba0*/  FADD.FTZ R49, -R2, R49 ;  /* 0x0000003102317221 */ /* 0x000fe60000010100 */
[----:B------:R-:W-:Y:S01]  /*6bb0*/  FMUL.FTZ R17, R229, R17 ;  /* 0x00000011e5117220 */ /* 0x000fe20000410000 */
[----:B------:R-:W-:Y:S05]  /*6bc0*/  FMUL.FTZ R49, R228, R49 ;  /* 0x00000031e4317220 */ /* 0x000fea0000410000 */
[----:B------:R-:W-:Y:S01]  /*6bd0*/  F2FP.BF16.F32.PACK_AB R49, R49, R17 ;  /* 0x000000113131723e */ /* 0x000fe200000010ff */
[-C--:B-1----:R-:W-:Y:S06]  /*6be0*/  HMMA.16816.F32.BF16 R52, R132, R136.reuse, R52 ;  /* 0x000000888434723c */ /* 0x082fec0000041834 */
[C---:B------:R-:W-:Y:S06]  /*6bf0*/  HMMA.16816.F32.BF16 R56, R140.reuse, R136, R56 ;  /* 0x000000888c38723c */ /* 0x040fec0000041838 */
[-C--:B------:R-:W-:Y:S06]  /*6c00*/  HMMA.16816.F32.BF16 R60, R140, R138.reuse, R60 ;  /* 0x0000008a8c3c723c */ /* 0x080fec000004183c */
[----:B------:R-:W-:Y:S06]  /*6c10*/  HMMA.16816.F32.BF16 R64, R132, R138, R64 ;  /* 0x0000008a8440723c */ /* 0x000fec0000041840 */
[C---:B------:R-:W-:Y:S01]  /*6c20*/  FADD.FTZ R52, -R2.reuse, R52 ;  /* 0x0000003402347221 */ /* 0x040fe20000010100 */
[----:B------:R-:W-:Y:S01]  /*6c30*/  FMUL.FTZ R133, R237, R21 ;  /* 0x00000015ed857220 */ /* 0x000fe20000410000 */
[C---:B------:R-:W-:Y:S03]  /*6c40*/  FADD.FTZ R21, -R2.reuse, R32 ;  /* 0x0000002002157221 */ /* 0x040fe60000010100 */
[----:B------:R-:W-:Y:S01]  /*6c50*/  F2FP.BF16.F32.PACK_AB R132, R147, R148 ;  /* 0x000000949384723e */ /* 0x000fe200000010ff */
[C---:B------:R-:W-:Y:S01]  /*6c60*/  FADD.FTZ R5, -R2.reuse, R53 ;  /* 0x0000003502057221 */ /* 0x040fe20000010100 */
[----:B------:R-:W-:Y:S01]  /*6c70*/  F2FP.BF16.F32.PACK_AB R133, R133, R6 ;  /* 0x000000068585723e */ /* 0x000fe200000010ff */
[----:B------:R-:W-:Y:S01]  /*6c80*/  FADD.FTZ R6, -R2, R37 ;  /* 0x0000002502067221 */ /* 0x000fe20000010100 */
[----:B------:R-:W-:Y:S01]  /*6c90*/  FMUL.FTZ R21, R233, R21 ;  /* 0x00000015e9157220 */ /* 0x000fe20000410000 */
[----:B------:R-:W-:Y:S01]  /*6ca0*/  FMUL.FTZ R5, R226, R5 ;  /* 0x00000005e2057220 */ /* 0x000fe20000410000 */
[----:B------:R-:W-:Y:S01]  /*6cb0*/  FADD.FTZ R37, -R145, R7 ;  /* 0x0000000791257221 */ /* 0x000fe20000010100 */
[----:B------:R-:W-:Y:S02]  /*6cc0*/  FMUL.FTZ R6, R230, R6 ;  /* 0x00000006e6067220 */ /* 0x000fe40000410000 */
[----:B------:R-:W-:Y:S04]  /*6cd0*/  F2FP.BF16.F32.PACK_AB R53, R20, R21 ;  /* 0x000000151435723e */ /* 0x000fe800000010ff */
[C---:B------:R-:W-:Y:S01]  /*6ce0*/  FADD.FTZ R3, -R2.reuse, R64 ;  /* 0x0000004002037221 */ /* 0x040fe20000010100 */
[----:B------:R-:W-:Y:S01]  /*6cf0*/  FADD.FTZ R2, -R2, R65 ;  /* 0x0000004102027221 */ /* 0x000fe20000010100 */
[----:B------:R-:W-:Y:S01]  /*6d00*/  FMUL.FTZ R64, R227, R52 ;  /* 0x00000034e3407220 */ /* 0x000fe20000410000 */
[----:B------:R-:W-:Y:S01]  /*6d10*/  F2FP.BF16.F32.PACK_AB R52, R6, R16 ;  /* 0x000000100634723e */ /* 0x000fe200000010ff */
[----:B------:R-:W-:Y:S01]  /*6d20*/  FMUL.FTZ R3, R221, R3 ;  /* 0x00000003dd037220 */ /* 0x000fe20000410000 */
[----:B------:R-:W-:Y:S02]  /*6d30*/  FMUL.FTZ R2, R220, R2 ;  /* 0x00000002dc027220 */ /* 0x000fe40000410000 */
[----:B------:R-:W-:Y:S03]  /*6d40*/  F2FP.BF16.F32.PACK_AB R64, R5, R64 ;  /* 0x000000400540723e */ /* 0x000fe600000010ff */
[----:B------:R-:W-:Y:S01]  /*6d50*/  F2FP.BF16.F32.PACK_AB R48, R2, R3 ;  /* 0x000000030230723e */ /* 0x000fe200000010ff */
[----:B------:R-:W-:Y:S06]  /*6d60*/  @!P0 BRA `(.L_x_252) ;  /* 0x0000000400a48947 */ /* 0x000fec0003800000 */
[----:B------:R-:W-:Y:S01]  /*6d70*/  ULOP3.LUT UR6, UR9, 0x1, URZ, 0xc0, !UPT ;  /* 0x0000000109067892 */ /* 0x000fe2000f8ec03f */
[----:B------:R-:W-:Y:S01]  /*6d80*/  ISETP.GE.AND P4, PT, R187, UR25, PT ;  /* 0x00000019bb007c0c */ /* 0x000fe2000bf86270 */
[----:B------:R-:W1:Y:S01]  /*6d90*/  LDC R65, c[0x0][0x240] ;  /* 0x00009000ff417b82 */ /* 0x000e620000000800 */
[----:B------:R-:W-:Y:S01]  /*6da0*/  PLOP3.LUT P1, PT, PT, PT, PT, 0x8, 0x0 ;  /* 0x000000000000781c */ /* 0x000fe20003f2e170 */
[----:B------:R-:W-:Y:S01]  /*6db0*/  UISETP.NE.U32.AND UP0, UPT, UR6, 0x1, UPT ;  /* 0x000000010600788c */ /* 0x000fe2000bf05070 */
[----:B------:R-:W-:Y:S02]  /*6dc0*/  IMAD.MOV.U32 R6, RZ, RZ, R222 ;  /* 0x000000ffff067224 */ /* 0x000fe400078e00de */
[----:B------:R-:W-:Y:S03]  /*6dd0*/  IMAD.MOV.U32 R7, RZ, RZ, R223 ;  /* 0x000000ffff077224 */ /* 0x000fe600078e00df */
[----:B------:R-:W-:Y:S02]  /*6de0*/  PLOP3.LUT P6, PT, PT, PT, UP0, 0x80, 0x0 ;  /* 0x000000000000781c */ /* 0x000fe40003fcf008 */
[----:B------:R-:W-:Y:S02]  /*6df0*/  PLOP3.LUT P3, PT, PT, PT, UP0, 0x80, 0x0 ;  /* 0x000000000000781c */ /* 0x000fe40003f6f008 */
[----:B------:R-:W-:Y:S01]  /*6e00*/  @P4 PLOP3.LUT P1, PT, P6, PT, PT, 0x80, 0x0 ;  /* 0x000000000000481c */ /* 0x000fe2000372f070 */
[C---:B------:R-:W-:Y:S01]  /*6e10*/  @P4 VIADD R3, R190.reuse, 0xffffc000 ;  /* 0xffffc000be034836 */ /* 0x040fe20000000000 */
[----:B------:R-:W2:Y:S01]  /*6e20*/  @!P4 LDC R21, c[0x0][0x244] ;  /* 0x00009100ff15cb82 */ /* 0x000ea20000000800 */
[----:B------:R-:W-:Y:S01]  /*6e30*/  @!P4 PLOP3.LUT P6, PT, P3, PT, PT, 0x80, 0x0 ;  /* 0x000000000000c81c */ /* 0x000fe20001fcf070 */
[C---:B------:R-:W-:Y:S01]  /*6e40*/  @!P4 VIADD R5, R191.reuse, 0xffffc000 ;  /* 0xffffc000bf05c836 */ /* 0x040fe20000000000 */
[----:B------:R-:W-:Y:S01]  /*6e50*/  PLOP3.LUT P3, PT, PT, PT, PT, 0x8, 0x0 ;  /* 0x000000000000781c */ /* 0x000fe20003f6e170 */
[C---:B------:R-:W-:Y:S01]  /*6e60*/  @!P4 VIADD R20, R191.reuse, 0xffffc000 ;  /* 0xffffc000bf14c836 */ /* 0x040fe20000000000 */
[----:B------:R-:W-:Y:S03]  /*6e70*/  @!P4 PLOP3.LUT P3, PT, P6, PT, PT, 0x80, 0x0 ;  /* 0x000000000000c81c */ /* 0x000fe6000376f070 */
[----:B------:R-:W3:Y:S03]  /*6e80*/  @!P4 LDC R32, c[0x0][0x244] ;  /* 0x00009100ff20cb82 */ /* 0x000ee60000000800 */
[----:B------:R-:W-:Y:S01]  /*6e90*/  @P1 VIADD R3, R190, 0x4000 ;  /* 0x00004000be031836 */ /* 0x000fe20000000000 */
[----:B------:R-:W-:Y:S02]  /*6ea0*/  PLOP3.LUT P1, PT, PT, PT, PT, 0x8, 0x0 ;  /* 0x000000000000781c */ /* 0x000fe40003f2e170 */
[----:B------:R-:W-:Y:S02]  /*6eb0*/  @P4 PLOP3.LUT P1, PT, P6, PT, PT, 0x80, 0x0 ;  /* 0x000000000000481c */ /* 0x000fe4000372f070 */
[----:B------:R-:W-:Y:S01]  /*6ec0*/  @P4 STS [R3], RZ ;  /* 0x000000ff03004388 */ /* 0x000fe20000000800 */
[----:B------:R-:W4:Y:S01]  /*6ed0*/  @!P4 LDC R36, c[0x0][0x244] ;  /* 0x00009100ff24cb82 */ /* 0x000f220000000800 */
[----:B------:R-:W-:Y:S02]  /*6ee0*/  @P3 VIADD R5, R191, 0x4000 ;  /* 0x00004000bf053836 */ /* 0x000fe40000000000 */
[----:B------:R-:W-:Y:S04]  /*6ef0*/  @P4 STS [R3+0x4], RZ ;  /* 0x000004ff03004388 */ /* 0x000fe80000000800 */
[----:B------:R-:W-:Y:S04]  /*6f00*/  @P4 STS [R3+0x8], RZ ;  /* 0x000008ff03004388 */ /* 0x000fe80000000800 */
[----:B------:R2:W-:Y:S01]  /*6f10*/  @P4 STS [R3+0xc], RZ ;  /* 0x00000cff03004388 */ /* 0x0005e20000000800 */
[----:B----4-:R-:W-:Y:S02]  /*6f20*/  @!P4 IMAD R36, R36, 0x60, RZ ;  /* 0x000000602424c824 */ /* 0x010fe400078e02ff */
[C---:B-1----:R-:W-:Y:S04]  /*6f30*/  IMAD.SHL.U32 R2, R65.reuse, 0x80, RZ ;  /* 0x0000008041027824 */ /* 0x042fe800078e00ff */
[----:B------:R-:W-:Y:S02]  /*6f40*/  IMAD.MOV R2, RZ, RZ, -R2 ;  /* 0x000000ffff027224 */ /* 0x000fe400078e0a02 */
[----:B--2---:R-:W-:Y:S03]  /*6f50*/  @P4 VIADD R3, R190, 0xffffc000 ;  /* 0xffffc000be034836 */ /* 0x004fe60000000000 */
[----:B------:R-:W-:Y:S01]  /*6f60*/  LEA R6, P2, R2, R6, 0x1 ;  /* 0x0000000602067211 */ /* 0x000fe200078408ff */
[----:B------:R-:W-:Y:S01]  /*6f70*/  @P1 VIADD R3, R190, 0x4000 ;  /* 0x00004000be031836 */ /* 0x000fe20000000000 */
[--C-:B------:R-:W-:Y:S02]  /*6f80*/  @!P4 SHF.R.S32.HI R16, RZ, 0x1f, R2.reuse ;  /* 0x0000001fff10c819 */ /* 0x100fe40000011402 */
[----:B------:R-:W-:Y:S02]  /*6f90*/  LEA.HI.X.SX32 R7, R2, R7, 0x1, P2 ;  /* 0x0000000702077211 */ /* 0x000fe400010f0eff */
[----:B------:R-:W-:Y:S02]  /*6fa0*/  PLOP3.LUT P2, PT, PT, PT, PT, 0x8, 0x0 ;  /* 0x000000000000781c */ /* 0x000fe40003f4e170 */
[----:B------:R-:W-:Y:S01]  /*6fb0*/  @!P4 PLOP3.LUT P2, PT, P6, PT, PT, 0x80, 0x0 ;  /* 0x000000000000c81c */ /* 0x000fe2000374f070 */
[----:B------:R-:W-:Y:S01]  /*6fc0*/  @!PT LDS RZ, [RZ] ;  /* 0x00000000fffff984 */ /* 0x000fe20000000800 */
[----:B------:R-:W-:Y:S01]  /*6fd0*/  @!PT LDS RZ, [RZ] ;  /* 0x00000000fffff984 */ /* 0x000fe20000000800 */
[----:B------:R-:W-:Y:S01]  /*6fe0*/  @!PT LDS RZ, [RZ] ;  /* 0x00000000fffff984 */ /* 0x000fe20000000800 */
[----:B------:R1:W-:Y:S01]  /*6ff0*/  @!P4 LDGSTS.E.BYPASS.LTC128B.128 [R5], desc[UR10][R6.64] ;  /* 0x000000000605cfae */ /* 0x0003e2000b901d4a */
[C---:B------:R-:W-:Y:S02]  /*7000*/  @!P4 LEA R17, P5, R65.reuse, R2, 0x5 ;  /* 0x000000024111c211 */ /* 0x040fe400078a28ff */
[----:B------:R-:W-:Y:S01]  /*7010*/  PLOP3.LUT P1, PT, PT, PT, PT, 0x8, 0x0 ;  /* 0x000000000000781c */ /* 0x000fe20003f2e170 */
[----:B------:R-:W-:Y:S01]  /*7020*/  @P4 STS [R3+0x1000], RZ ;  /* 0x001000ff03004388 */ /* 0x000fe20000000800 */
[----:B------:R-:W-:Y:S02]  /*7030*/  @!P4 LEA.HI.X R21, R65, R16, R21, 0x5, P5 ;  /* 0x000000104115c211 */ /* 0x000fe400028f2c15 */
[C---:B------:R-:W-:Y:S01]  /*7040*/  @!P4 LEA R16, P3, R17.reuse, R222, 0x1 ;  /* 0x000000de1110c211 */ /* 0x040fe200078608ff */
[----:B------:R-:W-:Y:S01]  /*7050*/  @P4 STS [R3+0x1004], RZ ;  /* 0x001004ff03004388 */ /* 0x000fe20000000800 */
[----:B------:R-:W-:Y:S02]  /*7060*/  @P4 PLOP3.LUT P1, PT, P6, PT, PT, 0x80, 0x0 ;  /* 0x000000000000481c */ /* 0x000fe4000372f070 */
[----:B------:R-:W-:Y:S01]  /*7070*/  @!P4 LEA.HI.X R17, R17, R223, R21, 0x1, P3 ;  /* 0x000000df1111c211 */ /* 0x000fe200018f0c15 */
[----:B------:R-:W-:Y:S01]  /*7080*/  @P4 STS [R3+0x1008], RZ ;  /* 0x001008ff03004388 */ /* 0x000fe20000000800 */
[----:B------:R-:W-:Y:S01]  /*7090*/  @P2 VIADD R20, R191, 0x4000 ;  /* 0x00004000bf142836 */ /* 0x000fe20000000000 */
[----:B------:R-:W-:Y:S02]  /*70a0*/  PLOP3.LUT P3, PT, PT, PT, PT, 0x8, 0x0 ;  /* 0x000000000000781c */ /* 0x000fe40003f6e170 */
[----:B------:R-:W-:Y:S01]  /*70b0*/  @P4 STS [R3+0x100c], RZ ;  /* 0x00100cff03004388 */ /* 0x000fe20000000800 */
[----:B------:R-:W-:Y:S03]  /*70c0*/  @!P4 PLOP3.LUT P3, PT, P6, PT, PT, 0x80, 0x0 ;  /* 0x000000000000c81c */ /* 0x000fe6000376f070 */
[----:B------:R-:W-:Y:S01]  /*70d0*/  @!PT LDS RZ, [RZ] ;  /* 0x00000000fffff984 */ /* 0x000fe20000000800 */
[----:B------:R-:W-:Y:S01]  /*70e0*/  @!PT LDS RZ, [RZ] ;  /* 0x00000000fffff984 */ /* 0x000fe20000000800 */
[----:B------:R-:W-:Y:S01]  /*70f0*/  @!PT LDS RZ, [RZ] ;  /* 0x00000000fffff984 */ /* 0x000fe20000000800 */
[----:B------:R2:W-:Y:S01]  /*7100*/  @!P4 LDGSTS.E.BYPASS.LTC128B.128 [R20+0x1000], desc[UR10][R16.64] ;  /* 0x010000001014cfae */ /* 0x0005e2000b901d4a */
[C---:B------:R-:W-:Y:S02]  /*7110*/  @P4 VIADD R5, R190.reuse, 0xffffc000 ;  /* 0xffffc000be054836 */ /* 0x040fe40000000000 */
[----:B-1----:R-:W-:Y:S01]  /*7120*/  @P1 VIADD R5, R190, 0x4000 ;  /* 0x00004000be051836 */ /* 0x002fe20000000000 */
[----:B------:R-:W-:Y:S02]  /*7130*/  PLOP3.LUT P1, PT, PT, PT, PT, 0x8, 0x0 ;  /* 0x000000000000781c */ /* 0x000fe40003f2e170 */
[----:B------:R-:W-:Y:S02]  /*7140*/  @P4 PLOP3.LUT P1, PT, P6, PT, PT, 0x80, 0x0 ;  /* 0x000000000000481c */ /* 0x000fe4000372f070 */
[----:B------:R-:W-:Y:S04]  /*7150*/  @P4 STS [R5+0x2000], RZ ;  /* 0x002000ff05004388 */ /* 0x000fe80000000800 */
[----:B------:R-:W-:Y:S01]  /*7160*/  @P4 STS [R5+0x2004], RZ ;  /* 0x002004ff05004388 */ /* 0x000fe20000000800 */
[--C-:B------:R-:W-:Y:S03]  /*7170*/  @!P4 SHF.R.S32.HI R3, RZ, 0x1f, R2.reuse ;  /* 0x0000001fff03c819 */ /* 0x100fe60000011402 */
[----:B------:R-:W-:Y:S04]  /*7180*/  @P4 STS [R5+0x2008], RZ ;  /* 0x002008ff05004388 */ /* 0x000fe80000000800 */
[----:B------:R1:W-:Y:S01]  /*7190*/  @P4 STS [R5+0x200c], RZ ;  /* 0x00200cff05004388 */ /* 0x0003e20000000800 */
[--C-:B--2---:R-:W-:Y:S02]  /*71a0*/  @!P4 SHF.R.S32.HI R17, RZ, 0x1f, R2.reuse ;  /* 0x0000001fff11c819 */ /* 0x104fe40000011402 */
[C---:B------:R-:W-:Y:S01]  /*71b0*/  @!P4 LEA R16, P2, R65.reuse, R2, 0x6 ;  /* 0x000000024110c211 */ /* 0x040fe200078430ff */
[----:B------:R-:W-:Y:S03]  /*71c0*/  @!P4 IMAD.WIDE.U32 R2, R65, 0x60, R2 ;  /* 0x000000604102c825 */ /* 0x000fe600078e0002 */
[CC--:B------:R-:W-:Y:S01]  /*71d0*/  @!P4 LEA R20, P5, R16.reuse, R222.reuse, 0x1 ;  /* 0x000000de1014c211 */ /* 0x0c0fe200078a08ff */
[----:B------:R-:W-:Y:S01]  /*71e0*/  @!P4 IMAD.IADD R36, R3, 0x1, R36 ;  /* 0x000000010324c824 */ /* 0x000fe200078e0224 */
[----:B---3--:R-:W-:Y:S01]  /*71f0*/  @!P4 LEA.HI.X R21, R65, R17, R32, 0x6, P2 ;  /* 0x000000114115c211 */ /* 0x008fe200010f3420 */
[C---:B------:R-:W-:Y:S01]  /*7200*/  @!P4 VIADD R17, R191.reuse, 0xffffc000 ;  /* 0xffffc000bf11c836 */ /* 0x040fe20000000000 */
[----:B------:R-:W-:Y:S01]  /*7210*/  PLOP3.LUT P2, PT, PT, PT, PT, 0x8, 0x0 ;  /* 0x000000000000781c */ /* 0x000fe20003f4e170 */
[C---:B------:R-:W-:Y:S01]  /*7220*/  @P3 VIADD R17, R191.reuse, 0x4000 ;  /* 0x00004000bf113836 */ /* 0x040fe20000000000 */
[-C--:B------:R-:W-:Y:S01]  /*7230*/  @!P4 LEA.HI.X R21, R16, R223.reuse, R21, 0x1, P5 ;  /* 0x000000df1015c211 */ /* 0x080fe200028f0c15 */
[C---:B------:R-:W-:Y:S01]  /*7240*/  @!P4 VIADD R32, R191.reuse, 0xffffc000 ;  /* 0xffffc000bf20c836 */ /* 0x040fe20000000000 */
[----:B------:R-:W-:Y:S01]  /*7250*/  @!P4 LEA R16, P3, R2, R222, 0x1 ;  /* 0x000000de0210c211 */ /* 0x000fe200078608ff */
[----:B------:R-:W-:Y:S01]  /*7260*/  IMAD.MOV.U32 R222, RZ, RZ, R6 ;  /* 0x000000ffffde7224 */ /* 0x000fe200078e0006 */
[----:B------:R-:W-:Y:S01]  /*7270*/  @!P4 PLOP3.LUT P2, PT, P6, PT, PT, 0x80, 0x0 ;  /* 0x000000000000c81c */ /* 0x000fe2000374f070 */
[----:B------:R-:W-:Y:S01]  /*7280*/  @!PT LDS RZ, [RZ] ;  /* 0x00000000fffff984 */ /* 0x000fe20000000800 */
[----:B------:R-:W-:Y:S01]  /*7290*/  @!PT LDS RZ, [RZ] ;  /* 0x00000000fffff984 */ /* 0x000fe20000000800 */
[----:B------:R-:W-:Y:S01]  /*72a0*/  @!PT LDS RZ, [RZ] ;  /* 0x00000000fffff984 */ /* 0x000fe20000000800 */
[----:B------:R2:W-:Y:S01]  /*72b0*/  @!P4 LDGSTS.E.BYPASS.LTC128B.128 [R17+0x2000], desc[UR10][R20.64] ;  /* 0x020000001411cfae */ /* 0x0005e2000b901d4a */
[C---:B-1----:R-:W-:Y:S02]  /*72c0*/  @P4 VIADD R5, R190.reuse, 0xffffc000 ;  /* 0xffffc000be054836 */ /* 0x042fe40000000000 */
[----:B------:R-:W-:Y:S04]  /*72d0*/  @P1 VIADD R5, R190, 0x4000 ;  /* 0x00004000be051836 */ /* 0x000fe80000000000 */
[----:B------:R-:W-:Y:S05]  /*72e0*/  @P4 IMAD.MOV.U32 R3, RZ, RZ, R5 ;  /* 0x000000ffff034224 */ /* 0x000fea00078e0005 */
[----:B------:R-:W-:Y:S01]  /*72f0*/  @P2 VIADD R32, R191, 0x4000 ;  /* 0x00004000bf202836 */ /* 0x000fe20000000000 */
[----:B------:R1:W-:Y:S04]  /*7300*/  @P4 STS [R3+0x3000], RZ ;  /* 0x003000ff03004388 */ /* 0x0003e80000000800 */
[----:B------:R1:W-:Y:S04]  /*7310*/  @P4 STS [R3+0x3004], RZ ;  /* 0x003004ff03004388 */ /* 0x0003e80000000800 */
[----:B------:R1:W-:Y:S01]  /*7320*/  @P4 STS [R3+0x3008], RZ ;  /* 0x003008ff03004388 */ /* 0x0003e20000000800 */
[----:B--2---:R-:W-:Y:S03]  /*7330*/  @!P4 LEA.HI.X R17, R2, R223, R36, 0x1, P3 ;  /* 0x000000df0211c211 */ /* 0x004fe600018f0c24 */
[----:B------:R1:W-:Y:S01]  /*7340*/  @P4 STS [R3+0x300c], RZ ;  /* 0x00300cff03004388 */ /* 0x0003e20000000800 */
[----:B------:R-:W-:Y:S02]  /*7350*/  IMAD.MOV.U32 R2, RZ, RZ, -0x4000 ;  /* 0xffffc000ff027424 */ /* 0x000fe400078e00ff */
[----:B------:R-:W-:Y:S01]  /*7360*/  IMAD.MOV.U32 R223, RZ, RZ, R7 ;  /* 0x000000ffffdf7224 */ /* 0x000fe200078e0007 */
[----:B------:R-:W-:Y:S01]  /*7370*/  @!PT LDS RZ, [RZ] ;  /* 0x00000000fffff984 */ /* 0x000fe20000000800 */
[----:B------:R-:W-:Y:S01]  /*7380*/  @!PT LDS RZ, [RZ] ;  /* 0x00000000fffff984 */ /* 0x000fe20000000800 */
[----:B------:R-:W-:Y:S01]  /*7390*/  @!PT LDS RZ, [RZ] ;  /* 0x00000000fffff984 */ /* 0x000fe20000000800 */
[----:B------:R1:W-:Y:S02]  /*73a0*/  @!P4 LDGSTS.E.BYPASS.LTC128B.128 [R32+0x3000], desc[UR10][R16.64] ;  /* 0x030000001020cfae */ /* 0x0003e4000b901d4a */
[----:B------:R-:W-:Y:S02]  /*73b0*/  SEL R2, R2, 0x4000, !P6 ;  /* 0x0000400002027807 */ /* 0x000fe40007000000 */
[----:B------:R-:W0:Y:S03]  /*73c0*/  LDGDEPBAR ;  /* 0x00000000000079af */ /* 0x000e260000000000 */
[--C-:B------:R-:W-:Y:S02]  /*73d0*/  IMAD.IADD R183, R183, 0x1, R2.reuse ;  /* 0x00000001b7b77824 */ /* 0x100fe400078e0202 */
[--C-:B------:R-:W-:Y:S02]  /*73e0*/  IMAD.IADD R190, R190, 0x1, R2.reuse ;  /* 0x00000001bebe7824 */ /* 0x100fe400078e0202 */
[----:B------:R-:W-:Y:S07]  /*73f0*/  IMAD.IADD R191, R191, 0x1, R2 ;  /* 0x00000001bfbf7824 */ /* 0x000fee00078e0202 */
.L_x_252:
[----:B-1----:R-:W-:Y:S01]  /*7400*/  FMUL.FTZ R3, R199, R37 ;  /* 0x00000025c7037220 */ /* 0x002fe20000410000 */
[C---:B------:R-:W-:Y:S01]  /*7410*/  FADD.FTZ R19, -R145.reuse, R19 ;  /* 0x0000001391137221 */ /* 0x040fe20000010100 */
[----:B------:R-:W-:Y:S01]  /*7420*/  FADD.FTZ R18, -R145, R18 ;  /* 0x0000001291127221 */ /* 0x000fe20000010100 */
[----:B------:R-:W-:Y:S01]  /*7430*/  STS [R213+0x14000], R132 ;  /* 0x01400084d5007388 */ /* 0x000fe20000000800 */
[----:B-----5:R-:W-:Y:S01]  /*7440*/  FADD.FTZ R12, -R4, R12 ;  /* 0x0000000c040c7221 */ /* 0x020fe20000010100 */
[----:B------:R-:W-:Y:S01]  /*7450*/  F2FP.BF16.F32.PACK_AB R3, R3, R146 ;  /* 0x000000920303723e */ /* 0x000fe200000010ff */
[----:B------:R-:W-:Y:S01]  /*7460*/  FMUL.FTZ R18, R192, R18 ;  /* 0x00000012c0127220 */ /* 0x000fe20000410000 */
[----:B------:R-:W-:Y:S01]  /*7470*/  FMUL.FTZ R2, R175, R19 ;  /* 0x00000013af027220 */ /* 0x000fe20000410000 */
[C---:B------:R-:W-:Y:S01]  /*7480*/  FADD.FTZ R13, -R4.reuse, R13 ;  /* 0x0000000d040d7221 */ /* 0x040fe20000010100 */
[----:B------:R-:W-:Y:S01]  /*7490*/  FMUL.FTZ R12, R205, R12 ;  /* 0x0000000ccd0c7220 */ /* 0x000fe20000410000 */
[----:B------:R1:W-:Y:S01]  /*74a0*/  STS [R213+0x14400], R3 ;  /* 0x01440003d5007388 */ /* 0x0003e20000000800 */
[----:B------:R-:W-:Y:S01]  /*74b0*/  FADD.FTZ R8, -R4, R8 ;  /* 0x0000000804087221 */ /* 0x000fe20000010100 */
[----:B------:R-:W-:Y:S01]  /*74c0*/  F2FP.BF16.F32.PACK_AB R2, R2, R18 ;  /* 0x000000120202723e */ /* 0x000fe200000010ff */
[----:B------:R-:W-:Y:S01]  /*74d0*/  FMUL.FTZ R13, R204, R13 ;  /* 0x0000000dcc0d7220 */ /* 0x000fe20000410000 */
[C---:B------:R-:W-:Y:S01]  /*74e0*/  FADD.FTZ R9, -R4.reuse, R9 ;  /* 0x0000000904097221 */ /* 0x040fe20000010100 */
[----:B------:R-:W-:Y:S01]  /*74f0*/  FMUL.FTZ R8, R207, R8 ;  /* 0x00000008cf087220 */ /* 0x000fe20000410000 */
[----:B------:R-:W-:Y:S01]  /*7500*/  FADD.FTZ R16, -R145, R54 ;  /* 0x0000003691107221 */ /* 0x000fe20000010100 */
[----:B------:R2:W-:Y:S01]  /*7510*/  STS [R215+0x14400], R2 ;  /* 0x01440002d7007388 */ /* 0x0005e20000000800 */
[----:B------:R-:W-:Y:S01]  /*7520*/  F2FP.BF16.F32.PACK_AB R18, R13, R12 ;  /* 0x0000000c0d12723e */ /* 0x000fe200000010ff */
[----:B------:R-:W-:Y:S01]  /*7530*/  FADD.FTZ R13, -R4, R57 ;  /* 0x00000039040d7221 */ /* 0x000fe20000010100 */
[----:B------:R-:W-:Y:S01]  /*7540*/  FMUL.FTZ R9, R206, R9 ;  /* 0x00000009ce097220 */ /* 0x000fe20000410000 */
[----:B------:R-:W-:Y:S01]  /*7550*/  FADD.FTZ R7, -R145, R55 ;  /* 0x0000003791077221 */ /* 0x000fe20000010100 */
[----:B------:R-:W-:Y:S01]  /*7560*/  FADD.FTZ R11, -R0, R11 ;  /* 0x0000000b000b7221 */ /* 0x000fe20000010100 */
[----:B------:R-:W-:Y:S01]  /*7570*/  FMUL.FTZ R13, R159, R13 ;  /* 0x0000000d9f0d7220 */ /* 0x000fe20000410000 */
[----:B------:R-:W-:Y:S01]  /*7580*/  FMUL.FTZ R16, R153, R16 ;  /* 0x0000001099107220 */ /* 0x000fe20000410000 */
[----:B------:R-:W-:Y:S01]  /*7590*/  FMUL.FTZ R7, R152, R7 ;  /* 0x0000000798077220 */ /* 0x000fe20000410000 */
[C---:B------:R-:W-:Y:S01]  /*75a0*/  FADD.FTZ R15, -R0.reuse, R15 ;  /* 0x0000000f000f7221 */ /* 0x040fe20000010100 */
[----:B------:R-:W-:Y:S01]  /*75b0*/  FADD.FTZ R14, -R0, R14 ;  /* 0x0000000e000e7221 */ /* 0x000fe20000010100 */
[----:B------:R-:W-:Y:S01]  /*75c0*/  STS [R215+0x14000], R33 ;  /* 0x01400021d7007388 */ /* 0x000fe20000000800 */
[----:B------:R-:W-:Y:S01]  /*75d0*/  FADD.FTZ R23, -R145, R23 ;  /* 0x0000001791177221 */ /* 0x000fe20000010100 */
[----:B------:R-:W-:Y:S01]  /*75e0*/  F2FP.BF16.F32.PACK_AB R20, R7, R16 ;  /* 0x000000100714723e */ /* 0x000fe200000010ff */
[----:B------:R-:W-:Y:S01]  /*75f0*/  FMUL.FTZ R14, R209, R14 ;  /* 0x0000000ed10e7220 */ /* 0x000fe20000410000 */
[----:B------:R-:W-:Y:S01]  /*7600*/  FMUL.FTZ R7, R208, R15 ;  /* 0x0000000fd0077220 */ /* 0x000fe20000410000 */
[C---:B------:R-:W-:Y:S01]  /*7610*/  FADD.FTZ R22, -R145.reuse, R22 ;  /* 0x0000001691167221 */ /* 0x040fe20000010100 */
[C---:B------:R-:W-:Y:S01]  /*7620*/  FADD.FTZ R6, -R145.reuse, R66 ;  /* 0x0000004291067221 */ /* 0x040fe20000010100 */
[----:B-1----:R-:W-:Y:S01]  /*7630*/  FADD.FTZ R3, -R4, R56 ;  /* 0x0000003804037221 */ /* 0x002fe20000010100 */
[----:B------:R-:W-:Y:S01]  /*7640*/  FADD.FTZ R5, -R145, R67 ;  /* 0x0000004391057221 */ /* 0x000fe20000010100 */
[----:B------:R-:W-:Y:S01]  /*7650*/  FMUL.FTZ R23, R171, R23 ;  /* 0x00000017ab177220 */ /* 0x000fe20000410000 */
[C---:B------:R-:W-:Y:S01]  /*7660*/  FADD.FTZ R35, -R145.reuse, R35 ;  /* 0x0000002391237221 */ /* 0x040fe20000010100 */
[----:B------:R-:W-:Y:S01]  /*7670*/  FMUL.FTZ R3, R160, R3 ;  /* 0x00000003a0037220 */ /* 0x000fe20000410000 */
[----:B------:R-:W-:Y:S01]  /*7680*/  FMUL.FTZ R22, R172, R22 ;  /* 0x00000016ac167220 */ /* 0x000fe20000410000 */
[----:B------:R-:W-:Y:S01]  /*7690*/  FADD.FTZ R34, -R145, R34 ;  /* 0x0000002291227221 */ /* 0x000fe20000010100 */
[----:B--2---:R-:W-:Y:S01]  /*76a0*/  F2FP.BF16.F32.PACK_AB R2, R9, R8 ;  /* 0x000000080902723e */ /* 0x004fe200000010ff */
[----:B------:R-:W-:Y:S01]  /*76b0*/  FMUL.FTZ R8, R210, R11 ;  /* 0x0000000bd2087220 */ /* 0x000fe20000410000 */
[----:B------:R-:W-:Y:S01]  /*76c0*/  F2FP.BF16.F32.PACK_AB R13, R13, R3 ;  /* 0x000000030d0d723e */ /* 0x000fe200000010ff */
[----:B------:R-:W-:Y:S01]  /*76d0*/  FADD.FTZ R3, -R0, R10 ;  /* 0x0000000a00037221 */ /* 0x000fe20000010100 */
[----:B------:R-:W-:Y:S01]  /*76e0*/  F2FP.BF16.F32.PACK_AB R7, R7, R14 ;  /* 0x0000000e0707723e */ /* 0x000fe200000010ff */
[----:B------:R1:W-:Y:S01]  /*76f0*/  STS [R213+0x16000], R2 ;  /* 0x01600002d5007388 */ /* 0x0003e20000000800 */
[----:B------:R-:W-:Y:S01]  /*7700*/  FMUL.FTZ R6, R150, R6 ;  /* 0x0000000696067220 */ /* 0x000fe20000410000 */
[----:B------:R-:W-:Y:S01]  /*7710*/  FMUL.FTZ R3, R211, R3 ;  /* 0x00000003d3037220 */ /* 0x000fe20000410000 */
[----:B------:R-:W-:Y:S01]  /*7720*/  FMUL.FTZ R5, R149, R5 ;  /* 0x0000000595057220 */ /* 0x000fe20000410000 */
[----:B------:R-:W-:Y:S01]  /*7730*/  FMUL.FTZ R34, R166, R34 ;  /* 0x00000022a6227220 */ /* 0x000fe20000410000 */
[----:B------:R-:W-:Y:S01]  /*7740*/  FMUL.FTZ R21, R165, R35 ;  /* 0x00000023a5157220 */ /* 0x000fe20000410000 */
[----:B------:R-:W-:Y:S01]  /*7750*/  FADD.FTZ R25, -R4, R25 ;  /* 0x0000001904197221 */ /* 0x000fe20000010100 */
[----:B------:R-:W-:Y:S01]  /*7760*/  F2FP.BF16.F32.PACK_AB R8, R8, R3 ;  /* 0x000000030808723e */ /* 0x000fe200000010ff */
[----:B------:R-:W-:Y:S01]  /*7770*/  FADD.FTZ R27, -R0, R27 ;  /* 0x0000001b001b7221 */ /* 0x000fe20000010100 */
[----:B------:R-:W-:Y:S01]  /*7780*/  FADD.FTZ R24, -R4, R24 ;  /* 0x0000001804187221 */ /* 0x000fe20000010100 */
[----:B------:R-:W-:Y:S01]  /*7790*/  FADD.FTZ R26, -R0, R26 ;  /* 0x0000001a001a7221 */ /* 0x000fe20000010100 */
[----:B------:R-:W-:Y:S01]  /*77a0*/  F2FP.BF16.F32.PACK_AB R22, R23, R22 ;  /* 0x000000161716723e */ /* 0x000fe200000010ff */
[----:B------:R-:W-:Y:S01]  /*77b0*/  STS [R213+0x16400], R8 ;  /* 0x01640008d5007388 */ /* 0x000fe20000000800 */
[----:B------:R-:W-:Y:S01]  /*77c0*/  F2FP.BF16.F32.PACK_AB R19, R5, R6 ;  /* 0x000000060513723e */ /* 0x000fe200000010ff */
[----:B------:R-:W-:Y:S01]  /*77d0*/  FADD.FTZ R29, -R4, R29 ;  /* 0x0000001d041d7221 */ /* 0x000fe20000010100 */
[----:B------:R-:W-:Y:S01]  /*77e0*/  FMUL.FTZ R24, R198, R24 ;  /* 0x00000018c6187220 */ /* 0x000fe20000410000 */
[----:B------:R-:W-:Y:S01]  /*77f0*/  STS [R215+0x16000], R18 ;  /* 0x01600012d7007388 */ /* 0x000fe20000000800 */
[----:B------:R-:W-:Y:S01]  /*7800*/  FMUL.FTZ R17, R197, R25 ;  /* 0x00000019c5117220 */ /* 0x000fe20000410000 */
[----:B------:R-:W-:Y:S01]  /*7810*/  FMUL.FTZ R26, R203, R26 ;  /* 0x0000001acb1a7220 */ /* 0x000fe20000410000 */
[----:B------:R-:W-:Y:S01]  /*7820*/  FMUL.FTZ R6, R202, R27 ;  /* 0x0000001bca067220 */ /* 0x000fe20000410000 */
[----:B------:R-:W-:Y:S01]  /*7830*/  STS [R215+0x16400], R7 ;  /* 0x01640007d7007388 */ /* 0x000fe20000000800 */
[----:B------:R-:W-:Y:S01]  /*7840*/  FADD.FTZ R31, -R0, R31 ;  /* 0x0000001f001f7221 */ /* 0x000fe20000010100 */
[----:B------:R-:W-:Y:S01]  /*7850*/  FADD.FTZ R28, -R4, R28 ;  /* 0x0000001c041c7221 */ /* 0x000fe20000010100 */
[----:B------:R-:W-:Y:S01]  /*7860*/  FADD.FTZ R30, -R0, R30 ;  /* 0x0000001e001e7221 */ /* 0x000fe20000010100 */
[----:B------:R-:W-:Y:S01]  /*7870*/  F2FP.BF16.F32.PACK_AB R21, R21, R34 ;  /* 0x000000221515723e */ /* 0x000fe200000010ff */
[----:B------:R-:W-:Y:S01]  /*7880*/  STS [R219+0x14000], R133 ;  /* 0x01400085db007388 */ /* 0x000fe20000000800 */
[----:B------:R-:W-:Y:S01]  /*7890*/  FMUL.FTZ R28, R194, R28 ;  /* 0x0000001cc21c7220 */ /* 0x000fe20000410000 */
[----:B------:R-:W-:Y:S01]  /*78a0*/  FMUL.FTZ R16, R193, R29 ;  /* 0x0000001dc1107220 */ /* 0x000fe20000410000 */
[----:B------:R-:W-:Y:S01]  /*78b0*/  FMUL.FTZ R30, R201, R30 ;  /* 0x0000001ec91e7220 */ /* 0x000fe20000410000 */
[----:B------:R-:W-:Y:S01]  /*78c0*/  STS [R219+0x14400], R22 ;  /* 0x01440016db007388 */ /* 0x000fe20000000800 */
[----:B------:R-:W-:Y:S01]  /*78d0*/  FMUL.FTZ R3, R200, R31 ;  /* 0x0000001fc8037220 */ /* 0x000fe20000410000 */
[C---:B------:R-:W-:Y:S01]  /*78e0*/  FADD.FTZ R39, -R145.reuse, R39 ;  /* 0x0000002791277221 */ /* 0x040fe20000010100 */
[----:B------:R-:W-:Y:S01]  /*78f0*/  FADD.FTZ R38, -R145, R38 ;  /* 0x0000002691267221 */ /* 0x000fe20000010100 */
[----:B------:R-:W-:Y:S01]  /*7900*/  F2FP.BF16.F32.PACK_AB R17, R17, R24 ;  /* 0x000000181111723e */ /* 0x000fe200000010ff */
[----:B------:R-:W-:Y:S01]  /*7910*/  STS [R218+0x14000], R53 ;  /* 0x01400035da007388 */ /* 0x000fe20000000800 */
[----:B------:R-:W-:Y:S01]  /*7920*/  F2FP.BF16.F32.PACK_AB R6, R6, R26 ;  /* 0x0000001a0606723e */ /* 0x000fe200000010ff */
[----:B------:R-:W-:Y:S01]  /*7930*/  FMUL.FTZ R39, R162, R39 ;  /* 0x00000027a2277220 */ /* 0x000fe20000410000 */
[----:B------:R-:W-:Y:S01]  /*7940*/  FMUL.FTZ R38, R163, R38 ;  /* 0x00000026a3267220 */ /* 0x000fe20000410000 */
[----:B------:R-:W-:Y:S01]  /*7950*/  STS [R218+0x14400], R21 ;  /* 0x01440015da007388 */ /* 0x000fe20000000800 */
[C---:B------:R-:W-:Y:S01]  /*7960*/  FADD.FTZ R50, -R145.reuse, R50 ;  /* 0x0000003291327221 */ /* 0x040fe20000010100 */
[----:B------:R-:W-:Y:S01]  /*7970*/  FADD.FTZ R51, -R145, R51 ;  /* 0x0000003391337221 */ /* 0x000fe20000010100 */
[----:B------:R-:W-:Y:S01]  /*7980*/  F2FP.BF16.F32.PACK_AB R16, R16, R28 ;  /* 0x0000001c1010723e */ /* 0x000fe200000010ff */
[----:B------:R-:W-:Y:S01]  /*7990*/  STS [R219+0x16000], R17 ;  /* 0x01600011db007388 */ /* 0x000fe20000000800 */
[----:B------:R-:W-:Y:S01]  /*79a0*/  F2FP.BF16.F32.PACK_AB R3, R3, R30 ;  /* 0x0000001e0303723e */ /* 0x000fe200000010ff */
[C---:B------:R-:W-:Y:S01]  /*79b0*/  FADD.FTZ R42, -R0.reuse, R42 ;  /* 0x0000002a002a7221 */ /* 0x040fe20000010100 */
[----:B------:R-:W-:Y:S01]  /*79c0*/  FADD.FTZ R43, -R0, R43 ;  /* 0x0000002b002b7221 */ /* 0x000fe20000010100 */
[----:B------:R-:W-:Y:S01]  /*79d0*/  STS [R219+0x16400], R6 ;  /* 0x01640006db007388 */ /* 0x000fe20000000800 */
[----:B------:R-:W-:Y:S01]  /*79e0*/  FMUL.FTZ R50, R157, R50 ;  /* 0x000000329d327220 */ /* 0x000fe20000410000 */
[----:B------:R-:W-:Y:S01]  /*79f0*/  FMUL.FTZ R51, R156, R51 ;  /* 0x000000339c337220 */ /* 0x000fe20000410000 */
[C---:B------:R-:W-:Y:S01]  /*7a00*/  FADD.FTZ R40, -R4.reuse, R40 ;  /* 0x0000002804287221 */ /* 0x040fe20000010100 */
[----:B------:R-:W-:Y:S01]  /*7a10*/  FADD.FTZ R41, -R4, R41 ;  /* 0x0000002904297221 */ /* 0x000fe20000010100 */
[----:B------:R-:W-:Y:S01]  /*7a20*/  F2FP.BF16.F32.PACK_AB R38, R39, R38 ;  /* 0x000000262726723e */ /* 0x000fe200000010ff */
[----:B------:R-:W-:Y:S01]  /*7a30*/  STS [R218+0x16000], R16 ;  /* 0x01600010da007388 */ /* 0x000fe20000000800 */
[----:B------:R-:W-:Y:S01]  /*7a40*/  FMUL.FTZ R40, R170, R40 ;  /* 0x00000028aa287220 */ /* 0x000fe20000410000 */
[----:B------:R-:W-:Y:S01]  /*7a50*/  FMUL.FTZ R12, R169, R41 ;  /* 0x00000029a90c7220 */ /* 0x000fe20000410000 */
[C---:B------:R-:W-:Y:S01]  /*7a60*/  FADD.FTZ R46, -R0.reuse, R46 ;  /* 0x0000002e002e7221 */ /* 0x040fe20000010100 */
[----:B------:R2:W-:Y:S01]  /*7a70*/  STS [R218+0x16400], R3 ;  /* 0x01640003da007388 */ /* 0x0005e20000000800 */
[----:B------:R-:W-:Y:S01]  /*7a80*/  FADD.FTZ R47, -R0, R47 ;  /* 0x0000002f002f7221 */ /* 0x000fe20000010100 */
[----:B------:R-:W-:Y:S01]  /*7a90*/  FMUL.FTZ R42, R196, R42 ;  /* 0x0000002ac42a7220 */ /* 0x000fe20000410000 */
[----:B-1----:R-:W-:Y:S01]  /*7aa0*/  FMUL.FTZ R2, R195, R43 ;  /* 0x0000002bc3027220 */ /* 0x002fe20000410000 */
[C---:B------:R-:W-:Y:S01]  /*7ab0*/  FADD.FTZ R44, -R4.reuse, R44 ;  /* 0x0000002c042c7221 */ /* 0x040fe20000010100 */
        /* <DEDUP_REMOVED lines=8> */
[----:B------:R-:W-:Y:S01]  /*7b40*/  F2FP.BF16.F32.PACK_AB R12, R12, R40 ;  /* 0x000000280c0c723e */ /* 0x000fe200000010ff */
[----:B------:R-:W-:Y:S01]  /*7b50*/  FADD.FTZ R58, -R0, R58 ;  /* 0x0000003a003a7221 */ /* 0x000fe20000010100 */
[----:B------:R-:W-:Y:S01]  /*7b60*/  F2FP.BF16.F32.PACK_AB R2, R2, R42 ;  /* 0x0000002a0202723e */ /* 0x000fe200000010ff */
[----:B------:R-:W-:Y:S01]  /*7b70*/  STS [R214+0x14000], R49 ;  /* 0x01400031d6007388 */ /* 0x000fe20000000800 */
[C---:B------:R-:W-:Y:S01]  /*7b80*/  FADD.FTZ R59, -R0.reuse, R59 ;  /* 0x0000003b003b7221 */ /* 0x040fe20000010100 */
[C---:B------:R-:W-:Y:S01]  /*7b90*/  FADD.FTZ R62, -R0.reuse, R62 ;  /* 0x0000003e003e7221 */ /* 0x040fe20000010100 */
[----:B------:R-:W-:Y:S01]  /*7ba0*/  FADD.FTZ R63, -R0, R63 ;  /* 0x0000003f003f7221 */ /* 0x000fe20000010100 */
[----:B------:R-:W-:Y:S01]  /*7bb0*/  STS [R214+0x14400], R50 ;  /* 0x01440032d6007388 */ /* 0x000fe20000000800 */
[----:B------:R-:W-:Y:S01]  /*7bc0*/  F2FP.BF16.F32.PACK_AB R9, R9, R44 ;  /* 0x0000002c0909723e */ /* 0x000fe200000010ff */
[C---:B------:R-:W-:Y:S01]  /*7bd0*/  FADD.FTZ R60, -R4.reuse, R60 ;  /* 0x0000003c043c7221 */ /* 0x040fe20000010100 */
[----:B------:R-:W-:Y:S01]  /*7be0*/  F2FP.BF16.F32.PACK_AB R0, R47, R46 ;  /* 0x0000002e2f00723e */ /* 0x000fe200000010ff */
[----:B------:R-:W-:Y:S01]  /*7bf0*/  STS [R212+0x16000], R12 ;  /* 0x0160000cd4007388 */ /* 0x000fe20000000800 */
[----:B------:R-:W-:Y:S01]  /*7c00*/  FADD.FTZ R61, -R4, R61 ;  /* 0x0000003d043d7221 */ /* 0x000fe20000010100 */
[----:B------:R-:W-:Y:S01]  /*7c10*/  FMUL.FTZ R58, R164, R58 ;  /* 0x0000003aa43a7220 */ /* 0x000fe20000410000 */
[----:B------:R-:W-:Y:S01]  /*7c20*/  FMUL.FTZ R4, R161, R59 ;  /* 0x0000003ba1047220 */ /* 0x000fe20000410000 */
[----:B------:R1:W-:Y:S01]  /*7c30*/  STS [R212+0x16400], R2 ;  /* 0x01640002d4007388 */ /* 0x0003e20000000800 */
[----:B------:R-:W-:Y:S01]  /*7c40*/  FMUL.FTZ R60, R154, R60 ;  /* 0x0000003c9a3c7220 */ /* 0x000fe20000410000 */
[----:B------:R-:W-:Y:S01]  /*7c50*/  FMUL.FTZ R61, R151, R61 ;  /* 0x0000003d973d7220 */ /* 0x000fe20000410000 */
[----:B------:R-:W-:Y:S01]  /*7c60*/  FMUL.FTZ R62, R158, R62 ;  /* 0x0000003e9e3e7220 */ /* 0x000fe20000410000 */
[----:B------:R-:W-:Y:S01]  /*7c70*/  STS [R214+0x16000], R9 ;  /* 0x01600009d6007388 */ /* 0x000fe20000000800 */
[----:B------:R-:W-:Y:S01]  /*7c80*/  FMUL.FTZ R5, R155, R63 ;  /* 0x0000003f9b057220 */ /* 0x000fe20000410000 */
[----:B------:R-:W-:Y:S01]  /*7c90*/  F2FP.BF16.F32.PACK_AB R4, R4, R58 ;  /* 0x0000003a0404723e */ /* 0x000fe200000010ff */
[----:B------:R-:W-:Y:S01]  /*7ca0*/  UIMAD UR6, UR27, UR26, URZ ;  /* 0x0000001a1b0672a4 */ /* 0x000fe2000f8e023f */
[----:B------:R3:W-:Y:S01]  /*7cb0*/  STS [R214+0x16400], R0 ;  /* 0x01640000d6007388 */ /* 0x0007e20000000800 */
[----:B------:R-:W-:Y:S02]  /*7cc0*/  F2FP.BF16.F32.PACK_AB R10, R61, R60 ;  /* 0x0000003c3d0a723e */ /* 0x000fe400000010ff */
[----:B------:R-:W-:Y:S01]  /*7cd0*/  F2FP.BF16.F32.PACK_AB R5, R5, R62 ;  /* 0x0000003e0505723e */ /* 0x000fe200000010ff */
[----:B------:R-:W-:Y:S01]  /*7ce0*/  STS [R217+0x14000], R64 ;  /* 0x01400040d9007388 */ /* 0x000fe20000000800 */
[----:B--2---:R-:W-:Y:S01]  /*7cf0*/  MOV R3, UR4 ;  /* 0x0000000400037c02 */ /* 0x004fe20008000f00 */
[----:B------:R-:W-:Y:S01]  /*7d00*/  ULEA UR7, -UR6, URZ, 0x7 ;  /* 0x0000003f06077291 */ /* 0x000fe2000f8e393f */
[----:B------:R-:W-:Y:S01]  /*7d10*/  LEA R142, R251, UR4, 0x1 ;  /* 0x00000004fb8e7c11 */ /* 0x000fe2000f8e08ff */
[----:B------:R-:W-:Y:S04]  /*7d20*/  STS [R217+0x14400], R20 ;  /* 0x01440014d9007388 */ /* 0x000fe80000000800 */
[----:B------:R-:W-:Y:S04]  /*7d30*/  STS [R216+0x14000], R48 ;  /* 0x01400030d8007388 */ /* 0x000fe80000000800 */
[----:B------:R-:W-:Y:S01]  /*7d40*/  STS [R216+0x14400], R19 ;  /* 0x01440013d8007388 */ /* 0x000fe20000000800 */
[----:B-1----:R-:W-:Y:S03]  /*7d50*/  SHF.L.U32 R2, R186, 0x1, RZ ;  /* 0x00000001ba027819 */ /* 0x002fe600000006ff */
[----:B------:R-:W-:Y:S01]  /*7d60*/  STS [R217+0x16000], R13 ;  /* 0x0160000dd9007388 */ /* 0x000fe20000000800 */
[----:B------:R-:W-:Y:S03]  /*7d70*/  IADD3 R3, R2, 0x8000, R3 ;  /* 0x0000800002037810 */ /* 0x000fe60007ffe003 */
[----:B------:R-:W-:Y:S01]  /*7d80*/  STS [R217+0x16400], R4 ;  /* 0x01640004d9007388 */ /* 0x000fe20000000800 */
[----:B---3--:R-:W-:Y:S03]  /*7d90*/  IADD3 R0, R3, R178, RZ ;  /* 0x000000b203007210 */ /* 0x008fe60007ffe0ff */
        /* <DEDUP_REMOVED lines=10> */
[----:B------:R-:W4:Y:S04]  /*7e40*/  LDSM.16.MT88.4 R32, [R0+0x800] ;  /* 0x000800000020783b */ /* 0x000f280000004200 */
[----:B------:R-:W-:Y:S01]  /*7e50*/  LDSM.16.MT88.4 R36, [R176+0x21000] ;  /* 0x02100000b024783b */ /* 0x000fe20000004200 */
        /* <DEDUP_REMOVED lines=22> */
[----:B------:R-:W4:Y:S04]  /*7fc0*/  LDSM.16.MT88.4 R20, [R0+0x1800] ;  /* 0x001800000014783b */ /* 0x000f280000004200 */
[----:B------:R-:W-:Y:S01]  /*7fd0*/  LDSM.16.MT88.4 R32, [R3+0x2000] ;  /* 0x002000000320783b */ /* 0x000fe20000004200 */
[-C--:B-1----:R-:W-:Y:S06]  /*7fe0*/  HMMA.16816.F32.BF16 R68, R8, R12.reuse, R68 ;  /* 0x0000000c0844723c */ /* 0x082fec0000041844 */
[C---:B------:R-:W-:Y:S06]  /*7ff0*/  HMMA.16816.F32.BF16 R72, R36.reuse, R12, R72 ;  /* 0x0000000c2448723c */ /* 0x040fec0000041848 */
[-C--:B------:R-:W-:Y:S06]  /*8000*/  HMMA.16816.F32.BF16 R76, R36, R14.reuse, R76 ;  /* 0x0000000e244c723c */ /* 0x080fec000004184c */
[C---:B------:R-:W-:Y:S01]  /*8010*/  HMMA.16816.F32.BF16 R80, R8.reuse, R14, R80 ;  /* 0x0000000e0850723c */ /* 0x040fe20000041850 */
[----:B------:R-:W1:Y:S05]  /*8020*/  LDSM.16.MT88.4 R12, [R176+0x1e000] ;  /* 0x01e00000b00c783b */ /* 0x000e6a0000004200 */
[-C--:B--2---:R-:W-:Y:S06]  /*8030*/  HMMA.16816.F32.BF16 R84, R8, R4.reuse, R84 ;  /* 0x000000040854723c */ /* 0x084fec0000041854 */
[C---:B------:R-:W-:Y:S06]  /*8040*/  HMMA.16816.F32.BF16 R88, R36.reuse, R4, R88 ;  /* 0x000000042458723c */ /* 0x040fec0000041858 */
[-C--:B------:R-:W-:Y:S01]  /*8050*/  HMMA.16816.F32.BF16 R92, R36, R6.reuse, R92 ;  /* 0x00000006245c723c */ /* 0x080fe2000004185c */
[----:B------:R-:W2:Y:S05]  /*8060*/  LDSM.16.MT88.4 R36, [R176+0x22000] ;  /* 0x02200000b024783b */ /* 0x000eaa0000004200 */
[----:B------:R-:W-:Y:S01]  /*8070*/  HMMA.16816.F32.BF16 R96, R8, R6, R96 ;  /* 0x000000060860723c */ /* 0x000fe20000041860 */
[----:B------:R-:W2:Y:S04]  /*8080*/  LDSM.16.MT88.4 R4, [R0+0x2000] ;  /* 0x002000000004783b */ /* 0x000ea80000004200 */
[----:B------:R-:W-:Y:S01]  /*8090*/  LDSM.16.MT88.4 R8, [R176+0x1e800] ;  /* 0x01e80000b008783b */ /* 0x000fe20000004200 */
[-C--:B---3--:R-:W-:Y:S06]  /*80a0*/  HMMA.16816.F32.BF16 R68, R16, R24.reuse, R68 ;  /* 0x000000181044723c */ /* 0x088fec0000041844 */
[C---:B----4-:R-:W-:Y:S06]  /*80b0*/  HMMA.16816.F32.BF16 R72, R28.reuse, R24, R72 ;  /* 0x000000181c48723c */ /* 0x050fec0000041848 */
        /* <DEDUP_REMOVED lines=32> */
[----:B------:R3:W4:Y:S01]  /*82c0*/  LDSM.16.MT88.4 R8, [R0+0x3800] ;  /* 0x003800000008783b */ /* 0x0007220000004200 */
[----:B------:R-:W-:Y:S04]  /*82d0*/  BAR.SYNC.DEFER_BLOCKING 0x0 ;  /* 0x0000000000007b1d */ /* 0x000fe80000010000 */
[-C--:B-1----:R-:W-:Y:S06]  /*82e0*/  HMMA.16816.F32.BF16 R68, R20, R32.reuse, R68 ;  /* 0x000000201444723c */ /* 0x082fec0000041844 */
[C---:B--2---:R-:W-:Y:S06]  /*82f0*/  HMMA.16816.F32.BF16 R72, R36.reuse, R32, R72 ;  /* 0x000000202448723c */ /* 0x044fec0000041848 */
[-C--:B------:R-:W-:Y:S06]  /*8300*/  HMMA.16816.F32.BF16 R76, R36, R34.reuse, R76 ;  /* 0x00000022244c723c */ /* 0x080fec000004184c */
[C---:B------:R-:W-:Y:S01]  /*8310*/  HMMA.16816.F32.BF16 R80, R20.reuse, R34, R80 ;  /* 0x000000221450723c */ /* 0x040fe20000041850 */
[----:B---3--:R-:W-:Y:S04]  /*8320*/  MOV R0, UR7 ;  /* 0x0000000700007c02 */ /* 0x008fe80008000f00 */
[C---:B------:R-:W-:Y:S01]  /*8330*/  LEA R188, P1, R0.reuse, R188, 0x2 ;  /* 0x000000bc00bc7211 */ /* 0x040fe200078210ff */
[-C--:B------:R-:W-:Y:S05]  /*8340*/  HMMA.16816.F32.BF16 R84, R20, R4.reuse, R84 ;  /* 0x000000041454723c */ /* 0x080fea0000041854 */
[----:B------:R-:W-:Y:S01]  /*8350*/  LEA.HI.X.SX32 R189, R0, R189, 0x2, P1 ;  /* 0x000000bd00bd7211 */ /* 0x000fe200008f16ff */
[C---:B------:R-:W-:Y:S06]  /*8360*/  HMMA.16816.F32.BF16 R88, R36.reuse, R4, R88 ;  /* 0x000000042458723c */ /* 0x040fec0000041858 */
[-C--:B------:R-:W-:Y:S06]  /*8370*/  HMMA.16816.F32.BF16 R92, R36, R6.reuse, R92 ;  /* 0x00000006245c723c */ /* 0x080fec000004185c */
[----:B------:R-:W-:Y:S06]  /*8380*/  HMMA.16816.F32.BF16 R96, R20, R6, R96 ;  /* 0x000000061460723c */ /* 0x000fec0000041860 */
[-C--:B------:R-:W-:Y:S06]  /*8390*/  HMMA.16816.F32.BF16 R68, R12, R24.reuse, R68 ;  /* 0x000000180c44723c */ /* 0x080fec0000041844 */
        /* <DEDUP_REMOVED lines=9> */
[----:B------:R-:W-:Y:S11]  /*8430*/  @!P0 BRA `(.L_x_253) ;  /* 0x0000000000b88947 */ /* 0x000ff60003800000 */
[----:B------:R-:W-:Y:S01]  /*8440*/  ISETP.GE.AND P1, PT, R187, UR25, PT ;  /* 0x00000019bb007c0c */ /* 0x000fe2000bf26270 */
[----:B------:R-:W1:Y:S11]  /*8450*/  LDC R6, c[0x0][0x420] ;  /* 0x00010800ff067b82 */ /* 0x000e760000000800 */
[----:B------:R-:W-:Y:S01]  /*8460*/  @!UPT UIADD3 URZ, URZ, URZ, URZ ;  /* 0x0000003f3f3ff290 */ /* 0x000fe2000fffe03f */
[----:B------:R2:W-:Y:S01]  /*8470*/  @P1 STS.128 [R142+0x8000], RZ ;  /* 0x008000ff8e001388 */ /* 0x0005e20000000c00 */
[----:B------:R-:W3:Y:S08]  /*8480*/  @!P1 LDC R13, c[0x0][0x424] ;  /* 0x00010900ff0d9b82 */ /* 0x000ef00000000800 */
[----:B------:R-:W4:Y:S08]  /*8490*/  @!P1 LDC R14, c[0x0][0x424] ;  /* 0x00010900ff0e9b82 */ /* 0x000f300000000800 */
[----:B------:R-:W5:Y:S02]  /*84a0*/  @!P1 LDC R15, c[0x0][0x424] ;  /* 0x00010900ff0f9b82 */ /* 0x000f640000000800 */
[----:B-----5:R-:W-:Y:S02]  /*84b0*/  @!P1 IMAD R15, R15, 0x60, RZ ;  /* 0x000000600f0f9824 */ /* 0x020fe400078e02ff */
[C---:B-1----:R-:W-:Y:S05]  /*84c0*/  IMAD.U32 R4, R6.reuse, -0x80, RZ ;  /* 0xffffff8006047824 */ /* 0x042fea00078e00ff */
[--C-:B------:R-:W-:Y:S02]  /*84d0*/  SHF.R.S32.HI R5, RZ, 0x1f, R4.reuse ;  /* 0x0000001fff057819 */ /* 0x100fe40000011404 */
[CC--:B------:R-:W-:Y:S02]  /*84e0*/  @!P1 LEA R0, P3, R6.reuse, R4.reuse, 0x5 ;  /* 0x0000000406009211 */ /* 0x0c0fe400078628ff */
[C---:B------:R-:W-:Y:S01]  /*84f0*/  @!P1 LEA R11, P2, R6.reuse, R4, 0x6 ;  /* 0x00000004060b9211 */ /* 0x040fe200078430ff */
[C---:B------:R-:W-:Y:S01]  /*8500*/  @!P1 IMAD.WIDE.U32 R8, R6.reuse, 0x60, R4 ;  /* 0x0000006006089825 */ /* 0x040fe200078e0004 */
[CC--:B---3--:R-:W-:Y:S02]  /*8510*/  @!P1 LEA.HI.X R13, R6.reuse, R5.reuse, R13, 0x5, P3 ;  /* 0x00000005060d9211 */ /* 0x0c8fe400018f2c0d */
[----:B----4-:R-:W-:Y:S02]  /*8520*/  @!P1 LEA.HI.X R14, R6, R5, R14, 0x6, P2 ;  /* 0x00000005060e9211 */ /* 0x010fe400010f340e */
[-C--:B------:R-:W-:Y:S02]  /*8530*/  LEA R6, P4, R4, R225.reuse, 0x1 ;  /* 0x000000e104067211 */ /* 0x080fe400078808ff */
[-C--:B------:R-:W-:Y:S02]  /*8540*/  @!P1 LEA R12, P3, R0, R225.reuse, 0x1 ;  /* 0x000000e1000c9211 */ /* 0x080fe400078608ff */
[-C--:B------:R-:W-:Y:S02]  /*8550*/  LEA.HI.X R7, R4, R224.reuse, R5, 0x1, P4 ;  /* 0x000000e004077211 */ /* 0x080fe400020f0c05 */
[-C--:B------:R-:W-:Y:S01]  /*8560*/  @!P1 LEA.HI.X R13, R0, R224.reuse, R13, 0x1, P3 ;  /* 0x000000e0000d9211 */ /* 0x080fe200018f0c0d */
[----:B------:R-:W-:Y:S01]  /*8570*/  @!P1 IMAD.IADD R0, R9, 0x1, R15 ;  /* 0x0000000109009824 */ /* 0x000fe200078e020f */
[CC--:B------:R-:W-:Y:S01]  /*8580*/  @!P1 LEA R10, P2, R11.reuse, R225.reuse, 0x1 ;  /* 0x000000e10b0a9211 */ /* 0x0c0fe200078408ff */
[----:B------:R-:W-:Y:S01]  /*8590*/  @!PT LDS RZ, [RZ] ;  /* 0x00000000fffff984 */ /* 0x000fe20000000800 */
[----:B------:R-:W-:Y:S01]  /*85a0*/  @!PT LDS RZ, [RZ] ;  /* 0x00000000fffff984 */ /* 0x000fe20000000800 */
[----:B------:R-:W-:Y:S01]  /*85b0*/  @!PT LDS RZ, [RZ] ;  /* 0x00000000fffff984 */ /* 0x000fe20000000800 */
[----:B------:R2:W-:Y:S03]  /*85c0*/  @!P1 LDGSTS.E.BYPASS.LTC128B.128 [R142+0x8000], desc[UR10][R6.64] ;  /* 0x08000000068e9fae */ /* 0x0005e6000b901d4a */
[-C--:B------:R-:W-:Y:S01]  /*85d0*/  @!P1 LEA.HI.X R11, R11, R224.reuse, R14, 0x1, P2 ;  /* 0x000000e00b0b9211 */ /* 0x080fe200010f0c0e */
[----:B------:R2:W-:Y:S01]  /*85e0*/  @P1 STS.128 [R142+0x9000], RZ ;  /* 0x009000ff8e001388 */ /* 0x0005e20000000c00 */
[C---:B------:R-:W-:Y:S01]  /*85f0*/  @!P1 LEA R4, P2, R8.reuse, R225, 0x1 ;  /* 0x000000e108049211 */ /* 0x040fe200078408ff */
[----:B------:R-:W-:Y:S02]  /*8600*/  IMAD.MOV.U32 R225, RZ, RZ, R6 ;  /* 0x000000ffffe17224 */ /* 0x000fe400078e0006 */
[----:B------:R-:W-:Y:S01]  /*8610*/  @!PT LDS RZ, [RZ] ;  /* 0x00000000fffff984 */ /* 0x000fe20000000800 */
[----:B------:R-:W-:Y:S01]  /*8620*/  @!PT LDS RZ, [RZ] ;  /* 0x00000000fffff984 */ /* 0x000fe20000000800 */
[----:B------:R-:W-:Y:S01]  /*8630*/  @!PT LDS RZ, [RZ] ;  /* 0x00000000fffff984 */ /* 0x000fe20000000800 */
[----:B------:R2:W-:Y:S01]  /*8640*/  @!P1 LDGSTS.E.BYPASS.LTC128B.128 [R142+0x9000], desc[UR10][R12.64] ;  /* 0x090000000c8e9fae */ /* 0x0005e2000b901d4a */
[----:B------:R-:W-:Y:S01]  /*8650*/  @!P1 LEA.HI.X R5, R8, R224, R0, 0x1, P2 ;  /* 0x000000e008059211 */ /* 0x000fe200010f0c00 */
[----:B------:R-:W-:Y:S02]  /*8660*/  IMAD.MOV.U32 R224, RZ, RZ, R7 ;  /* 0x000000ffffe07224 */ /* 0x000fe400078e0007 */
[----:B------:R2:W-:Y:S04]  /*8670*/  @P1 STS.128 [R142+0xa000], RZ ;  /* 0x00a000ff8e001388 */ /* 0x0005e80000000c00 */
[----:B------:R-:W-:Y:S01]  /*8680*/  @!PT LDS RZ, [RZ] ;  /* 0x00000000fffff984 */ /* 0x000fe20000000800 */
[----:B------:R-:W-:Y:S01]  /*8690*/  @!PT LDS RZ, [RZ] ;  /* 0x00000000fffff984 */ /* 0x000fe20000000800 */
[----:B------:R-:W-:Y:S01]  /*86a0*/  @!PT LDS RZ, [RZ] ;  /* 0x00000000fffff984 */ /* 0x000fe20000000800 */
[----:B------:R2:W-:Y:S04]  /*86b0*/  @!P1 LDGSTS.E.BYPASS.LTC128B.128 [R142+0xa000], desc[UR10][R10.64] ;  /* 0x0a0000000a8e9fae */ /* 0x0005e8000b901d4a */
[----:B------:R2:W-:Y:S04]  /*86c0*/  @P1 STS.128 [R142+0xb000], RZ ;  /* 0x00b000ff8e001388 */ /* 0x0005e80000000c00 */
[----:B------:R-:W-:Y:S01]  /*86d0*/  @!PT LDS RZ, [RZ] ;  /* 0x00000000fffff984 */ /* 0x000fe20000000800 */
[----:B------:R-:W-:Y:S01]  /*86e0*/  @!PT LDS RZ, [RZ] ;  /* 0x00000000fffff984 */ /* 0x000fe20000000800 */
[----:B------:R-:W-:Y:S01]  /*86f0*/  @!PT LDS RZ, [RZ] ;  /* 0x00000000fffff984 */ /* 0x000fe20000000800 */
[----:B------:R2:W-:Y:S04]  /*8700*/  @!P1 LDGSTS.E.BYPASS.LTC128B.128 [R142+0xb000], desc[UR10][R4.64] ;  /* 0x0b000000048e9fae */ /* 0x0005e8000b901d4a */
[----:B------:R-:W0:Y:S02]  /*8710*/  LDGDEPBAR ;  /* 0x00000000000079af */ /* 0x000e240000000000 */
.L_x_253:
[----:B------:R-:W-:Y:S01]  /*8720*/  VIADD R0, R2, UR5 ;  /* 0x0000000502007c36 */ /* 0x000fe20008000000 */
[----:B------:R-:W-:Y:S01]  /*8730*/  LEA R2, R185, UR4, 0x1 ;  /* 0x00000004b9027c11 */ /* 0x000fe2000f8e08ff */
[----:B------:R-:W-:Y:S01]  /*8740*/  LDSM.16.MT88.4 R16, [R3+0x4000] ;  /* 0x004000000310783b */ /* 0x000fe20000004200 */
[----:B------:R-:W-:Y:S01]  /*8750*/  USHF.L.U32 UR7, UR6, 0x3, URZ ;  /* 0x0000000306077899 */ /* 0x000fe2000800063f */
[----:B------:R-:W-:Y:S01]  /*8760*/  IMAD.IADD R0, R0, 0x1, R178 ;  /* 0x0000000100007824 */ /* 0x000fe200078e02b2 */
[----:B------:R-:W-:Y:S01]  /*8770*/  USHF.L.U32 UR15, UR6, 0x4, URZ ;  /* 0x00000004060f7899 */ /* 0x000fe2000800063f */
[----:B------:R-:W2:Y:S01]  /*8780*/  LDSM.16.M88.4 R32, [R2+0x14000] ;  /* 0x014000000220783b */ /* 0x000ea20000000200 */
[----:B------:R-:W-:Y:S01]  /*8790*/  IMAD.IADD R140, R184, 0x1, R2 ;  /* 0x00000001b88c7824 */ /* 0x000fe200078e0202 */
[----:B------:R-:W-:Y:S02]  /*87a0*/  USHF.L.U32 UR14, UR6, 0x5, URZ ;  /* 0x00000005060e7899 */ /* 0x000fe4000800063f */
[----:B------:R-:W1:Y:S01]  /*87b0*/  LDSM.16.M88.4 R28, [R2+0x16000] ;  /* 0x01600000021c783b */ /* 0x000e620000000200 */
[----:B------:R-:W-:Y:S01]  /*87c0*/  IMAD.IADD R141, R178, 0x1, R140 ;  /* 0x00000001b28d7824 */ /* 0x000fe200078e028c */
[----:B------:R-:W-:Y:S01]  /*87d0*/  UIMAD UR12, UR6, 0x18, URZ ;  /* 0x00000018060c78a4 */ /* 0x000fe2000f8e023f */
[----:B------:R-:W-:Y:S01]  /*87e0*/  IMAD.MOV.U32 R178, RZ, RZ, R245 ;  /* 0x000000ffffb27224 */ /* 0x000fe200078e00f5 */
[----:B------:R-:W3:Y:S01]  /*87f0*/  LDSM.16.MT88.4 R36, [R0] ;  /* 0x000000000024783b */ /* 0x000ee20000004200 */
[----:B------:R-:W-:Y:S02]  /*8800*/  UIMAD UR13, UR6, 0x28, URZ ;  /* 0x00000028060d78a4 */ /* 0x000fe4000f8e023f */
[----:B------:R-:W-:Y:S01]  /*8810*/  UISETP.GT.AND UP2, UPT, UR9, UR22, UPT ;  /* 0x000000160900728c */ /* 0x000fe2000bf44270 */
[----:B------:R-:W-:Y:S04]  /*8820*/  LDSM.16.MT88.4 R44, [R3+0x4800] ;  /* 0x00480000032c783b */ /* 0x000fe80000004200 */
[----:B------:R-:W4:Y:S04]  /*8830*/  LDSM.16.M88.4 R40, [R140+0x14000] ;  /* 0x014000008c28783b */ /* 0x000f280000000200 */
[----:B------:R-:W4:Y:S04]  /*8840*/  LDSM.16.M88.4 R48, [R140+0x16000] ;  /* 0x016000008c30783b */ /* 0x000f280000000200 */
[----:B------:R-:W4:Y:S04]  /*8850*/  LDSM.16.MT88.4 R52, [R0+0x800] ;  /* 0x000800000034783b */ /* 0x000f280000004200 */
[----:B------:R-:W-:Y:S04]  /*8860*/  LDSM.16.M88.4 R56, [R144+0x14000] ;  /* 0x014000009038783b */ /* 0x000fe80000000200 */
[----:B------:R-:W4:Y:S04]  /*8870*/  LDSM.16.MT88.4 R60, [R3+0x5000] ;  /* 0x00500000033c783b */ /* 0x000f280000004200 */
[----:B------:R-:W4:Y:S01]  /*8880*/  LDSM.16.M88.4 R64, [R144+0x16000] ;  /* 0x016000009040783b */ /* 0x000f220000000200 */
[-C--:B--2---:R-:W-:Y:S03]  /*8890*/  HMMA.16816.F32.BF16 R4, R32, R16.reuse, RZ ;  /* 0x000000102004723c */ /* 0x084fe600000418ff */
[----:B------:R-:W2:Y:S04]  /*88a0*/  LDSM.16.MT88.4 R132, [R0+0x1000] ;  /* 0x001000000084783b */ /* 0x000ea80000004200 */
[----:B------:R-:W-:Y:S01]  /*88b0*/  LDSM.16.M88.4 R136, [R141+0x16000] ;  /* 0x016000008d88783b */ /* 0x000fe20000000200 */
[C---:B-1----:R-:W-:Y:S06]  /*88c0*/  HMMA.16816.F32.BF16 R8, R28.reuse, R16, RZ ;  /* 0x000000101c08723c */ /* 0x042fec00000418ff */
[-C--:B------:R-:W-:Y:S06]  /*88d0*/  HMMA.16816.F32.BF16 R12, R28, R18.reuse, RZ ;  /* 0x000000121c0c723c */ /* 0x080fec00000418ff */
[C---:B------:R-:W-:Y:S06]  /*88e0*/  HMMA.16816.F32.BF16 R16, R32.reuse, R18, RZ ;  /* 0x000000122010723c */ /* 0x040fec00000418ff */
[-C--:B---3--:R-:W-:Y:S06]  /*88f0*/  HMMA.16816.F32.BF16 R20, R32, R36.reuse, RZ ;  /* 0x000000242014723c */ /* 0x088fec00000418ff */
[C---:B------:R-:W-:Y:S06]  /*8900*/  HMMA.16816.F32.BF16 R24, R28.reuse, R36, RZ ;  /* 0x000000241c18723c */ /* 0x040fec00000418ff */
[-C--:B------:R-:W-:Y:S06]  /*8910*/  HMMA.16816.F32.BF16 R28, R28, R38.reuse, RZ ;  /* 0x000000261c1c723c */ /* 0x080fec00000418ff */
[----:B------:R-:W-:Y:S01]  /*8920*/  HMMA.16816.F32.BF16 R32, R32, R38, RZ ;  /* 0x000000262020723c */ /* 0x000fe200000418ff */
[----:B------:R-:W-:Y:S05]  /*8930*/  LDSM.16.M88.4 R36, [R141+0x14000] ;  /* 0x014000008d24783b */ /* 0x000fea0000000200 */
[-C--:B----4-:R-:W-:Y:S06]  /*8940*/  HMMA.16816.F32.BF16 R4, R40, R44.reuse, R4 ;  /* 0x0000002c2804723c */ /* 0x090fec0000041804 */
[C---:B------:R-:W-:Y:S06]  /*8950*/  HMMA.16816.F32.BF16 R8, R48.reuse, R44, R8 ;  /* 0x0000002c3008723c */ /* 0x040fec0000041808 */
[-C--:B------:R-:W-:Y:S06]  /*8960*/  HMMA.16816.F32.BF16 R12, R48, R46.reuse, R12 ;  /* 0x0000002e300c723c */ /* 0x080fec000004180c */
[C---:B------:R-:W-:Y:S01]  /*8970*/  HMMA.16816.F32.BF16 R16, R40.reuse, R46, R16 ;  /* 0x0000002e2810723c */ /* 0x040fe20000041810 */
[----:B------:R-:W1:Y:S05]  /*8980*/  LDSM.16.MT88.4 R44, [R3+0x5800] ;  /* 0x00580000032c783b */ /* 0x000e6a0000004200 */
[-C--:B------:R-:W-:Y:S06]  /*8990*/  HMMA.16816.F32.BF16 R20, R40, R52.reuse, R20 ;  /* 0x000000342814723c */ /* 0x080fec0000041814 */
[C---:B------:R-:W-:Y:S06]  /*89a0*/  HMMA.16816.F32.BF16 R24, R48.reuse, R52, R24 ;  /* 0x000000343018723c */ /* 0x040fec0000041818 */
[-C--:B------:R-:W-:Y:S01]  /*89b0*/  HMMA.16816.F32.BF16 R28, R48, R54.reuse, R28 ;  /* 0x00000036301c723c */ /* 0x080fe2000004181c */
[----:B------:R-:W3:Y:S05]  /*89c0*/  LDSM.16.MT88.4 R48, [R0+0x1800] ;  /* 0x001800000030783b */ /* 0x000eea0000004200 */
[----:B------:R-:W-:Y:S01]  /*89d0*/  HMMA.16816.F32.BF16 R32, R40, R54, R32 ;  /* 0x000000362820723c */ /* 0x000fe20000041820 */
[----:B------:R-:W-:Y:S04]  /*89e0*/  LDSM.16.MT88.4 R52, [R3+0x6000] ;  /* 0x006000000334783b */ /* 0x000fe80000004200 */
[----:B------:R-:W4:Y:S01]  /*89f0*/  LDSM.16.M88.4 R40, [R2+0x18000] ;  /* 0x018000000228783b */ /* 0x000f220000000200 */
[-C--:B------:R-:W-:Y:S06]  /*8a00*/  HMMA.16816.F32.BF16 R4, R56, R60.reuse, R4 ;  /* 0x0000003c3804723c */ /* 0x080fec0000041804 */
[C---:B------:R-:W-:Y:S06]  /*8a10*/  HMMA.16816.F32.BF16 R8, R64.reuse, R60, R8 ;  /* 0x0000003c4008723c */ /* 0x040fec0000041808 */
[-C--:B------:R-:W-:Y:S06]  /*8a20*/  HMMA.16816.F32.BF16 R12, R64, R62.reuse, R12 ;  /* 0x0000003e400c723c */ /* 0x080fec000004180c */
[C---:B------:R-:W-:Y:S01]  /*8a30*/  HMMA.16816.F32.BF16 R16, R56.reuse, R62, R16 ;  /* 0x0000003e3810723c */ /* 0x040fe20000041810 */
[----:B------:R3:W4:Y:S05]  /*8a40*/  LDSM.16.M88.4 R60, [R2+0x1a000] ;  /* 0x01a00000023c783b */ /* 0x00072a0000000200 */
[-C--:B--2---:R-:W-:Y:S06]  /*8a50*/  HMMA.16816.F32.BF16 R20, R56, R132.reuse, R20 ;  /* 0x000000843814723c */ /* 0x084fec0000041814 */
[C---:B------:R-:W-:Y:S06]  /*8a60*/  HMMA.16816.F32.BF16 R24, R64.reuse, R132, R24 ;  /* 0x000000844018723c */ /* 0x040fec0000041818 */
[-C--:B------:R-:W-:Y:S01]  /*8a70*/  HMMA.16816.F32.BF16 R28, R64, R134.reuse, R28 ;  /* 0x00000086401c723c */ /* 0x080fe2000004181c */
[----:B------:R-:W2:Y:S05]  /*8a80*/  LDSM.16.MT88.4 R64, [R0+0x2000] ;  /* 0x002000000040783b */ /* 0x000eaa0000004200 */
[----:B------:R-:W-:Y:S01]  /*8a90*/  HMMA.16816.F32.BF16 R32, R56, R134, R32 ;  /* 0x000000863820723c */ /* 0x000fe20000041820 */
[----:B------:R-:W-:Y:S04]  /*8aa0*/  LDSM.16.MT88.4 R56, [R3+0x6800] ;  /* 0x006800000338783b */ /* 0x000fe80000004200 */
[----:B------:R-:W-:Y:S01]  /*8ab0*/  LDSM.16.M88.4 R132, [R140+0x1a000] ;  /* 0x01a000008c84783b */ /* 0x000fe20000000200 */
[-C--:B-1----:R-:W-:Y:S05]  /*8ac0*/  HMMA.16816.F32.BF16 R4, R36, R44.reuse, R4 ;  /* 0x0000002c2404723c */ /* 0x082fea0000041804 */
[----:B---3--:R-:W-:Y:S01]  /*8ad0*/  @P0 IADD3 R2, P1, R246, UR18, RZ ;  /* 0x00000012f6020c10 */ /* 0x008fe2000ff3e0ff */
[C---:B------:R-:W-:Y:S01]  /*8ae0*/  HMMA.16816.F32.BF16 R8, R136.reuse, R44, R8 ;  /* 0x0000002c8808723c */ /* 0x040fe20000041808 */
[----:B------:R-:W-:Y:S05]  /*8af0*/  @UP3 UIADD3 UR18, UP1, UR18, -0x200, URZ ;  /* 0xfffffe0012123890 */ /* 0x000fea000ff3e03f */
[-C--:B------:R-:W-:Y:S06]  /*8b00*/  HMMA.16816.F32.BF16 R12, R136, R46.reuse, R12 ;  /* 0x0000002e880c723c */ /* 0x080fec000004180c */
[C---:B------:R-:W-:Y:S01]  /*8b10*/  HMMA.16816.F32.BF16 R16, R36.reuse, R46, R16 ;  /* 0x0000002e2410723c */ /* 0x040fe20000041810 */
[----:B------:R-:W1:Y:S05]  /*8b20*/  LDSM.16.M88.4 R44, [R140+0x18000] ;  /* 0x018000008c2c783b */ /* 0x000e6a0000000200 */
[-C--:B------:R-:W-:Y:S06]  /*8b30*/  HMMA.16816.F32.BF16 R20, R36, R48.reuse, R20 ;  /* 0x000000302414723c */ /* 0x080fec0000041814 */
[C---:B------:R-:W-:Y:S06]  /*8b40*/  HMMA.16816.F32.BF16 R24, R136.reuse, R48, R24 ;  /* 0x000000308818723c */ /* 0x040fec0000041818 */
[-C--:B------:R-:W-:Y:S01]  /*8b50*/  HMMA.16816.F32.BF16 R28, R136, R50.reuse, R28 ;  /* 0x00000032881c723c */ /* 0x080fe2000004181c */
[----:B------:R-:W3:Y:S05]  /*8b60*/  LDSM.16.MT88.4 R136, [R0+0x2800] ;  /* 0x002800000088783b */ /* 0x000eea0000004200 */
[----:B------:R-:W-:Y:S01]  /*8b70*/  HMMA.16816.F32.BF16 R32, R36, R50, R32 ;  /* 0x000000322420723c */ /* 0x000fe20000041820 */
[----:B------:R-:W-:Y:S04]  /*8b80*/  LDSM.16.M88.4 R36, [R144+0x18000] ;  /* 0x018000009024783b */ /* 0x000fe80000000200 */
[----:B------:R-:W3:Y:S01]  /*8b90*/  LDSM.16.MT88.4 R48, [R3+0x7000] ;  /* 0x007000000330783b */ /* 0x000ee20000004200 */
[-C--:B----4-:R-:W-:Y:S06]  /*8ba0*/  HMMA.16816.F32.BF16 R4, R40, R52.reuse, R4 ;  /* 0x000000342804723c */ /* 0x090fec0000041804 */
[C---:B------:R-:W-:Y:S06]  /*8bb0*/  HMMA.16816.F32.BF16 R8, R60.reuse, R52, R8 ;  /* 0x000000343c08723c */ /* 0x040fec0000041808 */
[-C--:B------:R-:W-:Y:S06]  /*8bc0*/  HMMA.16816.F32.BF16 R12, R60, R54.reuse, R12 ;  /* 0x000000363c0c723c */ /* 0x080fec000004180c */
[C---:B------:R-:W-:Y:S01]  /*8bd0*/  HMMA.16816.F32.BF16 R16, R40.reuse, R54, R16 ;  /* 0x000000362810723c */ /* 0x040fe20000041810 */
[----:B------:R-:W4:Y:S05]  /*8be0*/  LDSM.16.M88.4 R52, [R144+0x1a000] ;  /* 0x01a000009034783b */ /* 0x000f2a0000000200 */
[-C--:B--2---:R-:W-:Y:S06]  /*8bf0*/  HMMA.16816.F32.BF16 R20, R40, R64.reuse, R20 ;  /* 0x000000402814723c */ /* 0x084fec0000041814 */
[C---:B------:R-:W-:Y:S06]  /*8c00*/  HMMA.16816.F32.BF16 R24, R60.reuse, R64, R24 ;  /* 0x000000403c18723c */ /* 0x040fec0000041818 */
[-C--:B------:R-:W-:Y:S01]  /*8c10*/  HMMA.16816.F32.BF16 R28, R60, R66.reuse, R28 ;  /* 0x000000423c1c723c */ /* 0x080fe2000004181c */
[----:B------:R-:W2:Y:S05]  /*8c20*/  LDSM.16.MT88.4 R60, [R0+0x3000] ;  /* 0x00300000003c783b */ /* 0x000eaa0000004200 */
[----:B------:R-:W-:Y:S01]  /*8c30*/  HMMA.16816.F32.BF16 R32, R40, R66, R32 ;  /* 0x000000422820723c */ /* 0x000fe20000041820 */
[----:B------:R-:W-:Y:S04]  /*8c40*/  LDSM.16.M88.4 R40, [R141+0x18000] ;  /* 0x018000008d28783b */ /* 0x000fe80000000200 */
[----:B------:R-:W-:Y:S01]  /*8c50*/  LDSM.16.M88.4 R64, [R141+0x1a000] ;  /* 0x01a000008d40783b */ /* 0x000fe20000000200 */
[-C--:B-1----:R-:W-:Y:S06]  /*8c60*/  HMMA.16816.F32.BF16 R4, R44, R56.reuse, R4 ;  /* 0x000000382c04723c */ /* 0x082fec0000041804 */
[C---:B------:R-:W-:Y:S06]  /*8c70*/  HMMA.16816.F32.BF16 R8, R132.reuse, R56, R8 ;  /* 0x000000388408723c */ /* 0x040fec0000041808 */
[-C--:B------:R-:W-:Y:S06]  /*8c80*/  HMMA.16816.F32.BF16 R12, R132, R58.reuse, R12 ;  /* 0x0000003a840c723c */ /* 0x080fec000004180c */
[C---:B------:R-:W-:Y:S01]  /*8c90*/  HMMA.16816.F32.BF16 R16, R44.reuse, R58, R16 ;  /* 0x0000003a2c10723c */ /* 0x040fe20000041810 */
[----:B------:R1:W2:Y:S05]  /*8ca0*/  LDSM.16.MT88.4 R56, [R3+0x7800] ;  /* 0x007800000338783b */ /* 0x0002aa0000004200 */
[-C--:B---3--:R-:W-:Y:S06]  /*8cb0*/  HMMA.16816.F32.BF16 R20, R44, R136.reuse, R20 ;  /* 0x000000882c14723c */ /* 0x088fec0000041814 */
[C---:B------:R-:W-:Y:S06]  /*8cc0*/  HMMA.16816.F32.BF16 R24, R132.reuse, R136, R24 ;  /* 0x000000888418723c */ /* 0x040fec0000041818 */
[-C--:B------:R-:W-:Y:S01]  /*8cd0*/  HMMA.16816.F32.BF16 R28, R132, R138.reuse, R28 ;  /* 0x0000008a841c723c */ /* 0x080fe2000004181c */
[----:B------:R3:W2:Y:S05]  /*8ce0*/  LDSM.16.MT88.4 R132, [R0+0x3800] ;  /* 0x003800000084783b */ /* 0x0006aa0000004200 */
[----:B------:R-:W-:Y:S05]  /*8cf0*/  HMMA.16816.F32.BF16 R32, R44, R138, R32 ;  /* 0x0000008a2c20723c */ /* 0x000fea0000041820 */
[----:B-1----:R-:W-:Y:S01]  /*8d00*/  @P0 IADD3.X R3, R247, UR17, RZ, P1, !PT ;  /* 0x00000011f7030c10 */ /* 0x002fe20008ffe4ff */
[-C--:B------:R-:W-:Y:S01]  /*8d10*/  HMMA.16816.F32.BF16 R4, R36, R48.reuse, R4 ;  /* 0x000000302404723c */ /* 0x080fe20000041804 */
[----:B------:R-:W-:Y:S03]  /*8d20*/  @UP3 UIADD3.X UR17, UR17, -0x1, URZ, UP1, !UPT ;  /* 0xffffffff11113890 */ /* 0x000fe60008ffe43f */
[----:B------:R-:W5:Y:S02]  /*8d30*/  @P0 LDG.E R243, desc[UR10][R2.64] ;  /* 0x0000000a02f30981 */ /* 0x000f64000c1e1900 */
[C---:B----4-:R-:W-:Y:S02]  /*8d40*/  HMMA.16816.F32.BF16 R8, R52.reuse, R48, R8 ;  /* 0x000000303408723c */ /* 0x050fe40000041808 */
[----:B------:R-:W5:Y:S04]  /*8d50*/  @P0 LDG.E R244, desc[UR10][R2.64+0x20] ;  /* 0x0000200a02f40981 */ /* 0x000f68000c1e1900 */
[-C--:B------:R-:W-:Y:S01]  /*8d60*/  HMMA.16816.F32.BF16 R12, R52, R50.reuse, R12 ;  /* 0x00000032340c723c */ /* 0x080fe2000004180c */
[----:B------:R-:W5:Y:S01]  /*8d70*/  @P0 LDG.E R241, desc[UR10][R2.64+0x100] ;  /* 0x0001000a02f10981 */ /* 0x000f62000c1e1900 */
[----:B---3--:R-:W-:Y:S03]  /*8d80*/  IMAD.U32 R0, RZ, RZ, UR7 ;  /* 0x00000007ff007e24 */ /* 0x008fe6000f8e00ff */
[----:B------:R1:W5:Y:S01]  /*8d90*/  @P0 LDG.E R242, desc[UR10][R2.64+0x120] ;  /* 0x0001200a02f20981 */ /* 0x000362000c1e1900 */
[C---:B------:R-:W-:Y:S06]  /*8da0*/  HMMA.16816.F32.BF16 R16, R36.reuse, R50, R16 ;  /* 0x000000322410723c */ /* 0x040fec0000041810 */
[-C--:B--2---:R-:W-:Y:S06]  /*8db0*/  HMMA.16816.F32.BF16 R20, R36, R60.reuse, R20 ;  /* 0x0000003c2414723c */ /* 0x084fec0000041814 */
[C---:B------:R-:W-:Y:S06]  /*8dc0*/  HMMA.16816.F32.BF16 R24, R52.reuse, R60, R24 ;  /* 0x0000003c3418723c */ /* 0x040fec0000041818 */
[-C--:B------:R-:W-:Y:S06]  /*8dd0*/  HMMA.16816.F32.BF16 R28, R52, R62.reuse, R28 ;  /* 0x0000003e341c723c */ /* 0x080fec000004181c */
[----:B------:R-:W-:Y:S05]  /*8de0*/  HMMA.16816.F32.BF16 R32, R36, R62, R32 ;  /* 0x0000003e2420723c */ /* 0x000fea0000041820 */
[CC--:B-1----:R-:W-:Y:S01]  /*8df0*/  LEA R2, P1, R0.reuse, R188.reuse, 0x2 ;  /* 0x000000bc00027211 */ /* 0x0c2fe200078210ff */
[-C--:B------:R-:W-:Y:S01]  /*8e00*/  HMMA.16816.F32.BF16 R4, R40, R56.reuse, R4 ;  /* 0x000000382804723c */ /* 0x080fe20000041804 */
[----:B------:R-:W-:Y:S04]  /*8e10*/  IMAD.U32 R37, RZ, RZ, UR15 ;  /* 0x0000000fff257e24 */ /* 0x000fe8000f8e00ff */
[-C--:B------:R-:W-:Y:S01]  /*8e20*/  LEA.HI.X.SX32 R3, R0, R189.reuse, 0x2, P1 ;  /* 0x000000bd00037211 */ /* 0x080fe200008f16ff */
[C---:B------:R-:W-:Y:S01]  /*8e30*/  HMMA.16816.F32.BF16 R8, R64.reuse, R56, R8 ;  /* 0x000000384008723c */ /* 0x040fe20000041808 */
[----:B------:R-:W-:Y:S01]  /*8e40*/  IMAD.U32 R0, RZ, RZ, UR12 ;  /* 0x0000000cff007e24 */ /* 0x000fe2000f8e00ff */
[----:B------:R-:W-:Y:S03]  /*8e50*/  UIMAD UR12, UR6, 0x30, URZ ;  /* 0x00000030060c78a4 */ /* 0x000fe6000f8e023f */
[CC--:B------:R-:W-:Y:S01]  /*8e60*/  LEA R36, P0, R37.reuse, R188.reuse, 0x2 ;  /* 0x000000bc25247211 */ /* 0x0c0fe200078010ff */
[-C--:B------:R-:W-:Y:S05]  /*8e70*/  HMMA.16816.F32.BF16 R12, R64, R58.reuse, R12 ;  /* 0x0000003a400c723c */ /* 0x080fea000004180c */
[-C--:B------:R-:W-:Y:S01]  /*8e80*/  LEA.HI.X.SX32 R37, R37, R189.reuse, 0x2, P0 ;  /* 0x000000bd25257211 */ /* 0x080fe200000f16ff */
[C---:B------:R-:W-:Y:S05]  /*8e90*/  HMMA.16816.F32.BF16 R16, R40.reuse, R58, R16 ;  /* 0x0000003a2810723c */ /* 0x040fea0000041810 */
[----:B------:R-:W-:Y:S01]  /*8ea0*/  REDG.E.ADD.F32.FTZ.RN.STRONG.GPU desc[UR10][R188.64], R4 ;  /* 0x00000004bc0079a6 */ /* 0x000fe2000c10f38a */
[-C--:B------:R-:W-:Y:S03]  /*8eb0*/  HMMA.16816.F32.BF16 R20, R40, R132.reuse, R20 ;  /* 0x000000842814723c */ /* 0x080fe60000041814 */
[----:B------:R1:W-:Y:S02]  /*8ec0*/  REDG.E.ADD.F32.FTZ.RN.STRONG.GPU desc[UR10][R2.64], R5 ;  /* 0x00000005020079a6 */ /* 0x0003e4000c10f38a */
[CC--:B------:R-:W-:Y:S01]  /*8ed0*/  LEA R38, P1, R0.reuse, R188.reuse, 0x2 ;  /* 0x000000bc00267211 */ /* 0x0c0fe200078210ff */
[C---:B------:R-:W-:Y:S01]  /*8ee0*/  HMMA.16816.F32.BF16 R24, R64.reuse, R132, R24 ;  /* 0x000000844018723c */ /* 0x040fe20000041818 */
[----:B------:R2:W-:Y:S04]  /*8ef0*/  REDG.E.ADD.F32.FTZ.RN.STRONG.GPU desc[UR10][R36.64], R6 ;  /* 0x00000006240079a6 */ /* 0x0005e8000c10f38a */
[-C--:B------:R-:W-:Y:S01]  /*8f00*/  LEA.HI.X.SX32 R39, R0, R189.reuse, 0x2, P1 ;  /* 0x000000bd00277211 */ /* 0x080fe200008f16ff */
[-C--:B------:R-:W-:Y:S01]  /*8f10*/  HMMA.16816.F32.BF16 R28, R64, R134.reuse, R28 ;  /* 0x00000086401c723c */ /* 0x080fe2000004181c */
[----:B------:R-:W-:Y:S01]  /*8f20*/  IMAD.U32 R0, RZ, RZ, UR12 ;  /* 0x0000000cff007e24 */ /* 0x000fe2000f8e00ff */
[----:B------:R-:W-:Y:S02]  /*8f30*/  UIMAD UR12, UR6, 0x48, URZ ;  /* 0x00000048060c78a4 */ /* 0x000fe4000f8e023f */
[----:B------:R3:W-:Y:S02]  /*8f40*/  REDG.E.ADD.F32.FTZ.RN.STRONG.GPU desc[UR10][R38.64], R7 ;  /* 0x00000007260079a6 */ /* 0x0007e4000c10f38a */
[----:B------:R-:W-:Y:S07]  /*8f50*/  HMMA.16816.F32.BF16 R32, R40, R134, R32 ;  /* 0x000000862820723c */ /* 0x000fee0000041820 */
[----:B------:R-:W-:Y:S01]  /*8f60*/  IMAD.U32 R40, RZ, RZ, UR14 ;  /* 0x0000000eff287e24 */ /* 0x000fe2000f8e00ff */
[----:B------:R-:W-:Y:S03]  /*8f70*/  UIMAD UR14, UR6, 0x38, URZ ;  /* 0x00000038060e78a4 */ /* 0x000fe6000f8e023f */
[----:B-1----:R-:W-:Y:S01]  /*8f80*/  IMAD.U32 R5, RZ, RZ, UR13 ;  /* 0x0000000dff057e24 */ /* 0x002fe2000f8e00ff */
[----:B------:R-:W-:Y:S01]  /*8f90*/  USHF.L.U32 UR13, UR6, 0x6, URZ ;  /* 0x00000006060d7899 */ /* 0x000fe2000800063f */
[CC--:B--2---:R-:W-:Y:S03]  /*8fa0*/  LEA R36, P0, R40.reuse, R188.reuse, 0x2 ;  /* 0x000000bc28247211 */ /* 0x0c4fe600078010ff */
[CC--:B------:R-:W-:Y:S02]  /*8fb0*/  LEA R4, P1, R5.reuse, R188.reuse, 0x2 ;  /* 0x000000bc05047211 */ /* 0x0c0fe400078210ff */
[-C--:B------:R-:W-:Y:S02]  /*8fc0*/  LEA.HI.X.SX32 R37, R40, R189.reuse, 0x2, P0 ;  /* 0x000000bd28257211 */ /* 0x080fe400000f16ff */
[-C--:B------:R-:W-:Y:S01]  /*8fd0*/  LEA.HI.X.SX32 R5, R5, R189.reuse, 0x2, P1 ;  /* 0x000000bd05057211 */ /* 0x080fe200008f16ff */
[----:B------:R-:W-:Y:S01]  /*8fe0*/  LDSM.16.MT88.4 R40, [R176+0x19000] ;  /* 0x01900000b028783b */ /* 0x000fe20000004200 */
[CC--:B------:R-:W-:Y:S03]  /*8ff0*/  LEA R6, P0, R0.reuse, R188.reuse, 0x2 ;  /* 0x000000bc00067211 */ /* 0x0c0fe600078010ff */
[----:B------:R1:W-:Y:S01]  /*9000*/  REDG.E.ADD.F32.FTZ.RN.STRONG.GPU desc[UR10][R36.64], R8 ;  /* 0x00000008240079a6 */ /* 0x0003e2000c10f38a */
[-C--:B---3--:R-:W-:Y:S01]  /*9010*/  LEA.HI.X.SX32 R7, R0, R189.reuse, 0x2, P0 ;  /* 0x000000bd00077211 */ /* 0x088fe200000f16ff */
[----:B------:R-:W-:Y:S01]  /*9020*/  IMAD.U32 R0, RZ, RZ, UR12 ;  /* 0x0000000cff007e24 */ /* 0x000fe2000f8e00ff */
[----:B------:R-:W-:Y:S01]  /*9030*/  UIMAD UR12, UR6, 0x58, URZ ;  /* 0x00000058060c78a4 */ /* 0x000fe2000f8e023f */
[----:B------:R2:W-:Y:S04]  /*9040*/  REDG.E.ADD.F32.FTZ.RN.STRONG.GPU desc[UR10][R4.64], R9 ;  /* 0x00000009040079a6 */ /* 0x0005e8000c10f38a */
[----:B------:R3:W-:Y:S01]  /*9050*/  REDG.E.ADD.F32.FTZ.RN.STRONG.GPU desc[UR10][R6.64], R10 ;  /* 0x0000000a060079a6 */ /* 0x0007e2000c10f38a */
[----:B-1----:R-:W-:Y:S01]  /*9060*/  IMAD.U32 R36, RZ, RZ, UR14 ;  /* 0x0000000eff247e24 */ /* 0x002fe2000f8e00ff */
[----:B------:R-:W-:Y:S01]  /*9070*/  UIMAD UR14, UR6, 0x50, URZ ;  /* 0x00000050060e78a4 */ /* 0x000fe2000f8e023f */
[----:B--2---:R-:W-:Y:S03]  /*9080*/  IMAD.U32 R9, RZ, RZ, UR13 ;  /* 0x0000000dff097e24 */ /* 0x004fe6000f8e00ff */
[CC--:B------:R-:W-:Y:S01]  /*9090*/  LEA R4, P1, R36.reuse, R188.reuse, 0x2 ;  /* 0x000000bc24047211 */ /* 0x0c0fe200078210ff */
[----:B------:R-:W-:Y:S01]  /*90a0*/  UIMAD UR13, UR6, 0x68, URZ ;  /* 0x00000068060d78a4 */ /* 0x000fe2000f8e023f */
[----:B---3--:R-:W-:Y:S02]  /*90b0*/  IMAD.U32 R10, RZ, RZ, UR14 ;  /* 0x0000000eff0a7e24 */ /* 0x008fe4000f8e00ff */
[-C--:B------:R-:W-:Y:S01]  /*90c0*/  LEA.HI.X.SX32 R5, R36, R189.reuse, 0x2, P1 ;  /* 0x000000bd24057211 */ /* 0x080fe200008f16ff */
[----:B------:R-:W-:Y:S01]  /*90d0*/  UIMAD UR14, UR6, 0x60, URZ ;  /* 0x00000060060e78a4 */ /* 0x000fe2000f8e023f */
[CC--:B------:R-:W-:Y:S01]  /*90e0*/  LEA R8, P0, R9.reuse, R188.reuse, 0x2 ;  /* 0x000000bc09087211 */ /* 0x0c0fe200078010ff */
[----:B------:R-:W-:Y:S01]  /*90f0*/  LDSM.16.MT88.4 R36, [R177+0x1000] ;  /* 0x00100000b124783b */ /* 0x000fe20000004200 */
[CC--:B------:R-:W-:Y:S02]  /*9100*/  LEA R6, P1, R0.reuse, R188.reuse, 0x2 ;  /* 0x000000bc00067211 */ /* 0x0c0fe400078210ff */
[-C--:B------:R-:W-:Y:S01]  /*9110*/  LEA.HI.X.SX32 R9, R9, R189.reuse, 0x2, P0 ;  /* 0x000000bd09097211 */ /* 0x080fe200000f16ff */
[----:B------:R1:W-:Y:S01]  /*9120*/  REDG.E.ADD.F32.FTZ.RN.STRONG.GPU desc[UR10][R4.64], R11 ;  /* 0x0000000b040079a6 */ /* 0x0003e2000c10f38a */
[-C--:B------:R-:W-:Y:S01]  /*9130*/  LEA.HI.X.SX32 R7, R0, R189.reuse, 0x2, P1 ;  /* 0x000000bd00077211 */ /* 0x080fe200008f16ff */
[----:B------:R-:W-:Y:S02]  /*9140*/  IMAD.U32 R0, RZ, RZ, UR14 ;  /* 0x0000000eff007e24 */ /* 0x000fe4000f8e00ff */
[----:B------:R2:W-:Y:S04]  /*9150*/  REDG.E.ADD.F32.FTZ.RN.STRONG.GPU desc[UR10][R8.64], R16 ;  /* 0x00000010080079a6 */ /* 0x0005e8000c10f38a */
[----:B------:R3:W-:Y:S01]  /*9160*/  REDG.E.ADD.F32.FTZ.RN.STRONG.GPU desc[UR10][R6.64], R17 ;  /* 0x00000011060079a6 */ /* 0x0007e2000c10f38a */
[CC--:B-1----:R-:W-:Y:S04]  /*9170*/  LEA R4, P0, R10.reuse, R188.reuse, 0x2 ;  /* 0x000000bc0a047211 */ /* 0x0c2fe800078010ff */
[-C--:B------:R-:W-:Y:S01]  /*9180*/  LEA.HI.X.SX32 R5, R10, R189.reuse, 0x2, P0 ;  /* 0x000000bd0a057211 */ /* 0x080fe200000f16ff */
[----:B--2---:R-:W-:Y:S01]  /*9190*/  IMAD.U32 R8, RZ, RZ, UR12 ;  /* 0x0000000cff087e24 */ /* 0x004fe2000f8e00ff */
[----:B------:R-:W-:Y:S01]  /*91a0*/  UIMAD UR12, UR6, 0x70, URZ ;  /* 0x00000070060c78a4 */ /* 0x000fe2000f8e023f */
[----:B------:R-:W-:Y:S01]  /*91b0*/  IMAD.U32 R9, RZ, RZ, UR13 ;  /* 0x0000000dff097e24 */ /* 0x000fe2000f8e00ff */
[----:B------:R-:W-:Y:S01]  /*91c0*/  UIMAD UR6, UR6, 0x78, URZ ;  /* 0x00000078060678a4 */ /* 0x000fe2000f8e023f */
[----:B------:R1:W-:Y:S01]  /*91d0*/  REDG.E.ADD.F32.FTZ.RN.STRONG.GPU desc[UR10][R4.64], R18 ;  /* 0x00000012040079a6 */ /* 0x0003e2000c10f38a */
[CC--:B---3--:R-:W-:Y:S02]  /*91e0*/  LEA R6, P0, R8.reuse, R188.reuse, 0x2 ;  /* 0x000000bc08067211 */ /* 0x0c8fe400078010ff */
[----:B------:R-:W-:Y:S02]  /*91f0*/  IMAD.U32 R10, RZ, RZ, UR12 ;  /* 0x0000000cff0a7e24 */ /* 0x000fe4000f8e00ff */
[-C--:B------:R-:W-:Y:S02]  /*9200*/  LEA.HI.X.SX32 R7, R8, R189.reuse, 0x2, P0 ;  /* 0x000000bd08077211 */ /* 0x080fe400000f16ff */
[CC--:B------:R-:W-:Y:S03]  /*9210*/  LEA R8, P0, R9.reuse, R188.reuse, 0x2 ;  /* 0x000000bc09087211 */ /* 0x0c0fe600078010ff */
[----:B------:R2:W-:Y:S01]  /*9220*/  REDG.E.ADD.F32.FTZ.RN.STRONG.GPU desc[UR10][R6.64], R19 ;  /* 0x00000013060079a6 */ /* 0x0005e2000c10f38a */
[-C--:B------:R-:W-:Y:S02]  /*9230*/  LEA.HI.X.SX32 R9, R9, R189.reuse, 0x2, P0 ;  /* 0x000000bd09097211 */ /* 0x080fe400000f16ff */
[CC--:B-1----:R-:W-:Y:S04]  /*9240*/  LEA R4, P1, R0.reuse, R188.reuse, 0x2 ;  /* 0x000000bc00047211 */ /* 0x0c2fe800078210ff */
[-C--:B------:R-:W-:Y:S01]  /*9250*/  LEA.HI.X.SX32 R5, R0, R189.reuse, 0x2, P1 ;  /* 0x000000bd00057211 */ /* 0x080fe200008f16ff */
[----:B------:R-:W-:Y:S01]  /*9260*/  IMAD.U32 R0, RZ, RZ, UR6 ;  /* 0x00000006ff007e24 */ /* 0x000fe2000f8e00ff */
[----:B------:R-:W-:Y:S03]  /*9270*/  UIADD3 UR6, UR15, 0x20, URZ ;  /* 0x000000200f067890 */ /* 0x000fe6000fffe03f */
[----:B------:R1:W-:Y:S01]  /*9280*/  REDG.E.ADD.F32.FTZ.RN.STRONG.GPU desc[UR10][R4.64], R12 ;  /* 0x0000000c040079a6 */ /* 0x0003e2000c10f38a */
[CC--:B--2---:R-:W-:Y:S01]  /*9290*/  LEA R6, P1, R10.reuse, R188.reuse, 0x2 ;  /* 0x000000bc0a067211 */ /* 0x0c4fe200078210ff */
[----:B------:R-:W-:Y:S02]  /*92a0*/  UIADD3 UR12, UR7, UR6, URZ ;  /* 0x00000006070c7290 */ /* 0x000fe4000fffe03f */
[----:B------:R-:W-:Y:S01]  /*92b0*/  REDG.E.ADD.F32.FTZ.RN.STRONG.GPU desc[UR10][R8.64], R13 ;  /* 0x0000000d080079a6 */ /* 0x000fe2000c10f38a */
[-C--:B------:R-:W-:Y:S05]  /*92c0*/  LEA.HI.X.SX32 R7, R10, R189.reuse, 0x2, P1 ;  /* 0x000000bd0a077211 */ /* 0x080fea00008f16ff */
[----:B------:R2:W-:Y:S01]  /*92d0*/  REDG.E.ADD.F32.FTZ.RN.STRONG.GPU desc[UR10][R6.64], R14 ;  /* 0x0000000e060079a6 */ /* 0x0005e2000c10f38a */
[CC--:B-1----:R-:W-:Y:S04]  /*92e0*/  LEA R4, P0, R0.reuse, R188.reuse, 0x2 ;  /* 0x000000bc00047211 */ /* 0x0c2fe800078010ff */
[-C--:B------:R-:W-:Y:S01]  /*92f0*/  LEA.HI.X.SX32 R5, R0, R189.reuse, 0x2, P0 ;  /* 0x000000bd00057211 */ /* 0x080fe200000f16ff */
[----:B------:R-:W-:Y:S01]  /*9300*/  IMAD.U32 R0, RZ, RZ, UR6 ;  /* 0x00000006ff007e24 */ /* 0x000fe2000f8e00ff */
[----:B------:R-:W-:Y:S03]  /*9310*/  UIADD3 UR6, UR7, UR12, URZ ;  /* 0x0000000c07067290 */ /* 0x000fe6000fffe03f */
[----:B------:R1:W-:Y:S01]  /*9320*/  REDG.E.ADD.F32.FTZ.RN.STRONG.GPU desc[UR10][R4.64], R15 ;  /* 0x0000000f040079a6 */ /* 0x0003e2000c10f38a */
[CC--:B--2---:R-:W-:Y:S03]  /*9330*/  LEA R6, P0, R0.reuse, R188.reuse, 0x2 ;  /* 0x000000bc00067211 */ /* 0x0c4fe600078010ff */
[----:B------:R-:W-:Y:S01]  /*9340*/  REDG.E.ADD.F32.FTZ.RN.STRONG.GPU desc[UR10][R188.64+0x80], R20 ;  /* 0x00008014bc0079a6 */ /* 0x000fe2000c10f38a */
[-C--:B------:R-:W-:Y:S01]  /*9350*/  LEA.HI.X.SX32 R7, R0, R189.reuse, 0x2, P0 ;  /* 0x000000bd00077211 */ /* 0x080fe200000f16ff */
[----:B------:R-:W-:Y:S02]  /*9360*/  IMAD.U32 R0, RZ, RZ, UR6 ;  /* 0x00000006ff007e24 */ /* 0x000fe4000f8e00ff */
[----:B------:R2:W-:Y:S04]  /*9370*/  REDG.E.ADD.F32.FTZ.RN.STRONG.GPU desc[UR10][R2.64+0x80], R21 ;  /* 0x00008015020079a6 */ /* 0x0005e8000c10f38a */
[----:B------:R3:W-:Y:S04]  /*9380*/  REDG.E.ADD.F32.FTZ.RN.STRONG.GPU desc[UR10][R6.64], R22 ;  /* 0x00000016060079a6 */ /* 0x0007e8000c10f38a */
[----:B------:R-:W-:Y:S01]  /*9390*/  LDSM.16.MT88.4 R12, [R176+0x18000] ;  /* 0x01800000b00c783b */ /* 0x000fe20000004200 */
[----:B-1----:R-:W-:Y:S01]  /*93a0*/  IMAD.U32 R5, RZ, RZ, UR12 ;  /* 0x0000000cff057e24 */ /* 0x002fe2000f8e00ff */
[----:B------:R-:W-:Y:S04]  /*93b0*/  UIADD3 UR12, UR7, UR6, URZ ;  /* 0x00000006070c7290 */ /* 0x000fe8000fffe03f */
[CC--:B------:R-:W-:Y:S01]  /*93c0*/  LEA R4, P0, R5.reuse, R188.reuse, 0x2 ;  /* 0x000000bc05047211 */ /* 0x0c0fe200078010ff */
[----:B------:R-:W-:Y:S03]  /*93d0*/  UIADD3 UR6, UR7, UR12, URZ ;  /* 0x0000000c07067290 */ /* 0x000fe6000fffe03f */
[-C--:B------:R-:W-:Y:S02]  /*93e0*/  LEA.HI.X.SX32 R5, R5, R189.reuse, 0x2, P0 ;  /* 0x000000bd05057211 */ /* 0x080fe400000f16ff */
[CC--:B--2---:R-:W-:Y:S01]  /*93f0*/  LEA R2, P0, R0.reuse, R188.reuse, 0x2 ;  /* 0x000000bc00027211 */ /* 0x0c4fe200078010ff */
[----:B---3--:R-:W-:Y:S01]  /*9400*/  IMAD.U32 R6, RZ, RZ, UR12 ;  /* 0x0000000cff067e24 */ /* 0x008fe2000f8e00ff */
[----:B------:R-:W-:Y:S01]  /*9410*/  UIADD3 UR12, UR7, UR6, URZ ;  /* 0x00000006070c7290 */ /* 0x000fe2000fffe03f */
[----:B------:R1:W-:Y:S01]  /*9420*/  REDG.E.ADD.F32.FTZ.RN.STRONG.GPU desc[UR10][R4.64], R23 ;  /* 0x00000017040079a6 */ /* 0x0003e2000c10f38a */
[-C--:B------:R-:W-:Y:S01]  /*9430*/  LEA.HI.X.SX32 R3, R0, R189.reuse, 0x2, P0 ;  /* 0x000000bd00037211 */ /* 0x080fe200000f16ff */
[----:B------:R-:W-:Y:S01]  /*9440*/  IMAD.U32 R0, RZ, RZ, UR6 ;  /* 0x00000006ff007e24 */ /* 0x000fe2000f8e00ff */
[----:B------:R-:W-:Y:S01]  /*9450*/  UIADD3 UR6, UR7, UR12, URZ ;  /* 0x0000000c07067290 */ /* 0x000fe2000fffe03f */
[----:B------:R-:W-:Y:S03]  /*9460*/  LDSM.16.MT88.4 R20, [R176+0x14800] ;  /* 0x01480000b014783b */ /* 0x000fe60000004200 */
[----:B------:R-:W-:Y:S01]  /*9470*/  UIADD3 UR13, UR7, UR6, URZ ;  /* 0x00000006070d7290 */ /* 0x000fe2000fffe03f */
[----:B------:R2:W-:Y:S01]  /*9480*/  REDG.E.ADD.F32.FTZ.RN.STRONG.GPU desc[UR10][R2.64], R24 ;  /* 0x00000018020079a6 */ /* 0x0005e2000c10f38a */
[CC--:B-1----:R-:W-:Y:S04]  /*9490*/  LEA R4, P0, R6.reuse, R188.reuse, 0x2 ;  /* 0x000000bc06047211 */ /* 0x0c2fe800078010ff */
[-C--:B------:R-:W-:Y:S01]  /*94a0*/  LEA.HI.X.SX32 R5, R6, R189.reuse, 0x2, P0 ;  /* 0x000000bd06057211 */ /* 0x080fe200000f16ff */
[----:B------:R-:W-:Y:S01]  /*94b0*/  IMAD.U32 R6, RZ, RZ, UR12 ;  /* 0x0000000cff067e24 */ /* 0x000fe2000f8e00ff */
[----:B------:R-:W-:Y:S01]  /*94c0*/  UIADD3 UR12, UR7, UR13, URZ ;  /* 0x0000000d070c7290 */ /* 0x000fe2000fffe03f */
[CC--:B--2---:R-:W-:Y:S02]  /*94d0*/  LEA R2, P0, R0.reuse, R188.reuse, 0x2 ;  /* 0x000000bc00027211 */ /* 0x0c4fe400078010ff */
[----:B------:R1:W-:Y:S02]  /*94e0*/  REDG.E.ADD.F32.FTZ.RN.STRONG.GPU desc[UR10][R4.64], R25 ;  /* 0x00000019040079a6 */ /* 0x0003e4000c10f38a */
[-C--:B------:R-:W-:Y:S01]  /*94f0*/  LEA.HI.X.SX32 R3, R0, R189.reuse, 0x2, P0 ;  /* 0x000000bd00037211 */ /* 0x080fe200000f16ff */
[----:B------:R-:W-:Y:S01]  /*9500*/  IMAD.U32 R0, RZ, RZ, UR6 ;  /* 0x00000006ff007e24 */ /* 0x000fe2000f8e00ff */
[----:B------:R-:W-:Y:S03]  /*9510*/  UIADD3 UR6, UR7, UR12, URZ ;  /* 0x0000000c07067290 */ /* 0x000fe6000fffe03f */
        /* <DEDUP_REMOVED lines=9> */
[----:B------:R-:W-:Y:S01]  /*95b0*/  UIADD3 UR12, UR7, UR13, URZ ;  /* 0x0000000d070c7290 */ /* 0x000fe2000fffe03f */
[----:B------:R-:W-:Y:S04]  /*95c0*/  LDSM.16.MT88.4 R24, [R177+0x800] ;  /* 0x00080000b118783b */ /* 0x000fe80000004200 */
[----:B------:R2:W-:Y:S01]  /*95d0*/  REDG.E.ADD.F32.FTZ.RN.STRONG.GPU desc[UR10][R2.64], R32 ;  /* 0x00000020020079a6 */ /* 0x0005e2000c10f38a */
[----:B------:R-:W-:Y:S01]  /*95e0*/  IMAD.U32 R7, RZ, RZ, UR12 ;  /* 0x0000000cff077e24 */ /* 0x000fe2000f8e00ff */
[CC--:B-1----:R-:W-:Y:S04]  /*95f0*/  LEA R4, P0, R6.reuse, R188.reuse, 0x2 ;  /* 0x000000bc06047211 */ /* 0x0c2fe800078010ff */
[-C--:B------:R-:W-:Y:S01]  /*9600*/  LEA.HI.X.SX32 R5, R6, R189.reuse, 0x2, P0 ;  /* 0x000000bd06057211 */ /* 0x080fe200000f16ff */
[----:B------:R-:W-:Y:S01]  /*9610*/  IMAD.U32 R6, RZ, RZ, UR6 ;  /* 0x00000006ff067e24 */ /* 0x000fe2000f8e00ff */
[----:B------:R-:W-:Y:S03]  /*9620*/  UIADD3 UR6, UR7, UR12, URZ ;  /* 0x0000000c07067290 */ /* 0x000fe6000fffe03f */
[----:B------:R1:W-:Y:S01]  /*9630*/  REDG.E.ADD.F32.FTZ.RN.STRONG.GPU desc[UR10][R4.64], R33 ;  /* 0x00000021040079a6 */ /* 0x0003e2000c10f38a */
[CC--:B--2---:R-:W-:Y:S01]  /*9640*/  LEA R2, P0, R0.reuse, R188.reuse, 0x2 ;  /* 0x000000bc00027211 */ /* 0x0c4fe200078010ff */
[----:B------:R-:W-:Y:S03]  /*9650*/  UIADD3 UR7, UR7, UR6, URZ ;  /* 0x0000000607077290 */ /* 0x000fe6000fffe03f */
[-C--:B------:R-:W-:Y:S01]  /*9660*/  LEA.HI.X.SX32 R3, R0, R189.reuse, 0x2, P0 ;  /* 0x000000bd00037211 */ /* 0x080fe200000f16ff */
[----:B------:R-:W-:Y:S01]  /*9670*/  IMAD.U32 R0, RZ, RZ, UR13 ;  /* 0x0000000dff007e24 */ /* 0x000fe2000f8e00ff */
[CC--:B------:R-:W-:Y:S03]  /*9680*/  LEA R10, P0, R6.reuse, R188.reuse, 0x2 ;  /* 0x000000bc060a7211 */ /* 0x0c0fe600078010ff */
[----:B------:R2:W-:Y:S01]  /*9690*/  REDG.E.ADD.F32.FTZ.RN.STRONG.GPU desc[UR10][R2.64], R34 ;  /* 0x00000022020079a6 */ /* 0x0005e2000c10f38a */
[-C--:B------:R-:W-:Y:S02]  /*96a0*/  LEA.HI.X.SX32 R11, R6, R189.reuse, 0x2, P0 ;  /* 0x000000bd060b7211 */ /* 0x080fe400000f16ff */
[CC--:B------:R-:W-:Y:S02]  /*96b0*/  LEA R8, P0, R0.reuse, R188.reuse, 0x2 ;  /* 0x000000bc00087211 */ /* 0x0c0fe400078010ff */
[CC--:B------:R-:W-:Y:S01]  /*96c0*/  LEA R6, P2, R7.reuse, R188.reuse, 0x2 ;  /* 0x000000bc07067211 */ /* 0x0c0fe200078410ff */
[----:B------:R-:W-:Y:S01]  /*96d0*/  REDG.E.ADD.F32.FTZ.RN.STRONG.GPU desc[UR10][R10.64], R35 ;  /* 0x000000230a0079a6 */ /* 0x000fe2000c10f38a */
[-C--:B------:R-:W-:Y:S01]  /*96e0*/  LEA.HI.X.SX32 R9, R0, R189.reuse, 0x2, P0 ;  /* 0x000000bd00097211 */ /* 0x080fe200000f16ff */
[----:B------:R-:W-:Y:S01]  /*96f0*/  IMAD.IADD R0, R178, 0x1, R177 ;  /* 0x00000001b2007824 */ /* 0x000fe200078e02b1 */
[-C--:B------:R-:W-:Y:S01]  /*9700*/  LEA.HI.X.SX32 R7, R7, R189.reuse, 0x2, P2 ;  /* 0x000000bd07077211 */ /* 0x080fe200010f16ff */
[----:B------:R-:W-:Y:S04]  /*9710*/  LDSM.16.MT88.4 R32, [R176+0x18800] ;  /* 0x01880000b020783b */ /* 0x000fe80000004200 */
[----:B------:R-:W-:Y:S01]  /*9720*/  REDG.E.ADD.F32.FTZ.RN.STRONG.GPU desc[UR10][R8.64], R28 ;  /* 0x0000001c080079a6 */ /* 0x000fe2000c10f38a */
[----:B-1----:R-:W-:Y:S03]  /*9730*/  IMAD.U32 R5, RZ, RZ, UR6 ;  /* 0x00000006ff057e24 */ /* 0x002fe6000f8e00ff */
[----:B------:R-:W-:Y:S01]  /*9740*/  REDG.E.ADD.F32.FTZ.RN.STRONG.GPU desc[UR10][R6.64], R29 ;  /* 0x0000001d060079a6 */ /* 0x000fe2000c10f38a */
[----:B------:R-:W-:Y:S02]  /*9750*/  ULOP3.LUT UR6, UR9, 0x1, URZ, 0xc0, !UPT ;  /* 0x0000000109067892 */ /* 0x000fe4000f8ec03f */
[----:B------:R-:W-:Y:S01]  /*9760*/  UIADD3 UR9, UR9, -0x1, URZ ;  /* 0xffffffff09097890 */ /* 0x000fe2000fffe03f */
[CC--:B------:R-:W-:Y:S01]  /*9770*/  LEA R4, P1, R5.reuse, R188.reuse, 0x2 ;  /* 0x000000bc05047211 */ /* 0x0c0fe200078210ff */
[----:B------:R-:W-:Y:S01]  /*9780*/  LDSM.16.MT88.4 R8, [R177] ;  /* 0x00000000b108783b */ /* 0x000fe20000004200 */
[----:B------:R-:W-:Y:S02]  /*9790*/  UISETP.NE.U32.AND UP0, UPT, UR6, 0x1, UPT ;  /* 0x000000010600788c */ /* 0x000fe4000bf05070 */
[-C--:B------:R-:W-:Y:S01]  /*97a0*/  LEA.HI.X.SX32 R5, R5, R189.reuse, 0x2, P1 ;  /* 0x000000bd05057211 */ /* 0x080fe200008f16ff */
[----:B------:R-:W-:Y:S01]  /*97b0*/  LDSM.16.MT88.4 R16, [R0] ;  /* 0x000000000010783b */ /* 0x000fe20000004200 */
[----:B--2---:R-:W-:Y:S02]  /*97c0*/  IMAD.U32 R3, RZ, RZ, UR7 ;  /* 0x00000007ff037e24 */ /* 0x004fe4000f8e00ff */
[----:B------:R-:W-:Y:S01]  /*97d0*/  PLOP3.LUT P1, PT, PT, PT, UP0, 0x80, 0x0 ;  /* 0x000000000000781c */ /* 0x000fe20003f2f008 */
[----:B------:R-:W-:Y:S01]  /*97e0*/  REDG.E.ADD.F32.FTZ.RN.STRONG.GPU desc[UR10][R4.64], R30 ;  /* 0x0000001e040079a6 */ /* 0x000fe2000c10f38a */
[----:B------:R-:W-:Y:S01]  /*97f0*/  @UP3 UIADD3 UR20, UP0, UR20, -0x200, URZ ;  /* 0xfffffe0014143890 */ /* 0x000fe2000ff1e03f */
[C---:B------:R-:W-:Y:S02]  /*9800*/  LEA R2, P0, R3.reuse, R188, 0x2 ;  /* 0x000000bc03027211 */ /* 0x040fe400078010ff */
[----:B------:R-:W1:Y:S01]  /*9810*/  LDSM.16.MT88.4 R4, [R176+0x14000] ;  /* 0x01400000b004783b */ /* 0x000e620000004200 */
[----:B------:R-:W-:Y:S01]  /*9820*/  @UP3 UIADD3.X UR19, UR19, -0x1, URZ, UP0, !UPT ;  /* 0xffffffff13133890 */ /* 0x000fe200087fe43f */
[----:B------:R-:W-:Y:S02]  /*9830*/  LEA.HI.X.SX32 R3, R3, R189, 0x2, P0 ;  /* 0x000000bd03037211 */ /* 0x000fe400000f16ff */
[----:B------:R-:W-:Y:S03]  /*9840*/  PLOP3.LUT P0, PT, PT, PT, UP2, 0x80, 0x0 ;  /* 0x000000000000781c */ /* 0x000fe60003f0f028 */
[----:B------:R-:W-:Y:S04]  /*9850*/  REDG.E.ADD.F32.FTZ.RN.STRONG.GPU desc[UR10][R2.64], R31 ;  /* 0x0000001f020079a6 */ /* 0x000fe8000c10f38a */
[----:B------:R-:W2:Y:S01]  /*9860*/  LDSM.16.MT88.4 R28, [R0+0x800] ;  /* 0x00080000001c783b */ /* 0x000ea20000004200 */
[-C--:B-1----:R-:W-:Y:S06]  /*9870*/  HMMA.16816.F32.BF16 R100, R4, R8.reuse, R100 ;  /* 0x000000080464723c */ /* 0x082fec0000041864 */
        /* <DEDUP_REMOVED lines=10> */
[----:B------:R-:W4:Y:S01]  /*9920*/  LDSM.16.MT88.4 R16, [R177+0x1800] ;  /* 0x00180000b110783b */ /* 0x000f220000004200 */
[-C--:B------:R-:W-:Y:S06]  /*9930*/  HMMA.16816.F32.BF16 R100, R20, R24.reuse, R100 ;  /* 0x000000181464723c */ /* 0x080fec0000041864 */
[C---:B------:R-:W-:Y:S06]  /*9940*/  HMMA.16816.F32.BF16 R104, R32.reuse, R24, R104 ;  /* 0x000000182068723c */ /* 0x040fec0000041868 */
[-C--:B------:R-:W-:Y:S06]  /*9950*/  HMMA.16816.F32.BF16 R108, R32, R26.reuse, R108 ;  /* 0x0000001a206c723c */ /* 0x080fec000004186c */
[C---:B------:R-:W-:Y:S01]  /*9960*/  HMMA.16816.F32.BF16 R112, R20.reuse, R26, R112 ;  /* 0x0000001a1470723c */ /* 0x040fe20000041870 */
[----:B------:R-:W4:Y:S05]  /*9970*/  LDSM.16.MT88.4 R24, [R176+0x19800] ;  /* 0x01980000b018783b */ /* 0x000f2a0000004200 */
[-C--:B--2---:R-:W-:Y:S06]  /*9980*/  HMMA.16816.F32.BF16 R116, R20, R28.reuse, R116 ;  /* 0x0000001c1474723c */ /* 0x084fec0000041874 */
[C---:B------:R-:W-:Y:S06]  /*9990*/  HMMA.16816.F32.BF16 R120, R32.reuse, R28, R120 ;  /* 0x0000001c2078723c */ /* 0x040fec0000041878 */
[-C--:B------:R-:W-:Y:S01]  /*99a0*/  HMMA.16816.F32.BF16 R124, R32, R30.reuse, R124 ;  /* 0x0000001e207c723c */ /* 0x080fe2000004187c */
[----:B------:R-:W2:Y:S05]  /*99b0*/  LDSM.16.MT88.4 R32, [R0+0x1800] ;  /* 0x001800000020783b */ /* 0x000eaa0000004200 */
[----:B------:R-:W-:Y:S01]  /*99c0*/  HMMA.16816.F32.BF16 R128, R20, R30, R128 ;  /* 0x0000001e1480723c */ /* 0x000fe20000041880 */
[----:B------:R-:W-:Y:S04]  /*99d0*/  LDSM.16.MT88.4 R20, [R176+0x16000] ;  /* 0x01600000b014783b */ /* 0x000fe80000004200 */
[----:B------:R-:W2:Y:S01]  /*99e0*/  LDSM.16.MT88.4 R28, [R177+0x2000] ;  /* 0x00200000b11c783b */ /* 0x000ea20000004200 */
[-C--:B-1----:R-:W-:Y:S06]  /*99f0*/  HMMA.16816.F32.BF16 R100, R8, R36.reuse, R100 ;  /* 0x000000240864723c */ /* 0x082fec0000041864 */
[C---:B------:R-:W-:Y:S06]  /*9a00*/  HMMA.16816.F32.BF16 R104, R40.reuse, R36, R104 ;  /* 0x000000242868723c */ /* 0x040fec0000041868 */
[-C--:B------:R-:W-:Y:S06]  /*9a10*/  HMMA.16816.F32.BF16 R108, R40, R38.reuse, R108 ;  /* 0x00000026286c723c */ /* 0x080fec000004186c */
[C---:B------:R-:W-:Y:S01]  /*9a20*/  HMMA.16816.F32.BF16 R112, R8.reuse, R38, R112 ;  /* 0x000000260870723c */ /* 0x040fe20000041870 */
[----:B------:R-:W1:Y:S05]  /*9a30*/  LDSM.16.MT88.4 R36, [R176+0x1a000] ;  /* 0x01a00000b024783b */ /* 0x000e6a0000004200 */
[-C--:B---3--:R-:W-:Y:S06]  /*9a40*/  HMMA.16816.F32.BF16 R116, R8, R12.reuse, R116 ;  /* 0x0000000c0874723c */ /* 0x088fec0000041874 */
[C---:B------:R-:W-:Y:S06]  /*9a50*/  HMMA.16816.F32.BF16 R120, R40.reuse, R12, R120 ;  /* 0x0000000c2878723c */ /* 0x040fec0000041878 */
[-C--:B------:R-:W-:Y:S01]  /*9a60*/  HMMA.16816.F32.BF16 R124, R40, R14.reuse, R124 ;  /* 0x0000000e287c723c */ /* 0x080fe2000004187c */
[----:B------:R-:W3:Y:S05]  /*9a70*/  LDSM.16.MT88.4 R40, [R0+0x2000] ;  /* 0x002000000028783b */ /* 0x000eea0000004200 */
[----:B------:R-:W-:Y:S01]  /*9a80*/  HMMA.16816.F32.BF16 R128, R8, R14, R128 ;  /* 0x0000000e0880723c */ /* 0x000fe20000041880 */
[----:B------:R-:W-:Y:S04]  /*9a90*/  LDSM.16.MT88.4 R8, [R176+0x16800] ;  /* 0x01680000b008783b */ /* 0x000fe80000004200 */
[----:B------:R-:W3:Y:S01]  /*9aa0*/  LDSM.16.MT88.4 R12, [R177+0x2800] ;  /* 0x00280000b10c783b */ /* 0x000ee20000004200 */
[-C--:B----4-:R-:W-:Y:S06]  /*9ab0*/  HMMA.16816.F32.BF16 R100, R4, R16.reuse, R100 ;  /* 0x000000100464723c */ /* 0x090fec0000041864 */
        /* <DEDUP_REMOVED lines=10> */
[----:B------:R-:W-:Y:S01]  /*9b60*/  LDSM.16.MT88.4 R32, [R176+0x1b000] ;  /* 0x01b00000b020783b */ /* 0x000fe20000004200 */
[-C--:B------:R-:W-:Y:S06]  /*9b70*/  HMMA.16816.F32.BF16 R100, R20, R28.reuse, R100 ;  /* 0x0000001c1464723c */ /* 0x080fec0000041864 */
[C---:B-1----:R-:W-:Y:S06]  /*9b80*/  HMMA.16816.F32.BF16 R104, R36.reuse, R28, R104 ;  /* 0x0000001c2468723c */ /* 0x042fec0000041868 */
        /* <DEDUP_REMOVED lines=9> */
[----:B------:R-:W-:Y:S01]  /*9c20*/  LDSM.16.MT88.4 R40, [R176+0x1b800] ;  /* 0x01b80000b028783b */ /* 0x000fe20000004200 */
[-C--:B------:R-:W-:Y:S06]  /*9c30*/  HMMA.16816.F32.BF16 R100, R8, R12.reuse, R100 ;  /* 0x0000000c0864723c */ /* 0x080fec0000041864 */
[C---:B----4-:R-:W-:Y:S06]  /*9c40*/  HMMA.16816.F32.BF16 R104, R16.reuse, R12, R104 ;  /* 0x0000000c1068723c */ /* 0x050fec0000041868 */
[-C--:B------:R-:W-:Y:S06]  /*9c50*/  HMMA.16816.F32.BF16 R108, R16, R14.reuse, R108 ;  /* 0x0000000e106c723c */ /* 0x080fec000004186c */
[C---:B------:R-:W-:Y:S01]  /*9c60*/  HMMA.16816.F32.BF16 R112, R8.reuse, R14, R112 ;  /* 0x0000000e0870723c */ /* 0x040fe20000041870 */
[----:B------:R-:W4:Y:S05]  /*9c70*/  LDSM.16.MT88.4 R12, [R176+0x17800] ;  /* 0x01780000b00c783b */ /* 0x000f2a0000004200 */
[-C--:B--2---:R-:W-:Y:S06]  /*9c80*/  HMMA.16816.F32.BF16 R116, R8, R24.reuse, R116 ;  /* 0x000000180874723c */ /* 0x084fec0000041874 */
[C---:B------:R-:W-:Y:S06]  /*9c90*/  HMMA.16816.F32.BF16 R120, R16.reuse, R24, R120 ;  /* 0x000000181078723c */ /* 0x040fec0000041878 */
[-C--:B------:R-:W-:Y:S01]  /*9ca0*/  HMMA.16816.F32.BF16 R124, R16, R26.reuse, R124 ;  /* 0x0000001a107c723c */ /* 0x080fe2000004187c */
[----:B------:R2:W4:Y:S05]  /*9cb0*/  LDSM.16.MT88.4 R16, [R0+0x3800] ;  /* 0x003800000010783b */ /* 0x00052a0000004200 */
[----:B------:R-:W-:Y:S06]  /*9cc0*/  HMMA.16816.F32.BF16 R128, R8, R26, R128 ;  /* 0x0000001a0880723c */ /* 0x000fec0000041880 */
[-C--:B-1----:R-:W-:Y:S06]  /*9cd0*/  HMMA.16816.F32.BF16 R100, R4, R28.reuse, R100 ;  /* 0x0000001c0464723c */ /* 0x082fec0000041864 */
[C---:B------:R-:W-:Y:S06]  /*9ce0*/  HMMA.16816.F32.BF16 R104, R32.reuse, R28, R104 ;  /* 0x0000001c2068723c */ /* 0x040fec0000041868 */
[-C--:B------:R-:W-:Y:S05]  /*9cf0*/  HMMA.16816.F32.BF16 R108, R32, R30.reuse, R108 ;  /* 0x0000001e206c723c */ /* 0x080fea000004186c */
[C---:B--2---:R-:W-:Y:S01]  /*9d00*/  VIADD R0, R177.reuse, 0xffffc000 ;  /* 0xffffc000b1007836 */ /* 0x044fe20000000000 */
[C---:B------:R-:W-:Y:S05]  /*9d10*/  HMMA.16816.F32.BF16 R112, R4.reuse, R30, R112 ;  /* 0x0000001e0470723c */ /* 0x040fea0000041870 */
[----:B------:R-:W-:Y:S01]  /*9d20*/  @P1 VIADD R0, R177, 0x4000 ;  /* 0x00004000b1001836 */ /* 0x000fe20000000000 */
[-C--:B---3--:R-:W-:Y:S05]  /*9d30*/  HMMA.16816.F32.BF16 R116, R4, R36.reuse, R116 ;  /* 0x000000240474723c */ /* 0x088fea0000041874 */
[----:B------:R-:W-:Y:S01]  /*9d40*/  IMAD.MOV.U32 R177, RZ, RZ, R0 ;  /* 0x000000ffffb17224 */ /* 0x000fe200078e0000 */
[C---:B------:R-:W-:Y:S06]  /*9d50*/  HMMA.16816.F32.BF16 R120, R32.reuse, R36, R120 ;  /* 0x000000242078723c */ /* 0x040fec0000041878 */
[-C--:B------:R-:W-:Y:S06]  /*9d60*/  HMMA.16816.F32.BF16 R124, R32, R38.reuse, R124 ;  /* 0x00000026207c723c */ /* 0x080fec000004187c */
[----:B------:R-:W-:Y:S06]  /*9d70*/  HMMA.16816.F32.BF16 R128, R4, R38, R128 ;  /* 0x000000260480723c */ /* 0x000fec0000041880 */
[-C--:B----4-:R-:W-:Y:S06]  /*9d80*/  HMMA.16816.F32.BF16 R100, R12, R20.reuse, R100 ;  /* 0x000000140c64723c */ /* 0x090fec0000041864 */
[C---:B------:R-:W-:Y:S06]  /*9d90*/  HMMA.16816.F32.BF16 R104, R40.reuse, R20, R104 ;  /* 0x000000142868723c */ /* 0x040fec0000041868 */
        /* <DEDUP_REMOVED lines=22> */
[----:B------:R-:W4:Y:S01]  /*9f00*/  LDL R143, [R1+0x28] ;  /* 0x00002800018f7983 */ /* 0x000f220000100800 */
        /* <DEDUP_REMOVED lines=62> */
[----:B------:R-:W-:Y:S01]  /*a2f0*/  F2FP.BF16.F32.PACK_AB R90, R91, R90 ;  /* 0x0000005a5b5a723e */ /* 0x000fe200000010ff */
[----:B------:R-:W-:Y:S01]  /*a300*/  UISETP.NE.AND UP0, UPT, UR36, -0x1, UPT ;  /* 0xffffffff2400788c */ /* 0x000fe2000bf05270 */
[----:B------:R-:W-:Y:S02]  /*a310*/  F2FP.BF16.F32.PACK_AB R92, R93, R92 ;  /* 0x0000005c5d5c723e */ /* 0x000fe400000010ff */
[----:B------:R-:W-:-:S03]  /*a320*/  F2FP.BF16.F32.PACK_AB R94, R95, R94 ;  /* 0x0000005e5f5e723e */ /* 0x000fc600000010ff */
[----:B------:R-:W-:-:S05]  /*a330*/  PLOP3.LUT P0, PT, PT, PT, UP0, 0x80, 0x0 ;  /* 0x000000000000781c */ /* 0x000fca0003f0f008 */
[----:B------:R-:W-:Y:S01]  /*a340*/  @UP0 UIADD3 UR12, UR23, UR36, URZ ;  /* 0x00000024170c0290 */ /* 0x000fe2000fffe03f */
[----:B------:R-:W-:-:S03]  /*a350*/  @UP0 ULDC.64 UR6, c[0x0][0x450] ;  /* 0x0001140000060ab9 */ /* 0x000fc60000000a00 */
[----:B------:R-:W-:Y:S02]  /*a360*/  @UP0 UIMAD.WIDE.U32 UR8, UR12, UR6, URZ ;  /* 0x000000060c0802a5 */ /* 0x000fe4000f8e003f */
[----:B------:R-:W-:-:S04]  /*a370*/  @UP0 UIMAD UR12, UR12, UR7, URZ ;  /* 0x000000070c0c02a4 */ /* 0x000fc8000f8e023f */
[----:B------:R-:W-:Y:S01]  /*a380*/  @UP0 UIADD3 UR20, UR9, UR12, URZ ;  /* 0x0000000c09140290 */ /* 0x000fe2000fffe03f */
[----:B------:R-:W-:Y:S01]  /*a390*/  @UP0 UMOV UR17, UR8 ;  /* 0x0000000800110c82 */ /* 0x000fe20008000000 */
[----:B--2---:R-:W-:Y:S04]  /*a3a0*/  STS [R154], R16 ;  /* 0x000000109a007388 */ /* 0x004fe80000000800 */
[----:B------:R-:W-:Y:S04]  /*a3b0*/  STS [R154+0x400], R15 ;  /* 0x0004000f9a007388 */ /* 0x000fe80000000800 */
[----:B---3--:R-:W-:Y:S04]  /*a3c0*/  STS [R156], R12 ;  /* 0x0000000c9c007388 */ /* 0x008fe80000000800 */
[----:B----4-:R-:W-:Y:S04]  /*a3d0*/  STS [R155], R11 ;  /* 0x0000000b9b007388 */ /* 0x010fe80000000800 */
[----:B------:R-:W-:Y:S04]  /*a3e0*/  STS [R154+0x2000], R14 ;  /* 0x0020000e9a007388 */ /* 0x000fe80000000800 */
[----:B------:R-:W-:Y:S04]  /*a3f0*/  STS [R154+0x2400], R13 ;  /* 0x0024000d9a007388 */ /* 0x000fe80000000800 */
[----:B------:R-:W-:Y:S04]  /*a400*/  STS [R153], R10 ;  /* 0x0000000a99007388 */ /* 0x000fe80000000800 */
[----:B------:R-:W-:Y:S04]  /*a410*/  STS [R152], R9 ;  /* 0x0000000998007388 */ /* 0x000fe80000000800 */
[----:B------:R-:W-:Y:S04]  /*a420*/  STS [R151], R8 ;  /* 0x0000000897007388 */ /* 0x000fe80000000800 */
[----:B------:R-:W-:Y:S04]  /*a430*/  STS [R150], R7 ;  /* 0x0000000796007388 */ /* 0x000fe80000000800 */
[----:B------:R-:W-:Y:S04]  /*a440*/  STS [R149], R4 ;  /* 0x0000000495007388 */ /* 0x000fe80000000800 */
[----:B------:R1:W-:Y:S04]  /*a450*/  STS [R148], R3 ;  /* 0x0000000394007388 */ /* 0x0003e80000000800 */
[----:B------:R2:W-:Y:S04]  /*a460*/  STS [R147], R6 ;  /* 0x0000000693007388 */ /* 0x0005e80000000800 */
[----:B------:R2:W-:Y:S04]  /*a470*/  STS [R146], R5 ;  /* 0x0000000592007388 */ /* 0x0005e80000000800 */
[----:B------:R2:W-:Y:S04]  /*a480*/  STS [R145], R2 ;  /* 0x0000000291007388 */ /* 0x0005e80000000800 */
[----:B------:R2:W-:Y:S04]  /*a490*/  STS [R143], R0 ;  /* 0x000000008f007388 */ /* 0x0005e80000000800 */
[----:B------:R2:W-:Y:S04]  /*a4a0*/  STS [R154+0x4000], R68 ;  /* 0x004000449a007388 */ /* 0x0005e80000000800 */
        /* <DEDUP_REMOVED lines=13> */
[----:B------:R2:W-:Y:S01]  /*a580*/  STS [R145+0x4000], R92 ;  /* 0x0040005c91007388 */ /* 0x0005e20000000800 */
[----:B-1----:R-:W1:Y:S03]  /*a590*/  S2R R3, SR_TID.X ;  /* 0x0000000000037919 */ /* 0x002e660000002100 */
[----:B------:R2:W-:Y:S01]  /*a5a0*/  STS [R143+0x4000], R94 ;  /* 0x0040005e8f007388 */ /* 0x0005e20000000800 */
[----:B------:R-:W-:Y:S05]  /*a5b0*/  @P0 BRA `(.L_x_255) ;  /* 0x0000000000340947 */ /* 0x000fea0003800000 */
[----:B------:R-:W-:Y:S01]  /*a5c0*/  USHF.R.S32.HI UR8, URZ, 0x1f, UR23 ;  /* 0x0000001f3f087899 */ /* 0x000fe20008011417 */
[----:B------:R-:W-:Y:S01]  /*a5d0*/  ULDC.64 UR6, c[0x0][0x450] ;  /* 0x0001140000067ab9 */ /* 0x000fe20000000a00 */
[----:B------:R-:W-:Y:S02]  /*a5e0*/  USHF.R.S32.HI UR15, URZ, 0x1f, UR48 ;  /* 0x0000001f3f0f7899 */ /* 0x000fe40008011430 */
        /* <DEDUP_REMOVED lines=10> */
.L_x_255:
[----:B------:R-:W-:Y:S01]  /*a690*/  @UP0 UIADD3 UR13, UR23, UR36, URZ ;  /* 0x00000024170d0290 */ /* 0x000fe2000fffe03f */
[----:B--2---:R-:W-:Y:S01]  /*a6a0*/  SHF.R.S32.HI R0, RZ, 0x1f, R187 ;  /* 0x0000001fff007819 */ /* 0x004fe200000114bb */
[----:B------:R-:W-:Y:S01]  /*a6b0*/  @UP0 ULDC.64 UR8, c[0x0][0x458] ;  /* 0x0001160000080ab9 */ /* 0x000fe20000000a00 */
[----:B------:R-:W-:Y:S01]  /*a6c0*/  USHF.L.U32 UR12, UR21, 0x7, URZ ;  /* 0x00000007150c7899 */ /* 0x000fe2000800063f */
[----:B-1----:R-:W-:Y:S01]  /*a6d0*/  SHF.R.S32.HI R2, RZ, 0x1f, R3 ;  /* 0x0000001fff027819 */ /* 0x002fe20000011403 */
[----:B------:R-:W-:Y:S02]  /*a6e0*/  @UP0 UIMAD.WIDE.U32 UR14, UR13, UR8, URZ ;  /* 0x000000080d0e02a5 */ /* 0x000fe4000f8e003f */
[----:B------:R-:W-:-:S04]  /*a6f0*/  @UP0 UIMAD UR13, UR13, UR9, URZ ;  /* 0x000000090d0d02a4 */ /* 0x000fc8000f8e023f */
[----:B------:R-:W-:Y:S01]  /*a700*/  @UP0 UIADD3 UR19, UR15, UR13, URZ ;  /* 0x0000000d0f130290 */ /* 0x000fe2000fffe03f */
[----:B------:R-:W-:Y:S01]  /*a710*/  @UP0 UMOV UR18, UR14 ;  /* 0x0000000e00120c82 */ /* 0x000fe20008000000 */
[----:B------:R-:W-:Y:S10]  /*a720*/  @P0 BRA `(.L_x_256) ;  /* 0x0000000000340947 */ /* 0x000ff40003800000 */
[----:B------:R-:W-:Y:S01]  /*a730*/  USHF.R.S32.HI UR13, URZ, 0x1f, UR23 ;  /* 0x0000001f3f0d7899 */ /* 0x000fe20008011417 */
[----:B------:R-:W-:Y:S01]  /*a740*/  ULDC.64 UR8, c[0x0][0x458] ;  /* 0x0001160000087ab9 */ /* 0x000fe20000000a00 */
[----:B------:R-:W-:Y:S02]  /*a750*/  USHF.R.S32.HI UR22, URZ, 0x1f, UR48 ;  /* 0x0000001f3f167899 */ /* 0x000fe40008011430 */
[----:B------:R-:W-:Y:S02]  /*a760*/  UIMAD UR13, UR13, UR8, URZ ;  /* 0x000000080d0d72a4 */ /* 0x000fe4000f8e023f */
[----:B------:R-:W-:Y:S02]  /*a770*/  UIMAD.WIDE.U32 UR14, UR23, UR8, URZ ;  /* 0x00000008170e72a5 */ /* 0x000fe4000f8e003f */
[----:B------:R-:W-:Y:S01]  /*a780*/  UIMAD UR13, UR23, UR9, UR13 ;  /* 0x00000009170d72a4 */ /* 0x000fe2000f8e020d */
[----:B------:R-:W-:-:S03]  /*a790*/  ULDC.64 UR18, c[0x0][0x440] ;  /* 0x0001100000127ab9 */ /* 0x000fc60000000a00 */
[----:B------:R-:W-:Y:S02]  /*a7a0*/  UIADD3 UR15, UR15, UR13, URZ ;  /* 0x0000000d0f0f7290 */ /* 0x000fe4000fffe03f */
[----:B------:R-:W-:Y:S02]  /*a7b0*/  UIMAD UR13, UR22, UR18, URZ ;  /* 0x00000012160d72a4 */ /* 0x000fe4000f8e023f */
[----:B------:R-:W-:Y:S02]  /*a7c0*/  UIMAD.WIDE.U32 UR14, UR48, UR18, UR14 ;  /* 0x00000012300e72a5 */ /* 0x000fe4000f8e000e */
[----:B------:R-:W-:-:S04]  /*a7d0*/  UIMAD UR13, UR48, UR19, UR13 ;  /* 0x00000013300d72a4 */ /* 0x000fc8000f8e020d */
[----:B------:R-:W-:Y:S01]  /*a7e0*/  UIADD3 UR19, UR15, UR13, URZ ;  /* 0x0000000d0f137290 */ /* 0x000fe2000fffe03f */
[----:B------:R-:W-:-:S11]  /*a7f0*/  UMOV UR18, UR14 ;  /* 0x0000000e00127c82 */ /* 0x000fd60008000000 */
.L_x_256:
[----:B------:R-:W-:Y:S01]  /*a800*/  BAR.SYNC.DEFER_BLOCKING 0x0 ;  /* 0x0000000000007b1d */ /* 0x000fe20000010000 */
[----:B------:R-:W-:Y:S01]  /*a810*/  LEA.HI R2, R2, R3, RZ, 0x3 ;  /* 0x0000000302027211 */ /* 0x000fe200078f18ff */
[----:B------:R-:W-:Y:S01]  /*a820*/  USHF.R.S32.HI UR13, URZ, 0x1f, UR12 ;  /* 0x0000001f3f0d7899 */ /* 0x000fe2000801140c */
[----:B------:R-:W-:Y:S01]  /*a830*/  IMAD.MOV.U32 R11, RZ, RZ, R0 ;  /* 0x000000ffff0b7224 */ /* 0x000fe200078e0000 */
[----:B------:R-:W-:Y:S01]  /*a840*/  UIMAD UR16, UR21, -0x80, UR16 ;  /* 0xffffff80151078a4 */ /* 0x000fe2000f8e0210 */
[----:B------:R-:W-:Y:S01]  /*a850*/  SHF.R.S32.HI R0, RZ, 0x3, R2 ;  /* 0x00000003ff007819 */ /* 0x000fe20000011402 */
[----:B------:R-:W-:Y:S01]  /*a860*/  UIMAD UR14, UR13, UR6, URZ ;  /* 0x000000060d0e72a4 */ /* 0x000fe2000f8e023f */
[----:B------:R-:W-:Y:S01]  /*a870*/  IMAD.MOV.U32 R10, RZ, RZ, R187 ;  /* 0x000000ffff0a7224 */ /* 0x000fe200078e00bb */
[----:B------:R-:W-:Y:S01]  /*a880*/  ULDC UR15, c[0x0][0x2d0] ;  /* 0x0000b400000f7ab9 */ /* 0x000fe20000000800 */
[----:B------:R-:W-:Y:S01]  /*a890*/  IMAD.U32 R2, RZ, RZ, UR6 ;  /* 0x00000006ff027e24 */ /* 0x000fe2000f8e00ff */
[----:B------:R-:W-:Y:S01]  /*a8a0*/  ISETP.GE.AND P4, PT, R187, UR15, PT ;  /* 0x0000000fbb007c0c */ /* 0x000fe2000bf86270 */
[C---:B------:R-:W-:Y:S01]  /*a8b0*/  VIADD R4, R0.reuse, 0x20 ;  /* 0x0000002000047836 */ /* 0x040fe20000000000 */
[----:B------:R-:W-:Y:S01]  /*a8c0*/  IADD3 R5, R0, 0x40, RZ ;  /* 0x0000004000057810 */ /* 0x000fe20007ffe0ff */
[----:B------:R-:W-:Y:S01]  /*a8d0*/  UIMAD UR14, UR12, UR7, UR14 ;  /* 0x000000070c0e72a4 */ /* 0x000fe2000f8e020e */
[----:B------:R-:W-:Y:S01]  /*a8e0*/  IMAD.WIDE.U32 R2, R2, UR12, R10 ;  /* 0x0000000c02027c25 */ /* 0x000fe2000f8e000a */
[----:B------:R-:W-:Y:S01]  /*a8f0*/  USHF.R.S32.HI UR22, URZ, 0x1f, UR57 ;  /* 0x0000001f3f167899 */ /* 0x000fe20008011439 */
[----:B------:R-:W-:Y:S01]  /*a900*/  ISETP.GE.OR P2, PT, R5, UR16, P4 ;  /* 0x0000001005007c0c */ /* 0x000fe2000a746670 */
[----:B------:R-:W-:Y:S01]  /*a910*/  BSSY B0, `(.L_x_257) ;  /* 0x000001f000007945 */ /* 0x000fe20003800000 */
[----:B------:R-:W-:Y:S01]  /*a920*/  VIADD R5, R0, 0x60 ;  /* 0x0000006000057836 */ /* 0x000fe20000000000 */
[----:B------:R-:W-:Y:S01]  /*a930*/  ISETP.GE.OR P3, PT, R4, UR16, P4 ;  /* 0x0000001004007c0c */ /* 0x000fe2000a766670 */
[----:B------:R-:W-:Y:S01]  /*a940*/  IMAD.U32 R4, RZ, RZ, UR14 ;  /* 0x0000000eff047e24 */ /* 0x000fe2000f8e00ff */
[----:B------:R-:W-:Y:S01]  /*a950*/  IADD3 R2, P0, R2, UR17, RZ ;  /* 0x0000001102027c10 */ /* 0x000fe2000ff1e0ff */
[----:B------:R-:W-:Y:S01]  /*a960*/  ULDC.64 UR14, c[0x0][0x468] ;  /* 0x00011a00000e7ab9 */ /* 0x000fe20000000a00 */
[----:B------:R-:W-:Y:S01]  /*a970*/  ISETP.GE.OR P1, PT, R5, UR16, P4 ;  /* 0x0000001005007c0c */ /* 0x000fe2000a726670 */
[----:B------:R1:W2:Y:S01]  /*a980*/  LDS.128 R16, [R142+0xd000] ;  /* 0x00d000008e107984 */ /* 0x0002a20000000c00 */
[----:B------:R-:W-:Y:S01]  /*a990*/  ISETP.GE.OR P4, PT, R0, UR16, P4 ;  /* 0x0000001000007c0c */ /* 0x000fe2000a786670 */
[----:B------:R-:W-:Y:S01]  /*a9a0*/  UIMAD UR17, UR22, UR14, URZ ;  /* 0x0000000e161172a4 */ /* 0x000fe2000f8e023f */
[----:B------:R-:W-:Y:S01]  /*a9b0*/  IADD3.X R3, R3, UR20, R4, P0, !PT ;  /* 0x0000001403037c10 */ /* 0x000fe200087fe404 */
[----:B------:R1:W3:Y:S01]  /*a9c0*/  LDS.128 R20, [R142+0x11000] ;  /* 0x011000008e147984 */ /* 0x0002e20000000c00 */
[----:B------:R-:W-:Y:S01]  /*a9d0*/  MOV R4, UR14 ;  /* 0x0000000e00047c02 */ /* 0x000fe20008000f00 */
[----:B------:R-:W-:Y:S01]  /*a9e0*/  UIMAD UR15, UR57, UR15, UR17 ;  /* 0x0000000f390f72a4 */ /* 0x000fe2000f8e0211 */
[----:B------:R-:W-:Y:S01]  /*a9f0*/  SHF.R.S32.HI R9, RZ, 0x1f, R0 ;  /* 0x0000001fff097819 */ /* 0x000fe20000011400 */
[----:B------:R1:W4:Y:S02]  /*aa00*/  LDS.128 R24, [R142+0x12000] ;  /* 0x012000008e187984 */ /* 0x0003240000000c00 */
[----:B------:R-:W-:-:S02]  /*aa10*/  IMAD.WIDE.U32 R2, R4, UR57, R2 ;  /* 0x0000003904027c25 */ /* 0x000fc4000f8e0002 */
[----:B------:R1:W1:Y:S02]  /*aa20*/  LDS.128 R28, [R142+0x13000] ;  /* 0x013000008e1c7984 */ /* 0x0002640000000c00 */
[----:B------:R-:W-:Y:S01]  /*aa30*/  VIADD R8, R3, UR15 ;  /* 0x0000000f03087c36 */ /* 0x000fe20008000000 */
[----:B------:R-:W-:Y:S06]  /*aa40*/  @P4 BRA `(.L_x_258) ;  /* 0x00000000002c4947 */ /* 0x000fec0003800000 */
[----:B------:R-:W2:Y:S01]  /*aa50*/  LDS.128 R12, [R142+0xc000] ;  /* 0x00c000008e0c7984 */ /* 0x000ea20000000c00 */
        /* <DEDUP_REMOVED lines=9> */
[----:B--2---:R2:W-:Y:S04]  /*aaf0*/  STG.E.128 desc[UR10][R6.64], R12 ;  /* 0x0000000c06007986 */ /* 0x0045e8000c101d0a */
.L_x_258:
[----:B------:R-:W-:Y:S05]  /*ab00*/  BSYNC B0 ;  /* 0x0000000000007941 */ /* 0x000fea0003800000 */
.L_x_257:
[----:B------:R-:W-:Y:S04]  /*ab10*/  BSSY B0, `(.L_x_259) ;  /* 0x000000e000007945 */ /* 0x000fe80003800000 */
[----:B------:R-:W-:Y:S05]  /*ab20*/  @P3 BRA `(.L_x_260) ;  /* 0x0000000000303947 */ /* 0x000fea0003800000 */
[----:B--2---:R-:W-:Y:S01]  /*ab30*/  IADD3 R6, P0, R0, 0x20, RZ ;  /* 0x0000002000067810 */ /* 0x004fe20007f1e0ff */
        /* <DEDUP_REMOVED lines=10> */
[----:B------:R2:W-:Y:S02]  /*abe0*/  STG.E.128 desc[UR10][R6.64], R16 ;  /* 0x0000001006007986 */ /* 0x0005e4000c101d0a */
.L_x_260:
[----:B------:R-:W-:Y:S05]  /*abf0*/  BSYNC B0 ;  /* 0x0000000000007941 */ /* 0x000fea0003800000 */
.L_x_259:
[----:B--2---:R2:W1:Y:S01]  /*ac00*/  LDS.128 R12, [R142+0xe000] ;  /* 0x00e000008e0c7984 */ /* 0x0044620000000c00 */
[----:B------:R-:W-:Y:S04]  /*ac10*/  BSSY B0, `(.L_x_261) ;  /* 0x000000e000007945 */ /* 0x000fe80003800000 */
[----:B------:R-:W-:Y:S05]  /*ac20*/  @P2 BRA `(.L_x_262) ;  /* 0x0000000000302947 */ /* 0x000fea0003800000 */
[----:B------:R-:W-:Y:S01]  /*ac30*/  IADD3 R6, P0, R0, 0x40, RZ ;  /* 0x0000004000067810 */ /* 0x000fe20007f1e0ff */
        /* <DEDUP_REMOVED lines=10> */
[----:B-1----:R1:W-:Y:S02]  /*ace0*/  STG.E.128 desc[UR10][R6.64], R12 ;  /* 0x0000000c06007986 */ /* 0x0023e4000c101d0a */
.L_x_262:
[----:B------:R-:W-:Y:S05]  /*acf0*/  BSYNC B0 ;  /* 0x0000000000007941 */ /* 0x000fea0003800000 */
.L_x_261:
[----:B-1----:R1:W1:Y:S01]  /*ad00*/  LDS.128 R12, [R142+0xf000] ;  /* 0x00f000008e0c7984 */ /* 0x0022620000000c00 */
[----:B------:R-:W-:Y:S04]  /*ad10*/  BSSY B0, `(.L_x_263) ;  /* 0x000000d000007945 */ /* 0x000fe80003800000 */
[----:B------:R-:W-:Y:S05]  /*ad20*/  @P1 BRA `(.L_x_264) ;  /* 0x00000000002c1947 */ /* 0x000fea0003800000 */
[----:B------:R-:W-:Y:S01]  /*ad30*/  IADD3 R6, P0, R0, 0x60, RZ ;  /* 0x0000006000067810 */ /* 0x000fe20007f1e0ff */
[----:B------:R-:W-:-:S03]  /*ad40*/  ULDC.64 UR14, c[0x0][0x3f0] ;  /* 0x0000fc00000e7ab9 */ /* 0x000fc60000000a00 */
[----:B------:R-:W-:-:S05]  /*ad50*/  IADD3.X R3, RZ, R9, RZ, P0, !PT ;  /* 0x00000009ff037210 */ /* 0x000fca00007fe4ff */
[----:B------:R-:W-:Y:S01]  /*ad60*/  IMAD R7, R3, UR6, RZ ;  /* 0x0000000603077c24 */ /* 0x000fe2000f8e02ff */
[----:B------:R-:W-:-:S03]  /*ad70*/  MOV R3, R8 ;  /* 0x0000000800037202 */ /* 0x000fc60000000f00 */
[----:B------:R-:W-:-:S04]  /*ad80*/  IMAD.WIDE.U32 R4, R6, UR6, R2 ;  /* 0x0000000606047c25 */ /* 0x000fc8000f8e0002 */
[----:B------:R-:W-:Y:S01]  /*ad90*/  IMAD R3, R6, UR7, R7 ;  /* 0x0000000706037c24 */ /* 0x000fe2000f8e0207 */
[----:B------:R-:W-:-:S04]  /*ada0*/  LEA R2, P0, R4, UR14, 0x1 ;  /* 0x0000000e04027c11 */ /* 0x000fc8000f8008ff */
[----:B------:R-:W-:-:S04]  /*adb0*/  IADD3 R3, R3, R5, RZ ;  /* 0x0000000503037210 */ /* 0x000fc80007ffe0ff */
[----:B------:R-:W-:-:S05]  /*adc0*/  LEA.HI.X R3, R4, UR15, R3, 0x1, P0 ;  /* 0x0000000f04037c11 */ /* 0x000fca00080f0c03 */
[----:B-1----:R1:W-:Y:S02]  /*add0*/  STG.E.128 desc[UR10][R2.64], R12 ;  /* 0x0000000c02007986 */ /* 0x0023e4000c101d0a */
.L_x_264:
[----:B------:R-:W-:Y:S05]  /*ade0*/  BSYNC B0 ;  /* 0x0000000000007941 */ /* 0x000fea0003800000 */
.L_x_263:
[----:B-12---:R-:W1:Y:S01]  /*adf0*/  LDS.128 R140, [R142+0x10000] ;  /* 0x010000008e8c7984 */ /* 0x006e620000000c00 */
[----:B------:R-:W-:Y:S01]  /*ae00*/  IMAD.U32 R2, RZ, RZ, UR8 ;  /* 0x00000008ff027e24 */ /* 0x000fe2000f8e00ff */
[----:B------:R-:W-:Y:S01]  /*ae10*/  UIMAD UR13, UR13, UR8, URZ ;  /* 0x000000080d0d72a4 */ /* 0x000fe2000f8e023f */
[----:B------:R-:W-:Y:S01]  /*ae20*/  BSSY B0, `(.L_x_265) ;  /* 0x0000018000007945 */ /* 0x000fe20003800000 */
[----:B------:R-:W-:Y:S01]  /*ae30*/  USHF.R.S32.HI UR14, URZ, 0x1f, UR57 ;  /* 0x0000001f3f0e7899 */ /* 0x000fe20008011439 */
[----:B------:R-:W-:Y:S01]  /*ae40*/  IMAD.WIDE.U32 R2, R2, UR12, R10 ;  /* 0x0000000c02027c25 */ /* 0x000fe2000f8e000a */
[----:B------:R-:W-:Y:S01]  /*ae50*/  UIMAD UR12, UR12, UR9, UR13 ;  /* 0x000000090c0c72a4 */ /* 0x000fe2000f8e020d */
[----:B------:R-:W-:Y:S01]  /*ae60*/  ULDC.64 UR6, c[0x0][0x470] ;  /* 0x00011c0000067ab9 */ /* 0x000fe20000000a00 */
[----:B------:R-:W-:-:S04]  /*ae70*/  IADD3 R2, P0, R2, UR18, RZ ;  /* 0x0000001202027c10 */ /* 0x000fc8000ff1e0ff */
[----:B------:R-:W-:Y:S01]  /*ae80*/  IMAD.U32 R4, RZ, RZ, UR12 ;  /* 0x0000000cff047e24 */ /* 0x000fe2000f8e00ff */
[----:B------:R-:W-:-:S04]  /*ae90*/  UIMAD UR12, UR14, UR6, URZ ;  /* 0x000000060e0c72a4 */ /* 0x000fc8000f8e023f */
[----:B------:R-:W-:Y:S01]  /*aea0*/  IADD3.X R3, R3, UR19, R4, P0, !PT ;  /* 0x0000001303037c10 */ /* 0x000fe200087fe404 */
[----:B------:R-:W-:Y:S01]  /*aeb0*/  UIMAD UR7, UR57, UR7, UR12 ;  /* 0x00000007390772a4 */ /* 0x000fe2000f8e020c */
[----:B------:R-:W-:-:S05]  /*aec0*/  MOV R4, UR6 ;  /* 0x0000000600047c02 */ /* 0x000fca0008000f00 */
[----:B------:R-:W-:-:S05]  /*aed0*/  IMAD.WIDE.U32 R2, R4, UR57, R2 ;  /* 0x0000003904027c25 */ /* 0x000fca000f8e0002 */
[----:B------:R-:W-:Y:S01]  /*aee0*/  IADD3 R8, R3, UR7, RZ ;  /* 0x0000000703087c10 */ /* 0x000fe2000fffe0ff */
[----:B------:R-:W-:Y:S06]  /*aef0*/  @P4 BRA `(.L_x_266) ;  /* 0x0000000000284947 */ /* 0x000fec0003800000 */
        /* <DEDUP_REMOVED lines=9> */
[----:B-1----:R2:W-:Y:S04]  /*af90*/  STG.E.128 desc[UR10][R6.64], R140 ;  /* 0x0000008c06007986 */ /* 0x0025e8000c101d0a */
.L_x_266:
[----:B------:R-:W-:Y:S05]  /*afa0*/  BSYNC B0 ;  /* 0x0000000000007941 */ /* 0x000fea0003800000 */
.L_x_265:
        /* <DEDUP_REMOVED lines=13> */
[----:B---3--:R2:W-:Y:S02]  /*b080*/  STG.E.128 desc[UR10][R6.64], R20 ;  /* 0x0000001406007986 */ /* 0x0085e4000c101d0a */
.L_x_268:
[----:B------:R-:W-:Y:S05]  /*b090*/  BSYNC B0 ;  /* 0x0000000000007941 */ /* 0x000fea0003800000 */
.L_x_267:
        /* <DEDUP_REMOVED lines=13> */
[----:B----4-:R2:W-:Y:S02]  /*b170*/  STG.E.128 desc[UR10][R6.64], R24 ;  /* 0x0000001806007986 */ /* 0x0105e4000c101d0a */
.L_x_270:
[----:B------:R-:W-:Y:S05]  /*b180*/  BSYNC B0 ;  /* 0x0000000000007941 */ /* 0x000fea0003800000 */
.L_x_269:
[----:B------:R-:W-:Y:S05]  /*b190*/  @P1 BRA `(.L_x_219) ;  /* 0x00000000002c1947 */ /* 0x000fea0003800000 */
[----:B------:R-:W-:Y:S01]  /*b1a0*/  IADD3 R0, P0, R0, 0x60, RZ ;  /* 0x0000006000007810 */ /* 0x000fe20007f1e0ff */
[----:B------:R-:W-:-:S03]  /*b1b0*/  ULDC.64 UR6, c[0x0][0x3f8] ;  /* 0x0000fe0000067ab9 */ /* 0x000fc60000000a00 */
[----:B------:R-:W-:-:S05]  /*b1c0*/  IADD3.X R3, RZ, R9, RZ, P0, !PT ;  /* 0x00000009ff037210 */ /* 0x000fca00007fe4ff */
[----:B--2---:R-:W-:Y:S01]  /*b1d0*/  IMAD R6, R3, UR8, RZ ;  /* 0x0000000803067c24 */ /* 0x004fe2000f8e02ff */
[----:B------:R-:W-:-:S03]  /*b1e0*/  MOV R3, R8 ;  /* 0x0000000800037202 */ /* 0x000fc60000000f00 */
[----:B------:R-:W-:-:S04]  /*b1f0*/  IMAD.WIDE.U32 R4, R0, UR8, R2 ;  /* 0x0000000800047c25 */ /* 0x000fc8000f8e0002 */
[----:B------:R-:W-:Y:S01]  /*b200*/  IMAD R0, R0, UR9, R6 ;  /* 0x0000000900007c24 */ /* 0x000fe2000f8e0206 */
[----:B------:R-:W-:-:S04]  /*b210*/  LEA R2, P0, R4, UR6, 0x1 ;  /* 0x0000000604027c11 */ /* 0x000fc8000f8008ff */
[----:B------:R-:W-:-:S04]  /*b220*/  IADD3 R0, R0, R5, RZ ;  /* 0x0000000500007210 */ /* 0x000fc80007ffe0ff */
[----:B------:R-:W-:-:S05]  /*b230*/  LEA.HI.X R3, R4, UR7, R0, 0x1, P0 ;  /* 0x0000000704037c11 */ /* 0x000fca00080f0c00 */
[----:B------:R2:W-:Y:S02]  /*b240*/  STG.E.128 desc[UR10][R2.64], R28 ;  /* 0x0000001c02007986 */ /* 0x0005e4000c101d0a */
.L_x_219:
[----:B------:R-:W-:Y:S05]  /*b250*/  BSYNC B1 ;  /* 0x0000000000017941 */ /* 0x000fea0003800000 */
.L_x_197:
        /* <DEDUP_REMOVED lines=11> */
.L_x_271:
[----:B------:R-:W-:Y:S05]  /*b310*/  EXIT ;  /* 0x000000000000794d */ /* 0x000fea0003800000 */
.L_x_273:
        /* <DEDUP_REMOVED lines=14> */
.L_x_1259:


//--------------------- .text._ZN5flash44flash_bwd_dq_dk_dv_loop_seqk_parallel_kernelI23Flash_bwd_kernel_traitsILi64ELi128ELi128ELi8ELi4ELi4ELi4ELb0ELb0EN7cutlass10bfloat16_tE19Flash_kernel_traitsILi64ELi128ELi128ELi8ES3_EELb0ELb1ELb0ELb0ELb1ELb1ELb0EEEvNS_16Flash_bwd_paramsE --------------------------
	.section	.text._ZN5flash44flash_bwd_dq_dk_dv_loop_seqk_parallel_kernelI23Flash_bwd_kernel_traitsILi64ELi128ELi128ELi8ELi4ELi4ELi4ELb0ELb0EN7cutlass10bfloat16_tE19Flash_kernel_traitsILi64ELi128ELi128ELi8ES3_EELb0ELb1ELb0ELb0ELb1ELb1ELb0EEEvNS_16Flash_bwd_paramsE,"ax",@progbits
	.align	128
        .global         _ZN5flash44flash_bwd_dq_dk_dv_loop_seqk_parallel_kernelI23Flash_bwd_kernel_traitsILi64ELi128ELi128ELi8ELi4ELi4ELi4ELb0ELb0EN7cutlass10bfloat16_tE19Flash_kernel_traitsILi64ELi128ELi128ELi8ES3_EELb0ELb1ELb0ELb0ELb1ELb1ELb0EEEvNS_16Flash_bwd_paramsE
        .type           _ZN5flash44flash_bwd_dq_dk_dv_loop_seqk_parallel_kernelI23Flash_bwd_kernel_traitsILi64ELi128ELi128ELi8ELi4ELi4ELi4ELb0ELb0EN7cutlass10bfloat16_tE19Flash_kernel_traitsILi64ELi128ELi128ELi8ES3_EELb0ELb1ELb0ELb0ELb1ELb1ELb0EEEvNS_16Flash_bwd_paramsE,@function
        .size           _ZN5flash44flash_bwd_dq_dk_dv_loop_seqk_parallel_kernelI23Flash_bwd_kernel_traitsILi64ELi128ELi128ELi8ELi4ELi4ELi4ELb0ELb0EN7cutlass10bfloat16_tE19Flash_kernel_traitsILi64ELi128ELi128ELi8ES3_EELb0ELb1ELb0ELb0ELb1ELb1ELb0EEEvNS_16Flash_bwd_paramsE,(.L_x_1260 - _ZN5flash44flash_bwd_dq_dk_dv_loop_seqk_parallel_kernelI23Flash_bwd_kernel_traitsILi64ELi128ELi128ELi8ELi4ELi4ELi4ELb0ELb0EN7cutlass10bfloat16_tE19Flash_kernel_traitsILi64ELi128ELi128ELi8ES3_EELb0ELb1ELb0ELb0ELb1ELb1ELb0EEEvNS_16Flash_bwd_paramsE)
        .other          _ZN5flash44flash_bwd_dq_dk_dv_loop_seqk_parallel_kernelI23Flash_bwd_kernel_traitsILi64ELi128ELi128ELi8ELi4ELi4ELi4ELb0ELb0EN7cutlass10bfloat16_tE19Flash_kernel_traitsILi64ELi128ELi128ELi8ES3_EELb0ELb1ELb0ELb0ELb1ELb1ELb0EEEvNS_16Flash_bwd_paramsE,@"STO_CUDA_ENTRY STV_DEFAULT"
_ZN5flash44flash_bwd_dq_dk_dv_loop_seqk_parallel_kernelI23Flash_bwd_kernel_traitsILi64ELi128ELi128ELi8ELi4ELi4ELi4ELb0ELb0EN7cutlass10bfloat16_tE19Flash_kernel_traitsILi64ELi128ELi128ELi8ES3_EELb0ELb1ELb0ELb0ELb1ELb1ELb0EEEvNS_16Flash_bwd_paramsE:
.text._ZN5flash44flash_bwd_dq_dk_dv_loop_seqk_parallel_kernelI23Flash_bwd_kernel_traitsILi64ELi128ELi128ELi8ELi4ELi4ELi4ELb0ELb0EN7cutlass10bfloat16_tE19Flash_kernel_traitsILi64ELi128ELi128ELi8ES3_EELb0ELb1ELb0ELb0ELb1ELb1ELb0EEEvNS_16Flash_bwd_paramsE:
        /* <DEDUP_REMOVED lines=12> */
[----:B------:R-:W2:Y:S01]  /*00c0*/  S2UR UR5, SR_CgaCtaId ;  /* 0x00000000000579c3 */ /* 0x000ea20000008800 */
[----:B------:R-:W-:Y:S01]  /*00d0*/  UMOV UR4, 0x400 ;  /* 0x0000040000047882 */ /* 0x000fe20000000000 */
[----:B------:R-:W-:Y:S01]  /*00e0*/  IMAD.MOV.U32 R215, RZ, RZ, 0x20 ;  /* 0x00000020ffd77424 */ /* 0x000fe200078e00ff */
[----:B------:R-:W-:Y:S01]  /*00f0*/  ULDC.64 UR38, c[0x0][0x208] ;  /* 0x0000820000267ab9 */ /* 0x000fe20000000a00 */
[----:B------:R-:W-:Y:S01]  /*0100*/  IMAD.MOV.U32 R213, RZ, RZ, -0x10 ;  /* 0xfffffff0ffd57424 */ /* 0x000fe200078e00ff */
[----:B------:R-:W-:-:S03]  /*0110*/  UMOV UR30, 0xffffc000 ;  /* 0xffffc000001e7882 */ /* 0x000fc60000000000 */
[----:B------:R-:W3:Y:S08]  /*0120*/  LDC R249, c[0x0][0x2c4] ;  /* 0x0000b100fff97b82 */ /* 0x000ef00000000800 */
[----:B------:R-:W4:Y:S01]  /*0130*/  S2UR UR22, SR_CTAID.Y ;  /* 0x00000000001679c3 */ /* 0x000f220000002600 */
[----:B--2---:R-:W-:-:S07]  /*0140*/  ULEA UR5, UR5, UR4, 0x18 ;  /* 0x0000000405057291 */ /* 0x004fce000f8ec03f */
[----:B------:R-:W2:Y:S01]  /*0150*/  S2UR UR23, SR_CTAID.Z ;  /* 0x00000000001779c3 */ /* 0x000ea20000002700 */
[----:B------:R-:W-:Y:S01]  /*0160*/  UIADD3 UR4, UR5, 0xc000, URZ ;  /* 0x0000c00005047890 */ /* 0x000fe2000fffe03f */
[----:B-1----:R-:W-:Y:S01]  /*0170*/  SHF.R.S32.HI R13, RZ, 0x1f, R14 ;  /* 0x0000001fff0d7819 */ /* 0x002fe2000001140e */
[----:B------:R-:W-:-:S05]  /*0180*/  IMAD.SHL.U32 R251, R14, 0x2, RZ ;  /* 0x000000020efb7824 */ /* 0x000fca00078e00ff */
[----:B------:R-:W1:Y:S01]  /*0190*/  S2UR UR21, SR_CTAID.Z ;  /* 0x00000000001579c3 */ /* 0x000e620000002700 */
[CC--:B------:R-:W-:Y:S02]  /*01a0*/  LEA.HI R3, R13.reuse, R14.reuse, RZ, 0x4 ;  /* 0x0000000e0d037211 */ /* 0x0c0fe400078f20ff */
[----:B------:R-:W-:Y:S02]  /*01b0*/  LEA.HI R5, R13, R14, RZ, 0x5 ;  /* 0x0000000e0d057211 */ /* 0x000fe400078f28ff */
[----:B------:R-:W-:Y:S01]  /*01c0*/  SHF.R.S32.HI R4, RZ, 0x4, R3 ;  /* 0x00000004ff047819 */ /* 0x000fe20000011403 */
[----:B----4-:R-:W-:Y:S01]  /*01d0*/  USHF.R.S32.HI UR28, URZ, 0x1f, UR22 ;  /* 0x0000001f3f1c7899 */ /* 0x010fe20008011416 */
[--C-:B------:R-:W-:Y:S01]  /*01e0*/  SHF.R.S32.HI R6, RZ, 0x5, R5.reuse ;  /* 0x00000005ff067819 */ /* 0x100fe20000011405 */
[----:B------:R-:W4:Y:S01]  /*01f0*/  S2UR UR20, SR_CTAID.Y ;  /* 0x00000000001479c3 */ /* 0x000f220000002600 */
[----:B------:R-:W-:Y:S01]  /*0200*/  SHF.R.S32.HI R0, RZ, 0x1f, R5 ;  /* 0x0000001fff007819 */ /* 0x000fe20000011405 */
[----:B------:R-:W-:Y:S01]  /*0210*/  UIMAD.WIDE UR34, UR22, 0x80, URZ ;  /* 0x00000080162278a5 */ /* 0x000fe2000f8e023f */
[----:B------:R-:W-:-:S02]  /*0220*/  LEA.HI R2, R3, R4, RZ, 0x1 ;  /* 0x0000000403027211 */ /* 0x000fc400078f08ff */
[----:B------:R-:W-:Y:S02]  /*0230*/  LEA.HI R0, R0, R6, RZ, 0x2 ;  /* 0x0000000600007211 */ /* 0x000fe400078f10ff */
[----:B------:R-:W-:Y:S01]  /*0240*/  LOP3.LUT R2, R2, 0xfffffffe, RZ, 0xc0, !PT ;  /* 0xfffffffe02027812 */ /* 0x000fe200078ec0ff */
[----:B--2---:R-:W-:Y:S01]  /*0250*/  USHF.R.S32.HI UR27, URZ, 0x1f, UR23 ;  /* 0x0000001f3f1b7899 */ /* 0x004fe20008011417 */
[----:B------:R-:W-:Y:S02]  /*0260*/  LOP3.LUT R0, R0, 0xfffffffc, RZ, 0xc0, !PT ;  /* 0xfffffffc00007812 */ /* 0x000fe400078ec0ff */
[CC--:B------:R-:W-:Y:S01]  /*0270*/  LEA.HI R16, R13.reuse, R14.reuse, RZ, 0x2 ;  /* 0x0000000e0d107211 */ /* 0x0c0fe200078f10ff */
[----:B------:R-:W-:Y:S01]  /*0280*/  IMAD.IADD R12, R4, 0x1, -R2 ;  /* 0x00000001040c7824 */ /* 0x000fe200078e0a02 */
[----:B------:R-:W-:Y:S01]  /*0290*/  LEA.HI R17, R13, R14, RZ, 0x3 ;  /* 0x0000000e0d117211 */ /* 0x000fe200078f18ff */
[----:B------:R-:W-:Y:S01]  /*02a0*/  IMAD.IADD R10, R6, 0x1, -R0 ;  /* 0x00000001060a7824 */ /* 0x000fe200078e0a00 */
[----:B------:R-:W-:Y:S01]  /*02b0*/  LOP3.LUT R2, R3, 0xfffffff0, RZ, 0xc0, !PT ;  /* 0xfffffff003027812 */ /* 0x000fe200078ec0ff */
[----:B-1----:R-:W-:Y:S01]  /*02c0*/  USHF.R.S32.HI UR26, URZ, 0x1f, UR21 ;  /* 0x0000001f3f1a7899 */ /* 0x002fe20008011415 */
[----:B------:R-:W-:-:S02]  /*02d0*/  LOP3.LUT R3, R5, 0xffffffe0, RZ, 0xc0, !PT ;  /* 0xffffffe005037812 */ /* 0x000fc400078ec0ff */
[----:B------:R-:W-:Y:S01]  /*02e0*/  SHF.R.S32.HI R7, RZ, 0x2, R16 ;  /* 0x00000002ff077819 */ /* 0x000fe20000011410 */
[C---:B------:R-:W-:Y:S01]  /*02f0*/  IMAD.IADD R2, R14.reuse, 0x1, -R2 ;  /* 0x000000010e027824 */ /* 0x040fe200078e0a02 */
[----:B------:R-:W-:Y:S01]  /*0300*/  SHF.R.S32.HI R5, RZ, 0x1f, R16 ;  /* 0x0000001fff057819 */ /* 0x000fe20000011410 */
[C---:B------:R-:W-:Y:S01]  /*0310*/  IMAD.IADD R3, R14.reuse, 0x1, -R3 ;  /* 0x000000010e037824 */ /* 0x040fe200078e0a03 */
[----:B------:R-:W-:Y:S01]  /*0320*/  LOP3.LUT R0, R17, 0xfffffff8, RZ, 0xc0, !PT ;  /* 0xfffffff811007812 */ /* 0x000fe200078ec0ff */
[----:B----4-:R-:W-:Y:S01]  /*0330*/  USHF.R.S32.HI UR25, URZ, 0x1f, UR20 ;  /* 0x0000001f3f197899 */ /* 0x010fe20008011414 */
[----:B------:R-:W-:Y:S02]  /*0340*/  SHF.R.S32.HI R4, RZ, 0x3, R17 ;  /* 0x00000003ff047819 */ /* 0x000fe40000011411 */
[----:B------:R-:W-:Y:S01]  /*0350*/  LEA.HI R5, R5, R7, RZ, 0x3 ;  /* 0x0000000705057211 */ /* 0x000fe200078f18ff */
[----:B------:R-:W-:Y:S01]  /*0360*/  IMAD.IADD R0, R14, 0x1, -R0 ;  /* 0x000000010e007824 */ /* 0x000fe200078e0a00 */
[----:B------:R-:W-:Y:S01]  /*0370*/  SHF.R.S32.HI R8, RZ, 0x1f, R2 ;  /* 0x0000001fff087819 */ /* 0x000fe20000011402 */
[----:B------:R-:W-:Y:S01]  /*0380*/  IMAD.SHL.U32 R4, R4, 0x40, RZ ;  /* 0x0000004004047824 */ /* 0x000fe200078e00ff */
[----:B------:R-:W-:Y:S01]  /*0390*/  LOP3.LUT R5, R5, 0xfffffff8, RZ, 0xc0, !PT ;  /* 0xfffffff805057812 */ /* 0x000fe200078ec0ff */
[----:B------:R-:W-:Y:S01]  /*03a0*/  IMAD.SHL.U32 R6, R0, 0x8, RZ ;  /* 0x0000000800067824 */ /* 0x000fe200078e00ff */
[----:B------:R-:W-:-:S02]  /*03b0*/  LEA.HI R11, R8, R2, RZ, 0x3 ;  /* 0x00000002080b7211 */ /* 0x000fc400078f18ff */
[----:B------:R-:W-:Y:S01]  /*03c0*/  LOP3.LUT R4, R4, 0x1c0, RZ, 0xc0, !PT ;  /* 0x000001c004047812 */ /* 0x000fe200078ec0ff */
[----:B------:R-:W-:Y:S01]  /*03d0*/  IMAD.IADD R7, R7, 0x1, -R5 ;  /* 0x0000000107077824 */ /* 0x000fe200078e0a05 */
[----:B------:R-:W-:Y:S02]  /*03e0*/  SHF.R.S32.HI R8, RZ, 0x1f, R3 ;  /* 0x0000001fff087819 */ /* 0x000fe40000011403 */
[----:B------:R-:W-:Y:S02]  /*03f0*/  LOP3.LUT R6, R4, 0x38, R6, 0xf8, !PT ;  /* 0x0000003804067812 */ /* 0x000fe400078ef806 */
[----:B------:R-:W-:Y:S02]  /*0400*/  SHF.R.U32.HI R5, RZ, 0x3, R4 ;  /* 0x00000003ff057819 */ /* 0x000fe40000011604 */
[----:B------:R-:W-:Y:S02]  /*0410*/  LOP3.LUT R4, R11, 0xfffffff8, RZ, 0xc0, !PT ;  /* 0xfffffff80b047812 */ /* 0x000fe400078ec0ff */
[----:B------:R-:W-:-:S02]  /*0420*/  LEA.HI R9, R13, R14, RZ, 0x6 ;  /* 0x0000000e0d097211 */ /* 0x000fc400078f30ff */
[----:B------:R-:W-:Y:S01]  /*0430*/  LOP3.LUT P4, RZ, R0, 0x2, RZ, 0xc0, !PT ;  /* 0x0000000200ff7812 */ /* 0x000fe2000788c0ff */
[----:B------:R-:W-:Y:S01]  /*0440*/  IMAD.IADD R15, R2, 0x1, -R4 ;  /* 0x00000001020f7824 */ /* 0x000fe200078e0a04 */
[C---:B------:R-:W-:Y:S01]  /*0450*/  LOP3.LUT P3, RZ, R0.reuse, 0x4, RZ, 0xc0, !PT ;  /* 0x0000000400ff7812 */ /* 0x040fe2000786c0ff */
[----:B------:R-:W-:Y:S01]  /*0460*/  IMAD.SHL.U32 R0, R0, 0x40, RZ ;  /* 0x0000004000007824 */ /* 0x000fe200078e00ff */
[----:B------:R-:W-:Y:S02]  /*0470*/  LOP3.LUT R2, R7, 0x1, RZ, 0xc0, !PT ;  /* 0x0000000107027812 */ /* 0x000fe400078ec0ff */
[----:B------:R-:W-:Y:S01]  /*0480*/  LEA.HI R8, R8, R3, RZ, 0x2 ;  /* 0x0000000308087211 */ /* 0x000fe200078f10ff */
[----:B------:R-:W-:Y:S01]  /*0490*/  IMAD.SHL.U32 R3, R9, 0x8, RZ ;  /* 0x0000000809037824 */ /* 0x000fe200078e00ff */
[----:B------:R-:W-:Y:S01]  /*04a0*/  LOP3.LUT R5, R6, R5, RZ, 0x3c, !PT ;  /* 0x0000000506057212 */ /* 0x000fe200078e3cff */
[----:B------:R-:W-:Y:S01]  /*04b0*/  IMAD.SHL.U32 R6, R12, 0x10, RZ ;  /* 0x000000100c067824 */ /* 0x000fe200078e00ff */
[----:B------:R-:W-:Y:S01]  /*04c0*/  ISETP.NE.U32.AND P0, PT, R2, 0x1, PT ;  /* 0x000000010200780c */ /* 0x000fe20003f05070 */
[----:B------:R-:W-:Y:S01]  /*04d0*/  IMAD.SHL.U32 R2, R10, 0x10, RZ ;  /* 0x000000100a027824 */ /* 0x000fe200078e00ff */
[----:B------:R-:W-:-:S02]  /*04e0*/  LEA.HI R4, R13, R14, RZ, 0x7 ;  /* 0x0000000e0d047211 */ /* 0x000fc400078f38ff */
[----:B------:R-:W-:Y:S02]  /*04f0*/  LOP3.LUT R0, R0, 0x1c0, RZ, 0xc0, !PT ;  /* 0x000001c000007812 */ /* 0x000fe400078ec0ff */
[----:B------:R-:W-:Y:S01]  /*0500*/  LOP3.LUT R244, R5, 0xfffffe00, R3, 0xf8, !PT ;  /* 0xfffffe0005f47812 */ /* 0x000fe200078ef803 */
[----:B------:R-:W-:Y:S01]  /*0510*/  IMAD.SHL.U32 R5, R12, 0x200, RZ ;  /* 0x000002000c057824 */ /* 0x000fe200078e00ff */
[----:B------:R-:W-:Y:S02]  /*0520*/  SHF.R.S32.HI R3, RZ, 0x7, R4 ;  /* 0x00000007ff037819 */ /* 0x000fe40000011404 */
[C---:B------:R-:W-:Y:S02]  /*0530*/  LOP3.LUT R179, R0.reuse, 0x8, R17, 0xf8, !PT ;  /* 0x0000000800b37812 */ /* 0x040fe400078ef811 */
[----:B------:R-:W-:Y:S02]  /*0540*/  SHF.R.U32.HI R176, RZ, 0x3, R0 ;  /* 0x00000003ffb07819 */ /* 0x000fe40000011600 */
[----:B------:R-:W-:-:S02]  /*0550*/  LOP3.LUT R4, R0, 0x30, R2, 0xf8, !PT ;  /* 0x0000003000047812 */ /* 0x000fc400078ef802 */
[----:B------:R-:W-:Y:S02]  /*0560*/  LOP3.LUT R0, R16, 0x7ffffffc, RZ, 0xc0, !PT ;  /* 0x7ffffffc10007812 */ /* 0x000fe400078ec0ff */
[----:B------:R-:W-:Y:S01]  /*0570*/  LEA.HI.SX32 R18, R8, R2, 0x1e ;  /* 0x0000000208127211 */ /* 0x000fe200078ff2ff */
[----:B------:R-:W-:Y:S01]  /*0580*/  IMAD R2, R3, 0x1000, R5 ;  /* 0x0000100003027824 */ /* 0x000fe200078e0205 */
[----:B------:R-:W-:Y:S02]  /*0590*/  LOP3.LUT R179, R179, R176, RZ, 0x3c, !PT ;  /* 0x000000b0b3b37212 */ /* 0x000fe400078e3cff */
[----:B------:R-:W-:Y:S01]  /*05a0*/  LOP3.LUT R8, R4, 0x8, R17, 0xf8, !PT ;  /* 0x0000000804087812 */ /* 0x000fe200078ef811 */
[----:B------:R-:W-:Y:S01]  /*05b0*/  IMAD.IADD R4, R14, 0x1, -R0 ;  /* 0x000000010e047824 */ /* 0x000fe200078e0a00 */
[----:B------:R-:W-:Y:S01]  /*05c0*/  LOP3.LUT R251, R251, 0x6, RZ, 0xc0, !PT ;  /* 0x00000006fbfb7812 */ /* 0x000fe200078ec0ff */
[C---:B------:R-:W-:Y:S01]  /*05d0*/  IMAD.SHL.U32 R0, R7.reuse, 0x40, RZ ;  /* 0x0000004007007824 */ /* 0x040fe200078e00ff */
[----:B------:R-:W-:Y:S01]  /*05e0*/  R2P PR, R7, 0x6 ;  /* 0x0000000607007804 */ /* 0x000fe20000000000 */
[----:B------:R-:W-:Y:S01]  /*05f0*/  IMAD.IADD R179, R2, 0x1, R179 ;  /* 0x0000000102b37824 */ /* 0x000fe200078e02b3 */
[----:B------:R-:W-:Y:S01]  /*0600*/  LOP3.LUT R176, R5, R8, R176, 0xf6, !PT ;  /* 0x0000000805b07212 */ /* 0x000fe200078ef6b0 */
[----:B------:R-:W-:Y:S01]  /*0610*/  IMAD.SHL.U32 R2, R3, 0x8, RZ ;  /* 0x0000000803027824 */ /* 0x000fe200078e00ff */
[----:B------:R-:W-:Y:S01]  /*0620*/  LOP3.LUT R0, R0, 0x1c0, RZ, 0xc0, !PT ;  /* 0x000001c000007812 */ /* 0x000fe200078ec0ff */
[----:B------:R-:W-:Y:S01]  /*0630*/  IMAD.SHL.U32 R7, R4, 0x2, RZ ;  /* 0x0000000204077824 */ /* 0x000fe200078e00ff */
[----:B------:R-:W-:Y:S01]  /*0640*/  SEL R181, R215, 0xffffffe0, !P4 ;  /* 0xffffffe0d7b57807 */ /* 0x000fe20006000000 */
[C---:B------:R-:W-:Y:S01]  /*0650*/  IMAD R251, R3.reuse, 0x40, R251 ;  /* 0x0000004003fb7824 */ /* 0x040fe200078e02fb */
[----:B------:R-:W-:Y:S01]  /*0660*/  LOP3.LUT R4, R2, 0x8, RZ, 0xc0, !PT ;  /* 0x0000000802047812 */ /* 0x000fe200078ec0ff */
[----:B------:R-:W-:Y:S01]  /*0670*/  IMAD R3, R3, 0x2000, R7 ;  /* 0x0000200003037824 */ /* 0x000fe200078e0207 */
[----:B------:R-:W-:Y:S01]  /*0680*/  SHF.R.U32.HI R2, RZ, 0x3, R0 ;  /* 0x00000003ff027819 */ /* 0x000fe20000011600 */
[----:B------:R-:W-:Y:S01]  /*0690*/  STL [R1], R18 ;  /* 0x0000001201007387 */ /* 0x000fe20000100800 */
[----:B------:R-:W-:Y:S01]  /*06a0*/  LOP3.LUT R9, R4, 0x10, R6, 0xf8, !PT ;  /* 0x0000001004097812 */ /* 0x000fe200078ef806 */
[----:B------:R-:W-:Y:S01]  /*06b0*/  IMAD R3, R10, 0x400, R3 ;  /* 0x000004000a037824 */ /* 0x000fe200078e0203 */
[-C--:B------:R-:W-:Y:S01]  /*06c0*/  LOP3.LUT R5, R2, R0.reuse, RZ, 0xfc, !PT ;  /* 0x0000000002057212 */ /* 0x080fe200078efcff */
[----:B------:R-:W-:Y:S01]  /*06d0*/  IMAD.SHL.U32 R6, R12, 0x8, RZ ;  /* 0x000000080c067824 */ /* 0x000fe200078e00ff */
[----:B------:R-:W-:Y:S01]  /*06e0*/  LOP3.LUT R8, R2, R0, R4, 0x1e, !PT ;  /* 0x0000000002087212 */ /* 0x000fe200078e1e04 */
[----:B------:R-:W-:Y:S01]  /*06f0*/  VIADD R0, R18, 0xffffff80 ;  /* 0xffffff8012007836 */ /* 0x000fe20000000000 */
[----:B------:R-:W-:Y:S01]  /*0700*/  SEL R215, R215, 0xffffffe0, !P1 ;  /* 0xffffffe0d7d77807 */ /* 0x000fe20004800000 */
[----:B------:R-:W-:Y:S01]  /*0710*/  IMAD.SHL.U32 R2, R15, 0x40, RZ ;  /* 0x000000400f027824 */ /* 0x000fe200078e00ff */
[----:B------:R-:W-:Y:S01]  /*0720*/  SEL R213, R213, 0x10, !P0 ;  /* 0x00000010d5d57807 */ /* 0x000fe20004000000 */
[----:B------:R-:W-:Y:S01]  /*0730*/  IMAD.IADD R211, R5, 0x1, R3 ;  /* 0x0000000105d37824 */ /* 0x000fe200078e0203 */
[----:B------:R-:W-:Y:S01]  /*0740*/  SHF.R.S32.HI R3, RZ, 0x1f, R0 ;  /* 0x0000001fff037819 */ /* 0x000fe20000011400 */
[----:B------:R-:W-:Y:S01]  /*0750*/  IMAD.SHL.U32 R5, R11, 0x40, RZ ;  /* 0x000000400b057824 */ /* 0x000fe200078e00ff */
[----:B------:R-:W-:Y:S01]  /*0760*/  LOP3.LUT R2, R2, 0x1c0, RZ, 0xc0, !PT ;  /* 0x000001c002027812 */ /* 0x000fe200078ec0ff */
[----:B------:R-:W-:Y:S01]  /*0770*/  IMAD R4, R10, 0x400, R7 ;  /* 0x000004000a047824 */ /* 0x000fe200078e0207 */
[----:B------:R-:W-:-:S02]  /*0780*/  SHF.L.U64.HI R250, R0, 0x2, R3 ;  /* 0x0000000200fa7819 */ /* 0x000fc40000010203 */
[----:B------:R-:W-:Y:S01]  /*0790*/  LOP3.LUT R0, R5, 0xfffffe00, RZ, 0xc0, !PT ;  /* 0xfffffe0005007812 */ /* 0x000fe200078ec0ff */
[----:B------:R-:W-:Y:S01]  /*07a0*/  IMAD.IADD R8, R4, 0x1, R8 ;  /* 0x0000000104087824 */ /* 0x000fe200078e0208 */
[----:B------:R-:W-:Y:S02]  /*07b0*/  SHF.R.U32.HI R5, RZ, 0x3, R2 ;  /* 0x00000003ff057819 */ /* 0x000fe40000011602 */
[----:B------:R-:W-:Y:S01]  /*07c0*/  LOP3.LUT R3, R2, 0x8, R6, 0xf8, !PT ;  /* 0x0000000802037812 */ /* 0x000fe200078ef806 */
[----:B------:R-:W-:Y:S01]  /*07d0*/  IMAD R4, R10, 0x400, R0 ;  /* 0x000004000a047824 */ /* 0x000fe200078e0200 */
[----:B------:R-:W-:Y:S02]  /*07e0*/  LOP3.LUT R2, R5, R9, R2, 0x1e, !PT ;  /* 0x0000000905027212 */ /* 0x000fe400078e1e02 */
[----:B------:R-:W-:Y:S02]  /*07f0*/  LEA R252, R8, UR4, 0x1 ;  /* 0x0000000408fc7c11 */ /* 0x000fe4000f8e08ff */
[----:B------:R-:W-:Y:S01]  /*0800*/  LOP3.LUT R186, R2, R0, RZ, 0xfc, !PT ;  /* 0x0000000002ba7212 */ /* 0x000fe200078efcff */
[----:B------:R-:W-:Y:S01]  /*0810*/  IMAD.MOV.U32 R0, RZ, RZ, 0x40 ;  /* 0x00000040ff007424 */ /* 0x000fe200078e00ff */
[----:B------:R-:W-:Y:S01]  /*0820*/  LOP3.LUT R3, R3, R5, RZ, 0x3c, !PT ;  /* 0x0000000503037212 */ /* 0x000fe200078e3cff */
[----:B------:R-:W-:Y:S01]  /*0830*/  IMAD.MOV.U32 R2, RZ, RZ, 0x440 ;  /* 0x00000440ff027424 */ /* 0x000fe200078e00ff */
[----:B------:R-:W-:Y:S01]  /*0840*/  LEA R211, R211, UR5, 0x1 ;  /* 0x00000005d3d37c11 */ /* 0x000fe2000f8e08ff */
[--C-:B------:R-:W-:Y:S01]  /*0850*/  IMAD.IADD R6, R215, 0x1, R252.reuse ;  /* 0x00000001d7067824 */ /* 0x100fe200078e02fc */
[----:B------:R-:W-:Y:S01]  /*0860*/  SEL R180, R0, 0xffffffc0, !P3 ;  /* 0xffffffc000b47807 */ /* 0x000fe20005800000 */
[----:B------:R-:W-:Y:S01]  /*0870*/  IMAD.IADD R185, R4, 0x1, R3 ;  /* 0x0000000104b97824 */ /* 0x000fe200078e0203 */
[----:B------:R-:W-:Y:S01]  /*0880*/  SEL R0, R0, 0xffffffc0, !P2 ;  /* 0xffffffc000007807 */ /* 0x000fe20005000000 */
[----:B------:R-:W-:Y:S01]  /*0890*/  VIADD R10, R252, 0x420 ;  /* 0x00000420fc0a7836 */ /* 0x000fe20000000000 */
[----:B------:R-:W-:Y:S01]  /*08a0*/  SEL R2, R2, 0x3c0, !P2 ;  /* 0x000003c002027807 */ /* 0x000fe20005000000 */
[----:B------:R-:W-:Y:S01]  /*08b0*/  VIADD R3, R252, 0x2020 ;  /* 0x00002020fc037836 */ /* 0x000fe20000000000 */
[----:B------:R-:W-:Y:S01]  /*08c0*/  LEA R179, R179, UR4, 0x1 ;  /* 0x00000004b3b37c11 */ /* 0x000fe2000f8e08ff */
[----:B------:R-:W-:Y:S01]  /*08d0*/  IMAD.IADD R5, R0, 0x1, R252 ;  /* 0x0000000100057824 */ /* 0x000fe200078e02fc */
[----:B---3--:R-:W-:Y:S01]  /*08e0*/  IADD3 R249, R18, 0x1, -R249 ;  /* 0x0000000112f97810 */ /* 0x008fe20007ffe8f9 */
[----:B------:R-:W-:Y:S01]  /*08f0*/  IMAD.IADD R4, R252, 0x1, R2 ;  /* 0x00000001fc047824 */ /* 0x000fe200078e0202 */
[----:B------:R-:W-:Y:S01]  /*0900*/  LEA R176, R176, UR5, 0x1 ;  /* 0x00000005b0b07c11 */ /* 0x000fe2000f8e08ff */
[C---:B------:R-:W-:Y:S01]  /*0910*/  @P1 VIADD R10, R252.reuse, 0x3e0 ;  /* 0x000003e0fc0a1836 */ /* 0x040fe20000000000 */
[----:B------:R-:W-:Y:S01]  /*0920*/  STL [R1+0x14], R5 ;  /* 0x0000140501007387 */ /* 0x000fe20000100800 */
[----:B------:R-:W-:-:S02]  /*0930*/  VIADD R9, R252, 0x2420 ;  /* 0x00002420fc097836 */ /* 0x000fc40000000000 */
[C---:B------:R-:W-:Y:S01]  /*0940*/  @P1 VIADD R3, R252.reuse, 0x1fe0 ;  /* 0x00001fe0fc031836 */ /* 0x040fe20000000000 */
[----:B------:R1:W-:Y:S01]  /*0950*/  STL [R1+0x30], R6 ;  /* 0x0000300601007387 */ /* 0x0003e20000100800 */
[C---:B------:R-:W-:Y:S02]  /*0960*/  VIADD R7, R252.reuse, 0x2040 ;  /* 0x00002040fc077836 */ /* 0x040fe40000000000 */
[C---:B------:R-:W-:Y:S01]  /*0970*/  @P1 VIADD R9, R252.reuse, 0x23e0 ;  /* 0x000023e0fc091836 */ /* 0x040fe20000000000 */
[----:B------:R-:W-:Y:S01]  /*0980*/  STL [R1+0x10], R4 ;  /* 0x0000100401007387 */ /* 0x000fe20000100800 */
[----:B------:R-:W-:Y:S02]  /*0990*/  @P2 VIADD R7, R252, 0x1fc0 ;  /* 0x00001fc0fc072836 */ /* 0x000fe40000000000 */
[C---:B------:R-:W-:Y:S01]  /*09a0*/  IMAD.IADD R212, R211.reuse, 0x1, R0 ;  /* 0x00000001d3d47824 */ /* 0x040fe200078e0200 */
[----:B------:R-:W-:Y:S01]  /*09b0*/  STL [R1+0x1c], R10 ;  /* 0x00001c0a01007387 */ /* 0x000fe20000100800 */
[----:B------:R-:W-:-:S02]  /*09c0*/  IMAD.IADD R214, R211, 0x1, R213 ;  /* 0x00000001d3d67824 */ /* 0x000fc400078e02d5 */
[----:B------:R-:W-:Y:S01]  /*09d0*/  IMAD.IADD R180, R179, 0x1, R180 ;  /* 0x00000001b3b47824 */ /* 0x000fe200078e02b4 */
[----:B------:R-:W-:Y:S01]  /*09e0*/  STL [R1+0x4], R3 ;  /* 0x0000040301007387 */ /* 0x000fe20000100800 */
[--C-:B------:R-:W-:Y:S02]  /*09f0*/  IMAD.IADD R213, R213, 0x1, R212.reuse ;  /* 0x00000001d5d57824 */ /* 0x100fe400078e02d4 */
[----:B------:R-:W-:Y:S01]  /*0a00*/  IMAD.IADD R182, R179, 0x1, R181 ;  /* 0x00000001b3b67824 */ /* 0x000fe200078e02b5 */
[----:B------:R-:W-:Y:S01]  /*0a10*/  STL [R1+0x18], R9 ;  /* 0x0000180901007387 */ /* 0x000fe20000100800 */
[--C-:B------:R-:W-:Y:S02]  /*0a20*/  IMAD.IADD R218, R211, 0x1, R215.reuse ;  /* 0x00000001d3da7824 */ /* 0x100fe400078e02d7 */
[----:B------:R-:W-:Y:S01]  /*0a30*/  IMAD.IADD R217, R214, 0x1, R215 ;  /* 0x00000001d6d97824 */ /* 0x000fe200078e02d7 */
[----:B------:R-:W-:Y:S01]  /*0a40*/  STL [R1+0xc], R7 ;  /* 0x00000c0701007387 */ /* 0x000fe20000100800 */
[----:B------:R-:W-:-:S02]  /*0a50*/  IMAD.IADD R216, R215, 0x1, R212 ;  /* 0x00000001d7d87824 */ /* 0x000fc400078e02d4 */
[----:B------:R-:W-:Y:S02]  /*0a60*/  IMAD.IADD R181, R181, 0x1, R180 ;  /* 0x00000001b5b57824 */ /* 0x000fe400078e02b4 */
[C---:B-1----:R-:W-:Y:S02]  /*0a70*/  VIADD R6, R252.reuse, 0x2440 ;  /* 0x00002440fc067836 */ /* 0x042fe40000000000 */
[----:B------:R-:W-:-:S05]  /*0a80*/  @P2 VIADD R6, R252, 0x23c0 ;  /* 0x000023c0fc062836 */ /* 0x000fca0000000000 */
[----:B------:R1:W-:Y:S02]  /*0a90*/  STL [R1+0x8], R6 ;  /* 0x0000080601007387 */ /* 0x0003e40000100800 */
[C---:B-1----:R-:W-:Y:S02]  /*0aa0*/  IMAD.IADD R6, R215.reuse, 0x1, R5 ;  /* 0x00000001d7067824 */ /* 0x042fe400078e0205 */
[C---:B------:R-:W-:Y:S02]  /*0ab0*/  IMAD.IADD R5, R215.reuse, 0x1, R4 ;  /* 0x00000001d7057824 */ /* 0x040fe400078e0204 */
[--C-:B------:R-:W-:Y:S01]  /*0ac0*/  IMAD.IADD R4, R0, 0x1, R3.reuse ;  /* 0x0000000100047824 */ /* 0x100fe200078e0203 */
[----:B------:R1:W-:Y:S01]  /*0ad0*/  STL [R1+0x2c], R6 ;  /* 0x00002c0601007387 */ /* 0x0003e20000100800 */
[----:B------:R-:W-:Y:S02]  /*0ae0*/  IMAD.IADD R0, R2, 0x1, R3 ;  /* 0x0000000102007824 */ /* 0x000fe400078e0203 */
[----:B------:R-:W-:Y:S01]  /*0af0*/  IMAD.IADD R215, R215, 0x1, R213 ;  /* 0x00000001d7d77824 */ /* 0x000fe200078e02d5 */
[----:B------:R1:W-:Y:S04]  /*0b00*/  STL [R1+0x28], R5 ;  /* 0x0000280501007387 */ /* 0x0003e80000100800 */
[----:B------:R1:W-:Y:S04]  /*0b10*/  STL [R1+0x24], R4 ;  /* 0x0000240401007387 */ /* 0x0003e80000100800 */
[----:B------:R1:W-:Y:S02]  /*0b20*/  STL [R1+0x20], R0 ;  /* 0x0000200001007387 */ /* 0x0003e40000100800 */
.L_x_282:
        /* <DEDUP_REMOVED lines=8> */
[----:B-1----:R-:W1:Y:S02]  /*0bb0*/  @P0 S2R R0, SR_CTAID.Y ;  /* 0x0000000000000919 */ /* 0x002e640000002600 */
[----:B------:R-:W2:Y:S01]  /*0bc0*/  @P1 LDC.64 R4, c[0x0][0x300] ;  /* 0x0000c000ff041b82 */ /* 0x000ea20000000a00 */
        /* <DEDUP_REMOVED lines=24> */
[----:B------:R-:W-:Y:S01]  /*0d50*/  ULDC.64 UR6, c[0x0][0x2f0] ;  /* 0x0000bc0000067ab9 */ /* 0x000fe20000000a00 */
[----:B------:R-:W-:Y:S01]  /*0d60*/  ULDC UR4, c[0x0][0x2c4] ;  /* 0x0000b10000047ab9 */ /* 0x000fe20000000800 */
[----:B------:R-:W-:Y:S01]  /*0d70*/  UISETP.NE.U32.AND UP1, UPT, UR6, URZ, UPT ;  /* 0x0000003f0600728c */ /* 0x000fe2000bf25070 */
[----:B------:R-:W3:Y:S01]  /*0d80*/  S2R R8, SR_CTAID.X ;  /* 0x0000000000087919 */ /* 0x000ee20000002500 */
[----:B------:R-:W-:Y:S01]  /*0d90*/  UIADD3 UR10, UR4, 0x7f, URZ ;  /* 0x0000007f040a7890 */ /* 0x000fe2000fffe03f */
[----:B------:R-:W-:Y:S01]  /*0da0*/  ULDC.U8 UR6, c[0x0][0x3d8] ;  /* 0x0000f60000067ab9 */ /* 0x000fe20000000000 */
[----:B------:R-:W-:Y:S01]  /*0db0*/  ULDC UR13, c[0x0][0x270] ;  /* 0x00009c00000d7ab9 */ /* 0x000fe20000000800 */
[----:B------:R-:W-:Y:S02]  /*0dc0*/  UISETP.NE.AND UP0, UPT, UR6, URZ, UPT ;  /* 0x0000003f0600728c */ /* 0x000fe4000bf05270 */
[----:B------:R-:W-:Y:S01]  /*0dd0*/  USHF.R.S32.HI UR33, URZ, 0x1f, UR10 ;  /* 0x0000001f3f217899 */ /* 0x000fe2000801140a */
[----:B------:R-:W-:Y:S01]  /*0de0*/  ULDC UR12, c[0x0][0x2dc] ;  /* 0x0000b700000c7ab9 */ /* 0x000fe20000000800 */
[----:B------:R-:W-:-:S02]  /*0df0*/  UISETP.NE.AND.EX UP1, UPT, UR7, URZ, UPT, UP1 ;  /* 0x0000003f0700728c */ /* 0x000fc4000bf25310 */
[----:B------:R-:W-:Y:S02]  /*0e00*/  ULEA.HI UR33, UR33, UR10, URZ, 0x7 ;  /* 0x0000000a21217291 */ /* 0x000fe4000f8f383f */
[----:B------:R-:W-:Y:S02]  /*0e10*/  UIMAD UR9, UR23, UR12, URZ ;  /* 0x0000000c170972a4 */ /* 0x000fe4000f8e023f */
[----:B------:R-:W-:Y:S02]  /*0e20*/  ULOP3.LUT UR40, UR33, 0xffffff80, URZ, 0xc0, !UPT ;  /* 0xffffff8021287892 */ /* 0x000fe4000f8ec03f */
[----:B------:R-:W-:Y:S01]  /*0e30*/  @UP0 UIMAD UR11, UR22, UR4, URZ ;  /* 0x00000004160b02a4 */ /* 0x000fe2000f8e023f */
[----:B-1----:R-:W-:Y:S01]  /*0e40*/  IABS R6, R7 ;  /* 0x0000000700067213 */ /* 0x002fe20000000000 */
[----:B------:R-:W-:Y:S01]  /*0e50*/  @!UP0 UIMAD UR7, UR22, UR13, UR23 ;  /* 0x0000000d160782a4 */ /* 0x000fe2000f8e0217 */
[----:B------:R-:W-:Y:S01]  /*0e60*/  ISETP.NE.AND P2, PT, R7, RZ, PT ;  /* 0x000000ff0700720c */ /* 0x000fe20003f45270 */
[----:B------:R-:W-:Y:S01]  /*0e70*/  UIADD3 UR40, UR40, -0x80, URZ ;  /* 0xffffff8028287890 */ /* 0x000fe2000fffe03f */
[----:B------:R-:W1:Y:S01]  /*0e80*/  I2F.RP R2, R6 ;  /* 0x0000000600027306 */ /* 0x000e620000209400 */
[----:B------:R-:W-:Y:S01]  /*0e90*/  ULDC.U8 UR8, c[0x0][0x480] ;  /* 0x0001200000087ab9 */ /* 0x000fe20000000000 */
[----:B------:R-:W-:Y:S01]  /*0ea0*/  @UP0 ULDC UR32, c[0x0][0x2e4] ;  /* 0x0000b90000200ab9 */ /* 0x000fe20000000800 */
[----:B------:R-:W-:Y:S01]  /*0eb0*/  USHF.R.S32.HI UR43, URZ, 0x1f, UR29 ;  /* 0x0000001f3f2b7899 */ /* 0x000fe2000801141d */
[----:B--2---:R-:W-:Y:S01]  /*0ec0*/  IABS R4, R4 ;  /* 0x0000000400047213 */ /* 0x004fe20000000000 */
[----:B------:R-:W-:-:S02]  /*0ed0*/  @UP0 UIMAD UR32, UR23, UR32, UR11 ;  /* 0x00000020172002a4 */ /* 0x000fc4000f8e020b */
[----:B------:R-:W-:Y:S02]  /*0ee0*/  USHF.R.S32.HI UR42, URZ, 0x1f, UR36 ;  /* 0x0000001f3f2a7899 */ /* 0x000fe40008011424 */
[----:B------:R-:W-:Y:S02]  /*0ef0*/  USHF.R.S32.HI UR46, URZ, 0x1f, UR13 ;  /* 0x0000001f3f2e7899 */ /* 0x000fe4000801140d */
[----:B------:R-:W-:Y:S02]  /*0f00*/  USHF.R.S32.HI UR6, URZ, 0x1f, UR9 ;  /* 0x0000001f3f067899 */ /* 0x000fe40008011409 */
[----:B------:R-:W-:Y:S01]  /*0f10*/  USEL UR10, UR34, URZ, UP1 ;  /* 0x0000003f220a7287 */ /* 0x000fe20008800000 */
[----:B-1----:R-:W1:Y:S01]  /*0f20*/  MUFU.RCP R2, R2 ;  /* 0x0000000200027308 */ /* 0x002e620000001000 */
[----:B------:R-:W-:Y:S02]  /*0f30*/  USEL UR44, UR35, URZ, UP1 ;  /* 0x0000003f232c7287 */ /* 0x000fe40008800000 */
[----:B------:R-:W-:-:S02]  /*0f40*/  USHF.R.S32.HI UR33, URZ, 0x7, UR33 ;  /* 0x000000073f217899 */ /* 0x000fc40008011421 */
[----:B------:R-:W-:Y:S02]  /*0f50*/  @!UP0 UIMAD UR32, UR7, UR4, URZ ;  /* 0x00000004072082a4 */ /* 0x000fe4000f8e023f */
[----:B------:R-:W-:Y:S01]  /*0f60*/  USHF.R.S32.HI UR41, URZ, 0x1f, UR40 ;  /* 0x0000001f3f297899 */ /* 0x000fe20008011428 */
[----:B-1----:R-:W-:-:S04]  /*0f70*/  VIADD R2, R2, 0xffffffe ;  /* 0x0ffffffe02027836 */ /* 0x002fc80000000000 */
[----:B------:R-:W1:Y:S02]  /*0f80*/  F2I.FTZ.U32.TRUNC.NTZ R3, R2 ;  /* 0x0000000200037305 */ /* 0x000e64000021f000 */
[----:B-1----:R-:W-:Y:S02]  /*0f90*/  IMAD.MOV R0, RZ, RZ, -R3 ;  /* 0x000000ffff007224 */ /* 0x002fe400078e0a03 */
[----:B------:R-:W-:Y:S02]  /*0fa0*/  IMAD.MOV.U32 R2, RZ, RZ, RZ ;  /* 0x000000ffff027224 */ /* 0x000fe400078e00ff */
[----:B------:R-:W-:-:S04]  /*0fb0*/  IMAD R0, R0, R6, RZ ;  /* 0x0000000600007224 */ /* 0x000fc800078e02ff */
[----:B------:R-:W-:Y:S01]  /*0fc0*/  IMAD.HI.U32 R0, R3, R0, R2 ;  /* 0x0000000003007227 */ /* 0x000fe200078e0002 */
[----:B------:R-:W-:Y:S02]  /*0fd0*/  MOV R3, R4 ;  /* 0x0000000400037202 */ /* 0x000fe40000000f00 */
[----:B------:R-:W3:Y:S03]  /*0fe0*/  LDC.64 R4, c[0x0][0x488] ;  /* 0x00012200ff047b82 */ /* 0x000ee60000000a00 */
[----:B------:R-:W-:-:S04]  /*0ff0*/  IMAD.HI.U32 R0, R0, R3, RZ ;  /* 0x0000000300007227 */ /* 0x000fc800078e00ff */
[----:B------:R-:W-:-:S04]  /*1000*/  IMAD.MOV R2, RZ, RZ, -R0 ;  /* 0x000000ffff027224 */ /* 0x000fc800078e0a00 */
[----:B------:R-:W-:-:S05]  /*1010*/  IMAD R2, R6, R2, R3 ;  /* 0x0000000206027224 */ /* 0x000fca00078e0203 */
[----:B------:R-:W-:-:S13]  /*1020*/  ISETP.GT.U32.AND P1, PT, R6, R2, PT ;  /* 0x000000020600720c */ /* 0x000fda0003f24070 */
[----:B------:R-:W-:Y:S01]  /*1030*/  @!P1 IMAD.IADD R2, R2, 0x1, -R6 ;  /* 0x0000000102029824 */ /* 0x000fe200078e0a06 */
[----:B------:R-:W-:Y:S02]  /*1040*/  @!P1 IADD3 R0, R0, 0x1, RZ ;  /* 0x0000000100009810 */ /* 0x000fe40007ffe0ff */
[----:B------:R-:W-:Y:S02]  /*1050*/  ISETP.NE.AND P1, PT, RZ, UR8, PT ;  /* 0x00000008ff007c0c */ /* 0x000fe4000bf25270 */
[----:B------:R-:W-:Y:S02]  /*1060*/  ISETP.GE.U32.AND P3, PT, R2, R6, PT ;  /* 0x000000060200720c */ /* 0x000fe40003f66070 */
[----:B------:R-:W-:-:S04]  /*1070*/  LOP3.LUT R2, R7, UR23, RZ, 0x3c, !PT ;  /* 0x0000001707027c12 */ /* 0x000fc8000f8e3cff */
[----:B------:R-:W-:Y:S01]  /*1080*/  ISETP.GE.AND P0, PT, R2, RZ, PT ;  /* 0x000000ff0200720c */ /* 0x000fe20003f06270 */
[----:B---3--:R-:W-:-:S04]  /*1090*/  IMAD.WIDE.U32 R2, R8, R4, RZ ;  /* 0x0000000408027225 */ /* 0x008fc800078e00ff */
[----:B------:R-:W-:Y:S01]  /*10a0*/  IMAD R3, R8, R5, R3 ;  /* 0x0000000508037224 */ /* 0x000fe200078e0203 */
[----:B------:R-:W-:Y:S01]  /*10b0*/  SEL R11, R2, RZ, P1 ;  /* 0x000000ff020b7207 */ /* 0x000fe20000800000 */
[----:B------:R-:W-:-:S03]  /*10c0*/  @P3 VIADD R0, R0, 0x1 ;  /* 0x0000000100003836 */ /* 0x000fc60000000000 */
[----:B------:R-:W-:Y:S01]  /*10d0*/  SEL R3, R3, RZ, P1 ;  /* 0x000000ff03037207 */ /* 0x000fe20000800000 */
[----:B------:R-:W-:-:S05]  /*10e0*/  IMAD.MOV.U32 R14, RZ, RZ, R0 ;  /* 0x000000ffff0e7224 */ /* 0x000fca00078e0000 */
[----:B------:R-:W-:Y:S02]  /*10f0*/  @!P0 IADD3 R14, -R14, RZ, RZ ;  /* 0x000000ff0e0e8210 */ /* 0x000fe40007ffe1ff */
[----:B------:R-:W-:Y:S02]  /*1100*/  PLOP3.LUT P0, PT, PT, PT, UP0, 0x80, 0x0 ;  /* 0x000000000000781c */ /* 0x000fe40003f0f008 */
[----:B------:R-:W-:-:S04]  /*1110*/  @!P2 LOP3.LUT R14, RZ, R7, RZ, 0x33, !PT ;  /* 0x00000007ff0ea212 */ /* 0x000fc800078e33ff */
        /* <DEDUP_REMOVED lines=10> */
.L_x_275:
[----:B------:R-:W-:Y:S01]  /*11c0*/  UIMAD UR31, UR22, UR13, UR23 ;  /* 0x0000000d161f72a4 */ /* 0x000fe2000f8e0217 */
[----:B------:R-:W-:-:S03]  /*11d0*/  ULDC UR50, c[0x0][0x2d4] ;  /* 0x0000b50000327ab9 */ /* 0x000fc60000000800 */
[----:B------:R-:W-:-:S12]  /*11e0*/  UIMAD UR31, UR31, UR50, URZ ;  /* 0x000000321f1f72a4 */ /* 0x000fd8000f8e023f */
.L_x_276:
[----:B------:R-:W2:Y:S01]  /*11f0*/  LDL R29, [R1] ;  /* 0x00000000011d7983 */ /* 0x000ea20000100800 */
[----:B------:R-:W-:Y:S01]  /*1200*/  UIMAD UR8, UR13, UR12, URZ ;  /* 0x0000000c0d0872a4 */ /* 0x000fe2000f8e023f */
[----:B------:R-:W-:Y:S01]  /*1210*/  IMAD.U32 R10, RZ, RZ, UR9 ;  /* 0x00000009ff0a7e24 */ /* 0x000fe2000f8e00ff */
[----:B------:R-:W1:Y:S01]  /*1220*/  LDC.64 R18, c[0x0][0x418] ;  /* 0x00010600ff127b82 */ /* 0x000e620000000a00 */
[----:B------:R-:W3:Y:S01]  /*1230*/  S2R R27, SR_TID.X ;  /* 0x00000000001b7919 */ /* 0x000ee20000002100 */
[----:B------:R-:W-:Y:S01]  /*1240*/  USHF.L.U32 UR7, UR8, 0x7, URZ ;  /* 0x0000000708077899 */ /* 0x000fe2000800063f */
[----:B------:R-:W-:Y:S01]  /*1250*/  CS2R R126, SRZ ;  /* 0x00000000007e7805 */ /* 0x000fe2000001ff00 */
[----:B------:R-:W-:Y:S01]  /*1260*/  UIADD3 UR29, UP1, UR36, UR29, URZ ;  /* 0x0000001d241d7290 */ /* 0x000fe2000ff3e03f */
[----:B------:R-:W-:Y:S01]  /*1270*/  CS2R R124, SRZ ;  /* 0x00000000007c7805 */ /* 0x000fe2000001ff00 */
[----:B------:R-:W-:Y:S01]  /*1280*/  UIMAD.WIDE UR50, UR22, UR50, UR40 ;  /* 0x00000032163272a5 */ /* 0x000fe2000f8e0228 */
[----:B------:R-:W-:Y:S01]  /*1290*/  CS2R R130, SRZ ;  /* 0x0000000000827805 */ /* 0x000fe2000001ff00 */
[----:B------:R-:W4:Y:S01]  /*12a0*/  LDC.64 R20, c[0x0][0x228] ;  /* 0x00008a00ff147b82 */ /* 0x000f220000000a00 */
[----:B------:R-:W-:Y:S01]  /*12b0*/  UIMAD.WIDE.U32 UR48, UR12, UR13, URZ ;  /* 0x0000000d0c3072a5 */ /* 0x000fe2000f8e003f */
[----:B------:R-:W-:Y:S01]  /*12c0*/  CS2R R128, SRZ ;  /* 0x0000000000807805 */ /* 0x000fe2000001ff00 */
[----:B------:R-:W-:Y:S01]  /*12d0*/  ULDC.64 UR18, c[0x0][0x240] ;  /* 0x0000900000127ab9 */ /* 0x000fe20000000a00 */
[----:B------:R-:W-:Y:S01]  /*12e0*/  USHF.R.S32.HI UR45, URZ, 0x1f, UR12 ;  /* 0x0000001f3f2d7899 */ /* 0x000fe2000801140c */
[----:B------:R-:W-:Y:S01]  /*12f0*/  CS2R R122, SRZ ;  /* 0x00000000007a7805 */ /* 0x000fe2000001ff00 */
[----:B------:R-:W-:Y:S01]  /*1300*/  ULDC.64 UR14, c[0x0][0x420] ;  /* 0x00010800000e7ab9 */ /* 0x000fe20000000a00 */
[----:B------:R-:W-:Y:S01]  /*1310*/  IMAD.U32 R16, RZ, RZ, UR48 ;  /* 0x00000030ff107e24 */ /* 0x000fe2000f8e00ff */
[----:B------:R-:W-:Y:S01]  /*1320*/  UIMAD UR45, UR45, UR13, URZ ;  /* 0x0000000d2d2d72a4 */ /* 0x000fe2000f8e023f */
[----:B------:R-:W-:Y:S01]  /*1330*/  IMAD.U32 R17, RZ, RZ, UR49 ;  /* 0x00000031ff117e24 */ /* 0x000fe2000f8e00ff */
[----:B------:R-:W-:Y:S01]  /*1340*/  ULDC.64 UR16, c[0x0][0x258] ;  /* 0x0000960000107ab9 */ /* 0x000fe20000000a00 */
[----:B------:R-:W-:Y:S01]  /*1350*/  UIADD3.X UR42, UR43, UR42, URZ, UP1, !UPT ;  /* 0x0000002a2b2a7290 */ /* 0x000fe20008ffe43f */
[----:B------:R-:W-:Y:S01]  /*1360*/  CS2R R120, SRZ ;  /* 0x0000000000787805 */ /* 0x000fe2000001ff00 */
[----:B------:R-:W-:Y:S01]  /*1370*/  UIMAD UR45, UR46, UR12, UR45 ;  /* 0x0000000c2e2d72a4 */ /* 0x000fe2000f8e022d */
[----:B------:R-:W-:Y:S01]  /*1380*/  CS2R R118, SRZ ;  /* 0x0000000000767805 */ /* 0x000fe2000001ff00 */
[----:B------:R-:W-:Y:S01]  /*1390*/  UIADD3 UR32, UR40, UR32, URZ ;  /* 0x0000002028207290 */ /* 0x000fe2000fffe03f */
[----:B------:R-:W-:Y:S01]  /*13a0*/  CS2R R116, SRZ ;  /* 0x0000000000747805 */ /* 0x000fe2000001ff00 */
[----:B------:R-:W-:Y:S01]  /*13b0*/  UIADD3 UR45, UR49, UR45, URZ ;  /* 0x0000002d312d7290 */ /* 0x000fe2000fffe03f */
[----:B------:R-:W-:Y:S01]  /*13c0*/  CS2R R110, SRZ ;  /* 0x00000000006e7805 */ /* 0x000fe2000001ff00 */
[----:B------:R-:W-:Y:S01]  /*13d0*/  UIADD3 UR31, UR40, UR31, URZ ;  /* 0x0000001f281f7290 */ /* 0x000fe2000fffe03f */
[----:B------:R-:W-:-:S02]  /*13e0*/  CS2R R108, SRZ ;  /* 0x00000000006c7805 */ /* 0x000fc4000001ff00 */
[----:B------:R-:W-:Y:S02]  /*13f0*/  CS2R R114, SRZ ;  /* 0x0000000000727805 */ /* 0x000fe4000001ff00 */
[----:B------:R-:W-:Y:S02]  /*1400*/  CS2R R112, SRZ ;  /* 0x0000000000707805 */ /* 0x000fe4000001ff00 */
[----:B------:R-:W-:Y:S02]  /*1410*/  CS2R R106, SRZ ;  /* 0x00000000006a7805 */ /* 0x000fe4000001ff00 */
[----:B------:R-:W-:Y:S02]  /*1420*/  CS2R R104, SRZ ;  /* 0x0000000000687805 */ /* 0x000fe4000001ff00 */
[----:B---3--:R-:W-:Y:S02]  /*1430*/  SHF.R.S32.HI R28, RZ, 0x1f, R27 ;  /* 0x0000001fff1c7819 */ /* 0x008fe4000001141b */
[----:B------:R-:W-:-:S02]  /*1440*/  CS2R R102, SRZ ;  /* 0x0000000000667805 */ /* 0x000fc4000001ff00 */
[----:B------:R-:W-:Y:S02]  /*1450*/  CS2R R100, SRZ ;  /* 0x0000000000647805 */ /* 0x000fe4000001ff00 */
[----:B------:R-:W-:Y:S02]  /*1460*/  CS2R R94, SRZ ;  /* 0x00000000005e7805 */ /* 0x000fe4000001ff00 */
[CC--:B------:R-:W-:Y:S02]  /*1470*/  LEA.HI R2, R28.reuse, R27.reuse, RZ, 0x5 ;  /* 0x0000001b1c027211 */ /* 0x0c0fe400078f28ff */
[----:B------:R-:W-:Y:S02]  /*1480*/  CS2R R92, SRZ ;  /* 0x00000000005c7805 */ /* 0x000fe4000001ff00 */
[----:B------:R-:W-:Y:S02]  /*1490*/  LEA.HI R9, R28, R27, RZ, 0x3 ;  /* 0x0000001b1c097211 */ /* 0x000fe400078f18ff */
[----:B------:R-:W-:-:S02]  /*14a0*/  CS2R R98, SRZ ;  /* 0x0000000000627805 */ /* 0x000fc4000001ff00 */
[----:B------:R-:W-:Y:S02]  /*14b0*/  LOP3.LUT R0, R2, 0xffffffe0, RZ, 0xc0, !PT ;  /* 0xffffffe002007812 */ /* 0x000fe400078ec0ff */
[----:B------:R-:W-:Y:S02]  /*14c0*/  CS2R R96, SRZ ;  /* 0x0000000000607805 */ /* 0x000fe4000001ff00 */
[----:B------:R-:W-:Y:S02]  /*14d0*/  SHF.R.S32.HI R2, RZ, 0x5, R2 ;  /* 0x00000005ff027819 */ /* 0x000fe40000011402 */
[----:B------:R-:W-:Y:S02]  /*14e0*/  CS2R R90, SRZ ;  /* 0x00000000005a7805 */ /* 0x000fe4000001ff00 */
[----:B------:R-:W-:Y:S01]  /*14f0*/  SHF.R.S32.HI R6, RZ, 0x3, R9 ;  /* 0x00000003ff067819 */ /* 0x000fe20000011409 */
[----:B------:R-:W-:Y:S01]  /*1500*/  IMAD.IADD R0, R27, 0x1, -R0 ;  /* 0x000000011b007824 */ /* 0x000fe200078e0a00 */
[----:B------:R-:W-:-:S02]  /*1510*/  LOP3.LUT R9, R9, 0xfffffff8, RZ, 0xc0, !PT ;  /* 0xfffffff809097812 */ /* 0x000fc400078ec0ff */
[----:B------:R-:W-:Y:S02]  /*1520*/  CS2R R88, SRZ ;  /* 0x0000000000587805 */ /* 0x000fe4000001ff00 */
[----:B------:R-:W-:Y:S01]  /*1530*/  SHF.R.S32.HI R8, RZ, 0x1f, R6 ;  /* 0x0000001fff087819 */ /* 0x000fe20000011406 */
[----:B------:R-:W-:Y:S01]  /*1540*/  IMAD R0, R2, UR8, R0 ;  /* 0x0000000802007c24 */ /* 0x000fe2000f8e0200 */
[----:B------:R-:W-:Y:S01]  /*1550*/  ULDC.64 UR8, c[0x0][0x248] ;  /* 0x0000920000087ab9 */ /* 0x000fe20000000a00 */
[----:B------:R-:W-:Y:S01]  /*1560*/  IMAD.U32 R2, RZ, RZ, UR6 ;  /* 0x00000006ff027e24 */ /* 0x000fe2000f8e00ff */
[----:B------:R-:W-:Y:S01]  /*1570*/  USHF.R.S32.HI UR6, URZ, 0x1f, UR7 ;  /* 0x0000001f3f067899 */ /* 0x000fe20008011407 */
[----:B------:R-:W-:Y:S01]  /*1580*/  IMAD.WIDE.U32 R4, R6, UR8, RZ ;  /* 0x0000000806047c25 */ /* 0x000fe2000f8e00ff */
[----:B------:R-:W-:Y:S02]  /*1590*/  IADD3 R10, P2, P0, R0, UR7, R10 ;  /* 0x00000007000a7c10 */ /* 0x000fe4000f85e00a */
[----:B------:R-:W-:-:S02]  /*15a0*/  CS2R R86, SRZ ;  /* 0x0000000000567805 */ /* 0x000fc4000001ff00 */
[----:B------:R-:W-:Y:S01]  /*15b0*/  SHF.R.S32.HI R0, RZ, 0x1f, R0 ;  /* 0x0000001fff007819 */ /* 0x000fe20000011400 */
[----:B------:R-:W-:Y:S01]  /*15c0*/  IMAD.U32 R22, RZ, RZ, UR8 ;  /* 0x00000008ff167e24 */ /* 0x000fe2000f8e00ff */
[----:B------:R-:W-:Y:S02]  /*15d0*/  CS2R R84, SRZ ;  /* 0x0000000000547805 */ /* 0x000fe4000001ff00 */
[----:B------:R-:W-:Y:S02]  /*15e0*/  CS2R R78, SRZ ;  /* 0x00000000004e7805 */ /* 0x000fe4000001ff00 */
[----:B------:R-:W-:Y:S01]  /*15f0*/  IADD3.X R0, R0, UR6, R2, P2, P0 ;  /* 0x0000000600007c10 */ /* 0x000fe200097e0402 */
[----:B------:R-:W-:Y:S01]  /*1600*/  ULDC.64 UR6, c[0x0][0x250] ;  /* 0x0000940000067ab9 */ /* 0x000fe20000000a00 */
[----:B------:R-:W-:Y:S01]  /*1610*/  IADD3 R10, P0, R10, R11, RZ ;  /* 0x0000000b0a0a7210 */ /* 0x000fe20007f1e0ff */
[----:B------:R-:W-:Y:S01]  /*1620*/  IMAD R7, R8, UR6, RZ ;  /* 0x0000000608077c24 */ /* 0x000fe2000f8e02ff */
[----:B------:R-:W-:Y:S01]  /*1630*/  CS2R R76, SRZ ;  /* 0x00000000004c7805 */ /* 0x000fe2000001ff00 */
[----:B------:R-:W-:Y:S01]  /*1640*/  IMAD.U32 R24, RZ, RZ, UR6 ;  /* 0x00000006ff187e24 */ /* 0x000fe2000f8e00ff */
[----:B------:R-:W-:Y:S01]  /*1650*/  CS2R R82, SRZ ;  /* 0x0000000000527805 */ /* 0x000fe2000001ff00 */
[----:B------:R-:W-:Y:S01]  /*1660*/  IMAD.X R11, R0, 0x1, R3, P0 ;  /* 0x00000001000b7824 */ /* 0x000fe200000e0603 */
[----:B------:R-:W-:Y:S01]  /*1670*/  CS2R R80, SRZ ;  /* 0x0000000000507805 */ /* 0x000fe2000001ff00 */
[----:B------:R-:W-:Y:S01]  /*1680*/  IMAD R0, R8, UR8, RZ ;  /* 0x0000000808007c24 */ /* 0x000fe2000f8e02ff */
[----:B------:R-:W-:Y:S01]  /*1690*/  CS2R R74, SRZ ;  /* 0x00000000004a7805 */ /* 0x000fe2000001ff00 */
[----:B------:R-:W-:Y:S01]  /*16a0*/  IMAD.WIDE.U32 R2, R6, UR6, RZ ;  /* 0x0000000606027c25 */ /* 0x000fe2000f8e00ff */
[----:B------:R-:W-:-:S02]  /*16b0*/  CS2R R72, SRZ ;  /* 0x0000000000487805 */ /* 0x000fc4000001ff00 */
[----:B------:R-:W-:Y:S02]  /*16c0*/  CS2R R70, SRZ ;  /* 0x0000000000467805 */ /* 0x000fe4000001ff00 */
[----:B------:R-:W-:Y:S01]  /*16d0*/  CS2R R68, SRZ ;  /* 0x0000000000447805 */ /* 0x000fe2000001ff00 */
[C---:B------:R-:W-:Y:S02]  /*16e0*/  IMAD R7, R6.reuse, UR7, R7 ;  /* 0x0000000706077c24 */ /* 0x040fe4000f8e0207 */
[C---:B------:R-:W-:Y:S02]  /*16f0*/  IMAD R0, R6.reuse, UR9, R0 ;  /* 0x0000000906007c24 */ /* 0x040fe4000f8e0200 */
[----:B------:R-:W-:Y:S02]  /*1700*/  IMAD.IADD R3, R3, 0x1, R7 ;  /* 0x0000000103037824 */ /* 0x000fe400078e0207 */
[----:B------:R-:W-:Y:S01]  /*1710*/  IMAD.IADD R5, R5, 0x1, R0 ;  /* 0x0000000105057824 */ /* 0x000fe200078e0200 */
[----:B------:R-:W-:Y:S01]  /*1720*/  @P1 BAR.SYNC.DEFER_BLOCKING 0x0 ;  /* 0x0000000000001b1d */ /* 0x000fe20000010000 */
[----:B------:R-:W-:Y:S01]  /*1730*/  IMAD.IADD R7, R27, 0x1, -R9 ;  /* 0x000000011b077824 */ /* 0x000fe200078e0a09 */
[----:B------:R-:W-:Y:S01]  /*1740*/  IADD3 R0, P0, R6, UR40, RZ ;  /* 0x0000002806007c10 */ /* 0x000fe2000ff1e0ff */
[----:B------:R-:W-:-:S03]  /*1750*/  IMAD.WIDE.U32 R22, R22, UR29, R4 ;  /* 0x0000001d16167c25 */ /* 0x000fc6000f8e0004 */
[----:B------:R-:W-:Y:S01]  /*1760*/  IADD3.X R12, R8, UR41, RZ, P0, !PT ;  /* 0x00000029080c7c10 */ /* 0x000fe200087fe4ff */
[----:B------:R-:W-:Y:S01]  /*1770*/  IMAD.SHL.U32 R6, R7, 0x8, RZ ;  /* 0x0000000807067824 */ /* 0x000fe200078e00ff */
[----:B------:R-:W-:Y:S01]  /*1780*/  UIADD3 UR41, UP0, UR50, UR10, URZ ;  /* 0x0000000a32297290 */ /* 0x000fe2000ff1e03f */
[----:B------:R-:W-:Y:S02]  /*1790*/  IMAD.WIDE.U32 R24, R24, UR29, R2 ;  /* 0x0000001d18187c25 */ /* 0x000fe4000f8e0002 */
[----:B------:R-:W-:Y:S01]  /*17a0*/  ULDC.64 UR10, c[0x0][0x428] ;  /* 0x00010a00000a7ab9 */ /* 0x000fe20000000a00 */
[----:B------:R-:W-:Y:S01]  /*17b0*/  SHF.R.S32.HI R7, RZ, 0x1f, R6 ;  /* 0x0000001fff077819 */ /* 0x000fe20000011406 */
[----:B------:R-:W-:Y:S01]  /*17c0*/  IMAD R4, R12, UR18, RZ ;  /* 0x000000120c047c24 */ /* 0x000fe2000f8e02ff */
[----:B------:R-:W-:Y:S01]  /*17d0*/  UIMAD UR12, UR27, UR10, URZ ;  /* 0x0000000a1b0c72a4 */ /* 0x000fe2000f8e023f */
[----:B-1----:R-:W-:Y:S01]  /*17e0*/  IMAD R2, R18, UR28, RZ ;  /* 0x0000001c12027c24 */ /* 0x002fe2000f8e02ff */
[----:B------:R-:W-:Y:S01]  /*17f0*/  UIADD3.X UR44, UR51, UR44, URZ, UP0, !UPT ;  /* 0x0000002c332c7290 */ /* 0x000fe200087fe43f */
[C---:B------:R-:W-:Y:S01]  /*1800*/  IMAD R4, R0.reuse, UR19, R4 ;  /* 0x0000001300047c24 */ /* 0x040fe2000f8e0204 */
[----:B------:R-:W-:Y:S01]  /*1810*/  UIMAD UR45, UR45, UR41, URZ ;  /* 0x000000292d2d72a4 */ /* 0x000fe2000f8e023f */
[----:B------:R-:W-:Y:S01]  /*1820*/  IMAD.WIDE.U32 R8, R0, UR18, R6 ;  /* 0x0000001200087c25 */ /* 0x000fe2000f8e0006 */
[----:B------:R-:W-:-:S02]  /*1830*/  USHF.L.U64.HI UR19, UR18, 0x6, UR19 ;  /* 0x0000000612137899 */ /* 0x000fc40008010213 */
[----:B------:R-:W-:Y:S01]  /*1840*/  UIMAD UR44, UR44, UR48, UR45 ;  /* 0x000000302c2c72a4 */ /* 0x000fe2000f8e022d */
[----:B------:R-:W-:Y:S01]  /*1850*/  IMAD.WIDE.U32 R16, R16, UR41, R10 ;  /* 0x0000002910107c25 */ /* 0x000fe2000f8e000a */
[----:B------:R-:W-:Y:S02]  /*1860*/  UIMAD UR41, UR23, UR11, UR12 ;  /* 0x0000000b172972a4 */ /* 0x000fe4000f8e020c */
[----:B------:R-:W-:Y:S01]  /*1870*/  USHF.L.U32 UR18, UR18, 0x6, URZ ;  /* 0x0000000612127899 */ /* 0x000fe2000800063f */
[----:B------:R-:W-:Y:S01]  /*1880*/  IMAD R10, R19, UR22, R2 ;  /* 0x00000016130a7c24 */ /* 0x000fe2000f8e0202 */
[----:B------:R-:W-:Y:S01]  /*1890*/  ULDC.64 UR12, c[0x0][0x3e0] ;  /* 0x0000f800000c7ab9 */ /* 0x000fe20000000a00 */
[----:B------:R-:W-:Y:S02]  /*18a0*/  IMAD.IADD R3, R9, 0x1, R4 ;  /* 0x0000000109037824 */ /* 0x000fe400078e0204 */
[----:B------:R-:W-:Y:S02]  /*18b0*/  IMAD.MOV.U32 R2, RZ, RZ, R8 ;  /* 0x000000ffff027224 */ /* 0x000fe400078e0008 */
[----:B------:R-:W-:-:S04]  /*18c0*/  IMAD.WIDE.U32 R4, R18, UR22, R6 ;  /* 0x0000001612047c25 */ /* 0x000fc8000f8e0006 */
[----:B----4-:R-:W-:-:S04]  /*18d0*/  IMAD.WIDE.U32 R8, R20, UR22, R2 ;  /* 0x0000001614087c25 */ /* 0x010fc8000f8e0002 */
[----:B------:R-:W-:Y:S02]  /*18e0*/  IMAD.IADD R3, R5, 0x1, R10 ;  /* 0x0000000105037824 */ /* 0x000fe400078e020a */
[----:B------:R-:W-:Y:S02]  /*18f0*/  IMAD R5, R12, UR14, RZ ;  /* 0x0000000e0c057c24 */ /* 0x000fe4000f8e02ff */
[----:B------:R-:W-:Y:S01]  /*1900*/  IMAD.MOV.U32 R2, RZ, RZ, R4 ;  /* 0x000000ffff027224 */ /* 0x000fe200078e0004 */
[----:B------:R-:W1:Y:S01]  /*1910*/  LDC.64 R12, c[0x0][0x230] ;  /* 0x00008c00ff0c7b82 */ /* 0x000e620000000a00 */
[----:B------:R-:W-:Y:S02]  /*1920*/  IMAD R11, R20, UR28, RZ ;  /* 0x0000001c140b7c24 */ /* 0x000fe4000f8e02ff */
[C---:B------:R-:W-:Y:S01]  /*1930*/  IMAD R10, R0.reuse, UR15, R5 ;  /* 0x0000000f000a7c24 */ /* 0x040fe2000f8e0205 */
[----:B------:R-:W-:Y:S01]  /*1940*/  USHF.L.U64.HI UR15, UR14, 0x6, UR15 ;  /* 0x000000060e0f7899 */ /* 0x000fe2000801020f */
[----:B------:R-:W-:-:S04]  /*1950*/  IMAD.WIDE.U32 R2, R0, UR14, R2 ;  /* 0x0000000e00027c25 */ /* 0x000fc8000f8e0002 */
[----:B------:R-:W-:Y:S02]  /*1960*/  IMAD R11, R21, UR22, R11 ;  /* 0x00000016150b7c24 */ /* 0x000fe4000f8e020b */
[----:B------:R-:W-:Y:S02]  /*1970*/  IMAD.IADD R3, R3, 0x1, R10 ;  /* 0x0000000103037824 */ /* 0x000fe400078e020a */
[----:B------:R-:W-:Y:S01]  /*1980*/  IMAD.U32 R0, RZ, RZ, UR10 ;  /* 0x0000000aff007e24 */ /* 0x000fe2000f8e00ff */
[----:B------:R-:W-:Y:S01]  /*1990*/  ULDC.64 UR10, c[0x0][0x400] ;  /* 0x00010000000a7ab9 */ /* 0x000fe20000000a00 */
[----:B------:R-:W-:Y:S01]  /*19a0*/  IMAD.IADD R5, R9, 0x1, R11 ;  /* 0x0000000109057824 */ /* 0x000fe200078e020b */
[----:B------:R-:W-:Y:S01]  /*19b0*/  LEA R188, P0, R16, UR10, 0x2 ;  /* 0x0000000a10bc7c11 */ /* 0x000fe2000f8010ff */
[----:B------:R-:W-:-:S04]  /*19c0*/  IMAD.WIDE.U32 R2, R0, UR23, R2 ;  /* 0x0000001700027c25 */ /* 0x000fc8000f8e0002 */
[----:B------:R-:W-:Y:S01]  /*19d0*/  IMAD.U32 R9, RZ, RZ, UR16 ;  /* 0x00000010ff097e24 */ /* 0x000fe2000f8e00ff */
[----:B------:R-:W-:Y:S01]  /*19e0*/  UIMAD UR16, UR27, UR16, URZ ;  /* 0x000000101b1072a4 */ /* 0x000fe2000f8e023f */
[----:B------:R-:W-:Y:S01]  /*19f0*/  IMAD.MOV.U32 R4, RZ, RZ, R8 ;  /* 0x000000ffff047224 */ /* 0x000fe200078e0008 */
[C---:B------:R-:W-:Y:S01]  /*1a00*/  LEA R222, P2, R2.reuse, UR12, 0x1 ;  /* 0x0000000c02de7c11 */ /* 0x040fe2000f8408ff */
[----:B------:R-:W-:Y:S01]  /*1a10*/  VIADD R0, R3, UR41 ;  /* 0x0000002903007c36 */ /* 0x000fe20008000000 */
[----:B------:R-:W-:Y:S01]  /*1a20*/  UIMAD UR16, UR23, UR17, UR16 ;  /* 0x00000011171072a4 */ /* 0x000fe2000f8e0210 */
[----:B------:R-:W-:Y:S01]  /*1a30*/  VIADD R3, R17, UR44 ;  /* 0x0000002c11037c36 */ /* 0x000fe20008000000 */
[----:B------:R-:W-:Y:S01]  /*1a40*/  USHF.L.U32 UR12, UR14, 0x6, URZ ;  /* 0x000000060e0c7899 */ /* 0x000fe2000800063f */
[----:B------:R-:W-:Y:S01]  /*1a50*/  IMAD.WIDE.U32 R8, R9, UR23, R4 ;  /* 0x0000001709087c25 */ /* 0x000fe2000f8e0004 */
[----:B------:R-:W-:Y:S01]  /*1a60*/  LEA.HI.X R223, R2, UR13, R0, 0x1, P2 ;  /* 0x0000000d02df7c11 */ /* 0x000fe200090f0c00 */
[----:B------:R-:W-:Y:S01]  /*1a70*/  UIADD3 UR14, UR33, -0x1, URZ ;  /* 0xffffffff210e7890 */ /* 0x000fe2000fffe03f */
[----:B------:R-:W-:Y:S01]  /*1a80*/  LEA.HI.X R189, R16, UR11, R3, 0x2, P0 ;  /* 0x0000000b10bd7c11 */ /* 0x000fe200080f1403 */
[----:B------:R-:W-:Y:S01]  /*1a90*/  ULDC.64 UR10, c[0x0][0x210] ;  /* 0x00008400000a7ab9 */ /* 0x000fe20000000a00 */
[----:B------:R-:W-:Y:S01]  /*1aa0*/  VIADD R2, R9, UR16 ;  /* 0x0000001009027c36 */ /* 0x000fe20008000000 */
[----:B------:R-:W-:Y:S01]  /*1ab0*/  IADD3 R4, P0, R222, UR12, RZ ;  /* 0x0000000cde047c10 */ /* 0x000fe2000ff1e0ff */
[----:B------:R-:W3:Y:S01]  /*1ac0*/  LDC.64 R16, c[0x0][0x238] ;  /* 0x00008e00ff107b82 */ /* 0x000ee20000000a00 */
[----:B------:R-:W-:Y:S01]  /*1ad0*/  LEA R220, P2, R8, UR10, 0x1 ;  /* 0x0000000a08dc7c11 */ /* 0x000fe2000f8408ff */
[----:B-1----:R-:W-:Y:S01]  /*1ae0*/  IMAD R10, R12, UR28, RZ ;  /* 0x0000001c0c0a7c24 */ /* 0x002fe2000f8e02ff */
[----:B------:R-:W-:-:S02]  /*1af0*/  IADD3.X R5, R223, UR15, RZ, P0, !PT ;  /* 0x0000000fdf057c10 */ /* 0x000fc400087fe4ff */
[----:B------:R-:W-:Y:S01]  /*1b00*/  LEA.HI.X R221, R8, UR11, R2, 0x1, P2 ;  /* 0x0000000b08dd7c11 */ /* 0x000fe200090f0c02 */
[----:B------:R-:W-:Y:S01]  /*1b10*/  IMAD R10, R13, UR22, R10 ;  /* 0x000000160d0a7c24 */ /* 0x000fe2000f8e020a */
[----:B------:R-:W-:Y:S01]  /*1b20*/  IADD3 R2, P0, R4, UR12, RZ ;  /* 0x0000000c04027c10 */ /* 0x000fe2000ff1e0ff */
[----:B------:R-:W-:Y:S01]  /*1b30*/  ULDC.64 UR10, c[0x0][0x260] ;  /* 0x00009800000a7ab9 */ /* 0x000fe20000000a00 */
[----:B------:R-:W-:Y:S02]  /*1b40*/  LEA R0, R244, UR5, 0x1 ;  /* 0x00000005f4007c11 */ /* 0x000fe4000f8e08ff */
[----:B------:R-:W-:Y:S02]  /*1b50*/  IADD3.X R3, R5, UR15, RZ, P0, !PT ;  /* 0x0000000f05037c10 */ /* 0x000fe400087fe4ff */
[----:B------:R-:W-:Y:S01]  /*1b60*/  IADD3 R8, P0, R2, UR12, RZ ;  /* 0x0000000c02087c10 */ /* 0x000fe2000ff1e0ff */
[----:B------:R-:W-:Y:S01]  /*1b70*/  ULEA.HI UR12, UR14, UR14, URZ, 0x1 ;  /* 0x0000000e0e0c7291 */ /* 0x000fe2000f8f083f */
[----:B------:R-:W-:Y:S01]  /*1b80*/  @!PT LDS RZ, [RZ] ;  /* 0x00000000fffff984 */ /* 0x000fe20000000800 */
[----:B------:R-:W-:Y:S01]  /*1b90*/  @!PT LDS RZ, [RZ] ;  /* 0x00000000fffff984 */ /* 0x000fe20000000800 */
[----:B------:R-:W-:Y:S01]  /*1ba0*/  @!PT LDS RZ, [RZ] ;  /* 0x00000000fffff984 */ /* 0x000fe20000000800 */
[----:B------:R-:W-:Y:S02]  /*1bb0*/  LDGSTS.E.BYPASS.LTC128B.128 [R0+0x8000], desc[UR38][R222.64] ;  /* 0x08000000de007fae */ /* 0x000fe4000b901d66 */
[----:B------:R-:W-:Y:S01]  /*1bc0*/  IADD3.X R9, R3, UR15, RZ, P0, !PT ;  /* 0x0000000f03097c10 */ /* 0x000fe200087fe4ff */
[----:B------:R-:W-:Y:S01]  /*1bd0*/  ULOP3.LUT UR12, UR12, 0xfffffffe, URZ, 0xc0, !UPT ;  /* 0xfffffffe0c0c7892 */ /* 0x000fe2000f8ec03f */
[----:B------:R1:W-:Y:S03]  /*1be0*/  LDGSTS.E.BYPASS.LTC128B.128 [R0+0x9000], desc[UR38][R4.64] ;  /* 0x0900000004007fae */ /* 0x0003e6000b901d66 */
[----:B------:R-:W-:Y:S01]  /*1bf0*/  UIADD3 UR12, UR14, -UR12, URZ ;  /* 0x8000000c0e0c7290 */ /* 0x000fe2000fffe03f */
[----:B------:R4:W-:Y:S03]  /*1c00*/  LDGSTS.E.BYPASS.LTC128B.128 [R0+0xa000], desc[UR38][R2.64] ;  /* 0x0a00000002007fae */ /* 0x0009e6000b901d66 */
[----:B------:R-:W-:Y:S01]  /*1c10*/  UISETP.NE.AND UP0, UPT, UR12, 0x1, UPT ;  /* 0x000000010c00788c */ /* 0x000fe2000bf05270 */
[----:B------:R5:W-:Y:S02]  /*1c20*/  LDGSTS.E.BYPASS.LTC128B.128 [R0+0xb000], desc[UR38][R8.64] ;  /* 0x0b00000008007fae */ /* 0x000be4000b901d66 */
[----:B------:R-:W-:-:S03]  /*1c30*/  ULDC.64 UR12, c[0x0][0x218] ;  /* 0x00008600000c7ab9 */ /* 0x000fc60000000a00 */
[----:B------:R-:W-:Y:S01]  /*1c40*/  PLOP3.LUT P1, PT, PT, PT, UP0, 0x80, 0x0 ;  /* 0x000000000000781c */ /* 0x000fe20003f2f008 */
[----:B-1----:R-:W-:-:S04]  /*1c50*/  IMAD.WIDE.U32 R4, R12, UR22, R6 ;  /* 0x000000160c047c25 */ /* 0x002fc8000f8e0006 */
[----:B----4-:R-:W-:Y:S02]  /*1c60*/  IMAD.IADD R3, R5, 0x1, R10 ;  /* 0x0000000105037824 */ /* 0x010fe400078e020a */
[----:B------:R-:W-:Y:S02]  /*1c70*/  IMAD.MOV.U32 R2, RZ, RZ, R4 ;  /* 0x000000ffff027224 */ /* 0x000fe400078e0004 */
[----:B------:R-:W-:Y:S02]  /*1c80*/  IMAD R4, R26, UR10, RZ ;  /* 0x0000000a1a047c24 */ /* 0x000fe4000f8e02ff */
[----:B-----5:R-:W-:Y:S01]  /*1c90*/  IMAD.WIDE.U32 R8, R14, UR10, R2 ;  /* 0x0000000a0e087c25 */ /* 0x020fe2000f8e0002 */
[----:B------:R-:W-:Y:S01]  /*1ca0*/  UIMAD UR10, UR42, UR8, URZ ;  /* 0x000000082a0a72a4 */ /* 0x000fe2000f8e023f */
[----:B------:R-:W-:Y:S02]  /*1cb0*/  IADD3 R2, P0, R220, UR18, RZ ;  /* 0x00000012dc027c10 */ /* 0x000fe4000ff1e0ff */
[----:B------:R-:W-:Y:S01]  /*1cc0*/  VIADD R3, R244, 0x2000 ;  /* 0x00002000f4037836 */ /* 0x000fe20000000000 */
[----:B------:R-:W-:Y:S01]  /*1cd0*/  UIMAD UR10, UR29, UR9, UR10 ;  /* 0x000000091d0a72a4 */ /* 0x000fe2000f8e020a */
[----:B---3--:R-:W-:-:S02]  /*1ce0*/  IMAD R5, R16, UR28, RZ ;  /* 0x0000001c10057c24 */ /* 0x008fc4000f8e02ff */
[----:B------:R-:W-:Y:S01]  /*1cf0*/  IMAD R11, R14, UR11, R4 ;  /* 0x0000000b0e0b7c24 */ /* 0x000fe2000f8e0204 */
[----:B------:R-:W-:Y:S01]  /*1d00*/  SEL R10, R3, R244, !P1 ;  /* 0x000000f4030a7207 */ /* 0x000fe20004800000 */
[----:B------:R-:W-:Y:S01]  /*1d10*/  IMAD R17, R17, UR22, R5 ;  /* 0x0000001611117c24 */ /* 0x000fe2000f8e0205 */
[----:B------:R-:W-:Y:S01]  /*1d20*/  IADD3.X R3, R221, UR19, RZ, P0, !PT ;  /* 0x00000013dd037c10 */ /* 0x000fe200087fe4ff */
[----:B------:R-:W-:Y:S01]  /*1d30*/  IMAD.WIDE.U32 R4, R16, UR22, R6 ;  /* 0x0000001610047c25 */ /* 0x000fe2000f8e0006 */
[----:B------:R-:W-:Y:S02]  /*1d40*/  LEA R15, R10, UR5, 0x1 ;  /* 0x000000050a0f7c11 */ /* 0x000fe4000f8e08ff */
[----:B------:R-:W-:Y:S01]  /*1d50*/  IADD3 R8, P0, R8, R22, RZ ;  /* 0x0000001608087210 */ /* 0x000fe20007f1e0ff */
[----:B------:R-:W-:Y:S02]  /*1d60*/  IMAD.IADD R6, R9, 0x1, R11 ;  /* 0x0000000109067824 */ /* 0x000fe400078e020b */
[----:B------:R-:W-:Y:S01]  /*1d70*/  LDGSTS.E.BYPASS.LTC128B.128 [R15], desc[UR38][R220.64] ;  /* 0x00000000dc0f7fae */ /* 0x000fe2000b901d66 */
[----:B------:R-:W-:-:S02]  /*1d80*/  IMAD.IADD R5, R5, 0x1, R17 ;  /* 0x0000000105057824 */ /* 0x000fc400078e0211 */
[----:B------:R-:W-:Y:S01]  /*1d90*/  IADD3.X R7, R6, UR10, R23, P0, !PT ;  /* 0x0000000a06077c10 */ /* 0x000fe200087fe417 */
[----:B------:R1:W-:Y:S01]  /*1da0*/  LDGSTS.E.BYPASS.LTC128B.128 [R15+0x1000], desc[UR38][R2.64] ;  /* 0x01000000020f7fae */ /* 0x0003e2000b901d66 */
[----:B------:R-:W-:Y:S02]  /*1db0*/  ULDC.64 UR10, c[0x0][0x268] ;  /* 0x00009a00000a7ab9 */ /* 0x000fe40000000a00 */
[----:B------:R-:W-:Y:S02]  /*1dc0*/  IMAD R6, R26, UR10, RZ ;  /* 0x0000000a1a067c24 */ /* 0x000fe4000f8e02ff */
[----:B------:R-:W-:Y:S01]  /*1dd0*/  IMAD.WIDE.U32 R4, R14, UR10, R4 ;  /* 0x0000000a0e047c25 */ /* 0x000fe2000f8e0004 */
[----:B------:R-:W-:-:S03]  /*1de0*/  UIMAD UR10, UR42, UR6, URZ ;  /* 0x000000062a0a72a4 */ /* 0x000fc6000f8e023f */
[----:B------:R-:W-:Y:S01]  /*1df0*/  IMAD R6, R14, UR11, R6 ;  /* 0x0000000b0e067c24 */ /* 0x000fe2000f8e0206 */
[----:B------:R-:W-:Y:S02]  /*1e00*/  UIMAD UR10, UR29, UR7, UR10 ;  /* 0x000000071d0a72a4 */ /* 0x000fe4000f8e020a */
[----:B------:R-:W-:Y:S01]  /*1e10*/  USHF.L.U64.HI UR11, UR8, 0x6, UR9 ;  /* 0x00000006080b7899 */ /* 0x000fe20008010209 */
[----:B------:R-:W-:Y:S01]  /*1e20*/  IMAD.IADD R6, R5, 0x1, R6 ;  /* 0x0000000105067824 */ /* 0x000fe200078e0206 */
[----:B-1----:R-:W-:-:S04]  /*1e30*/  IADD3 R2, P0, R2, UR18, RZ ;  /* 0x0000001202027c10 */ /* 0x002fc8000ff1e0ff */
[----:B------:R-:W-:Y:S02]  /*1e40*/  IADD3.X R3, R3, UR19, RZ, P0, !PT ;  /* 0x0000001303037c10 */ /* 0x000fe400087fe4ff */
[C---:B------:R-:W-:Y:S01]  /*1e50*/  LEA R12, P0, R8.reuse, UR12, 0x1 ;  /* 0x0000000c080c7c11 */ /* 0x040fe2000f8008ff */
[----:B------:R-:W-:Y:S02]  /*1e60*/  USHF.L.U32 UR12, UR8, 0x6, URZ ;  /* 0x00000006080c7899 */ /* 0x000fe4000800063f */
[----:B------:R1:W-:Y:S01]  /*1e70*/  LDGSTS.E.BYPASS.LTC128B.128 [R15+0x2000], desc[UR38][R2.64] ;  /* 0x02000000020f7fae */ /* 0x0003e2000b901d66 */
[----:B------:R-:W-:Y:S01]  /*1e80*/  LEA.HI.X R13, R8, UR13, R7, 0x1, P0 ;  /* 0x0000000d080d7c11 */ /* 0x000fe200080f0c07 */
[----:B------:R-:W-:Y:S01]  /*1e90*/  ULDC.64 UR8, c[0x0][0x220] ;  /* 0x0000880000087ab9 */ /* 0x000fe20000000a00 */
[----:B------:R-:W-:-:S04]  /*1ea0*/  IADD3 R4, P0, R4, R24, RZ ;  /* 0x0000001804047210 */ /* 0x000fc80007f1e0ff */
[----:B------:R-:W-:Y:S01]  /*1eb0*/  IADD3.X R5, R6, UR10, R25, P0, !PT ;  /* 0x0000000a06057c10 */ /* 0x000fe200087fe419 */
[----:B------:R-:W-:Y:S01]  /*1ec0*/  USHF.L.U32 UR10, UR6, 0x6, URZ ;  /* 0x00000006060a7899 */ /* 0x000fe2000800063f */
[----:B------:R-:W-:Y:S01]  /*1ed0*/  LEA R6, P0, R4, UR8, 0x1 ;  /* 0x0000000804067c11 */ /* 0x000fe2000f8008ff */
[----:B------:R-:W-:-:S03]  /*1ee0*/  USHF.L.U64.HI UR6, UR6, 0x6, UR7 ;  /* 0x0000000606067899 */ /* 0x000fc60008010207 */
[----:B------:R-:W-:Y:S01]  /*1ef0*/  LEA.HI.X R7, R4, UR9, R5, 0x1, P0 ;  /* 0x0000000904077c11 */ /* 0x000fe200080f0c05 */
[----:B------:R-:W-:Y:S01]  /*1f00*/  ULDC UR7, c[0x0][0x398] ;  /* 0x0000e60000077ab9 */ /* 0x000fe20000000800 */
[----:B------:R-:W-:Y:S01]  /*1f10*/  IADD3 R4, P0, R6, UR10, RZ ;  /* 0x0000000a06047c10 */ /* 0x000fe2000ff1e0ff */
[----:B------:R-:W-:Y:S02]  /*1f20*/  ULDC.64 UR8, c[0x0][0x478] ;  /* 0x00011e0000087ab9 */ /* 0x000fe40000000a00 */
[----:B------:R-:W-:Y:S01]  /*1f30*/  UIMAD.WIDE UR8, UR31, 0x4, UR8 ;  /* 0x000000041f0878a5 */ /* 0x000fe2000f8e0208 */
[----:B------:R-:W-:Y:S02]  /*1f40*/  IADD3.X R5, R7, UR6, RZ, P0, !PT ;  /* 0x0000000607057c10 */ /* 0x000fe400087fe4ff */
[----:B-1----:R-:W-:-:S04]  /*1f50*/  IADD3 R2, P2, R2, UR18, RZ ;  /* 0x0000001202027c10 */ /* 0x002fc8000ff5e0ff */
[----:B------:R-:W-:Y:S02]  /*1f60*/  IADD3.X R3, R3, UR19, RZ, P2, !PT ;  /* 0x0000001303037c10 */ /* 0x000fe400097fe4ff */
[----:B------:R-:W-:-:S03]  /*1f70*/  IADD3 R10, P2, R12, UR12, RZ ;  /* 0x0000000c0c0a7c10 */ /* 0x000fc6000ff5e0ff */
[----:B------:R1:W-:Y:S01]  /*1f80*/  LDGSTS.E.BYPASS.LTC128B.128 [R15+0x3000], desc[UR38][R2.64] ;  /* 0x03000000020f7fae */ /* 0x0003e2000b901d66 */
[----:B------:R-:W-:Y:S02]  /*1f90*/  IADD3.X R11, R13, UR11, RZ, P2, !PT ;  /* 0x0000000b0d0b7c10 */ /* 0x000fe400097fe4ff */
[----:B------:R-:W-:Y:S01]  /*1fa0*/  IADD3 R8, P2, R10, UR12, RZ ;  /* 0x0000000c0a087c10 */ /* 0x000fe2000ff5e0ff */
[----:B------:R3:W-:Y:S03]  /*1fb0*/  LDGSTS.E.BYPASS.LTC128B.128 [R0+0xc000], desc[UR38][R12.64] ;  /* 0x0c0000000c007fae */ /* 0x0007e6000b901d66 */
[----:B------:R-:W-:Y:S01]  /*1fc0*/  IADD3.X R9, R11, UR11, RZ, P2, !PT ;  /* 0x0000000b0b097c10 */ /* 0x000fe200097fe4ff */
[----:B------:R-:W-:Y:S04]  /*1fd0*/  LDGSTS.E.BYPASS.LTC128B.128 [R0+0xd000], desc[UR38][R10.64] ;  /* 0x0d0000000a007fae */ /* 0x000fe8000b901d66 */
[----:B------:R4:W-:Y:S01]  /*1fe0*/  LDGSTS.E.BYPASS.LTC128B.128 [R0+0xe000], desc[UR38][R8.64] ;  /* 0x0e00000008007fae */ /* 0x0009e2000b901d66 */
[----:B-1----:R-:W-:-:S02]  /*1ff0*/  IADD3 R2, P0, R4, UR10, RZ ;  /* 0x0000000a04027c10 */ /* 0x002fc4000ff1e0ff */
[----:B---3--:R-:W-:Y:S02]  /*2000*/  IADD3 R12, P2, R8, UR12, RZ ;  /* 0x0000000c080c7c10 */ /* 0x008fe4000ff5e0ff */
[----:B------:R-:W-:Y:S02]  /*2010*/  IADD3.X R3, R5, UR6, RZ, P0, !PT ;  /* 0x0000000605037c10 */ /* 0x000fe400087fe4ff */
[----:B------:R-:W-:Y:S02]  /*2020*/  IADD3.X R13, R9, UR11, RZ, P2, !PT ;  /* 0x0000000b090d7c10 */ /* 0x000fe400097fe4ff */
[----:B----4-:R-:W-:-:S03]  /*2030*/  IADD3 R8, P0, R2, UR10, RZ ;  /* 0x0000000a02087c10 */ /* 0x010fc6000ff1e0ff */
[----:B------:R-:W-:Y:S01]  /*2040*/  LDGSTS.E.BYPASS.LTC128B.128 [R0+0xf000], desc[UR38][R12.64] ;  /* 0x0f0000000c007fae */ /* 0x000fe2000b901d66 */
[----:B------:R-:W-:Y:S01]  /*2050*/  ULDC.64 UR10, c[0x0][0x2b0] ;  /* 0x0000ac00000a7ab9 */ /* 0x000fe20000000a00 */
[----:B------:R-:W-:Y:S01]  /*2060*/  IADD3.X R9, R3, UR6, RZ, P0, !PT ;  /* 0x0000000603097c10 */ /* 0x000fe200087fe4ff */
[----:B------:R-:W-:Y:S01]  /*2070*/  UIADD3 UR6, -UR37, UR4, UR36 ;  /* 0x0000000425067290 */ /* 0x000fe2000fffe124 */
[----:B------:R-:W-:Y:S01]  /*2080*/  LDGSTS.E.BYPASS.LTC128B.128 [R0+0x10000], desc[UR38][R6.64] ;  /* 0x1000000006007fae */ /* 0x000fe2000b901d66 */
[----:B------:R-:W-:Y:S02]  /*2090*/  UIMAD.WIDE UR10, UR32, 0x4, UR10 ;  /* 0x00000004200a78a5 */ /* 0x000fe4000f8e020a */
[----:B------:R-:W-:Y:S01]  /*20a0*/  UIADD3 UR7, UR6, -UR7, URZ ;  /* 0x8000000706077290 */ /* 0x000fe2000fffe03f */
[----:B------:R2:W-:Y:S03]  /*20b0*/  LDGSTS.E.BYPASS.LTC128B.128 [R0+0x11000], desc[UR38][R4.64] ;  /* 0x1100000004007fae */ /* 0x0005e6000b901d66 */
[----:B------:R-:W-:Y:S01]  /*20c0*/  USHF.R.S32.HI UR6, URZ, 0x1f, UR7 ;  /* 0x0000001f3f067899 */ /* 0x000fe20008011407 */
[----:B------:R1:W-:Y:S03]  /*20d0*/  LDGSTS.E.BYPASS.LTC128B.128 [R0+0x12000], desc[UR38][R2.64] ;  /* 0x1200000002007fae */ /* 0x0003e6000b901d66 */
[----:B------:R-:W-:Y:S01]  /*20e0*/  ULEA.HI UR6, UR6, UR7, URZ, 0x7 ;  /* 0x0000000706067291 */ /* 0x000fe2000f8f383f */
[----:B------:R3:W-:Y:S02]  /*20f0*/  LDGSTS.E.BYPASS.LTC128B.128 [R0+0x13000], desc[UR38][R8.64] ;  /* 0x1300000008007fae */ /* 0x0007e4000b901d66 */
[----:B------:R-:W-:Y:S01]  /*2100*/  UMOV UR7, UR11 ;  /* 0x0000000b00077c82 */ /* 0x000fe20008000000 */
[----:B------:R-:W-:Y:S01]  /*2110*/  USHF.R.S32.HI UR6, URZ, 0x7, UR6 ;  /* 0x000000073f067899 */ /* 0x000fe20008011406 */
[----:B------:R-:W0:Y:S03]  /*2120*/  LDGDEPBAR ;  /* 0x00000000000079af */ /* 0x000e260000000000 */
[----:B------:R-:W-:-:S04]  /*2130*/  UISETP.LT.AND UP0, UPT, URZ, UR6, UPT ;  /* 0x000000063f00728c */ /* 0x000fc8000bf01270 */
[----:B------:R-:W-:-:S04]  /*2140*/  USEL UR6, URZ, UR6, !UP0 ;  /* 0x000000063f067287 */ /* 0x000fc8000c000000 */
[----:B------:R-:W-:Y:S01]  /*2150*/  UISETP.GT.AND UP0, UPT, UR33, UR6, UPT ;  /* 0x000000062100728c */ /* 0x000fe2000bf04270 */
[----:B--2---:R-:W-:-:S05]  /*2160*/  SHF.R.S32.HI R4, RZ, 0x1f, R29 ;  /* 0x0000001fff047819 */ /* 0x004fca000001141d */
[----:B------:R-:W-:Y:S01]  /*2170*/  PLOP3.LUT P0, PT, PT, PT, UP0, 0x80, 0x0 ;  /* 0x000000000000781c */ /* 0x000fe20003f0f008 */
[C---:B-1----:R-:W-:Y:S01]  /*2180*/  IMAD.SHL.U32 R2, R29.reuse, 0x4, RZ ;  /* 0x000000041d027824 */ /* 0x042fe200078e00ff */
[----:B---3--:R-:W-:-:S04]  /*2190*/  SHF.L.U64.HI R0, R29, 0x2, R4 ;  /* 0x000000021d007819 */ /* 0x008fc80000010204 */
[----:B------:R-:W-:-:S04]  /*21a0*/  IADD3 R2, P2, R2, UR10, RZ ;  /* 0x0000000a02027c10 */ /* 0x000fc8000ff5e0ff */
[----:B------:R-:W-:-:S03]  /*21b0*/  IADD3.X R3, R0, UR7, RZ, P2, !PT ;  /* 0x0000000700037c10 */ /* 0x000fc600097fe4ff */
[----:B------:R-:W-:Y:S06]  /*21c0*/  @!P0 BRA `(.L_x_277) ;  /* 0x00000050000c8947 */ /* 0x000fec0003800000 */
[----:B------:R-:W-:Y:S01]  /*21d0*/  LEA.HI R0, R28, R27, RZ, 0x4 ;  /* 0x0000001b1c007211 */ /* 0x000fe200078f20ff */
[----:B------:R-:W5:Y:S01]  /*21e0*/  LDG.E R242, desc[UR38][R2.64] ;  /* 0x0000002602f27981 */ /* 0x000f62000c1e1900 */
[----:B------:R-:W1:Y:S02]  /*21f0*/  LDC R243, c[0x0][0x2dc] ;  /* 0x0000b700fff37b82 */ /* 0x000e640000000800 */
[----:B------:R-:W-:Y:S01]  /*2200*/  LOP3.LUT R0, R0, 0xfffffff0, RZ, 0xc0, !PT ;  /* 0xfffffff000007812 */ /* 0x000fe200078ec0ff */
[----:B------:R-:W5:Y:S04]  /*2210*/  LDG.E R241, desc[UR38][R2.64+0x20] ;  /* 0x0000202602f17981 */ /* 0x000f68000c1e1900 */
[----:B------:R-:W-:Y:S01]  /*2220*/  IMAD.IADD R0, R27, 0x1, -R0 ;  /* 0x000000011b007824 */ /* 0x000fe200078e0a00 */
[----:B------:R-:W5:Y:S04]  /*2230*/  LDG.E R240, desc[UR38][R2.64+0x100] ;  /* 0x0001002602f07981 */ /* 0x000f68000c1e1900 */
[----:B------:R2:W5:Y:S01]  /*2240*/  LDG.E R239, desc[UR38][R2.64+0x120] ;  /* 0x0001202602ef7981 */ /* 0x000562000c1e1900 */
[----:B------:R-:W-:Y:S01]  /*2250*/  VIADD R183, R185, 0x2000 ;  /* 0x00002000b9b77836 */ /* 0x000fe20000000000 */
[----:B------:R-:W-:Y:S01]  /*2260*/  UIADD3 UR12, UR36, UR4, URZ ;  /* 0x00000004240c7290 */ /* 0x000fe2000fffe03f */
[----:B------:R-:W-:Y:S01]  /*2270*/  IMAD.MOV.U32 R219, RZ, RZ, R15 ;  /* 0x000000ffffdb7224 */ /* 0x000fe200078e000f */
[C---:B------:R-:W-:Y:S01]  /*2280*/  SHF.L.U64.HI R247, R29.reuse, 0x2, R4 ;  /* 0x000000021df77819 */ /* 0x040fe20000010204 */
[----:B------:R-:W-:Y:S01]  /*2290*/  IMAD.MOV.U32 R178, RZ, RZ, 0x40 ;  /* 0x00000040ffb27424 */ /* 0x000fe200078e00ff */
[----:B------:R-:W-:Y:S01]  /*22a0*/  MOV R184, 0x20 ;  /* 0x0000002000b87802 */ /* 0x000fe20000000f00 */
[----:B------:R-:W-:Y:S01]  /*22b0*/  IMAD.MOV.U32 R245, RZ, RZ, 0x40 ;  /* 0x00000040fff57424 */ /* 0x000fe200078e00ff */
[----:B------:R-:W-:Y:S01]  /*22c0*/  SHF.L.U32 R248, R29, 0x2, RZ ;  /* 0x000000021df87819 */ /* 0x000fe200000006ff */
[----:B------:R-:W-:Y:S01]  /*22d0*/  IMAD.MOV.U32 R127, RZ, RZ, RZ ;  /* 0x000000ffff7f7224 */ /* 0x000fe200078e00ff */
[----:B------:R-:W-:Y:S01]  /*22e0*/  SEL R183, R183, R185, !P1 ;  /* 0x000000b9b7b77207 */ /* 0x000fe20004800000 */
[----:B------:R-:W-:Y:S01]  /*22f0*/  UIADD3 UR12, -UR37, 0x80, UR12 ;  /* 0x00000080250c7890 */ /* 0x000fe2000fffe10c */
[----:B--2---:R-:W-:-:S04]  /*2300*/  SHF.R.S32.HI R2, RZ, 0x1f, R0 ;  /* 0x0000001fff027819 */ /* 0x004fc80000011400 */
[----:B------:R-:W-:-:S04]  /*2310*/  LEA.HI R2, R2, R0, RZ, 0x3 ;  /* 0x0000000002027211 */ /* 0x000fc800078f18ff */
[----:B------:R-:W-:-:S05]  /*2320*/  LOP3.LUT R2, R2, 0xfffffff8, RZ, 0xc0, !PT ;  /* 0xfffffff802027812 */ /* 0x000fca00078ec0ff */
[----:B------:R-:W-:Y:S02]  /*2330*/  IMAD.IADD R0, R0, 0x1, -R2 ;  /* 0x0000000100007824 */ /* 0x000fe400078e0a02 */
[----:B------:R-:W-:-:S03]  /*2340*/  VIADD R2, R29, 0xffffff80 ;  /* 0xffffff801d027836 */ /* 0x000fc60000000000 */
[C---:B------:R-:W-:Y:S02]  /*2350*/  LOP3.LUT P0, RZ, R0.reuse, 0x2, RZ, 0xc0, !PT ;  /* 0x0000000200ff7812 */ /* 0x040fe4000780c0ff */
[----:B------:R-:W-:Y:S01]  /*2360*/  LOP3.LUT P2, RZ, R0, 0x4, RZ, 0xc0, !PT ;  /* 0x0000000400ff7812 */ /* 0x000fe2000784c0ff */
[----:B------:R-:W-:-:S05]  /*2370*/  VIADD R0, R186, 0x2000 ;  /* 0x00002000ba007836 */ /* 0x000fca0000000000 */
[----:B------:R-:W-:Y:S01]  /*2380*/  SEL R0, R0, R186, !P1 ;  /* 0x000000ba00007207 */ /* 0x000fe20004800000 */
[----:B------:R-:W-:-:S03]  /*2390*/  IMAD.SHL.U32 R246, R2, 0x4, RZ ;  /* 0x0000000402f67824 */ /* 0x000fc600078e00ff */
[----:B------:R-:W-:Y:S01]  /*23a0*/  LEA R177, R0, UR5, 0x1 ;  /* 0x0000000500b17c11 */ /* 0x000fe2000f8e08ff */
[----:B------:R-:W-:Y:S01]  /*23b0*/  ULDC UR11, c[0x0][0x270] ;  /* 0x00009c00000b7ab9 */ /* 0x000fe20000000800 */
[----:B------:R-:W-:Y:S01]  /*23c0*/  LEA R183, R183, UR5, 0x1 ;  /* 0x00000005b7b77c11 */ /* 0x000fe2000f8e08ff */
[----:B------:R-:W-:Y:S01]  /*23d0*/  ULDC UR13, c[0x0][0x2ec] ;  /* 0x0000bb00000d7ab9 */ /* 0x000fe20000000800 */
[----:B------:R-:W-:Y:S02]  /*23e0*/  SEL R184, R184, 0xffffffe0, !P0 ;  /* 0xffffffe0b8b87807 */ /* 0x000fe40004000000 */
[----:B------:R-:W-:Y:S02]  /*23f0*/  SEL R178, R178, 0xffffffc0, !P2 ;  /* 0xffffffc0b2b27807 */ /* 0x000fe40005000000 */
[----:B-1----:R-:W-:-:S07]  /*2400*/  SEL R245, R245, 0xffffffc0, !P2 ;  /* 0xffffffc0f5f57807 */ /* 0x002fce0005000000 */
.L_x_280:
[----:B------:R-:W0:Y:S01]  /*2410*/  LDGDEPBAR ;  /* 0x00000000000079af */ /* 0x000e220000000000 */
[C---:B------:R-:W-:Y:S01]  /*2420*/  IMAD.IADD R0, R183.reuse, 0x1, R184 ;  /* 0x00000001b7007824 */ /* 0x040fe200078e02b8 */
[----:B------:R-:W-:Y:S01]  /*2430*/  USHF.L.U32 UR4, UR14, 0x7, URZ ;  /* 0x000000070e047899 */ /* 0x000fe2000800063f */
[--C-:B------:R-:W-:Y:S01]  /*2440*/  IMAD.IADD R160, R183, 0x1, R178.reuse ;  /* 0x00000001b7a07824 */ /* 0x100fe200078e02b2 */
[----:B-----5:R-:W-:Y:S01]  /*2450*/  FSETP.NEU.FTZ.AND P1, PT, R242, -INF , PT ;  /* 0xff800000f200780b */ /* 0x020fe20003f3d000 */
[----:B------:R-:W-:Y:S01]  /*2460*/  IMAD.MOV.U32 R2, RZ, RZ, 0x8 ;  /* 0x00000008ff027424 */ /* 0x000fe200078e00ff */
[----:B------:R-:W-:Y:S01]  /*2470*/  UISETP.GE.AND UP0, UPT, UR4, UR12, UPT ;  /* 0x0000000c0400728c */ /* 0x000fe2000bf06270 */
[----:B------:R-:W-:Y:S01]  /*2480*/  IMAD.MOV.U32 R187, RZ, RZ, 0x48 ;  /* 0x00000048ffbb7424 */ /* 0x000fe200078e00ff */
[----:B------:R-:W-:Y:S01]  /*2490*/  UISETP.GT.AND UP3, UPT, UR14, UR6, UPT ;  /* 0x000000060e00728c */ /* 0x000fe2000bf64270 */
[----:B------:R-:W-:Y:S03]  /*24a0*/  IMAD.U32 R3, RZ, RZ, UR4 ;  /* 0x00000004ff037e24 */ /* 0x000fe6000f8e00ff */
[----:B------:R-:W-:Y:S01]  /*24b0*/  PLOP3.LUT P0, PT, PT, PT, UP0, 0x80, 0x0 ;  /* 0x000000000000781c */ /* 0x000fe20003f0f008 */
[----:B------:R-:W-:Y:S04]  /*24c0*/  DEPBAR.LE SB0, 0x0 ;  /* 0x000080000000791a */ /* 0x000fe80000000000 */
[----:B------:R-:W-:Y:S08]  /*24d0*/  BAR.SYNC.DEFER_BLOCKING 0x0 ;  /* 0x0000000000007b1d */ /* 0x000ff00000010000 */
[----:B------:R-:W-:Y:S01]  /*24e0*/  @!P0 IADD3 R3, R3, UR37, R249 ;  /* 0x0000002503038c10 */ /* 0x000fe2000fffe0f9 */
[----:B------:R-:W-:Y:S08]  /*24f0*/  LDSM.16.M88.4 R64, [R183] ;  /* 0x00000000b740783b */ /* 0x000ff00000000200 */
[----:B------:R-:W1:Y:S08]  /*2500*/  LDSM.16.M88.4 R16, [R179] ;  /* 0x00000000b310783b */ /* 0x000e700000000200 */
[----:B------:R-:W2:Y:S08]  /*2510*/  LDSM.16.M88.4 R60, [R183+0x2000] ;  /* 0x00200000b73c783b */ /* 0x000eb00000000200 */
[----:B------:R-:W3:Y:S08]  /*2520*/  LDSM.16.M88.4 R32, [R179+0x800] ;  /* 0x00080000b320783b */ /* 0x000ef00000000200 */
[----:B------:R-:W4:Y:S08]  /*2530*/  LDSM.16.M88.4 R48, [R179+0x1000] ;  /* 0x00100000b330783b */ /* 0x000f300000000200 */
[----:B------:R-:W4:Y:S01]  /*2540*/  LDSM.16.M88.4 R132, [R179+0x1800] ;  /* 0x00180000b384783b */ /* 0x000f220000000200 */
        /* <DEDUP_REMOVED lines=10> */
[----:B------:R-:W-:Y:S05]  /*25f0*/  LDSM.16.M88.4 R152, [R182+0x1800] ;  /* 0x00180000b698783b */ /* 0x000fea0000000200 */
[-C--:B------:R-:W-:Y:S01]  /*2600*/  HMMA.16816.F32.BF16 R28, R60, R34.reuse, RZ ;  /* 0x000000223c1c723c */ /* 0x080fe200000418ff */
[----:B--2---:R-:W-:Y:S02]  /*2610*/  IMAD.IADD R0, R0, 0x1, R178 ;  /* 0x0000000100007824 */ /* 0x004fe400078e02b2 */
[----:B------:R-:W-:Y:S03]  /*2620*/  LDSM.16.M88.4 R156, [R180] ;  /* 0x00000000b49c783b */ /* 0x000fe60000000200 */
[C---:B------:R-:W-:Y:S05]  /*2630*/  HMMA.16816.F32.BF16 R32, R64.reuse, R34, RZ ;  /* 0x000000224020723c */ /* 0x040fea00000418ff */
[----:B------:R-:W-:Y:S01]  /*2640*/  LDSM.16.M88.4 R164, [R180+0x800] ;  /* 0x00080000b4a4783b */ /* 0x000fe20000000200 */
[-C--:B----4-:R-:W-:Y:S06]  /*2650*/  HMMA.16816.F32.BF16 R36, R64, R48.reuse, RZ ;  /* 0x000000304024723c */ /* 0x090fec00000418ff */
[C---:B------:R-:W-:Y:S01]  /*2660*/  HMMA.16816.F32.BF16 R40, R60.reuse, R48, RZ ;  /* 0x000000303c28723c */ /* 0x040fe200000418ff */
[----:B------:R-:W-:Y:S05]  /*2670*/  LDSM.16.M88.4 R168, [R180+0x1000] ;  /* 0x00100000b4a8783b */ /* 0x000fea0000000200 */
[-C--:B------:R-:W-:Y:S03]  /*2680*/  HMMA.16816.F32.BF16 R44, R60, R50.reuse, RZ ;  /* 0x000000323c2c723c */ /* 0x080fe600000418ff */
[----:B------:R-:W-:Y:S03]  /*2690*/  LDSM.16.M88.4 R172, [R181] ;  /* 0x00000000b5ac783b */ /* 0x000fe60000000200 */
[C---:B------:R-:W-:Y:S06]  /*26a0*/  HMMA.16816.F32.BF16 R48, R64.reuse, R50, RZ ;  /* 0x000000324030723c */ /* 0x040fec00000418ff */
[-C--:B------:R-:W-:Y:S06]  /*26b0*/  HMMA.16816.F32.BF16 R52, R64, R132.reuse, RZ ;  /* 0x000000844034723c */ /* 0x080fec00000418ff */
[C---:B------:R-:W-:Y:S06]  /*26c0*/  HMMA.16816.F32.BF16 R56, R60.reuse, R132, RZ ;  /* 0x000000843c38723c */ /* 0x040fec00000418ff */
[-C--:B------:R-:W-:Y:S06]  /*26d0*/  HMMA.16816.F32.BF16 R60, R60, R134.reuse, RZ ;  /* 0x000000863c3c723c */ /* 0x080fec00000418ff */
[----:B------:R-:W-:Y:S01]  /*26e0*/  HMMA.16816.F32.BF16 R64, R64, R134, RZ ;  /* 0x000000864040723c */ /* 0x000fe200000418ff */
[----:B------:R-:W2:Y:S05]  /*26f0*/  LDSM.16.M88.4 R132, [R182+0x1000] ;  /* 0x00100000b684783b */ /* 0x000eaa0000000200 */
[-C--:B-1----:R-:W-:Y:S06]  /*2700*/  HMMA.16816.F32.BF16 R4, R136, R140.reuse, R4 ;  /* 0x0000008c8804723c */ /* 0x082fec0000041804 */
[C---:B------:R-:W-:Y:S06]  /*2710*/  HMMA.16816.F32.BF16 R8, R144.reuse, R140, R8 ;  /* 0x0000008c9008723c */ /* 0x040fec0000041808 */
[-C--:B------:R-:W-:Y:S06]  /*2720*/  HMMA.16816.F32.BF16 R12, R144, R142.reuse, R12 ;  /* 0x0000008e900c723c */ /* 0x080fec000004180c */
[C---:B------:R-:W-:Y:S01]  /*2730*/  HMMA.16816.F32.BF16 R16, R136.reuse, R142, R16 ;  /* 0x0000008e8810723c */ /* 0x040fe20000041810 */
[----:B------:R-:W1:Y:S05]  /*2740*/  LDSM.16.M88.4 R140, [R160] ;  /* 0x00000000a08c783b */ /* 0x000e6a0000000200 */
[-C--:B------:R-:W-:Y:S03]  /*2750*/  HMMA.16816.F32.BF16 R20, R136, R148.reuse, R20 ;  /* 0x000000948814723c */ /* 0x080fe60000041814 */
[----:B------:R-:W3:Y:S03]  /*2760*/  LDSM.16.M88.4 R160, [R160+0x2000] ;  /* 0x00200000a0a0783b */ /* 0x000ee60000000200 */
[C---:B------:R-:W-:Y:S06]  /*2770*/  HMMA.16816.F32.BF16 R24, R144.reuse, R148, R24 ;  /* 0x000000949018723c */ /* 0x040fec0000041818 */
[-C--:B------:R-:W-:Y:S06]  /*2780*/  HMMA.16816.F32.BF16 R28, R144, R150.reuse, R28 ;  /* 0x00000096901c723c */ /* 0x080fec000004181c */
[C---:B------:R-:W-:Y:S01]  /*2790*/  HMMA.16816.F32.BF16 R32, R136.reuse, R150, R32 ;  /* 0x000000968820723c */ /* 0x040fe20000041820 */
[----:B------:R-:W4:Y:S05]  /*27a0*/  LDSM.16.M88.4 R148, [R180+0x1800] ;  /* 0x00180000b494783b */ /* 0x000f2a0000000200 */
[-C--:B--2---:R-:W-:Y:S06]  /*27b0*/  HMMA.16816.F32.BF16 R36, R136, R132.reuse, R36 ;  /* 0x000000848824723c */ /* 0x084fec0000041824 */
[C---:B------:R-:W-:Y:S06]  /*27c0*/  HMMA.16816.F32.BF16 R40, R144.reuse, R132, R40 ;  /* 0x000000849028723c */ /* 0x040fec0000041828 */
[-C--:B------:R-:W-:Y:S06]  /*27d0*/  HMMA.16816.F32.BF16 R44, R144, R134.reuse, R44 ;  /* 0x00000086902c723c */ /* 0x080fec000004182c */
[C---:B------:R-:W-:Y:S01]  /*27e0*/  HMMA.16816.F32.BF16 R48, R136.reuse, R134, R48 ;  /* 0x000000868830723c */ /* 0x040fe20000041830 */
[----:B------:R-:W2:Y:S05]  /*27f0*/  LDSM.16.M88.4 R132, [R0] ;  /* 0x000000000084783b */ /* 0x000eaa0000000200 */
[-C--:B------:R-:W-:Y:S06]  /*2800*/  HMMA.16816.F32.BF16 R52, R136, R152.reuse, R52 ;  /* 0x000000988834723c */ /* 0x080fec0000041834 */
[C---:B------:R-:W-:Y:S06]  /*2810*/  HMMA.16816.F32.BF16 R56, R144.reuse, R152, R56 ;  /* 0x000000989038723c */ /* 0x040fec0000041838 */
[-C--:B------:R-:W-:Y:S06]  /*2820*/  HMMA.16816.F32.BF16 R60, R144, R154.reuse, R60 ;  /* 0x0000009a903c723c */ /* 0x080fec000004183c */
[----:B------:R-:W-:Y:S01]  /*2830*/  HMMA.16816.F32.BF16 R64, R136, R154, R64 ;  /* 0x0000009a8840723c */ /* 0x000fe20000041840 */
[----:B------:R4:W2:Y:S04]  /*2840*/  LDSM.16.M88.4 R136, [R0+0x2000] ;  /* 0x002000000088783b */ /* 0x0008a80000000200 */
[----:B------:R-:W-:Y:S01]  /*2850*/  @!P0 VIMNMX R144, R3, UR37, PT ;  /* 0x0000002503908c48 */ /* 0x000fe2000bfe0100 */
[-C--:B-1----:R-:W-:Y:S05]  /*2860*/  HMMA.16816.F32.BF16 R4, R140, R156.reuse, R4 ;  /* 0x0000009c8c04723c */ /* 0x082fea0000041804 */
[----:B------:R-:W-:Y:S01]  /*2870*/  FMUL.FTZ R145, R242, 1.4426950216293334961 ;  /* 0x3fb8aa3bf2917820 */ /* 0x000fe20000410000 */
[C---:B---3--:R-:W-:Y:S05]  /*2880*/  HMMA.16816.F32.BF16 R8, R160.reuse, R156, R8 ;  /* 0x0000009ca008723c */ /* 0x048fea0000041808 */
[----:B------:R-:W-:Y:S01]  /*2890*/  FSEL R145, R145, RZ, P1 ;  /* 0x000000ff91917208 */ /* 0x000fe20000800000 */
[-C--:B------:R-:W-:Y:S03]  /*28a0*/  HMMA.16816.F32.BF16 R12, R160, R158.reuse, R12 ;  /* 0x0000009ea00c723c */ /* 0x080fe6000004180c */
[C---:B------:R-:W-:Y:S03]  /*28b0*/  FSETP.NEU.FTZ.AND P1, PT, R241.reuse, -INF , PT ;  /* 0xff800000f100780b */ /* 0x040fe60003f3d000 */
[C---:B------:R-:W-:Y:S01]  /*28c0*/  HMMA.16816.F32.BF16 R16, R140.reuse, R158, R16 ;  /* 0x0000009e8c10723c */ /* 0x040fe20000041810 */
[----:B----4-:R-:W-:Y:S04]  /*28d0*/  IMAD.U32 R0, RZ, RZ, UR24 ;  /* 0x00000018ff007e24 */ /* 0x010fe8000f8e00ff */
[----:B------:R-:W-:Y:S01]  /*28e0*/  @!P0 IMAD R0, R0, 0x80, R251 ;  /* 0x0000008000008824 */ /* 0x000fe200078e02fb */
[-C--:B------:R-:W-:Y:S04]  /*28f0*/  HMMA.16816.F32.BF16 R20, R140, R164.reuse, R20 ;  /* 0x000000a48c14723c */ /* 0x080fe80000041814 */
[C---:B------:R-:W-:Y:S01]  /*2900*/  @!P0 ISETP.GE.AND P2, PT, R0.reuse, R144, PT ;  /* 0x000000900000820c */ /* 0x040fe20003f46270 */
[----:B------:R-:W-:Y:S01]  /*2910*/  @!P0 VIADD R146, R0, 0x1 ;  /* 0x0000000100928836 */ /* 0x000fe20000000000 */
[C---:B------:R-:W-:Y:S06]  /*2920*/  HMMA.16816.F32.BF16 R24, R160.reuse, R164, R24 ;  /* 0x000000a4a018723c */ /* 0x040fec0000041818 */
[-C--:B------:R-:W-:Y:S06]  /*2930*/  HMMA.16816.F32.BF16 R28, R160, R166.reuse, R28 ;  /* 0x000000a6a01c723c */ /* 0x080fec000004181c */
        /* <DEDUP_REMOVED lines=9> */
[-C--:B--2---:R-:W-:Y:S05]  /*29d0*/  HMMA.16816.F32.BF16 R4, R132, R172.reuse, R4 ;  /* 0x000000ac8404723c */ /* 0x084fea0000041804 */
[----:B------:R-:W-:Y:S01]  /*29e0*/  FMUL.FTZ R142, R241, 1.4426950216293334961 ;  /* 0x3fb8aa3bf18e7820 */ /* 0x000fe20000410000 */
[C---:B------:R-:W-:Y:S05]  /*29f0*/  HMMA.16816.F32.BF16 R8, R136.reuse, R172, R8 ;  /* 0x000000ac8808723c */ /* 0x040fea0000041808 */
[C---:B------:R-:W-:Y:S01]  /*2a00*/  @!P0 VIADDMNMX R143, R3.reuse, R2, UR37, PT ;  /* 0x00000025038f8e46 */ /* 0x040fe2000b800102 */
[----:B------:R-:W-:Y:S01]  /*2a10*/  IMAD.MOV.U32 R2, RZ, RZ, 0x40 ;  /* 0x00000040ff027424 */ /* 0x000fe200078e00ff */
[----:B------:R-:W-:Y:S01]  /*2a20*/  FSEL R142, R142, RZ, P1 ;  /* 0x000000ff8e8e7208 */ /* 0x000fe20000800000 */
[----:B------:R-:W-:Y:S01]  /*2a30*/  FMUL.FTZ R141, R240, 1.4426950216293334961 ;  /* 0x3fb8aa3bf08d7820 */ /* 0x000fe20000410000 */
[----:B------:R-:W-:Y:S01]  /*2a40*/  @!P0 ISETP.GE.AND P1, PT, R146, R143, PT ;  /* 0x0000008f9200820c */ /* 0x000fe20003f26270 */
[-C--:B------:R-:W-:Y:S03]  /*2a50*/  HMMA.16816.F32.BF16 R12, R136, R174.reuse, R12 ;  /* 0x000000ae880c723c */ /* 0x080fe6000004180c */
[----:B------:R-:W-:Y:S01]  /*2a60*/  @!P0 VIADDMNMX R140, R3, R2, UR37, PT ;  /* 0x00000025038c8e46 */ /* 0x000fe2000b800102 */
        /* <DEDUP_REMOVED lines=21> */
[-C--:B------:R-:W-:Y:S03]  /*2bc0*/  @!P0 ISETP.GE.AND P2, PT, R0, R3.reuse, PT ;  /* 0x000000030000820c */ /* 0x080fe60003f46270 */
[----:B------:R-:W-:Y:S01]  /*2bd0*/  MUFU.EX2 R234, R6 ;  /* 0x0000000600ea7308 */ /* 0x000fe20000000800 */
[--C-:B------:R-:W-:Y:S01]  /*2be0*/  FFMA.FTZ R8, R8, UR13, -R141.reuse ;  /* 0x0000000d08087c23 */ /* 0x100fe2000801088d */
[--C-:B------:R-:W-:Y:S01]  /*2bf0*/  FFMA.FTZ R9, R9, UR13, -R141.reuse ;  /* 0x0000000d09097c23 */ /* 0x100fe2000801088d */
[----:B------:R-:W-:Y:S02]  /*2c00*/  @!P0 FSEL R10, R10, -INF , !P2 ;  /* 0xff8000000a0a8808 */ /* 0x000fe40005000000 */
[----:B------:R-:W-:Y:S05]  /*2c10*/  FSETP.NEU.FTZ.AND P1, PT, R239, -INF , PT ;  /* 0xff800000ef00780b */ /* 0x000fea0003f3d000 */
[----:B------:R2:W-:Y:S01]  /*2c20*/  MUFU.EX2 R205, R9 ;  /* 0x0000000900cd7308 */ /* 0x0005e20000000800 */
[----:B------:R-:W-:Y:S02]  /*2c30*/  FSEL R2, R2, RZ, P1 ;  /* 0x000000ff02027208 */ /* 0x000fe40000800000 */
[-C--:B------:R-:W-:Y:S03]  /*2c40*/  @!P0 ISETP.GE.AND P1, PT, R146, R3.reuse, PT ;  /* 0x000000039200820c */ /* 0x080fe60003f26270 */
[--C-:B------:R-:W-:Y:S01]  /*2c50*/  FFMA.FTZ R10, R10, UR13, -R2.reuse ;  /* 0x0000000d0a0a7c23 */ /* 0x100fe20008010802 */
[----:B------:R-:W-:Y:S03]  /*2c60*/  @!P0 FSEL R11, R11, -INF , !P1 ;  /* 0xff8000000b0b8808 */ /* 0x000fe60004800000 */
[----:B------:R3:W4:Y:S02]  /*2c70*/  MUFU.EX2 R198, R7 ;  /* 0x0000000700c67308 */ /* 0x0007240000000800 */
[--C-:B------:R-:W-:Y:S08]  /*2c80*/  FFMA.FTZ R11, R11, UR13, -R2.reuse ;  /* 0x0000000d0b0b7c23 */ /* 0x100ff00008010802 */
        /* <DEDUP_REMOVED lines=188> */
[-C--:B------:R-:W-:Y:S03]  /*3850*/  @!P0 ISETP.GE.AND P4, PT, R4, R143.reuse, PT ;  /* 0x0000008f0400820c */ /* 0x080fe60003f86270 */
        /* <DEDUP_REMOVED lines=8> */
[----:B------:R-:W-:Y:S01]  /*38e0*/  @!P0 ISETP.GE.AND P1, PT, R8, R143, PT ;  /* 0x0000008f0800820c */ /* 0x000fe20003f26270 */
        /* <DEDUP_REMOVED lines=25> */
[----:B------:R-:W-:Y:S03]  /*3a80*/  @!P0 ISETP.GE.AND P1, PT, R0, R3, PT ;  /* 0x000000030000820c */ /* 0x000fe60003f26270 */
        /* <DEDUP_REMOVED lines=98> */
[----:B------:R2:W-:Y:S04]  /*40b0*/  STS [R215+0x1e000], R3 ;  /* 0x01e00003d7007388 */ /* 0x0005e80000000800 */
[----:B------:R-:W-:Y:S04]  /*40c0*/  STS [R215+0x1e400], R2 ;  /* 0x01e40002d7007388 */ /* 0x000fe80000000800 */
[----:B------:R-:W-:Y:S01]  /*40d0*/  LDSM.16.M88.4 R16, [R179+0x4000] ;  /* 0x00400000b310783b */ /* 0x000fe20000000200 */
[----:B-1----:R-:W-:Y:S07]  /*40e0*/  LEA R0, R185, UR5, 0x1 ;  /* 0x00000005b9007c11 */ /* 0x002fee000f8e08ff */
[----:B------:R-:W-:Y:S01]  /*40f0*/  LDSM.16.M88.4 R32, [R179+0x4800] ;  /* 0x00480000b320783b */ /* 0x000fe20000000200 */
[--C-:B------:R-:W-:Y:S07]  /*4100*/  IMAD.IADD R146, R178, 0x1, R0.reuse ;  /* 0x00000001b2927824 */ /* 0x100fee00078e0200 */
[----:B------:R-:W1:Y:S08]  /*4110*/  LDSM.16.M88.4 R64, [R0+0x8000] ;  /* 0x008000000040783b */ /* 0x000e700000000200 */
[----:B------:R-:W4:Y:S08]  /*4120*/  LDSM.16.M88.4 R60, [R0+0xa000] ;  /* 0x00a00000003c783b */ /* 0x000f300000000200 */
[----:B--2---:R-:W2:Y:S04]  /*4130*/  LDG.E R3, desc[UR38][R148.64+0x20] ;  /* 0x0000202694037981 */ /* 0x004ea8000c1e1900 */
[----:B------:R-:W3:Y:S08]  /*4140*/  LDSM.16.M88.4 R48, [R179+0x5000] ;  /* 0x00500000b330783b */ /* 0x000ef00000000200 */
[----:B------:R-:W3:Y:S08]  /*4150*/  LDSM.16.M88.4 R132, [R179+0x5800] ;  /* 0x00580000b384783b */ /* 0x000ef00000000200 */
[----:B------:R-:W-:Y:S01]  /*4160*/  LDSM.16.M88.4 R140, [R182+0x4000] ;  /* 0x00400000b68c783b */ /* 0x000fe20000000200 */
[-C--:B-1----:R-:W-:Y:S07]  /*4170*/  HMMA.16816.F32.BF16 R4, R64, R16.reuse, RZ ;  /* 0x000000104004723c */ /* 0x082fee00000418ff */
[----:B------:R1:W5:Y:S01]  /*4180*/  LDG.E R2, desc[UR38][R148.64+0x100] ;  /* 0x0001002694027981 */ /* 0x000362000c1e1900 */
        /* <DEDUP_REMOVED lines=15> */
[----:B------:R1:W5:Y:S03]  /*4280*/  LDG.E R0, desc[UR38][R148.64+0x120] ;  /* 0x0001202694007981 */ /* 0x000366000c1e1900 */
[----:B------:R-:W-:Y:S01]  /*4290*/  HMMA.16816.F32.BF16 R64, R64, R134, RZ ;  /* 0x000000864040723c */ /* 0x000fe200000418ff */
[----:B------:R-:W3:Y:S08]  /*42a0*/  LDSM.16.M88.4 R136, [R132+0x8000] ;  /* 0x008000008488783b */ /* 0x000ef00000000200 */
[----:B------:R-:W4:Y:S01]  /*42b0*/  LDSM.16.M88.4 R132, [R132+0xa000] ;  /* 0x00a000008484783b */ /* 0x000f220000000200 */
[-C--:B---3--:R-:W-:Y:S06]  /*42c0*/  HMMA.16816.F32.BF16 R4, R136, R140.reuse, R4 ;  /* 0x0000008c8804723c */ /* 0x088fec0000041804 */
[C---:B----4-:R-:W-:Y:S06]  /*42d0*/  HMMA.16816.F32.BF16 R8, R132.reuse, R140, R8 ;  /* 0x0000008c8408723c */ /* 0x050fec0000041808 */
[-C--:B------:R-:W-:Y:S06]  /*42e0*/  HMMA.16816.F32.BF16 R12, R132, R142.reuse, R12 ;  /* 0x0000008e840c723c */ /* 0x080fec000004180c */
[C---:B------:R-:W-:Y:S01]  /*42f0*/  HMMA.16816.F32.BF16 R16, R136.reuse, R142, R16 ;  /* 0x0000008e8810723c */ /* 0x040fe20000041810 */
[----:B------:R-:W3:Y:S05]  /*4300*/  LDSM.16.M88.4 R140, [R182+0x4800] ;  /* 0x00480000b68c783b */ /* 0x000eea0000000200 */
[-C--:B---3--:R-:W-:Y:S06]  /*4310*/  HMMA.16816.F32.BF16 R20, R136, R140.reuse, R20 ;  /* 0x0000008c8814723c */ /* 0x088fec0000041814 */
[C---:B------:R-:W-:Y:S06]  /*4320*/  HMMA.16816.F32.BF16 R24, R132.reuse, R140, R24 ;  /* 0x0000008c8418723c */ /* 0x040fec0000041818 */
        /* <DEDUP_REMOVED lines=10> */
[-C--:B------:R-:W-:Y:S01]  /*43d0*/  HMMA.16816.F32.BF16 R60, R132, R142.reuse, R60 ;  /* 0x0000008e843c723c */ /* 0x080fe2000004183c */
[----:B------:R-:W-:Y:S05]  /*43e0*/  LDSM.16.M88.4 R132, [R146+0x8000] ;  /* 0x008000009284783b */ /* 0x000fea0000000200 */
[----:B------:R-:W-:Y:S03]  /*43f0*/  HMMA.16816.F32.BF16 R64, R136, R142, R64 ;  /* 0x0000008e8840723c */ /* 0x000fe60000041840 */
        /* <DEDUP_REMOVED lines=20> */
[----:B------:R-:W-:Y:S01]  /*4540*/  HMMA.16816.F32.BF16 R64, R132, R138, R64 ;  /* 0x0000008a8440723c */ /* 0x000fe20000041840 */
[----:B------:R-:W-:Y:S04]  /*4550*/  LDSM.16.M88.4 R136, [R181+0x4000] ;  /* 0x00400000b588783b */ /* 0x000fe80000000200 */
[----:B------:R-:W-:Y:S05]  /*4560*/  IMAD.IADD R140, R184, 0x1, R146 ;  /* 0x00000001b88c7824 */ /* 0x000fea00078e0292 */
[----:B------:R-:W3:Y:S08]  /*4570*/  LDSM.16.M88.4 R132, [R140+0x8000] ;  /* 0x008000008c84783b */ /* 0x000ef00000000200 */
[----:B------:R-:W4:Y:S01]  /*4580*/  LDSM.16.M88.4 R140, [R140+0xa000] ;  /* 0x00a000008c8c783b */ /* 0x000f220000000200 */
[-C--:B---3--:R-:W-:Y:S06]  /*4590*/  HMMA.16816.F32.BF16 R4, R132, R136.reuse, R4 ;  /* 0x000000888404723c */ /* 0x088fec0000041804 */
[C---:B----4-:R-:W-:Y:S06]  /*45a0*/  HMMA.16816.F32.BF16 R8, R140.reuse, R136, R8 ;  /* 0x000000888c08723c */ /* 0x050fec0000041808 */
[-C--:B------:R-:W-:Y:S06]  /*45b0*/  HMMA.16816.F32.BF16 R12, R140, R138.reuse, R12 ;  /* 0x0000008a8c0c723c */ /* 0x080fec000004180c */
[C---:B------:R-:W-:Y:S01]  /*45c0*/  HMMA.16816.F32.BF16 R16, R132.reuse, R138, R16 ;  /* 0x0000008a8410723c */ /* 0x040fe20000041810 */
[----:B------:R-:W3:Y:S05]  /*45d0*/  LDSM.16.M88.4 R136, [R181+0x4800] ;  /* 0x00480000b588783b */ /* 0x000eea0000000200 */
[----:B--2---:R-:W-:Y:S01]  /*45e0*/  FADD.FTZ R6, -R3, R6 ;  /* 0x0000000603067221 */ /* 0x004fe20000010100 */
[C---:B------:R-:W-:Y:S01]  /*45f0*/  FADD.FTZ R4, -R144.reuse, R4 ;  /* 0x0000000490047221 */ /* 0x040fe20000010100 */
[----:B------:R-:W-:Y:S03]  /*4600*/  FADD.FTZ R5, -R144, R5 ;  /* 0x0000000590057221 */ /* 0x000fe60000010100 */
[----:B------:R-:W-:Y:S01]  /*4610*/  FMUL.FTZ R145, R234, R6 ;  /* 0x00000006ea917220 */ /* 0x000fe20000410000 */
[----:B------:R-:W-:Y:S01]  /*4620*/  FMUL.FTZ R150, R150, R4 ;  /* 0x0000000496967220 */ /* 0x000fe20000410000 */
[----:B------:R-:W-:Y:S11]  /*4630*/  FMUL.FTZ R147, R147, R5 ;  /* 0x0000000593937220 */ /* 0x000ff60000410000 */
[C---:B------:R-:W-:Y:S01]  /*4640*/  FADD.FTZ R5, -R144.reuse, R16 ;  /* 0x0000001090057221 */ /* 0x040fe20000010100 */
[----:B------:R-:W-:Y:S03]  /*4650*/  FADD.FTZ R4, -R144, R17 ;  /* 0x0000001190047221 */ /* 0x000fe60000010100 */
[----:B------:R-:W-:Y:S01]  /*4660*/  FMUL.FTZ R5, R238, R5 ;  /* 0x00000005ee057220 */ /* 0x000fe20000410000 */
[----:B------:R-:W-:Y:S01]  /*4670*/  FMUL.FTZ R4, R237, R4 ;  /* 0x00000004ed047220 */ /* 0x000fe20000410000 */
[-C--:B---3--:R-:W-:Y:S06]  /*4680*/  HMMA.16816.F32.BF16 R20, R132, R136.reuse, R20 ;  /* 0x000000888414723c */ /* 0x088fec0000041814 */
[C---:B------:R-:W-:Y:S06]  /*4690*/  HMMA.16816.F32.BF16 R24, R140.reuse, R136, R24 ;  /* 0x000000888c18723c */ /* 0x040fec0000041818 */
[-C--:B------:R-:W-:Y:S06]  /*46a0*/  HMMA.16816.F32.BF16 R28, R140, R138.reuse, R28 ;  /* 0x0000008a8c1c723c */ /* 0x080fec000004181c */
[C---:B------:R-:W-:Y:S01]  /*46b0*/  HMMA.16816.F32.BF16 R32, R132.reuse, R138, R32 ;  /* 0x0000008a8420723c */ /* 0x040fe20000041820 */
[----:B------:R-:W2:Y:S05]  /*46c0*/  LDSM.16.M88.4 R136, [R181+0x5000] ;  /* 0x00500000b588783b */ /* 0x000eaa0000000200 */
[C---:B------:R-:W-:Y:S01]  /*46d0*/  FADD.FTZ R6, -R144.reuse, R20 ;  /* 0x0000001490067221 */ /* 0x040fe20000010100 */
[----:B------:R-:W-:Y:S04]  /*46e0*/  FADD.FTZ R21, -R144, R21 ;  /* 0x0000001590157221 */ /* 0x000fe80000010100 */
[----:B------:R-:W-:Y:S11]  /*46f0*/  FMUL.FTZ R6, R236, R6 ;  /* 0x00000006ec067220 */ /* 0x000ff60000410000 */
[----:B------:R-:W-:Y:S02]  /*4700*/  @!UPT UIADD3 URZ, URZ, URZ, URZ ;  /* 0x0000003f3f3ff290 */ /* 0x000fe4000fffe03f */
[----:B------:R-:W-:Y:S01]  /*4710*/  FADD.FTZ R20, -R144, R32 ;  /* 0x0000002090147221 */ /* 0x000fe20000010100 */
[----:B------:R-:W-:Y:S01]  /*4720*/  F2FP.BF16.F32.PACK_AB R32, R4, R5 ;  /* 0x000000050420723e */ /* 0x000fe200000010ff */
[----:B------:R-:W-:Y:S01]  /*4730*/  FADD.FTZ R17, -R144, R33 ;  /* 0x0000002190117221 */ /* 0x000fe20000010100 */
[----:B------:R-:W-:Y:S01]  /*4740*/  FADD.FTZ R33, -R3, R7 ;  /* 0x0000000703217221 */ /* 0x000fe20000010100 */
[----:B------:R-:W-:Y:S02]  /*4750*/  FMUL.FTZ R20, R233, R20 ;  /* 0x00000014e9147220 */ /* 0x000fe40000410000 */
[----:B------:R-:W-:Y:S01]  /*4760*/  FMUL.FTZ R17, R232, R17 ;  /* 0x00000011e8117220 */ /* 0x000fe20000410000 */
[-C--:B--2---:R-:W-:Y:S06]  /*4770*/  HMMA.16816.F32.BF16 R36, R132, R136.reuse, R36 ;  /* 0x000000888424723c */ /* 0x084fec0000041824 */
[C---:B------:R-:W-:Y:S06]  /*4780*/  HMMA.16816.F32.BF16 R40, R140.reuse, R136, R40 ;  /* 0x000000888c28723c */ /* 0x040fec0000041828 */
[-C--:B------:R-:W-:Y:S06]  /*4790*/  HMMA.16816.F32.BF16 R44, R140, R138.reuse, R44 ;  /* 0x0000008a8c2c723c */ /* 0x080fec000004182c */
[C---:B------:R-:W-:Y:S01]  /*47a0*/  HMMA.16816.F32.BF16 R48, R132.reuse, R138, R48 ;  /* 0x0000008a8430723c */ /* 0x040fe20000041830 */
[----:B------:R-:W2:Y:S05]  /*47b0*/  LDSM.16.M88.4 R136, [R181+0x5800] ;  /* 0x00580000b588783b */ /* 0x000eaa0000000200 */
[C---:B------:R-:W-:Y:S11]  /*47c0*/  FADD.FTZ R37, -R144.reuse, R37 ;  /* 0x0000002590257221 */ /* 0x040ff60000010100 */
[----:B------:R-:W-:Y:S07]  /*47d0*/  @!UPT UIADD3 URZ, URZ, URZ, URZ ;  /* 0x0000003f3f3ff290 */ /* 0x000fee000fffe03f */
[C---:B------:R-:W-:Y:S01]  /*47e0*/  FADD.FTZ R16, -R144.reuse, R48 ;  /* 0x0000003090107221 */ /* 0x040fe20000010100 */
[----:B------:R-:W-:Y:S01]  /*47f0*/  FADD.FTZ R48, -R144, R49 ;  /* 0x0000003190307221 */ /* 0x000fe20000010100 */
[----:B------:R-:W-:Y:S02]  /*4800*/  FMUL.FTZ R49, R230, R37 ;  /* 0x00000025e6317220 */ /* 0x000fe40000410000 */
[----:B------:R-:W-:Y:S01]  /*4810*/  FMUL.FTZ R16, R229, R16 ;  /* 0x00000010e5107220 */ /* 0x000fe20000410000 */
[----:B------:R-:W-:Y:S05]  /*4820*/  FMUL.FTZ R48, R228, R48 ;  /* 0x00000030e4307220 */ /* 0x000fea0000410000 */
[----:B------:R-:W-:Y:S01]  /*4830*/  F2FP.BF16.F32.PACK_AB R48, R48, R16 ;  /* 0x000000103030723e */ /* 0x000fe200000010ff */
[-C--:B--2---:R-:W-:Y:S06]  /*4840*/  HMMA.16816.F32.BF16 R52, R132, R136.reuse, R52 ;  /* 0x000000888434723c */ /* 0x084fec0000041834 */
[C---:B------:R-:W-:Y:S06]  /*4850*/  HMMA.16816.F32.BF16 R56, R140.reuse, R136, R56 ;  /* 0x000000888c38723c */ /* 0x040fec0000041838 */
[-C--:B------:R-:W-:Y:S06]  /*4860*/  HMMA.16816.F32.BF16 R60, R140, R138.reuse, R60 ;  /* 0x0000008a8c3c723c */ /* 0x080fec000004183c */
[----:B------:R-:W-:Y:S06]  /*4870*/  HMMA.16816.F32.BF16 R64, R132, R138, R64 ;  /* 0x0000008a8440723c */ /* 0x000fec0000041840 */
[C---:B------:R-:W-:Y:S01]  /*4880*/  FADD.FTZ R5, -R144.reuse, R52 ;  /* 0x0000003490057221 */ /* 0x040fe20000010100 */
[----:B------:R-:W-:Y:S01]  /*4890*/  F2FP.BF16.F32.PACK_AB R132, R147, R150 ;  /* 0x000000969384723e */ /* 0x000fe200000010ff */
[----:B------:R-:W-:Y:S03]  /*48a0*/  FMUL.FTZ R133, R235, R21 ;  /* 0x00000015eb857220 */ /* 0x000fe60000410000 */
[----:B------:R-:W-:Y:S01]  /*48b0*/  F2FP.BF16.F32.PACK_AB R52, R17, R20 ;  /* 0x000000141134723e */ /* 0x000fe200000010ff */
[C---:B------:R-:W-:Y:S01]  /*48c0*/  FADD.FTZ R37, -R144.reuse, R53 ;  /* 0x0000003590257221 */ /* 0x040fe20000010100 */
[----:B------:R-:W-:Y:S01]  /*48d0*/  F2FP.BF16.F32.PACK_AB R133, R133, R6 ;  /* 0x000000068585723e */ /* 0x000fe200000010ff */
[----:B------:R-:W-:Y:S01]  /*48e0*/  FADD.FTZ R6, -R144, R36 ;  /* 0x0000002490067221 */ /* 0x000fe20000010100 */
[----:B------:R-:W-:Y:S01]  /*48f0*/  FMUL.FTZ R5, R227, R5 ;  /* 0x00000005e3057220 */ /* 0x000fe20000410000 */
[----:B------:R-:W-:Y:S02]  /*4900*/  FMUL.FTZ R37, R226, R37 ;  /* 0x00000025e2257220 */ /* 0x000fe40000410000 */
[----:B------:R-:W-:Y:S03]  /*4910*/  FMUL.FTZ R6, R231, R6 ;  /* 0x00000006e7067220 */ /* 0x000fe60000410000 */
[----:B------:R-:W-:Y:S02]  /*4920*/  F2FP.BF16.F32.PACK_AB R37, R37, R5 ;  /* 0x000000052525723e */ /* 0x000fe400000010ff */
[----:B------:R-:W-:Y:S01]  /*4930*/  F2FP.BF16.F32.PACK_AB R49, R49, R6 ;  /* 0x000000063131723e */ /* 0x000fe200000010ff */
[C---:B------:R-:W-:Y:S01]  /*4940*/  FADD.FTZ R4, -R144.reuse, R64 ;  /* 0x0000004090047221 */ /* 0x040fe20000010100 */
[----:B------:R-:W-:Y:S03]  /*4950*/  FADD.FTZ R36, -R144, R65 ;  /* 0x0000004190247221 */ /* 0x000fe60000010100 */
[----:B------:R-:W-:Y:S01]  /*4960*/  FMUL.FTZ R4, R225, R4 ;  /* 0x00000004e1047220 */ /* 0x000fe20000410000 */
[----:B------:R-:W-:Y:S05]  /*4970*/  FMUL.FTZ R36, R224, R36 ;  /* 0x00000024e0247220 */ /* 0x000fea0000410000 */
[----:B------:R-:W-:Y:S01]  /*4980*/  F2FP.BF16.F32.PACK_AB R36, R36, R4 ;  /* 0x000000042424723e */ /* 0x000fe200000010ff */
[----:B-1----:R-:W-:Y:S06]  /*4990*/  @!P0 BRA `(.L_x_278) ;  /* 0x00000000006c8947 */ /* 0x002fec0003800000 */
[----:B------:R-:W1:Y:S01]  /*49a0*/  LDC.64 R16, c[0x0][0x240] ;  /* 0x00009000ff107b82 */ /* 0x000e620000000a00 */
[----:B------:R-:W-:Y:S04]  /*49b0*/  ULOP3.LUT UR4, UR14, 0x1, URZ, 0xc0, !UPT ;  /* 0x000000010e047892 */ /* 0x000fe8000f8ec03f */
[----:B------:R-:W-:Y:S04]  /*49c0*/  UISETP.NE.U32.AND UP0, UPT, UR4, 0x1, UPT ;  /* 0x000000010400788c */ /* 0x000fe8000bf05070 */
[----:B------:R-:W-:Y:S06]  /*49d0*/  USEL UR4, UR30, 0x4000, !UP0 ;  /* 0x000040001e047887 */ /* 0x000fec000c000000 */
[----:B------:R-:W-:Y:S01]  /*49e0*/  VIADD R219, R219, UR4 ;  /* 0x00000004dbdb7c36 */ /* 0x000fe20008000000 */
[----:B------:R-:W-:Y:S01]  /*49f0*/  IADD3 R183, R183, UR4, RZ ;  /* 0x00000004b7b77c10 */ /* 0x000fe2000fffe0ff */
[C---:B-1----:R-:W-:Y:S02]  /*4a00*/  IMAD.U32 R4, R16.reuse, -0x80, RZ ;  /* 0xffffff8010047824 */ /* 0x042fe400078e00ff */
[C---:B------:R-:W-:Y:S01]  /*4a10*/  IMAD.SHL.U32 R5, R16.reuse, 0x40, RZ ;  /* 0x0000004010057824 */ /* 0x040fe200078e00ff */
[----:B------:R-:W-:Y:S02]  /*4a20*/  SHF.L.U64.HI R16, R16, 0x6, R17 ;  /* 0x0000000610107819 */ /* 0x000fe40000010211 */
[C---:B------:R-:W-:Y:S04]  /*4a30*/  LEA R6, P1, R4.reuse, R220, 0x1 ;  /* 0x000000dc04067211 */ /* 0x040fe800078208ff */
[----:B------:R-:W-:Y:S01]  /*4a40*/  LEA.HI.X.SX32 R4, R4, R221, 0x1, P1 ;  /* 0x000000dd04047211 */ /* 0x000fe200008f0eff */
[----:B------:R-:W-:Y:S03]  /*4a50*/  IMAD.MOV.U32 R220, RZ, RZ, R6 ;  /* 0x000000ffffdc7224 */ /* 0x000fe600078e0006 */
[----:B------:R-:W-:Y:S02]  /*4a60*/  MOV R221, R4 ;  /* 0x0000000400dd7202 */ /* 0x000fe40000000f00 */
[-C--:B------:R-:W-:Y:S03]  /*4a70*/  IADD3 R6, P1, R220, R5.reuse, RZ ;  /* 0x00000005dc067210 */ /* 0x080fe60007f3e0ff */
[----:B------:R-:W-:Y:S01]  /*4a80*/  @!PT LDS RZ, [RZ] ;  /* 0x00000000fffff984 */ /* 0x000fe20000000800 */
[----:B------:R-:W-:Y:S01]  /*4a90*/  @!PT LDS RZ, [RZ] ;  /* 0x00000000fffff984 */ /* 0x000fe20000000800 */
[----:B------:R-:W-:Y:S01]  /*4aa0*/  @!PT LDS RZ, [RZ] ;  /* 0x00000000fffff984 */ /* 0x000fe20000000800 */
[----:B------:R1:W-:Y:S01]  /*4ab0*/  LDGSTS.E.BYPASS.LTC128B.128 [R219], desc[UR38][R220.64] ;  /* 0x00000000dcdb7fae */ /* 0x0003e2000b901d66 */
[-C--:B------:R-:W-:Y:S01]  /*4ac0*/  IADD3 R4, P2, R6, R5.reuse, RZ ;  /* 0x0000000506047210 */ /* 0x080fe20007f5e0ff */
[--C-:B------:R-:W-:Y:S03]  /*4ad0*/  IMAD.X R7, R221, 0x1, R16.reuse, P1 ;  /* 0x00000001dd077824 */ /* 0x100fe600008e0610 */
[----:B------:R-:W-:Y:S02]  /*4ae0*/  IADD3 R20, P1, R4, R5, RZ ;  /* 0x0000000504147210 */ /* 0x000fe40007f3e0ff */
[----:B------:R1:W-:Y:S01]  /*4af0*/  LDGSTS.E.BYPASS.LTC128B.128 [R219+0x1000], desc[UR38][R6.64] ;  /* 0x0100000006db7fae */ /* 0x0003e2000b901d66 */
[----:B------:R-:W-:Y:S05]  /*4b00*/  IADD3.X R5, R7, R16, RZ, P2, !PT ;  /* 0x0000001007057210 */ /* 0x000fea00017fe4ff */
[----:B------:R1:W-:Y:S01]  /*4b10*/  LDGSTS.E.BYPASS.LTC128B.128 [R219+0x2000], desc[UR38][R4.64] ;  /* 0x0200000004db7fae */ /* 0x0003e2000b901d66 */
[----:B------:R-:W-:Y:S05]  /*4b20*/  IMAD.X R21, R5, 0x1, R16, P1 ;  /* 0x0000000105157824 */ /* 0x000fea00008e0610 */
[----:B------:R1:W-:Y:S04]  /*4b30*/  LDGSTS.E.BYPASS.LTC128B.128 [R219+0x3000], desc[UR38][R20.64] ;  /* 0x0300000014db7fae */ /* 0x0003e8000b901d66 */
[----:B------:R-:W0:Y:S02]  /*4b40*/  LDGDEPBAR ;  /* 0x00000000000079af */ /* 0x000e240000000000 */
.L_x_278:
[C---:B------:R-:W-:Y:S01]  /*4b50*/  FADD.FTZ R35, -R3.reuse, R35 ;  /* 0x0000002303237221 */ /* 0x040fe20000010100 */
        /* <DEDUP_REMOVED lines=10> */
[C---:B-1----:R-:W-:Y:S01]  /*4c00*/  FADD.FTZ R7, -R3.reuse, R55 ;  /* 0x0000003703077221 */ /* 0x042fe20000010100 */
[C---:B------:R-:W-:Y:S01]  /*4c10*/  FADD.FTZ R6, -R3.reuse, R66 ;  /* 0x0000004203067221 */ /* 0x040fe20000010100 */
[----:B------:R-:W-:Y:S01]  /*4c20*/  FADD.FTZ R3, -R3, R67 ;  /* 0x0000004303037221 */ /* 0x000fe20000010100 */
[----:B------:R-:W-:Y:S01]  /*4c30*/  FMUL.FTZ R5, R198, R33 ;  /* 0x00000021c6057220 */ /* 0x000fe20000410000 */
[----:B------:R-:W-:Y:S01]  /*4c40*/  FMUL.FTZ R18, R191, R18 ;  /* 0x00000012bf127220 */ /* 0x000fe20000410000 */
[----:B------:R-:W-:Y:S01]  /*4c50*/  FMUL.FTZ R6, R152, R6 ;  /* 0x0000000698067220 */ /* 0x000fe20000410000 */
[----:B------:R-:W-:Y:S01]  /*4c60*/  FMUL.FTZ R3, R151, R3 ;  /* 0x0000000397037220 */ /* 0x000fe20000410000 */
[----:B------:R-:W-:Y:S01]  /*4c70*/  FMUL.FTZ R4, R190, R19 ;  /* 0x00000013be047220 */ /* 0x000fe20000410000 */
[C---:B-----5:R-:W-:Y:S01]  /*4c80*/  FADD.FTZ R8, -R2.reuse, R8 ;  /* 0x0000000802087221 */ /* 0x060fe20000010100 */
[----:B------:R-:W-:Y:S01]  /*4c90*/  FADD.FTZ R9, -R2, R9 ;  /* 0x0000000902097221 */ /* 0x000fe20000010100 */
[----:B------:R-:W-:Y:S01]  /*4ca0*/  F2FP.BF16.F32.PACK_AB R5, R5, R145 ;  /* 0x000000910505723e */ /* 0x000fe200000010ff */
[----:B------:R-:W-:Y:S01]  /*4cb0*/  STS [R211+0x14000], R132 ;  /* 0x01400084d3007388 */ /* 0x000fe20000000800 */
[----:B------:R-:W-:Y:S01]  /*4cc0*/  F2FP.BF16.F32.PACK_AB R20, R3, R6 ;  /* 0x000000060314723e */ /* 0x000fe200000010ff */
[----:B------:R-:W-:Y:S01]  /*4cd0*/  FMUL.FTZ R8, R206, R8 ;  /* 0x00000008ce087220 */ /* 0x000fe20000410000 */
[----:B------:R-:W-:Y:S01]  /*4ce0*/  FMUL.FTZ R3, R205, R9 ;  /* 0x00000009cd037220 */ /* 0x000fe20000410000 */
[----:B------:R-:W-:Y:S01]  /*4cf0*/  F2FP.BF16.F32.PACK_AB R4, R4, R18 ;  /* 0x000000120404723e */ /* 0x000fe200000010ff */
[----:B------:R-:W-:Y:S01]  /*4d00*/  STS [R211+0x14400], R5 ;  /* 0x01440005d3007388 */ /* 0x000fe20000000800 */
        /* <DEDUP_REMOVED lines=11> */
[----:B------:R1:W-:Y:S01]  /*4dc0*/  STS [R211+0x16000], R3 ;  /* 0x01600003d3007388 */ /* 0x0003e20000000800 */
[C---:B------:R-:W-:Y:S01]  /*4dd0*/  FADD.FTZ R12, -R2.reuse, R12 ;  /* 0x0000000c020c7221 */ /* 0x040fe20000010100 */
[----:B------:R-:W-:Y:S01]  /*4de0*/  FADD.FTZ R13, -R2, R13 ;  /* 0x0000000d020d7221 */ /* 0x000fe20000010100 */
[----:B------:R-:W-:Y:S01]  /*4df0*/  F2FP.BF16.F32.PACK_AB R21, R7, R16 ;  /* 0x000000100715723e */ /* 0x000fe200000010ff */
[----:B------:R-:W-:Y:S01]  /*4e00*/  FMUL.FTZ R14, R208, R14 ;  /* 0x0000000ed00e7220 */ /* 0x000fe20000410000 */
[----:B------:R-:W-:Y:S01]  /*4e10*/  FMUL.FTZ R7, R207, R15 ;  /* 0x0000000fcf077220 */ /* 0x000fe20000410000 */
[----:B------:R-:W-:Y:S01]  /*4e20*/  FMUL.FTZ R12, R204, R12 ;  /* 0x0000000ccc0c7220 */ /* 0x000fe20000410000 */
[----:B------:R-:W-:Y:S01]  /*4e30*/  FMUL.FTZ R13, R203, R13 ;  /* 0x0000000dcb0d7220 */ /* 0x000fe20000410000 */
[----:B------:R-:W-:Y:S01]  /*4e40*/  F2FP.BF16.F32.PACK_AB R8, R8, R10 ;  /* 0x0000000a0808723e */ /* 0x000fe200000010ff */
[----:B------:R-:W-:Y:S01]  /*4e50*/  FMUL.FTZ R22, R174, R22 ;  /* 0x00000016ae167220 */ /* 0x000fe20000410000 */
[----:B------:R-:W-:Y:S01]  /*4e60*/  FMUL.FTZ R23, R173, R23 ;  /* 0x00000017ad177220 */ /* 0x000fe20000410000 */
[----:B------:R-:W-:Y:S01]  /*4e70*/  F2FP.BF16.F32.PACK_AB R7, R7, R14 ;  /* 0x0000000e0707723e */ /* 0x000fe200000010ff */
[----:B------:R-:W-:Y:S01]  /*4e80*/  FMUL.FTZ R34, R168, R34 ;  /* 0x00000022a8227220 */ /* 0x000fe20000410000 */
[----:B------:R-:W-:Y:S01]  /*4e90*/  F2FP.BF16.F32.PACK_AB R19, R13, R12 ;  /* 0x0000000c0d13723e */ /* 0x000fe200000010ff */
[----:B------:R-:W-:Y:S01]  /*4ea0*/  STS [R211+0x16400], R8 ;  /* 0x01640008d3007388 */ /* 0x000fe20000000800 */
[----:B------:R-:W-:Y:S01]  /*4eb0*/  F2FP.BF16.F32.PACK_AB R23, R23, R22 ;  /* 0x000000161717723e */ /* 0x000fe200000010ff */
[----:B------:R-:W-:Y:S01]  /*4ec0*/  FMUL.FTZ R22, R167, R35 ;  /* 0x00000023a7167220 */ /* 0x000fe20000410000 */
[----:B------:R-:W-:Y:S01]  /*4ed0*/  FADD.FTZ R25, -R2, R25 ;  /* 0x0000001902197221 */ /* 0x000fe20000010100 */
[----:B------:R-:W-:Y:S01]  /*4ee0*/  FADD.FTZ R27, -R0, R27 ;  /* 0x0000001b001b7221 */ /* 0x000fe20000010100 */
[----:B------:R-:W-:Y:S01]  /*4ef0*/  FADD.FTZ R24, -R2, R24 ;  /* 0x0000001802187221 */ /* 0x000fe20000010100 */
[----:B------:R-:W-:Y:S01]  /*4f00*/  FADD.FTZ R26, -R0, R26 ;  /* 0x0000001a001a7221 */ /* 0x000fe20000010100 */
[----:B------:R-:W-:Y:S01]  /*4f10*/  STS [R214+0x16000], R19 ;  /* 0x01600013d6007388 */ /* 0x000fe20000000800 */
[----:B------:R-:W-:Y:S01]  /*4f20*/  FADD.FTZ R29, -R2, R29 ;  /* 0x0000001d021d7221 */ /* 0x000fe20000010100 */
[----:B------:R-:W-:Y:S01]  /*4f30*/  FMUL.FTZ R24, R197, R24 ;  /* 0x00000018c5187220 */ /* 0x000fe20000410000 */
[----:B------:R-:W-:Y:S01]  /*4f40*/  FMUL.FTZ R18, R196, R25 ;  /* 0x00000019c4127220 */ /* 0x000fe20000410000 */
[----:B------:R-:W-:Y:S01]  /*4f50*/  STS [R214+0x16400], R7 ;  /* 0x01640007d6007388 */ /* 0x000fe20000000800 */
[----:B------:R-:W-:Y:S01]  /*4f60*/  FMUL.FTZ R26, R202, R26 ;  /* 0x0000001aca1a7220 */ /* 0x000fe20000410000 */
[----:B------:R-:W-:Y:S01]  /*4f70*/  FMUL.FTZ R6, R201, R27 ;  /* 0x0000001bc9067220 */ /* 0x000fe20000410000 */
        /* <DEDUP_REMOVED lines=9> */
[----:B-1----:R-:W-:Y:S01]  /*5010*/  FMUL.FTZ R3, R199, R31 ;  /* 0x0000001fc7037220 */ /* 0x002fe20000410000 */
[----:B------:R-:W-:Y:S01]  /*5020*/  F2FP.BF16.F32.PACK_AB R18, R18, R24 ;  /* 0x000000181212723e */ /* 0x000fe200000010ff */
[----:B------:R-:W-:Y:S01]  /*5030*/  FADD.FTZ R56, -R2, R56 ;  /* 0x0000003802387221 */ /* 0x000fe20000010100 */
[----:B------:R-:W-:Y:S01]  /*5040*/  F2FP.BF16.F32.PACK_AB R6, R6, R26 ;  /* 0x0000001a0606723e */ /* 0x000fe200000010ff */
[----:B------:R-:W-:Y:S01]  /*5050*/  STS [R217+0x14000], R52 ;  /* 0x01400034d9007388 */ /* 0x000fe20000000800 */
[----:B------:R-:W-:Y:S01]  /*5060*/  FADD.FTZ R16, -R2, R57 ;  /* 0x0000003902107221 */ /* 0x000fe20000010100 */
[----:B------:R-:W-:Y:S01]  /*5070*/  FMUL.FTZ R38, R165, R38 ;  /* 0x00000026a5267220 */ /* 0x000fe20000410000 */
[----:B------:R-:W-:Y:S01]  /*5080*/  FMUL.FTZ R39, R164, R39 ;  /* 0x00000027a4277220 */ /* 0x000fe20000410000 */
[----:B------:R-:W-:Y:S01]  /*5090*/  STS [R217+0x14400], R22 ;  /* 0x01440016d9007388 */ /* 0x000fe20000000800 */
[----:B------:R-:W-:Y:S01]  /*50a0*/  F2FP.BF16.F32.PACK_AB R17, R17, R28 ;  /* 0x0000001c1111723e */ /* 0x000fe200000010ff */
[C---:B------:R-:W-:Y:S01]  /*50b0*/  FADD.FTZ R40, -R2.reuse, R40 ;  /* 0x0000002802287221 */ /* 0x040fe20000010100 */
[----:B------:R-:W-:Y:S01]  /*50c0*/  F2FP.BF16.F32.PACK_AB R3, R3, R30 ;  /* 0x0000001e0303723e */ /* 0x000fe200000010ff */
[C---:B------:R-:W-:Y:S01]  /*50d0*/  FADD.FTZ R41, -R2.reuse, R41 ;  /* 0x0000002902297221 */ /* 0x040fe20000010100 */
[C---:B------:R-:W-:Y:S01]  /*50e0*/  FADD.FTZ R44, -R2.reuse, R44 ;  /* 0x0000002c022c7221 */ /* 0x040fe20000010100 */
[C---:B------:R-:W-:Y:S01]  /*50f0*/  FADD.FTZ R45, -R2.reuse, R45 ;  /* 0x0000002d022d7221 */ /* 0x040fe20000010100 */
[C---:B------:R-:W-:Y:S01]  /*5100*/  FADD.FTZ R60, -R2.reuse, R60 ;  /* 0x0000003c023c7221 */ /* 0x040fe20000010100 */
[----:B------:R-:W-:Y:S01]  /*5110*/  FADD.FTZ R61, -R2, R61 ;  /* 0x0000003d023d7221 */ /* 0x000fe20000010100 */
[----:B------:R-:W-:Y:S01]  /*5120*/  STS [R218+0x16000], R18 ;  /* 0x01600012da007388 */ /* 0x000fe20000000800 */
[----:B------:R-:W-:Y:S01]  /*5130*/  FMUL.FTZ R2, R162, R56 ;  /* 0x00000038a2027220 */ /* 0x000fe20000410000 */
[----:B------:R-:W-:Y:S01]  /*5140*/  FMUL.FTZ R16, R161, R16 ;  /* 0x00000010a1107220 */ /* 0x000fe20000410000 */
[C---:B------:R-:W-:Y:S01]  /*5150*/  FADD.FTZ R42, -R0.reuse, R42 ;  /* 0x0000002a002a7221 */ /* 0x040fe20000010100 */
[----:B------:R-:W-:Y:S01]  /*5160*/  STS [R218+0x16400], R6 ;  /* 0x01640006da007388 */ /* 0x000fe20000000800 */
[----:B------:R-:W-:Y:S01]  /*5170*/  FADD.FTZ R43, -R0, R43 ;  /* 0x0000002b002b7221 */ /* 0x000fe20000010100 */
[----:B------:R-:W-:Y:S01]  /*5180*/  FMUL.FTZ R50, R159, R50 ;  /* 0x000000329f327220 */ /* 0x000fe20000410000 */
[----:B------:R-:W-:Y:S01]  /*5190*/  FMUL.FTZ R51, R158, R51 ;  /* 0x000000339e337220 */ /* 0x000fe20000410000 */
        /* <DEDUP_REMOVED lines=8> */
[----:B------:R-:W-:Y:S01]  /*5220*/  FMUL.FTZ R42, R195, R42 ;  /* 0x0000002ac32a7220 */ /* 0x000fe20000410000 */
[----:B------:R-:W-:Y:S01]  /*5230*/  FMUL.FTZ R2, R194, R43 ;  /* 0x0000002bc2027220 */ /* 0x000fe20000410000 */
        /* <DEDUP_REMOVED lines=24> */
[----:B------:R-:W-:Y:S01]  /*53c0*/  FMUL.FTZ R5, R157, R63 ;  /* 0x0000003f9d057220 */ /* 0x000fe20000410000 */
[----:B------:R-:W-:Y:S01]  /*53d0*/  F2FP.BF16.F32.PACK_AB R4, R4, R58 ;  /* 0x0000003a0404723e */ /* 0x000fe200000010ff */
[----:B------:R-:W-:Y:S01]  /*53e0*/  STS [R213+0x16000], R12 ;  /* 0x0160000cd5007388 */ /* 0x000fe20000000800 */
[----:B------:R-:W-:Y:S01]  /*53f0*/  F2FP.BF16.F32.PACK_AB R9, R9, R60 ;  /* 0x0000003c0909723e */ /* 0x000fe200000010ff */
[----:B------:R-:W-:Y:S01]  /*5400*/  IMAD R147, R243, UR11, RZ ;  /* 0x0000000bf3937c24 */ /* 0x000fe2000f8e02ff */
[----:B------:R-:W-:Y:S01]  /*5410*/  F2FP.BF16.F32.PACK_AB R5, R5, R62 ;  /* 0x0000003e0505723e */ /* 0x000fe200000010ff */
[----:B------:R2:W-:Y:S04]  /*5420*/  STS [R213+0x16400], R0 ;  /* 0x01640000d5007388 */ /* 0x0005e80000000800 */
[----:B------:R-:W-:Y:S04]  /*5430*/  STS [R216+0x14000], R37 ;  /* 0x01400025d8007388 */ /* 0x000fe80000000800 */
[----:B------:R-:W-:Y:S04]  /*5440*/  STS [R216+0x14400], R21 ;  /* 0x01440015d8007388 */ /* 0x000fe80000000800 */
[----:B------:R-:W-:Y:S04]  /*5450*/  STS [R215+0x14000], R36 ;  /* 0x01400024d7007388 */ /* 0x000fe80000000800 */
[----:B------:R-:W-:Y:S01]  /*5460*/  STS [R215+0x14400], R20 ;  /* 0x01440014d7007388 */ /* 0x000fe20000000800 */
[----:B-1----:R-:W-:Y:S03]  /*5470*/  LEA R2, R186, UR5, 0x1 ;  /* 0x00000005ba027c11 */ /* 0x002fe6000f8e08ff */
[----:B------:R-:W-:Y:S04]  /*5480*/  STS [R216+0x16000], R16 ;  /* 0x01600010d8007388 */ /* 0x000fe80000000800 */
[----:B------:R-:W-:Y:S01]  /*5490*/  STS [R216+0x16400], R4 ;  /* 0x01640004d8007388 */ /* 0x000fe20000000800 */
[----:B--2---:R-:W-:Y:S03]  /*54a0*/  IADD3 R0, R2, R178, RZ ;  /* 0x000000b202007210 */ /* 0x004fe60007ffe0ff */
[----:B------:R-:W-:Y:S04]  /*54b0*/  STS [R215+0x16000], R9 ;  /* 0x01600009d7007388 */ /* 0x000fe80000000800 */
[----:B------:R-:W-:Y:S01]  /*54c0*/  STS [R215+0x16400], R5 ;  /* 0x01640005d7007388 */ /* 0x000fe20000000800 */
[----:B------:R-:W-:Y:S06]  /*54d0*/  BAR.SYNC.DEFER_BLOCKING 0x0 ;  /* 0x0000000000007b1d */ /* 0x000fec0000010000 */
[----:B------:R-:W-:Y:S04]  /*54e0*/  LDSM.16.MT88.4 R4, [R176+0x1c000] ;  /* 0x01c00000b004783b */ /* 0x000fe80000004200 */
[----:B------:R-:W1:Y:S04]  /*54f0*/  LDSM.16.MT88.4 R8, [R2+0x8000] ;  /* 0x008000000208783b */ /* 0x000e680000004200 */
[----:B------:R-:W2:Y:S04]  /*5500*/  LDSM.16.MT88.4 R12, [R176+0x20000] ;  /* 0x02000000b00c783b */ /* 0x000ea80000004200 */
[----:B------:R-:W3:Y:S04]  /*5510*/  LDSM.16.MT88.4 R16, [R0+0x8000] ;  /* 0x008000000010783b */ /* 0x000ee80000004200 */
        /* <DEDUP_REMOVED lines=28> */
[-C--:B-1----:R-:W-:Y:S06]  /*56e0*/  HMMA.16816.F32.BF16 R68, R4, R8.reuse, R68 ;  /* 0x000000080444723c */ /* 0x082fec0000041844 */
[C---:B------:R-:W-:Y:S06]  /*56f0*/  HMMA.16816.F32.BF16 R72, R12.reuse, R8, R72 ;  /* 0x000000080c48723c */ /* 0x040fec0000041848 */
[-C--:B------:R-:W-:Y:S06]  /*5700*/  HMMA.16816.F32.BF16 R76, R12, R10.reuse, R76 ;  /* 0x0000000a0c4c723c */ /* 0x080fec000004184c */
[C---:B------:R-:W-:Y:S01]  /*5710*/  HMMA.16816.F32.BF16 R80, R4.reuse, R10, R80 ;  /* 0x0000000a0450723c */ /* 0x040fe20000041850 */
[----:B------:R-:W-:Y:S05]  /*5720*/  LDSM.16.MT88.4 R8, [R2+0xa000] ;  /* 0x00a000000208783b */ /* 0x000fea0000004200 */
[-C--:B--2---:R-:W-:Y:S06]  /*5730*/  HMMA.16816.F32.BF16 R84, R4, R16.reuse, R84 ;  /* 0x000000100454723c */ /* 0x084fec0000041854 */
[C---:B------:R-:W-:Y:S06]  /*5740*/  HMMA.16816.F32.BF16 R88, R12.reuse, R16, R88 ;  /* 0x000000100c58723c */ /* 0x040fec0000041858 */
[-C--:B------:R-:W-:Y:S01]  /*5750*/  HMMA.16816.F32.BF16 R92, R12, R18.reuse, R92 ;  /* 0x000000120c5c723c */ /* 0x080fe2000004185c */
[----:B------:R-:W-:Y:S05]  /*5760*/  LDSM.16.MT88.4 R12, [R176+0x22000] ;  /* 0x02200000b00c783b */ /* 0x000fea0000004200 */
[----:B------:R-:W-:Y:S01]  /*5770*/  HMMA.16816.F32.BF16 R96, R4, R18, R96 ;  /* 0x000000120460723c */ /* 0x000fe20000041860 */
[----:B------:R-:W1:Y:S04]  /*5780*/  LDSM.16.MT88.4 R4, [R176+0x1e000] ;  /* 0x01e00000b004783b */ /* 0x000e680000004200 */
[----:B------:R-:W2:Y:S01]  /*5790*/  LDSM.16.MT88.4 R16, [R0+0xa000] ;  /* 0x00a000000010783b */ /* 0x000ea20000004200 */
[-C--:B---3--:R-:W-:Y:S06]  /*57a0*/  HMMA.16816.F32.BF16 R68, R20, R24.reuse, R68 ;  /* 0x000000181444723c */ /* 0x088fec0000041844 */
[C---:B------:R-:W-:Y:S06]  /*57b0*/  HMMA.16816.F32.BF16 R72, R28.reuse, R24, R72 ;  /* 0x000000181c48723c */ /* 0x040fec0000041848 */
        /* <DEDUP_REMOVED lines=33> */
[----:B------:R4:W3:Y:S01]  /*59d0*/  LDSM.16.MT88.4 R32, [R0+0xb800] ;  /* 0x00b800000020783b */ /* 0x0008e20000004200 */
[-C--:B-1----:R-:W-:Y:S01]  /*59e0*/  HMMA.16816.F32.BF16 R68, R4, R8.reuse, R68 ;  /* 0x000000080444723c */ /* 0x082fe20000041844 */
[----:B------:R-:W-:Y:S05]  /*59f0*/  BAR.SYNC.DEFER_BLOCKING 0x0 ;  /* 0x0000000000007b1d */ /* 0x000fea0000010000 */
[C---:B------:R-:W-:Y:S06]  /*5a00*/  HMMA.16816.F32.BF16 R72, R12.reuse, R8, R72 ;  /* 0x000000080c48723c */ /* 0x040fec0000041848 */
[-C--:B------:R-:W-:Y:S06]  /*5a10*/  HMMA.16816.F32.BF16 R76, R12, R10.reuse, R76 ;  /* 0x0000000a0c4c723c */ /* 0x080fec000004184c */
[C---:B------:R-:W-:Y:S05]  /*5a20*/  HMMA.16816.F32.BF16 R80, R4.reuse, R10, R80 ;  /* 0x0000000a0450723c */ /* 0x040fea0000041850 */
[----:B----4-:R-:W-:Y:S01]  /*5a30*/  LEA R0, -R147, RZ, 0x7 ;  /* 0x000000ff93007211 */ /* 0x010fe200078e39ff */
[-C--:B--2---:R-:W-:Y:S05]  /*5a40*/  HMMA.16816.F32.BF16 R84, R4, R16.reuse, R84 ;  /* 0x000000100454723c */ /* 0x084fea0000041854 */
[C---:B------:R-:W-:Y:S01]  /*5a50*/  LEA R188, P1, R0.reuse, R188, 0x2 ;  /* 0x000000bc00bc7211 */ /* 0x040fe200078210ff */
[C---:B------:R-:W-:Y:S05]  /*5a60*/  HMMA.16816.F32.BF16 R88, R12.reuse, R16, R88 ;  /* 0x000000100c58723c */ /* 0x040fea0000041858 */
[----:B------:R-:W-:Y:S01]  /*5a70*/  LEA.HI.X.SX32 R189, R0, R189, 0x2, P1 ;  /* 0x000000bd00bd7211 */ /* 0x000fe200008f16ff */
[-C--:B------:R-:W-:Y:S06]  /*5a80*/  HMMA.16816.F32.BF16 R92, R12, R18.reuse, R92 ;  /* 0x000000120c5c723c */ /* 0x080fec000004185c */
[----:B------:R-:W-:Y:S06]  /*5a90*/  HMMA.16816.F32.BF16 R96, R4, R18, R96 ;  /* 0x000000120460723c */ /* 0x000fec0000041860 */
[-C--:B---3--:R-:W-:Y:S06]  /*5aa0*/  HMMA.16816.F32.BF16 R68, R20, R24.reuse, R68 ;  /* 0x000000181444723c */ /* 0x088fec0000041844 */
        /* <DEDUP_REMOVED lines=10> */
[----:B------:R-:W1:Y:S02]  /*5b50*/  LDC.64 R4, c[0x0][0x420] ;  /* 0x00010800ff047b82 */ /* 0x000e640000000a00 */
[C---:B-1----:R-:W-:Y:S02]  /*5b60*/  IMAD.U32 R0, R4.reuse, -0x80, RZ ;  /* 0xffffff8004007824 */ /* 0x042fe400078e00ff */
[----:B------:R-:W-:Y:S03]  /*5b70*/  IMAD.SHL.U32 R8, R4, 0x40, RZ ;  /* 0x0000004004087824 */ /* 0x000fe600078e00ff */
[C---:B------:R-:W-:Y:S04]  /*5b80*/  LEA R3, P1, R0.reuse, R222, 0x1 ;  /* 0x000000de00037211 */ /* 0x040fe800078208ff */
[----:B------:R-:W-:Y:S01]  /*5b90*/  LEA.HI.X.SX32 R0, R0, R223, 0x1, P1 ;  /* 0x000000df00007211 */ /* 0x000fe200008f0eff */
[----:B------:R-:W-:Y:S01]  /*5ba0*/  IMAD.MOV.U32 R222, RZ, RZ, R3 ;  /* 0x000000ffffde7224 */ /* 0x000fe200078e0003 */
[----:B------:R-:W-:Y:S03]  /*5bb0*/  SHF.L.U64.HI R3, R4, 0x6, R5 ;  /* 0x0000000604037819 */ /* 0x000fe60000010205 */
[----:B------:R-:W-:Y:S01]  /*5bc0*/  IMAD.MOV.U32 R223, RZ, RZ, R0 ;  /* 0x000000ffffdf7224 */ /* 0x000fe200078e0000 */
[-C--:B------:R-:W-:Y:S02]  /*5bd0*/  IADD3 R6, P1, R222, R8.reuse, RZ ;  /* 0x00000008de067210 */ /* 0x080fe40007f3e0ff */
[----:B------:R-:W-:Y:S02]  /*5be0*/  LEA R0, R244, UR5, 0x1 ;  /* 0x00000005f4007c11 */ /* 0x000fe4000f8e08ff */
[-C--:B------:R-:W-:Y:S01]  /*5bf0*/  IADD3 R4, P2, R6, R8.reuse, RZ ;  /* 0x0000000806047210 */ /* 0x080fe20007f5e0ff */
[--C-:B------:R-:W-:Y:S02]  /*5c00*/  IMAD.X R7, R223, 0x1, R3.reuse, P1 ;  /* 0x00000001df077824 */ /* 0x100fe400008e0603 */
[----:B------:R-:W-:Y:S01]  /*5c10*/  @!PT LDS RZ, [RZ] ;  /* 0x00000000fffff984 */ /* 0x000fe20000000800 */
[----:B------:R-:W-:Y:S01]  /*5c20*/  @!PT LDS RZ, [RZ] ;  /* 0x00000000fffff984 */ /* 0x000fe20000000800 */
[----:B------:R-:W-:Y:S01]  /*5c30*/  @!PT LDS RZ, [RZ] ;  /* 0x00000000fffff984 */ /* 0x000fe20000000800 */
[----:B------:R1:W-:Y:S01]  /*5c40*/  LDGSTS.E.BYPASS.LTC128B.128 [R0+0x8000], desc[UR38][R222.64] ;  /* 0x08000000de007fae */ /* 0x0003e2000b901d66 */
[----:B------:R-:W-:Y:S01]  /*5c50*/  IADD3 R8, P1, R4, R8, RZ ;  /* 0x0000000804087210 */ /* 0x000fe20007f3e0ff */
[--C-:B------:R-:W-:Y:S02]  /*5c60*/  IMAD.X R5, R7, 0x1, R3.reuse, P2 ;  /* 0x0000000107057824 */ /* 0x100fe400010e0603 */
[----:B------:R1:W-:Y:S02]  /*5c70*/  LDGSTS.E.BYPASS.LTC128B.128 [R0+0x9000], desc[UR38][R6.64] ;  /* 0x0900000006007fae */ /* 0x0003e4000b901d66 */
[----:B------:R-:W-:Y:S02]  /*5c80*/  IMAD.X R9, R5, 0x1, R3, P1 ;  /* 0x0000000105097824 */ /* 0x000fe400008e0603 */
[----:B------:R1:W-:Y:S04]  /*5c90*/  LDGSTS.E.BYPASS.LTC128B.128 [R0+0xa000], desc[UR38][R4.64] ;  /* 0x0a00000004007fae */ /* 0x0003e8000b901d66 */
[----:B------:R1:W-:Y:S04]  /*5ca0*/  LDGSTS.E.BYPASS.LTC128B.128 [R0+0xb000], desc[UR38][R8.64] ;  /* 0x0b00000008007fae */ /* 0x0003e8000b901d66 */
[----:B------:R-:W0:Y:S02]  /*5cb0*/  LDGDEPBAR ;  /* 0x00000000000079af */ /* 0x000e240000000000 */
.L_x_279:
[----:B------:R-:W-:Y:S01]  /*5cc0*/  LEA R3, R185, UR5, 0x1 ;  /* 0x00000005b9037c11 */ /* 0x000fe2000f8e08ff */
[----:B------:R-:W-:Y:S01]  /*5cd0*/  LDSM.16.MT88.4 R16, [R2+0xc000] ;  /* 0x00c000000210783b */ /* 0x000fe20000004200 */
[----:B-1----:R-:W-:Y:S01]  /*5ce0*/  VIADD R0, R2, 0xc000 ;  /* 0x0000c00002007836 */ /* 0x002fe20000000000 */
[----:B------:R-:W-:Y:S02]  /*5cf0*/  ULOP3.LUT UR4, UR14, 0x1, URZ, 0xc0, !UPT ;  /* 0x000000010e047892 */ /* 0x000fe4000f8ec03f */
[----:B------:R-:W1:Y:S01]  /*5d00*/  LDSM.16.M88.4 R32, [R3+0x14000] ;  /* 0x014000000320783b */ /* 0x000e620000000200 */
[----:B------:R-:W-:Y:S01]  /*5d10*/  IMAD.IADD R0, R0, 0x1, R178 ;  /* 0x0000000100007824 */ /* 0x000fe200078e02b2 */
[----:B------:R-:W-:Y:S01]  /*5d20*/  UISETP.NE.U32.AND UP0, UPT, UR4, 0x1, UPT ;  /* 0x000000010400788c */ /* 0x000fe2000bf05070 */
[----:B------:R-:W-:Y:S01]  /*5d30*/  IMAD.IADD R144, R184, 0x1, R3 ;  /* 0x00000001b8907824 */ /* 0x000fe200078e0203 */
[----:B------:R-:W2:Y:S01]  /*5d40*/  LDSM.16.M88.4 R28, [R3+0x16000] ;  /* 0x01600000031c783b */ /* 0x000ea20000000200 */
[----:B------:R-:W-:Y:S02]  /*5d50*/  UISETP.GT.AND UP2, UPT, UR14, UR6, UPT ;  /* 0x000000060e00728c */ /* 0x000fe4000bf44270 */
[----:B------:R-:W-:Y:S01]  /*5d60*/  IMAD.IADD R145, R178, 0x1, R144 ;  /* 0x00000001b2917824 */ /* 0x000fe200078e0290 */
[----:B------:R-:W3:Y:S01]  /*5d70*/  LDSM.16.MT88.4 R36, [R0] ;  /* 0x000000000024783b */ /* 0x000ee20000004200 */
[----:B------:R-:W-:Y:S01]  /*5d80*/  IMAD.MOV.U32 R178, RZ, RZ, R245 ;  /* 0x000000ffffb27224 */ /* 0x000fe200078e00f5 */
[----:B------:R-:W-:Y:S02]  /*5d90*/  UIADD3 UR14, UR14, -0x1, URZ ;  /* 0xffffffff0e0e7890 */ /* 0x000fe4000fffe03f */
[----:B------:R-:W-:Y:S04]  /*5da0*/  LDSM.16.MT88.4 R44, [R2+0xc800] ;  /* 0x00c80000022c783b */ /* 0x000fe80000004200 */
[----:B------:R-:W4:Y:S04]  /*5db0*/  LDSM.16.M88.4 R40, [R144+0x14000] ;  /* 0x014000009028783b */ /* 0x000f280000000200 */
[----:B------:R-:W4:Y:S04]  /*5dc0*/  LDSM.16.M88.4 R48, [R144+0x16000] ;  /* 0x016000009030783b */ /* 0x000f280000000200 */
[----:B------:R-:W4:Y:S04]  /*5dd0*/  LDSM.16.MT88.4 R52, [R0+0x800] ;  /* 0x000800000034783b */ /* 0x000f280000004200 */
[----:B------:R-:W-:Y:S04]  /*5de0*/  LDSM.16.M88.4 R56, [R146+0x14000] ;  /* 0x014000009238783b */ /* 0x000fe80000000200 */
[----:B------:R-:W4:Y:S04]  /*5df0*/  LDSM.16.MT88.4 R60, [R2+0xd000] ;  /* 0x00d00000023c783b */ /* 0x000f280000004200 */
[----:B------:R-:W4:Y:S01]  /*5e00*/  LDSM.16.M88.4 R64, [R146+0x16000] ;  /* 0x016000009240783b */ /* 0x000f220000000200 */
[-C--:B-1----:R-:W-:Y:S03]  /*5e10*/  HMMA.16816.F32.BF16 R4, R32, R16.reuse, RZ ;  /* 0x000000102004723c */ /* 0x082fe600000418ff */
[----:B------:R-:W1:Y:S04]  /*5e20*/  LDSM.16.MT88.4 R132, [R0+0x1000] ;  /* 0x001000000084783b */ /* 0x000e680000004200 */
[----:B------:R-:W-:Y:S01]  /*5e30*/  LDSM.16.M88.4 R136, [R145+0x16000] ;  /* 0x016000009188783b */ /* 0x000fe20000000200 */
[C---:B--2---:R-:W-:Y:S03]  /*5e40*/  HMMA.16816.F32.BF16 R8, R28.reuse, R16, RZ ;  /* 0x000000101c08723c */ /* 0x044fe600000418ff */
[----:B------:R-:W-:Y:S03]  /*5e50*/  LDSM.16.MT88.4 R140, [R0+0x1800] ;  /* 0x00180000008c783b */ /* 0x000fe60000004200 */
        /* <DEDUP_REMOVED lines=11> */
[----:B------:R-:W2:Y:S05]  /*5f10*/  LDSM.16.MT88.4 R44, [R2+0xd800] ;  /* 0x00d80000022c783b */ /* 0x000eaa0000004200 */
[-C--:B------:R-:W-:Y:S06]  /*5f20*/  HMMA.16816.F32.BF16 R20, R40, R52.reuse, R20 ;  /* 0x000000342814723c */ /* 0x080fec0000041814 */
[C---:B------:R-:W-:Y:S06]  /*5f30*/  HMMA.16816.F32.BF16 R24, R48.reuse, R52, R24 ;  /* 0x000000343018723c */ /* 0x040fec0000041818 */
[-C--:B------:R-:W-:Y:S01]  /*5f40*/  HMMA.16816.F32.BF16 R28, R48, R54.reuse, R28 ;  /* 0x00000036301c723c */ /* 0x080fe2000004181c */
[----:B------:R-:W-:Y:S05]  /*5f50*/  LDSM.16.MT88.4 R48, [R2+0xe000] ;  /* 0x00e000000230783b */ /* 0x000fea0000004200 */
[----:B------:R-:W-:Y:S01]  /*5f60*/  HMMA.16816.F32.BF16 R32, R40, R54, R32 ;  /* 0x000000362820723c */ /* 0x000fe20000041820 */
[----:B------:R-:W3:Y:S04]  /*5f70*/  LDSM.16.M88.4 R40, [R3+0x18000] ;  /* 0x018000000328783b */ /* 0x000ee80000000200 */
[----:B------:R-:W4:Y:S01]  /*5f80*/  LDSM.16.M88.4 R52, [R3+0x1a000] ;  /* 0x01a000000334783b */ /* 0x000f220000000200 */
[-C--:B------:R-:W-:Y:S06]  /*5f90*/  HMMA.16816.F32.BF16 R4, R56, R60.reuse, R4 ;  /* 0x0000003c3804723c */ /* 0x080fec0000041804 */
[C---:B------:R-:W-:Y:S06]  /*5fa0*/  HMMA.16816.F32.BF16 R8, R64.reuse, R60, R8 ;  /* 0x0000003c4008723c */ /* 0x040fec0000041808 */
[-C--:B------:R-:W-:Y:S06]  /*5fb0*/  HMMA.16816.F32.BF16 R12, R64, R62.reuse, R12 ;  /* 0x0000003e400c723c */ /* 0x080fec000004180c */
[C---:B------:R-:W-:Y:S01]  /*5fc0*/  HMMA.16816.F32.BF16 R16, R56.reuse, R62, R16 ;  /* 0x0000003e3810723c */ /* 0x040fe20000041810 */
[----:B------:R-:W4:Y:S05]  /*5fd0*/  LDSM.16.MT88.4 R60, [R0+0x2000] ;  /* 0x00200000003c783b */ /* 0x000f2a0000004200 */
[-C--:B-1----:R-:W-:Y:S06]  /*5fe0*/  HMMA.16816.F32.BF16 R20, R56, R132.reuse, R20 ;  /* 0x000000843814723c */ /* 0x082fec0000041814 */
[C---:B------:R-:W-:Y:S06]  /*5ff0*/  HMMA.16816.F32.BF16 R24, R64.reuse, R132, R24 ;  /* 0x000000844018723c */ /* 0x040fec0000041818 */
[-C--:B------:R-:W-:Y:S01]  /*6000*/  HMMA.16816.F32.BF16 R28, R64, R134.reuse, R28 ;  /* 0x00000086401c723c */ /* 0x080fe2000004181c */
[----:B------:R-:W-:Y:S05]  /*6010*/  LDSM.16.M88.4 R64, [R144+0x1a000] ;  /* 0x01a000009040783b */ /* 0x000fea0000000200 */
[----:B------:R-:W-:Y:S01]  /*6020*/  HMMA.16816.F32.BF16 R32, R56, R134, R32 ;  /* 0x000000863820723c */ /* 0x000fe20000041820 */
[----:B------:R-:W-:Y:S04]  /*6030*/  LDSM.16.MT88.4 R56, [R2+0xe800] ;  /* 0x00e800000238783b */ /* 0x000fe80000004200 */
[----:B------:R-:W-:Y:S01]  /*6040*/  LDSM.16.MT88.4 R132, [R0+0x2800] ;  /* 0x002800000084783b */ /* 0x000fe20000004200 */
[-C--:B--2---:R-:W-:Y:S06]  /*6050*/  HMMA.16816.F32.BF16 R4, R36, R44.reuse, R4 ;  /* 0x0000002c2404723c */ /* 0x084fec0000041804 */
[C---:B------:R-:W-:Y:S06]  /*6060*/  HMMA.16816.F32.BF16 R8, R136.reuse, R44, R8 ;  /* 0x0000002c8808723c */ /* 0x040fec0000041808 */
[-C--:B------:R-:W-:Y:S06]  /*6070*/  HMMA.16816.F32.BF16 R12, R136, R46.reuse, R12 ;  /* 0x0000002e880c723c */ /* 0x080fec000004180c */
[C---:B------:R-:W-:Y:S01]  /*6080*/  HMMA.16816.F32.BF16 R16, R36.reuse, R46, R16 ;  /* 0x0000002e2410723c */ /* 0x040fe20000041810 */
[----:B------:R-:W1:Y:S05]  /*6090*/  LDSM.16.M88.4 R44, [R144+0x18000] ;  /* 0x01800000902c783b */ /* 0x000e6a0000000200 */
[-C--:B------:R-:W-:Y:S06]  /*60a0*/  HMMA.16816.F32.BF16 R20, R36, R140.reuse, R20 ;  /* 0x0000008c2414723c */ /* 0x080fec0000041814 */
[C---:B------:R-:W-:Y:S06]  /*60b0*/  HMMA.16816.F32.BF16 R24, R136.reuse, R140, R24 ;  /* 0x0000008c8818723c */ /* 0x040fec0000041818 */
[-C--:B------:R-:W-:Y:S01]  /*60c0*/  HMMA.16816.F32.BF16 R28, R136, R142.reuse, R28 ;  /* 0x0000008e881c723c */ /* 0x080fe2000004181c */
[----:B------:R-:W-:Y:S05]  /*60d0*/  LDSM.16.M88.4 R136, [R146+0x1a000] ;  /* 0x01a000009288783b */ /* 0x000fea0000000200 */
[----:B------:R-:W-:Y:S01]  /*60e0*/  HMMA.16816.F32.BF16 R32, R36, R142, R32 ;  /* 0x0000008e2420723c */ /* 0x000fe20000041820 */
[----:B------:R-:W-:Y:S05]  /*60f0*/  LDSM.16.M88.4 R36, [R146+0x18000] ;  /* 0x018000009224783b */ /* 0x000fea0000000200 */
[-C--:B---3--:R-:W-:Y:S06]  /*6100*/  HMMA.16816.F32.BF16 R4, R40, R48.reuse, R4 ;  /* 0x000000302804723c */ /* 0x088fec0000041804 */
[C---:B----4-:R-:W-:Y:S06]  /*6110*/  HMMA.16816.F32.BF16 R8, R52.reuse, R48, R8 ;  /* 0x000000303408723c */ /* 0x050fec0000041808 */
[-C--:B------:R-:W-:Y:S06]  /*6120*/  HMMA.16816.F32.BF16 R12, R52, R50.reuse, R12 ;  /* 0x00000032340c723c */ /* 0x080fec000004180c */
[C---:B------:R-:W-:Y:S01]  /*6130*/  HMMA.16816.F32.BF16 R16, R40.reuse, R50, R16 ;  /* 0x000000322810723c */ /* 0x040fe20000041810 */
[----:B------:R-:W2:Y:S05]  /*6140*/  LDSM.16.MT88.4 R48, [R2+0xf000] ;  /* 0x00f000000230783b */ /* 0x000eaa0000004200 */
[-C--:B------:R-:W-:Y:S06]  /*6150*/  HMMA.16816.F32.BF16 R20, R40, R60.reuse, R20 ;  /* 0x0000003c2814723c */ /* 0x080fec0000041814 */
[C---:B------:R-:W-:Y:S06]  /*6160*/  HMMA.16816.F32.BF16 R24, R52.reuse, R60, R24 ;  /* 0x0000003c3418723c */ /* 0x040fec0000041818 */
[-C--:B------:R-:W-:Y:S01]  /*6170*/  HMMA.16816.F32.BF16 R28, R52, R62.reuse, R28 ;  /* 0x0000003e341c723c */ /* 0x080fe2000004181c */
[----:B------:R-:W3:Y:S05]  /*6180*/  LDSM.16.MT88.4 R52, [R0+0x3000] ;  /* 0x003000000034783b */ /* 0x000eea0000004200 */
[----:B------:R-:W-:Y:S01]  /*6190*/  HMMA.16816.F32.BF16 R32, R40, R62, R32 ;  /* 0x0000003e2820723c */ /* 0x000fe20000041820 */
[----:B------:R-:W-:Y:S04]  /*61a0*/  LDSM.16.M88.4 R40, [R145+0x18000] ;  /* 0x018000009128783b */ /* 0x000fe80000000200 */
[----:B------:R-:W-:Y:S01]  /*61b0*/  LDSM.16.M88.4 R60, [R145+0x1a000] ;  /* 0x01a00000913c783b */ /* 0x000fe20000000200 */
[-C--:B-1----:R-:W-:Y:S06]  /*61c0*/  HMMA.16816.F32.BF16 R4, R44, R56.reuse, R4 ;  /* 0x000000382c04723c */ /* 0x082fec0000041804 */
[C---:B------:R-:W-:Y:S06]  /*61d0*/  HMMA.16816.F32.BF16 R8, R64.reuse, R56, R8 ;  /* 0x000000384008723c */ /* 0x040fec0000041808 */
[-C--:B------:R-:W-:Y:S06]  /*61e0*/  HMMA.16816.F32.BF16 R12, R64, R58.reuse, R12 ;  /* 0x0000003a400c723c */ /* 0x080fec000004180c */
[C---:B------:R-:W-:Y:S01]  /*61f0*/  HMMA.16816.F32.BF16 R16, R44.reuse, R58, R16 ;  /* 0x0000003a2c10723c */ /* 0x040fe20000041810 */
[----:B------:R1:W4:Y:S05]  /*6200*/  LDSM.16.MT88.4 R56, [R2+0xf800] ;  /* 0x00f800000238783b */ /* 0x00032a0000004200 */
[-C--:B------:R-:W-:Y:S06]  /*6210*/  HMMA.16816.F32.BF16 R20, R44, R132.reuse, R20 ;  /* 0x000000842c14723c */ /* 0x080fec0000041814 */
[C---:B------:R-:W-:Y:S06]  /*6220*/  HMMA.16816.F32.BF16 R24, R64.reuse, R132, R24 ;  /* 0x000000844018723c */ /* 0x040fec0000041818 */
[-C--:B------:R-:W-:Y:S01]  /*6230*/  HMMA.16816.F32.BF16 R28, R64, R134.reuse, R28 ;  /* 0x00000086401c723c */ /* 0x080fe2000004181c */
[----:B------:R4:W4:Y:S05]  /*6240*/  LDSM.16.MT88.4 R64, [R0+0x3800] ;  /* 0x003800000040783b */ /* 0x00092a0000004200 */
[----:B------:R-:W-:Y:S05]  /*6250*/  HMMA.16816.F32.BF16 R32, R44, R134, R32 ;  /* 0x000000862c20723c */ /* 0x000fea0000041820 */
[----:B-1----:R-:W-:Y:S01]  /*6260*/  @P0 IADD3 R2, P1, R246, UR10, RZ ;  /* 0x0000000af6020c10 */ /* 0x002fe2000ff3e0ff */
[-C--:B--2---:R-:W-:Y:S01]  /*6270*/  HMMA.16816.F32.BF16 R4, R36, R48.reuse, R4 ;  /* 0x000000302404723c */ /* 0x084fe20000041804 */
[----:B------:R-:W-:Y:S04]  /*6280*/  @UP3 UIADD3 UR10, UP1, UR10, -0x200, URZ ;  /* 0xfffffe000a0a3890 */ /* 0x000fe8000ff3e03f */
[----:B------:R-:W-:Y:S01]  /*6290*/  @P0 IADD3.X R3, R250, UR7, RZ, P1, !PT ;  /* 0x00000007fa030c10 */ /* 0x000fe20008ffe4ff */
[C---:B------:R-:W-:Y:S01]  /*62a0*/  HMMA.16816.F32.BF16 R8, R136.reuse, R48, R8 ;  /* 0x000000308808723c */ /* 0x040fe20000041808 */
[----:B------:R-:W-:Y:S03]  /*62b0*/  @UP3 UIADD3.X UR7, UR7, -0x1, URZ, UP1, !UPT ;  /* 0xffffffff07073890 */ /* 0x000fe60008ffe43f */
[----:B------:R-:W5:Y:S01]  /*62c0*/  @P0 LDG.E R242, desc[UR38][R2.64] ;  /* 0x0000002602f20981 */ /* 0x000f62000c1e1900 */
[C---:B------:R-:W-:Y:S01]  /*62d0*/  IMAD.SHL.U32 R44, R147.reuse, 0x8, RZ ;  /* 0x00000008932c7824 */ /* 0x040fe200078e00ff */
[-C--:B------:R-:W-:Y:S02]  /*62e0*/  HMMA.16816.F32.BF16 R12, R136, R50.reuse, R12 ;  /* 0x00000032880c723c */ /* 0x080fe4000004180c */
[----:B------:R-:W5:Y:S03]  /*62f0*/  @P0 LDG.E R241, desc[UR38][R2.64+0x20] ;  /* 0x0000202602f10981 */ /* 0x000f66000c1e1900 */
[C---:B------:R-:W-:Y:S01]  /*6300*/  IMAD.SHL.U32 R45, R147.reuse, 0x10, RZ ;  /* 0x00000010932d7824 */ /* 0x040fe200078e00ff */
[C---:B------:R-:W-:Y:S01]  /*6310*/  HMMA.16816.F32.BF16 R16, R36.reuse, R50, R16 ;  /* 0x000000322410723c */ /* 0x040fe20000041810 */
[----:B------:R-:W5:Y:S04]  /*6320*/  @P0 LDG.E R240, desc[UR38][R2.64+0x100] ;  /* 0x0001002602f00981 */ /* 0x000f68000c1e1900 */
[----:B------:R1:W5:Y:S01]  /*6330*/  @P0 LDG.E R239, desc[UR38][R2.64+0x120] ;  /* 0x0001202602ef0981 */ /* 0x000362000c1e1900 */
[-C--:B---3--:R-:W-:Y:S05]  /*6340*/  HMMA.16816.F32.BF16 R20, R36, R52.reuse, R20 ;  /* 0x000000342414723c */ /* 0x088fea0000041814 */
[----:B----4-:R-:W-:Y:S01]  /*6350*/  IMAD R0, R147, 0x18, RZ ;  /* 0x0000001893007824 */ /* 0x010fe200078e02ff */
[C---:B------:R-:W-:Y:S06]  /*6360*/  HMMA.16816.F32.BF16 R24, R136.reuse, R52, R24 ;  /* 0x000000348818723c */ /* 0x040fec0000041818 */
[-C--:B------:R-:W-:Y:S06]  /*6370*/  HMMA.16816.F32.BF16 R28, R136, R54.reuse, R28 ;  /* 0x00000036881c723c */ /* 0x080fec000004181c */
[----:B------:R-:W-:Y:S06]  /*6380*/  HMMA.16816.F32.BF16 R32, R36, R54, R32 ;  /* 0x000000362420723c */ /* 0x000fec0000041820 */
[-C--:B------:R-:W-:Y:S05]  /*6390*/  HMMA.16816.F32.BF16 R4, R40, R56.reuse, R4 ;  /* 0x000000382804723c */ /* 0x080fea0000041804 */
[CC--:B------:R-:W-:Y:S01]  /*63a0*/  LEA R36, P0, R44.reuse, R188.reuse, 0x2 ;  /* 0x000000bc2c247211 */ /* 0x0c0fe200078010ff */
[C---:B------:R-:W-:Y:S05]  /*63b0*/  HMMA.16816.F32.BF16 R8, R60.reuse, R56, R8 ;  /* 0x000000383c08723c */ /* 0x040fea0000041808 */
[CC--:B-1----:R-:W-:Y:S01]  /*63c0*/  LEA R2, P1, R45.reuse, R188.reuse, 0x2 ;  /* 0x000000bc2d027211 */ /* 0x0c2fe200078210ff */
[-C--:B------:R-:W-:Y:S05]  /*63d0*/  HMMA.16816.F32.BF16 R12, R60, R58.reuse, R12 ;  /* 0x0000003a3c0c723c */ /* 0x080fea000004180c */
[-C--:B------:R-:W-:Y:S01]  /*63e0*/  LEA.HI.X.SX32 R37, R44, R189.reuse, 0x2, P0 ;  /* 0x000000bd2c257211 */ /* 0x080fe200000f16ff */
[C---:B------:R-:W-:Y:S05]  /*63f0*/  HMMA.16816.F32.BF16 R16, R40.reuse, R58, R16 ;  /* 0x0000003a2810723c */ /* 0x040fea0000041810 */
[----:B------:R1:W-:Y:S01]  /*6400*/  REDG.E.ADD.F32.FTZ.RN.STRONG.GPU desc[UR38][R188.64], R4 ;  /* 0x00000004bc0079a6 */ /* 0x0003e2000c10f3a6 */
[-C--:B------:R-:W-:Y:S03]  /*6410*/  HMMA.16816.F32.BF16 R20, R40, R64.reuse, R20 ;  /* 0x000000402814723c */ /* 0x080fe60000041814 */
[----:B------:R2:W-:Y:S02]  /*6420*/  REDG.E.ADD.F32.FTZ.RN.STRONG.GPU desc[UR38][R36.64], R5 ;  /* 0x00000005240079a6 */ /* 0x0005e4000c10f3a6 */
[-C--:B------:R-:W-:Y:S01]  /*6430*/  LEA.HI.X.SX32 R3, R45, R189.reuse, 0x2, P1 ;  /* 0x000000bd2d037211 */ /* 0x080fe200008f16ff */
[C---:B------:R-:W-:Y:S04]  /*6440*/  HMMA.16816.F32.BF16 R24, R60.reuse, R64, R24 ;  /* 0x000000403c18723c */ /* 0x040fe80000041818 */
[----:B------:R3:W-:Y:S01]  /*6450*/  REDG.E.ADD.F32.FTZ.RN.STRONG.GPU desc[UR38][R2.64], R6 ;  /* 0x00000006020079a6 */ /* 0x0007e2000c10f3a6 */
[CC--:B------:R-:W-:Y:S01]  /*6460*/  LEA R38, P0, R0.reuse, R188.reuse, 0x2 ;  /* 0x000000bc00267211 */ /* 0x0c0fe200078010ff */
[-C--:B------:R-:W-:Y:S05]  /*6470*/  HMMA.16816.F32.BF16 R28, R60, R66.reuse, R28 ;  /* 0x000000423c1c723c */ /* 0x080fea000004181c */
[-C--:B------:R-:W-:Y:S01]  /*6480*/  LEA.HI.X.SX32 R39, R0, R189.reuse, 0x2, P0 ;  /* 0x000000bd00277211 */ /* 0x080fe200000f16ff */
[----:B------:R-:W-:Y:S04]  /*6490*/  HMMA.16816.F32.BF16 R32, R40, R66, R32 ;  /* 0x000000422820723c */ /* 0x000fe80000041820 */
[----:B------:R4:W-:Y:S01]  /*64a0*/  REDG.E.ADD.F32.FTZ.RN.STRONG.GPU desc[UR38][R38.64], R7 ;  /* 0x00000007260079a6 */ /* 0x0009e2000c10f3a6 */
[C---:B------:R-:W-:Y:S02]  /*64b0*/  IMAD.SHL.U32 R0, R147.reuse, 0x40, RZ ;  /* 0x0000004093007824 */ /* 0x040fe400078e00ff */
[C---:B------:R-:W-:Y:S04]  /*64c0*/  IMAD.SHL.U32 R40, R147.reuse, 0x20, RZ ;  /* 0x0000002093287824 */ /* 0x040fe800078e00ff */
[C---:B------:R-:W-:Y:S01]  /*64d0*/  IMAD R42, R147.reuse, 0x28, RZ ;  /* 0x00000028932a7824 */ /* 0x040fe200078e02ff */
[CC--:B-1----:R-:W-:Y:S01]  /*64e0*/  LEA R4, P1, R40.reuse, R188.reuse, 0x2 ;  /* 0x000000bc28047211 */ /* 0x0c2fe200078210ff */
[----:B------:R-:W-:Y:S03]  /*64f0*/  IMAD R41, R147, 0x30, RZ ;  /* 0x0000003093297824 */ /* 0x000fe600078e02ff */
[-C--:B--2---:R-:W-:Y:S02]  /*6500*/  LEA.HI.X.SX32 R5, R40, R189.reuse, 0x2, P1 ;  /* 0x000000bd28057211 */ /* 0x084fe400008f16ff */
[CC--:B---3--:R-:W-:Y:S03]  /*6510*/  LEA R2, P0, R42.reuse, R188.reuse, 0x2 ;  /* 0x000000bc2a027211 */ /* 0x0c8fe600078010ff */
[----:B------:R1:W-:Y:S01]  /*6520*/  REDG.E.ADD.F32.FTZ.RN.STRONG.GPU desc[UR38][R4.64], R8 ;  /* 0x00000008040079a6 */ /* 0x0003e2000c10f3a6 */
[CC--:B------:R-:W-:Y:S02]  /*6530*/  LEA R6, P1, R41.reuse, R188.reuse, 0x2 ;  /* 0x000000bc29067211 */ /* 0x0c0fe400078210ff */
[-C--:B------:R-:W-:Y:S05]  /*6540*/  LEA.HI.X.SX32 R3, R42, R189.reuse, 0x2, P0 ;  /* 0x000000bd2a037211 */ /* 0x080fea00000f16ff */
[----:B------:R2:W-:Y:S01]  /*6550*/  REDG.E.ADD.F32.FTZ.RN.STRONG.GPU desc[UR38][R2.64], R9 ;  /* 0x00000009020079a6 */ /* 0x0005e2000c10f3a6 */
[-C--:B----4-:R-:W-:Y:S01]  /*6560*/  LEA.HI.X.SX32 R7, R41, R189.reuse, 0x2, P1 ;  /* 0x000000bd29077211 */ /* 0x090fe200008f16ff */
[C---:B------:R-:W-:Y:S02]  /*6570*/  IMAD R38, R147.reuse, 0x38, RZ ;  /* 0x0000003893267824 */ /* 0x040fe400078e02ff */
[----:B------:R-:W-:Y:S04]  /*6580*/  LDSM.16.MT88.4 R40, [R176+0x19000] ;  /* 0x01900000b028783b */ /* 0x000fe80000004200 */
[----:B------:R3:W-:Y:S01]  /*6590*/  REDG.E.ADD.F32.FTZ.RN.STRONG.GPU desc[UR38][R6.64], R10 ;  /* 0x0000000a060079a6 */ /* 0x0007e2000c10f3a6 */
[CC--:B-1----:R-:W-:Y:S01]  /*65a0*/  LEA R4, P0, R38.reuse, R188.reuse, 0x2 ;  /* 0x000000bc26047211 */ /* 0x0c2fe200078010ff */
[C---:B------:R-:W-:Y:S03]  /*65b0*/  IMAD R8, R147.reuse, 0x50, RZ ;  /* 0x0000005093087824 */ /* 0x040fe600078e02ff */
[-C--:B------:R-:W-:Y:S02]  /*65c0*/  LEA.HI.X.SX32 R5, R38, R189.reuse, 0x2, P0 ;  /* 0x000000bd26057211 */ /* 0x080fe400000f16ff */
[CC--:B--2---:R-:W-:Y:S01]  /*65d0*/  LEA R2, P1, R0.reuse, R188.reuse, 0x2 ;  /* 0x000000bc00027211 */ /* 0x0c4fe200078210ff */
[C---:B------:R-:W-:Y:S02]  /*65e0*/  IMAD R9, R147.reuse, 0x48, RZ ;  /* 0x0000004893097824 */ /* 0x040fe400078e02ff */
[----:B------:R1:W-:Y:S01]  /*65f0*/  REDG.E.ADD.F32.FTZ.RN.STRONG.GPU desc[UR38][R4.64], R11 ;  /* 0x0000000b040079a6 */ /* 0x0003e2000c10f3a6 */
[-C--:B------:R-:W-:Y:S01]  /*6600*/  LEA.HI.X.SX32 R3, R0, R189.reuse, 0x2, P1 ;  /* 0x000000bd00037211 */ /* 0x080fe200008f16ff */
[----:B------:R-:W-:Y:S01]  /*6610*/  IMAD R0, R147, 0x58, RZ ;  /* 0x0000005893007824 */ /* 0x000fe200078e02ff */
[CC--:B---3--:R-:W-:Y:S03]  /*6620*/  LEA R6, P0, R9.reuse, R188.reuse, 0x2 ;  /* 0x000000bc09067211 */ /* 0x0c8fe600078010ff */
[----:B------:R2:W-:Y:S01]  /*6630*/  REDG.E.ADD.F32.FTZ.RN.STRONG.GPU desc[UR38][R2.64], R16 ;  /* 0x00000010020079a6 */ /* 0x0005e2000c10f3a6 */
[-C--:B------:R-:W-:Y:S01]  /*6640*/  LEA.HI.X.SX32 R7, R9, R189.reuse, 0x2, P0 ;  /* 0x000000bd09077211 */ /* 0x080fe200000f16ff */
[C---:B------:R-:W-:Y:S04]  /*6650*/  IMAD R9, R147.reuse, 0x60, RZ ;  /* 0x0000006093097824 */ /* 0x040fe800078e02ff */
[----:B------:R3:W-:Y:S01]  /*6660*/  REDG.E.ADD.F32.FTZ.RN.STRONG.GPU desc[UR38][R6.64], R17 ;  /* 0x00000011060079a6 */ /* 0x0007e2000c10f3a6 */
[CC--:B-1----:R-:W-:Y:S04]  /*6670*/  LEA R4, P1, R8.reuse, R188.reuse, 0x2 ;  /* 0x000000bc08047211 */ /* 0x0c2fe800078210ff */
[-C--:B------:R-:W-:Y:S01]  /*6680*/  LEA.HI.X.SX32 R5, R8, R189.reuse, 0x2, P1 ;  /* 0x000000bd08057211 */ /* 0x080fe200008f16ff */
[C---:B------:R-:W-:Y:S01]  /*6690*/  IMAD R8, R147.reuse, 0x68, RZ ;  /* 0x0000006893087824 */ /* 0x040fe200078e02ff */
[CC--:B--2---:R-:W-:Y:S03]  /*66a0*/  LEA R2, P0, R0.reuse, R188.reuse, 0x2 ;  /* 0x000000bc00027211 */ /* 0x0c4fe600078010ff */
[----:B------:R1:W-:Y:S01]  /*66b0*/  REDG.E.ADD.F32.FTZ.RN.STRONG.GPU desc[UR38][R4.64], R18 ;  /* 0x00000012040079a6 */ /* 0x0003e2000c10f3a6 */
[-C--:B------:R-:W-:Y:S01]  /*66c0*/  LEA.HI.X.SX32 R3, R0, R189.reuse, 0x2, P0 ;  /* 0x000000bd00037211 */ /* 0x080fe200000f16ff */
[C---:B------:R-:W-:Y:S02]  /*66d0*/  IMAD R0, R147.reuse, 0x70, RZ ;  /* 0x0000007093007824 */ /* 0x040fe400078e02ff */
[----:B------:R-:W-:Y:S01]  /*66e0*/  IMAD R147, R147, 0x78, RZ ;  /* 0x0000007893937824 */ /* 0x000fe200078e02ff */
[CC--:B---3--:R-:W-:Y:S01]  /*66f0*/  LEA R6, P1, R9.reuse, R188.reuse, 0x2 ;  /* 0x000000bc09067211 */ /* 0x0c8fe200078210ff */
[----:B------:R2:W-:Y:S03]  /*6700*/  REDG.E.ADD.F32.FTZ.RN.STRONG.GPU desc[UR38][R2.64], R19 ;  /* 0x00000013020079a6 */ /* 0x0005e6000c10f3a6 */
[-C--:B------:R-:W-:Y:S05]  /*6710*/  LEA.HI.X.SX32 R7, R9, R189.reuse, 0x2, P1 ;  /* 0x000000bd09077211 */ /* 0x080fea00008f16ff */
[----:B------:R3:W-:Y:S01]  /*6720*/  REDG.E.ADD.F32.FTZ.RN.STRONG.GPU desc[UR38][R6.64], R12 ;  /* 0x0000000c060079a6 */ /* 0x0007e2000c10f3a6 */
[CC--:B-1----:R-:W-:Y:S04]  /*6730*/  LEA R4, P0, R8.reuse, R188.reuse, 0x2 ;  /* 0x000000bc08047211 */ /* 0x0c2fe800078010ff */
[-C--:B------:R-:W-:Y:S02]  /*6740*/  LEA.HI.X.SX32 R5, R8, R189.reuse, 0x2, P0 ;  /* 0x000000bd08057211 */ /* 0x080fe400000f16ff */
[CC--:B--2---:R-:W-:Y:S03]  /*6750*/  LEA R2, P1, R0.reuse, R188.reuse, 0x2 ;  /* 0x000000bc00027211 */ /* 0x0c4fe600078210ff */
[----:B------:R-:W-:Y:S01]  /*6760*/  REDG.E.ADD.F32.FTZ.RN.STRONG.GPU desc[UR38][R4.64], R13 ;  /* 0x0000000d040079a6 */ /* 0x000fe2000c10f3a6 */
[-C--:B------:R-:W-:Y:S01]  /*6770*/  LEA.HI.X.SX32 R3, R0, R189.reuse, 0x2, P1 ;  /* 0x000000bd00037211 */ /* 0x080fe200008f16ff */
[----:B------:R-:W-:Y:S01]  /*6780*/  VIADD R0, R45, 0x20 ;  /* 0x000000202d007836 */ /* 0x000fe20000000000 */
[CC--:B---3--:R-:W-:Y:S03]  /*6790*/  LEA R6, P0, R147.reuse, R188.reuse, 0x2 ;  /* 0x000000bc93067211 */ /* 0x0c8fe600078010ff */
[----:B------:R1:W-:Y:S01]  /*67a0*/  REDG.E.ADD.F32.FTZ.RN.STRONG.GPU desc[UR38][R2.64], R14 ;  /* 0x0000000e020079a6 */ /* 0x0003e2000c10f3a6 */
[-C--:B------:R-:W-:Y:S02]  /*67b0*/  LEA.HI.X.SX32 R7, R147, R189.reuse, 0x2, P0 ;  /* 0x000000bd93077211 */ /* 0x080fe400000f16ff */
[CC--:B------:R-:W-:Y:S03]  /*67c0*/  LEA R8, P0, R0.reuse, R188.reuse, 0x2 ;  /* 0x000000bc00087211 */ /* 0x0c0fe600078010ff */
[----:B------:R2:W-:Y:S01]  /*67d0*/  REDG.E.ADD.F32.FTZ.RN.STRONG.GPU desc[UR38][R6.64], R15 ;  /* 0x0000000f060079a6 */ /* 0x0005e2000c10f3a6 */
[-C--:B------:R-:W-:Y:S03]  /*67e0*/  LEA.HI.X.SX32 R9, R0, R189.reuse, 0x2, P0 ;  /* 0x000000bd00097211 */ /* 0x080fe600000f16ff */
[----:B------:R-:W-:Y:S04]  /*67f0*/  REDG.E.ADD.F32.FTZ.RN.STRONG.GPU desc[UR38][R188.64+0x80], R20 ;  /* 0x00008014bc0079a6 */ /* 0x000fe8000c10f3a6 */
[----:B------:R-:W-:Y:S04]  /*6800*/  REDG.E.ADD.F32.FTZ.RN.STRONG.GPU desc[UR38][R36.64+0x80], R21 ;  /* 0x00008015240079a6 */ /* 0x000fe8000c10f3a6 */
[----:B------:R3:W-:Y:S04]  /*6810*/  REDG.E.ADD.F32.FTZ.RN.STRONG.GPU desc[UR38][R8.64], R22 ;  /* 0x00000016080079a6 */ /* 0x0007e8000c10f3a6 */
[----:B------:R-:W-:Y:S01]  /*6820*/  LDSM.16.MT88.4 R36, [R177+0x1000] ;  /* 0x00100000b124783b */ /* 0x000fe20000004200 */
[C---:B-1----:R-:W-:Y:S04]  /*6830*/  IMAD.IADD R2, R44.reuse, 0x1, R0 ;  /* 0x000000012c027824 */ /* 0x042fe800078e0200 */
[----:B------:R-:W-:Y:S01]  /*6840*/  IMAD.IADD R0, R44, 0x1, R2 ;  /* 0x000000012c007824 */ /* 0x000fe200078e0202 */
[-C--:B--2---:R-:W-:Y:S03]  /*6850*/  LEA R6, P0, R2, R188.reuse, 0x2 ;  /* 0x000000bc02067211 */ /* 0x084fe600078010ff */
[----:B------:R-:W-:Y:S01]  /*6860*/  IMAD.IADD R3, R44, 0x1, R0 ;  /* 0x000000012c037824 */ /* 0x000fe200078e0200 */
[-C--:B------:R-:W-:Y:S02]  /*6870*/  LEA.HI.X.SX32 R7, R2, R189.reuse, 0x2, P0 ;  /* 0x000000bd02077211 */ /* 0x080fe400000f16ff */
[CC--:B------:R-:W-:Y:S03]  /*6880*/  LEA R4, P0, R0.reuse, R188.reuse, 0x2 ;  /* 0x000000bc00047211 */ /* 0x0c0fe600078010ff */
[----:B------:R1:W-:Y:S01]  /*6890*/  REDG.E.ADD.F32.FTZ.RN.STRONG.GPU desc[UR38][R6.64], R23 ;  /* 0x00000017060079a6 */ /* 0x0003e2000c10f3a6 */
[-C--:B------:R-:W-:Y:S01]  /*68a0*/  LEA.HI.X.SX32 R5, R0, R189.reuse, 0x2, P0 ;  /* 0x000000bd00057211 */ /* 0x080fe200000f16ff */
[C---:B------:R-:W-:Y:S02]  /*68b0*/  IMAD.IADD R0, R44.reuse, 0x1, R3 ;  /* 0x000000012c007824 */ /* 0x040fe400078e0203 */
[----:B------:R-:W-:Y:S02]  /*68c0*/  LDSM.16.MT88.4 R20, [R176+0x14800] ;  /* 0x01480000b014783b */ /* 0x000fe40000004200 */
[----:B------:R-:W-:Y:S01]  /*68d0*/  IMAD.IADD R2, R44, 0x1, R0 ;  /* 0x000000012c027824 */ /* 0x000fe200078e0200 */
[CC--:B---3--:R-:W-:Y:S01]  /*68e0*/  LEA R8, P0, R0.reuse, R188.reuse, 0x2 ;  /* 0x000000bc00087211 */ /* 0x0c8fe200078010ff */
[----:B------:R2:W-:Y:S03]  /*68f0*/  REDG.E.ADD.F32.FTZ.RN.STRONG.GPU desc[UR38][R4.64], R24 ;  /* 0x00000018040079a6 */ /* 0x0005e6000c10f3a6 */
[-C--:B------:R-:W-:Y:S01]  /*6900*/  LEA.HI.X.SX32 R9, R0, R189.reuse, 0x2, P0 ;  /* 0x000000bd00097211 */ /* 0x080fe200000f16ff */
[C---:B------:R-:W-:Y:S01]  /*6910*/  IMAD.IADD R0, R44.reuse, 0x1, R2 ;  /* 0x000000012c007824 */ /* 0x040fe200078e0202 */
[CC--:B-1----:R-:W-:Y:S04]  /*6920*/  LEA R6, P1, R3.reuse, R188.reuse, 0x2 ;  /* 0x000000bc03067211 */ /* 0x0c2fe800078210ff */
[-C--:B------:R-:W-:Y:S01]  /*6930*/  LEA.HI.X.SX32 R7, R3, R189.reuse, 0x2, P1 ;  /* 0x000000bd03077211 */ /* 0x080fe200008f16ff */
[----:B------:R-:W-:Y:S01]  /*6940*/  IMAD.IADD R3, R44, 0x1, R0 ;  /* 0x000000012c037824 */ /* 0x000fe200078e0200 */
[CC--:B--2---:R-:W-:Y:S03]  /*6950*/  LEA R4, P0, R2.reuse, R188.reuse, 0x2 ;  /* 0x000000bc02047211 */ /* 0x0c4fe600078010ff */
[----:B------:R1:W-:Y:S01]  /*6960*/  REDG.E.ADD.F32.FTZ.RN.STRONG.GPU desc[UR38][R6.64], R25 ;  /* 0x00000019060079a6 */ /* 0x0003e2000c10f3a6 */
[-C--:B------:R-:W-:Y:S03]  /*6970*/  LEA.HI.X.SX32 R5, R2, R189.reuse, 0x2, P0 ;  /* 0x000000bd02057211 */ /* 0x080fe600000f16ff */
[----:B------:R2:W-:Y:S01]  /*6980*/  REDG.E.ADD.F32.FTZ.RN.STRONG.GPU desc[UR38][R8.64], R26 ;  /* 0x0000001a080079a6 */ /* 0x0005e2000c10f3a6 */
[----:B------:R-:W-:Y:S03]  /*6990*/  IMAD.IADD R2, R44, 0x1, R3 ;  /* 0x000000012c027824 */ /* 0x000fe600078e0203 */
[----:B------:R3:W-:Y:S04]  /*69a0*/  REDG.E.ADD.F32.FTZ.RN.STRONG.GPU desc[UR38][R4.64], R27 ;  /* 0x0000001b040079a6 */ /* 0x0007e8000c10f3a6 */
[----:B------:R-:W-:Y:S01]  /*69b0*/  LDSM.16.MT88.4 R24, [R177+0x800] ;  /* 0x00080000b118783b */ /* 0x000fe20000004200 */
[CC--:B-1----:R-:W-:Y:S04]  /*69c0*/  LEA R6, P0, R0.reuse, R188.reuse, 0x2 ;  /* 0x000000bc00067211 */ /* 0x0c2fe800078010ff */
[-C--:B------:R-:W-:Y:S01]  /*69d0*/  LEA.HI.X.SX32 R7, R0, R189.reuse, 0x2, P0 ;  /* 0x000000bd00077211 */ /* 0x080fe200000f16ff */
[----:B------:R-:W-:Y:S01]  /*69e0*/  IMAD.IADD R0, R44, 0x1, R2 ;  /* 0x000000012c007824 */ /* 0x000fe200078e0202 */
[CC--:B--2---:R-:W-:Y:S02]  /*69f0*/  LEA R8, P0, R2.reuse, R188.reuse, 0x2 ;  /* 0x000000bc02087211 */ /* 0x0c4fe400078010ff */
[CC--:B---3--:R-:W-:Y:S01]  /*6a00*/  LEA R4, P1, R3.reuse, R188.reuse, 0x2 ;  /* 0x000000bc03047211 */ /* 0x0c8fe200078210ff */
[----:B------:R1:W-:Y:S01]  /*6a10*/  REDG.E.ADD.F32.FTZ.RN.STRONG.GPU desc[UR38][R6.64], R32 ;  /* 0x00000020060079a6 */ /* 0x0003e2000c10f3a6 */
[-C--:B------:R-:W-:Y:S02]  /*6a20*/  LEA.HI.X.SX32 R9, R2, R189.reuse, 0x2, P0 ;  /* 0x000000bd02097211 */ /* 0x080fe400000f16ff */
[-C--:B------:R-:W-:Y:S01]  /*6a30*/  LEA.HI.X.SX32 R5, R3, R189.reuse, 0x2, P1 ;  /* 0x000000bd03057211 */ /* 0x080fe200008f16ff */
[----:B------:R-:W-:Y:S01]  /*6a40*/  IMAD.IADD R3, R44, 0x1, R0 ;  /* 0x000000012c037824 */ /* 0x000fe200078e0200 */
[CC--:B------:R-:W-:Y:S03]  /*6a50*/  LEA R12, P0, R0.reuse, R188.reuse, 0x2 ;  /* 0x000000bc000c7211 */ /* 0x0c0fe600078010ff */
[----:B------:R2:W-:Y:S01]  /*6a60*/  REDG.E.ADD.F32.FTZ.RN.STRONG.GPU desc[UR38][R4.64], R33 ;  /* 0x00000021040079a6 */ /* 0x0005e2000c10f3a6 */
[-C--:B------:R-:W-:Y:S01]  /*6a70*/  LEA.HI.X.SX32 R13, R0, R189.reuse, 0x2, P0 ;  /* 0x000000bd000d7211 */ /* 0x080fe200000f16ff */
[C---:B------:R-:W-:Y:S01]  /*6a80*/  IMAD.IADD R2, R44.reuse, 0x1, R3 ;  /* 0x000000012c027824 */ /* 0x040fe200078e0203 */
[CC--:B------:R-:W-:Y:S01]  /*6a90*/  LEA R10, P0, R3.reuse, R188.reuse, 0x2 ;  /* 0x000000bc030a7211 */ /* 0x0c0fe200078010ff */
[----:B------:R3:W-:Y:S02]  /*6aa0*/  REDG.E.ADD.F32.FTZ.RN.STRONG.GPU desc[UR38][R8.64], R34 ;  /* 0x00000022080079a6 */ /* 0x0007e4000c10f3a6 */
[----:B------:R-:W-:Y:S01]  /*6ab0*/  IMAD.IADD R0, R44, 0x1, R2 ;  /* 0x000000012c007824 */ /* 0x000fe200078e0202 */
[-C--:B------:R-:W-:Y:S01]  /*6ac0*/  LEA.HI.X.SX32 R11, R3, R189.reuse, 0x2, P0 ;  /* 0x000000bd030b7211 */ /* 0x080fe200000f16ff */
[----:B------:R-:W-:Y:S04]  /*6ad0*/  REDG.E.ADD.F32.FTZ.RN.STRONG.GPU desc[UR38][R12.64], R35 ;  /* 0x000000230c0079a6 */ /* 0x000fe8000c10f3a6 */
[----:B------:R-:W-:Y:S04]  /*6ae0*/  REDG.E.ADD.F32.FTZ.RN.STRONG.GPU desc[UR38][R10.64], R28 ;  /* 0x0000001c0a0079a6 */ /* 0x000fe8000c10f3a6 */
[----:B------:R-:W-:Y:S01]  /*6af0*/  LDSM.16.MT88.4 R12, [R176+0x18000] ;  /* 0x01800000b00c783b */ /* 0x000fe20000004200 */
[CC--:B-1----:R-:W-:Y:S03]  /*6b00*/  LEA R6, P1, R0.reuse, R188.reuse, 0x2 ;  /* 0x000000bc00067211 */ /* 0x0c2fe600078210ff */
[----:B------:R-:W-:Y:S01]  /*6b10*/  LDSM.16.MT88.4 R32, [R176+0x18800] ;  /* 0x01880000b020783b */ /* 0x000fe20000004200 */
[-C--:B------:R-:W-:Y:S02]  /*6b20*/  LEA.HI.X.SX32 R7, R0, R189.reuse, 0x2, P1 ;  /* 0x000000bd00077211 */ /* 0x080fe400008f16ff */
[----:B------:R-:W-:Y:S01]  /*6b30*/  PLOP3.LUT P1, PT, PT, PT, UP0, 0x80, 0x0 ;  /* 0x000000000000781c */ /* 0x000fe20003f2f008 */
[----:B------:R-:W-:Y:S01]  /*6b40*/  @UP3 UIADD3 UR8, UP0, UR8, -0x200, URZ ;  /* 0xfffffe0008083890 */ /* 0x000fe2000ff1e03f */
[----:B--2---:R-:W-:Y:S02]  /*6b50*/  IMAD.IADD R5, R44, 0x1, R0 ;  /* 0x000000012c057824 */ /* 0x004fe400078e0200 */
[----:B------:R-:W-:Y:S01]  /*6b60*/  IMAD.IADD R0, R178, 0x1, R177 ;  /* 0x00000001b2007824 */ /* 0x000fe200078e02b1 */
[----:B------:R-:W-:Y:S01]  /*6b70*/  @UP3 UIADD3.X UR9, UR9, -0x1, URZ, UP0, !UPT ;  /* 0xffffffff09093890 */ /* 0x000fe200087fe43f */
[CC--:B---3--:R-:W-:Y:S02]  /*6b80*/  LEA R8, P2, R2.reuse, R188.reuse, 0x2 ;  /* 0x000000bc02087211 */ /* 0x0c8fe400078410ff */
[C---:B------:R-:W-:Y:S01]  /*6b90*/  LEA R4, P0, R5.reuse, R188, 0x2 ;  /* 0x000000bc05047211 */ /* 0x040fe200078010ff */
[----:B------:R-:W-:Y:S01]  /*6ba0*/  LDSM.16.MT88.4 R16, [R0] ;  /* 0x000000000010783b */ /* 0x000fe20000004200 */
[-C--:B------:R-:W-:Y:S02]  /*6bb0*/  LEA.HI.X.SX32 R9, R2, R189.reuse, 0x2, P2 ;  /* 0x000000bd02097211 */ /* 0x080fe400010f16ff */
[----:B------:R-:W-:Y:S02]  /*6bc0*/  LEA.HI.X.SX32 R5, R5, R189, 0x2, P0 ;  /* 0x000000bd05057211 */ /* 0x000fe400000f16ff */
[----:B------:R-:W-:Y:S01]  /*6bd0*/  PLOP3.LUT P0, PT, PT, PT, UP2, 0x80, 0x0 ;  /* 0x000000000000781c */ /* 0x000fe20003f0f028 */
[----:B------:R-:W-:Y:S04]  /*6be0*/  REDG.E.ADD.F32.FTZ.RN.STRONG.GPU desc[UR38][R8.64], R29 ;  /* 0x0000001d080079a6 */ /* 0x000fe8000c10f3a6 */
[----:B------:R-:W-:Y:S04]  /*6bf0*/  REDG.E.ADD.F32.FTZ.RN.STRONG.GPU desc[UR38][R6.64], R30 ;  /* 0x0000001e060079a6 */ /* 0x000fe8000c10f3a6 */
[----:B------:R-:W-:Y:S04]  /*6c00*/  REDG.E.ADD.F32.FTZ.RN.STRONG.GPU desc[UR38][R4.64], R31 ;  /* 0x0000001f040079a6 */ /* 0x000fe8000c10f3a6 */
[----:B------:R-:W-:Y:S04]  /*6c10*/  LDSM.16.MT88.4 R4, [R176+0x14000] ;  /* 0x01400000b004783b */ /* 0x000fe80000004200 */
[----:B------:R-:W1:Y:S04]  /*6c20*/  LDSM.16.MT88.4 R8, [R177] ;  /* 0x00000000b108783b */ /* 0x000e680000004200 */
        /* <DEDUP_REMOVED lines=93> */
.L_x_277:
        /* <DEDUP_REMOVED lines=16> */
[----:B------:R-:W1:Y:S01]  /*7300*/  S2R R19, SR_TID.X ;  /* 0x0000000000137919 */ /* 0x000e620000002100 */
        /* <DEDUP_REMOVED lines=31> */
[----:B-1----:R-:W-:Y:S01]  /*7500*/  SHF.R.S32.HI R9, RZ, 0x1f, R19 ;  /* 0x0000001fff097819 */ /* 0x002fe20000011413 */
[----:B------:R-:W-:Y:S01]  /*7510*/  FMUL.FTZ R122, R122, UR4 ;  /* 0x000000047a7a7c20 */ /* 0x000fe20008410000 */
[----:B------:R-:W-:Y:S01]  /*7520*/  F2FP.BF16.F32.PACK_AB R14, R14, R110 ;  /* 0x0000006e0e0e723e */ /* 0x000fe200000010ff */
[----:B------:R-:W-:Y:S01]  /*7530*/  FMUL.FTZ R16, R123, UR4 ;  /* 0x000000047b107c20 */ /* 0x000fe20008410000 */
[----:B------:R-:W-:Y:S01]  /*7540*/  F2FP.BF16.F32.PACK_AB R11, R11, R116 ;  /* 0x000000740b0b723e */ /* 0x000fe200000010ff */
[----:B------:R-:W-:Y:S01]  /*7550*/  FMUL.FTZ R124, R124, UR4 ;  /* 0x000000047c7c7c20 */ /* 0x000fe20008410000 */
[----:B------:R-:W-:Y:S01]  /*7560*/  FMUL.FTZ R125, R125, UR4 ;  /* 0x000000047d7d7c20 */ /* 0x000fe20008410000 */
[----:B------:R1:W-:Y:S01]  /*7570*/  STS [R252], R5 ;  /* 0x00000005fc007388 */ /* 0x0003e20000000800 */
[----:B------:R-:W-:Y:S01]  /*7580*/  F2FP.BF16.F32.PACK_AB R18, R18, R118 ;  /* 0x000000761212723e */ /* 0x000fe200000010ff */
[----:B------:R-:W-:Y:S01]  /*7590*/  FMUL.FTZ R126, R126, UR4 ;  /* 0x000000047e7e7c20 */ /* 0x000fe20008410000 */
[----:B------:R-:W-:Y:S01]  /*75a0*/  FMUL.FTZ R127, R127, UR4 ;  /* 0x000000047f7f7c20 */ /* 0x000fe20008410000 */
[----:B------:R1:W-:Y:S01]  /*75b0*/  STS [R252+0x400], R4 ;  /* 0x00040004fc007388 */ /* 0x0003e20000000800 */
[----:B------:R-:W-:Y:S01]  /*75c0*/  F2FP.BF16.F32.PACK_AB R15, R15, R128 ;  /* 0x000000800f0f723e */ /* 0x000fe200000010ff */
[----:B------:R-:W-:Y:S01]  /*75d0*/  ULDC.64 UR10, c[0x0][0x450] ;  /* 0x00011400000a7ab9 */ /* 0x000fe20000000a00 */
[----:B------:R-:W-:Y:S01]  /*75e0*/  LEA.HI R9, R9, R19, RZ, 0x3 ;  /* 0x0000001309097211 */ /* 0x000fe200078f18ff */
[----:B------:R-:W-:Y:S01]  /*75f0*/  ULDC.64 UR6, c[0x0][0x458] ;  /* 0x0001160000067ab9 */ /* 0x000fe20000000a00 */
[----:B------:R-:W-:Y:S01]  /*7600*/  F2FP.BF16.F32.PACK_AB R130, R131, R130 ;  /* 0x000000828382723e */ /* 0x000fe200000010ff */
[----:B------:R-:W4:Y:S01]  /*7610*/  LDC.64 R12, c[0x0][0x438] ;  /* 0x00010e00ff0c7b82 */ /* 0x000f220000000a00 */
[----:B------:R-:W-:Y:S01]  /*7620*/  F2FP.BF16.F32.PACK_AB R17, R17, R120 ;  /* 0x000000781111723e */ /* 0x000fe200000010ff */
[----:B------:R-:W-:Y:S01]  /*7630*/  UIMAD UR4, UR42, UR10, URZ ;  /* 0x0000000a2a0472a4 */ /* 0x000fe2000f8e023f */
[----:B------:R-:W-:Y:S01]  /*7640*/  F2FP.BF16.F32.PACK_AB R16, R16, R122 ;  /* 0x0000007a1010723e */ /* 0x000fe200000010ff */
[----:B------:R-:W-:Y:S01]  /*7650*/  UIMAD UR42, UR42, UR6, URZ ;  /* 0x000000062a2a72a4 */ /* 0x000fe2000f8e023f */
[----:B------:R-:W-:Y:S01]  /*7660*/  F2FP.BF16.F32.PACK_AB R124, R125, R124 ;  /* 0x0000007c7d7c723e */ /* 0x000fe200000010ff */
[----:B------:R-:W-:Y:S01]  /*7670*/  UIMAD UR4, UR29, UR11, UR4 ;  /* 0x0000000b1d0472a4 */ /* 0x000fe2000f8e0204 */
[----:B------:R-:W-:Y:S01]  /*7680*/  SHF.R.S32.HI R0, RZ, 0x3, R9 ;  /* 0x00000003ff007819 */ /* 0x000fe20000011409 */
[----:B------:R-:W-:Y:S01]  /*7690*/  ULDC.64 UR8, c[0x0][0x3f0] ;  /* 0x0000fc0000087ab9 */ /* 0x000fe20000000a00 */
[----:B------:R-:W-:-:S02]  /*76a0*/  F2FP.BF16.F32.PACK_AB R126, R127, R126 ;  /* 0x0000007e7f7e723e */ /* 0x000fc400000010ff */
[----:B------:R-:W-:Y:S02]  /*76b0*/  F2FP.BF16.F32.PACK_AB R68, R69, R68 ;  /* 0x000000444544723e */ /* 0x000fe400000010ff */
[----:B------:R-:W-:Y:S02]  /*76c0*/  F2FP.BF16.F32.PACK_AB R70, R71, R70 ;  /* 0x000000464746723e */ /* 0x000fe400000010ff */
[----:B------:R-:W-:Y:S02]  /*76d0*/  F2FP.BF16.F32.PACK_AB R80, R81, R80 ;  /* 0x000000505150723e */ /* 0x000fe400000010ff */
[----:B-1----:R-:W-:Y:S02]  /*76e0*/  LOP3.LUT R5, R9, 0xfffffff8, RZ, 0xc0, !PT ;  /* 0xfffffff809057812 */ /* 0x002fe400078ec0ff */
[----:B------:R-:W-:Y:S02]  /*76f0*/  F2FP.BF16.F32.PACK_AB R82, R83, R82 ;  /* 0x000000525352723e */ /* 0x000fe400000010ff */
[----:B------:R-:W-:Y:S01]  /*7700*/  SHF.R.S32.HI R4, RZ, 0x1f, R0 ;  /* 0x0000001fff047819 */ /* 0x000fe20000011400 */
[----:B------:R-:W-:Y:S01]  /*7710*/  IMAD.IADD R19, R19, 0x1, -R5 ;  /* 0x0000000113137824 */ /* 0x000fe200078e0a05 */
[----:B------:R-:W-:-:S02]  /*7720*/  F2FP.BF16.F32.PACK_AB R72, R73, R72 ;  /* 0x000000484948723e */ /* 0x000fc400000010ff */
[----:B------:R-:W-:Y:S01]  /*7730*/  F2FP.BF16.F32.PACK_AB R74, R75, R74 ;  /* 0x0000004a4b4a723e */ /* 0x000fe200000010ff */
[C---:B------:R-:W-:Y:S01]  /*7740*/  IMAD R5, R4.reuse, UR10, RZ ;  /* 0x0000000a04057c24 */ /* 0x040fe2000f8e02ff */
[----:B------:R-:W-:Y:S01]  /*7750*/  F2FP.BF16.F32.PACK_AB R76, R77, R76 ;  /* 0x0000004c4d4c723e */ /* 0x000fe200000010ff */
[----:B------:R-:W-:Y:S01]  /*7760*/  IMAD R4, R4, UR6, RZ ;  /* 0x0000000604047c24 */ /* 0x000fe2000f8e02ff */
[----:B------:R-:W-:Y:S01]  /*7770*/  F2FP.BF16.F32.PACK_AB R78, R79, R78 ;  /* 0x0000004e4f4e723e */ /* 0x000fe200000010ff */
[C---:B------:R-:W-:Y:S01]  /*7780*/  IMAD R9, R0.reuse, UR11, R5 ;  /* 0x0000000b00097c24 */ /* 0x040fe2000f8e0205 */
[----:B------:R-:W-:Y:S01]  /*7790*/  F2FP.BF16.F32.PACK_AB R84, R85, R84 ;  /* 0x000000545554723e */ /* 0x000fe200000010ff */
[C---:B------:R-:W-:Y:S01]  /*77a0*/  IMAD R10, R0.reuse, UR7, R4 ;  /* 0x00000007000a7c24 */ /* 0x040fe2000f8e0204 */
[----:B------:R-:W-:Y:S01]  /*77b0*/  F2FP.BF16.F32.PACK_AB R86, R87, R86 ;  /* 0x000000565756723e */ /* 0x000fe200000010ff */
[----:B------:R-:W-:Y:S01]  /*77c0*/  IMAD.WIDE.U32 R4, R0, UR6, RZ ;  /* 0x0000000600047c25 */ /* 0x000fe2000f8e00ff */
[----:B------:R-:W-:-:S02]  /*77d0*/  F2FP.BF16.F32.PACK_AB R96, R97, R96 ;  /* 0x000000606160723e */ /* 0x000fc400000010ff */
[----:B------:R-:W-:Y:S02]  /*77e0*/  F2FP.BF16.F32.PACK_AB R98, R99, R98 ;  /* 0x000000626362723e */ /* 0x000fe400000010ff */
[----:B------:R-:W-:Y:S02]  /*77f0*/  F2FP.BF16.F32.PACK_AB R88, R89, R88 ;  /* 0x000000585958723e */ /* 0x000fe400000010ff */
[----:B------:R-:W-:Y:S02]  /*7800*/  F2FP.BF16.F32.PACK_AB R90, R91, R90 ;  /* 0x0000005a5b5a723e */ /* 0x000fe400000010ff */
[----:B------:R-:W-:Y:S02]  /*7810*/  F2FP.BF16.F32.PACK_AB R92, R93, R92 ;  /* 0x0000005c5d5c723e */ /* 0x000fe400000010ff */
[----:B------:R-:W-:Y:S01]  /*7820*/  F2FP.BF16.F32.PACK_AB R94, R95, R94 ;  /* 0x0000005e5f5e723e */ /* 0x000fe200000010ff */
[----:B--2---:R-:W-:Y:S04]  /*7830*/  STS [R31], R3 ;  /* 0x000000031f007388 */ /* 0x004fe80000000800 */
[----:B---3--:R1:W-:Y:S04]  /*7840*/  STS [R30], R2 ;  /* 0x000000021e007388 */ /* 0x0083e80000000800 */
[----:B------:R2:W-:Y:S04]  /*7850*/  STS [R252+0x2000], R8 ;  /* 0x00200008fc007388 */ /* 0x0005e80000000800 */
[----:B------:R3:W-:Y:S04]  /*7860*/  STS [R252+0x2400], R7 ;  /* 0x00240007fc007388 */ /* 0x0007e80000000800 */
[----:B----4-:R4:W-:Y:S04]  /*7870*/  STS [R29], R6 ;  /* 0x000000061d007388 */ /* 0x0109e80000000800 */
[----:B------:R-:W-:Y:S04]  /*7880*/  STS [R28], R14 ;  /* 0x0000000e1c007388 */ /* 0x000fe80000000800 */
[----:B------:R4:W-:Y:S04]  /*7890*/  STS [R27], R11 ;  /* 0x0000000b1b007388 */ /* 0x0009e80000000800 */
[----:B------:R-:W-:Y:S01]  /*78a0*/  STS [R26], R18 ;  /* 0x000000121a007388 */ /* 0x000fe20000000800 */
[----:B-1----:R-:W-:-:S03]  /*78b0*/  IMAD.WIDE.U32 R2, R0, UR10, RZ ;  /* 0x0000000a00027c25 */ /* 0x002fc6000f8e00ff */
[----:B------:R1:W-:Y:S01]  /*78c0*/  STS [R25], R15 ;  /* 0x0000000f19007388 */ /* 0x0003e20000000800 */
[----:B--2---:R-:W-:Y:S01]  /*78d0*/  MOV R8, UR10 ;  /* 0x0000000a00087c02 */ /* 0x004fe20008000f00 */
[----:B------:R-:W-:Y:S02]  /*78e0*/  IMAD.IADD R3, R3, 0x1, R9 ;  /* 0x0000000103037824 */ /* 0x000fe400078e0209 */
[----:B------:R-:W-:Y:S01]  /*78f0*/  STS [R24], R130 ;  /* 0x0000008218007388 */ /* 0x000fe20000000800 */
[----:B---3--:R-:W-:Y:S02]  /*7900*/  IMAD.IADD R7, R5, 0x1, R10 ;  /* 0x0000000105077824 */ /* 0x008fe400078e020a */
[----:B------:R-:W-:Y:S01]  /*7910*/  IMAD.WIDE.U32 R8, R8, UR29, R2 ;  /* 0x0000001d08087c25 */ /* 0x000fe2000f8e0002 */
[----:B------:R-:W-:Y:S03]  /*7920*/  STS [R23], R17 ;  /* 0x0000001117007388 */ /* 0x000fe60000000800 */
[----:B------:R-:W-:Y:S01]  /*7930*/  IMAD.SHL.U32 R2, R19, 0x8, RZ ;  /* 0x0000000813027824 */ /* 0x000fe200078e00ff */
[----:B------:R2:W-:Y:S01]  /*7940*/  STS [R22], R16 ;  /* 0x0000001016007388 */ /* 0x0005e20000000800 */
[----:B------:R-:W-:-:S02]  /*7950*/  IMAD R0, R12, UR25, RZ ;  /* 0x000000190c007c24 */ /* 0x000fc4000f8e02ff */
[----:B----4-:R-:W-:Y:S01]  /*7960*/  IMAD.MOV.U32 R6, RZ, RZ, R4 ;  /* 0x000000ffff067224 */ /* 0x010fe200078e0004 */
[----:B------:R-:W-:Y:S01]  /*7970*/  STS [R21], R124 ;  /* 0x0000007c15007388 */ /* 0x000fe20000000800 */
[----:B------:R-:W3:Y:S01]  /*7980*/  LDC.64 R10, c[0x0][0x468] ;  /* 0x00011a00ff0a7b82 */ /* 0x000ee20000000a00 */
[----:B------:R-:W-:Y:S01]  /*7990*/  SHF.R.S32.HI R3, RZ, 0x1f, R2 ;  /* 0x0000001fff037819 */ /* 0x000fe20000011402 */
[----:B------:R-:W-:Y:S01]  /*79a0*/  IMAD R13, R13, UR20, R0 ;  /* 0x000000140d0d7c24 */ /* 0x000fe2000f8e0200 */
[----:B------:R-:W-:Y:S01]  /*79b0*/  STS [R20], R126 ;  /* 0x0000007e14007388 */ /* 0x000fe20000000800 */
[----:B------:R-:W-:Y:S01]  /*79c0*/  LEA R0, R244, UR5, 0x1 ;  /* 0x00000005f4007c11 */ /* 0x000fe2000f8e08ff */
[----:B------:R-:W-:Y:S02]  /*79d0*/  IMAD.WIDE.U32 R4, R12, UR20, R2 ;  /* 0x000000140c047c25 */ /* 0x000fe4000f8e0002 */
[----:B------:R-:W-:Y:S01]  /*79e0*/  STS [R252+0x4000], R68 ;  /* 0x00400044fc007388 */ /* 0x000fe20000000800 */
[----:B-1----:R-:W1:Y:S03]  /*79f0*/  LDC.64 R14, c[0x0][0x440] ;  /* 0x00011000ff0e7b82 */ /* 0x002e660000000a00 */
[----:B------:R-:W-:Y:S01]  /*7a00*/  STS [R252+0x4400], R70 ;  /* 0x00440046fc007388 */ /* 0x000fe20000000800 */
[----:B------:R-:W-:-:S03]  /*7a10*/  IADD3 R5, R5, R13, RZ ;  /* 0x0000000d05057210 */ /* 0x000fc60007ffe0ff */
[----:B------:R-:W-:Y:S04]  /*7a20*/  STS [R31+0x4000], R80 ;  /* 0x004000501f007388 */ /* 0x000fe80000000800 */
[----:B------:R-:W-:Y:S01]  /*7a30*/  STS [R30+0x4000], R82 ;  /* 0x004000521e007388 */ /* 0x000fe20000000800 */
[----:B--2---:R-:W2:Y:S03]  /*7a40*/  LDC.64 R16, c[0x0][0x470] ;  /* 0x00011c00ff107b82 */ /* 0x004ea60000000a00 */
[----:B------:R-:W-:Y:S01]  /*7a50*/  STS [R252+0x6000], R72 ;  /* 0x00600048fc007388 */ /* 0x000fe20000000800 */
[C---:B---3--:R-:W-:Y:S02]  /*7a60*/  IMAD R12, R10.reuse, UR26, RZ ;  /* 0x0000001a0a0c7c24 */ /* 0x048fe4000f8e02ff */
[----:B------:R-:W-:Y:S01]  /*7a70*/  IMAD.WIDE.U32 R4, R10, UR21, R4 ;  /* 0x000000150a047c25 */ /* 0x000fe2000f8e0004 */
[----:B------:R-:W-:Y:S03]  /*7a80*/  STS [R252+0x6400], R74 ;  /* 0x0064004afc007388 */ /* 0x000fe60000000800 */
[----:B------:R-:W-:Y:S01]  /*7a90*/  IMAD R11, R11, UR21, R12 ;  /* 0x000000150b0b7c24 */ /* 0x000fe2000f8e020c */
[----:B------:R-:W-:Y:S01]  /*7aa0*/  STS [R29+0x4000], R76 ;  /* 0x0040004c1d007388 */ /* 0x000fe20000000800 */
[----:B-1----:R-:W-:Y:S01]  /*7ab0*/  IMAD R13, R14, UR25, RZ ;  /* 0x000000190e0d7c24 */ /* 0x002fe2000f8e02ff */
[----:B------:R-:W-:Y:S01]  /*7ac0*/  IADD3 R8, P0, R4, R8, RZ ;  /* 0x0000000804087210 */ /* 0x000fe20007f1e0ff */
[----:B------:R-:W-:Y:S01]  /*7ad0*/  IMAD.WIDE.U32 R2, R14, UR20, R2 ;  /* 0x000000140e027c25 */ /* 0x000fe2000f8e0002 */
[----:B------:R-:W-:Y:S03]  /*7ae0*/  STS [R28+0x4000], R78 ;  /* 0x0040004e1c007388 */ /* 0x000fe60000000800 */
[----:B------:R-:W-:Y:S01]  /*7af0*/  IMAD R10, R15, UR20, R13 ;  /* 0x000000140f0a7c24 */ /* 0x000fe2000f8e020d */
[----:B------:R-:W-:Y:S01]  /*7b00*/  STS [R27+0x4000], R84 ;  /* 0x004000541b007388 */ /* 0x000fe20000000800 */
[----:B------:R-:W-:-:S02]  /*7b10*/  IMAD.IADD R5, R5, 0x1, R11 ;  /* 0x0000000105057824 */ /* 0x000fc400078e020b */
[----:B------:R-:W-:Y:S01]  /*7b20*/  IMAD.U32 R12, RZ, RZ, UR6 ;  /* 0x00000006ff0c7e24 */ /* 0x000fe2000f8e00ff */
[----:B------:R-:W-:Y:S01]  /*7b30*/  STS [R26+0x4000], R86 ;  /* 0x004000561a007388 */ /* 0x000fe20000000800 */
[----:B------:R-:W-:Y:S01]  /*7b40*/  IADD3 R3, R3, R10, RZ ;  /* 0x0000000a03037210 */ /* 0x000fe20007ffe0ff */
[----:B--2---:R-:W-:Y:S01]  /*7b50*/  IMAD R4, R16, UR26, RZ ;  /* 0x0000001a10047c24 */ /* 0x004fe2000f8e02ff */
[----:B------:R-:W-:Y:S01]  /*7b60*/  IADD3.X R10, R5, UR4, R9, P0, !PT ;  /* 0x00000004050a7c10 */ /* 0x000fe200087fe409 */
[----:B------:R-:W-:Y:S01]  /*7b70*/  STS [R25+0x4000], R96 ;  /* 0x0040006019007388 */ /* 0x000fe20000000800 */
[----:B------:R-:W-:Y:S01]  /*7b80*/  IMAD.WIDE.U32 R6, R12, UR29, R6 ;  /* 0x0000001d0c067c25 */ /* 0x000fe2000f8e0006 */
[----:B------:R-:W-:Y:S02]  /*7b90*/  UIMAD UR29, UR29, UR7, UR42 ;  /* 0x000000071d1d72a4 */ /* 0x000fe4000f8e022a */
[----:B------:R-:W-:Y:S01]  /*7ba0*/  STS [R24+0x4000], R98 ;  /* 0x0040006218007388 */ /* 0x000fe20000000800 */
[----:B------:R-:W-:Y:S01]  /*7bb0*/  IMAD R9, R17, UR21, R4 ;  /* 0x0000001511097c24 */ /* 0x000fe2000f8e0204 */
[----:B------:R-:W-:Y:S01]  /*7bc0*/  USHF.L.U32 UR4, UR10, 0x6, URZ ;  /* 0x000000060a047899 */ /* 0x000fe2000800063f */
[----:B------:R-:W-:Y:S01]  /*7bd0*/  IMAD.WIDE.U32 R4, R16, UR21, R2 ;  /* 0x0000001510047c25 */ /* 0x000fe2000f8e0002 */
[----:B------:R-:W-:Y:S01]  /*7be0*/  STS [R23+0x4000], R88 ;  /* 0x0040005817007388 */ /* 0x000fe20000000800 */
[C---:B------:R-:W-:Y:S01]  /*7bf0*/  LEA R2, P1, R8.reuse, UR8, 0x1 ;  /* 0x0000000808027c11 */ /* 0x040fe2000f8208ff */
[----:B------:R-:W-:Y:S01]  /*7c00*/  USHF.L.U64.HI UR10, UR10, 0x6, UR11 ;  /* 0x000000060a0a7899 */ /* 0x000fe2000801020b */
[----:B------:R-:W-:Y:S01]  /*7c10*/  IMAD.IADD R5, R5, 0x1, R9 ;  /* 0x0000000105057824 */ /* 0x000fe200078e0209 */
[----:B------:R-:W-:Y:S01]  /*7c20*/  STS [R22+0x4000], R90 ;  /* 0x0040005a16007388 */ /* 0x000fe20000000800 */
[----:B------:R-:W-:Y:S01]  /*7c30*/  LEA.HI.X R3, R8, UR9, R10, 0x1, P1 ;  /* 0x0000000908037c11 */ /* 0x000fe200088f0c0a */
[----:B------:R-:W-:Y:S01]  /*7c40*/  ULDC.64 UR8, c[0x0][0x3f8] ;  /* 0x0000fe0000087ab9 */ /* 0x000fe20000000a00 */
[----:B------:R-:W-:Y:S01]  /*7c50*/  USHF.L.U32 UR11, UR6, 0x6, URZ ;  /* 0x00000006060b7899 */ /* 0x000fe2000800063f */
[----:B------:R-:W-:Y:S01]  /*7c60*/  STS [R21+0x4000], R92 ;  /* 0x0040005c15007388 */ /* 0x000fe20000000800 */
[----:B------:R-:W-:Y:S01]  /*7c70*/  IADD3 R8, P1, R2, UR4, RZ ;  /* 0x0000000402087c10 */ /* 0x000fe2000ff3e0ff */
[----:B------:R-:W-:-:S02]  /*7c80*/  USHF.L.U64.HI UR6, UR6, 0x6, UR7 ;  /* 0x0000000606067899 */ /* 0x000fc40008010207 */
[----:B------:R-:W-:Y:S01]  /*7c90*/  STS [R20+0x4000], R94 ;  /* 0x0040005e14007388 */ /* 0x000fe20000000800 */
[----:B------:R-:W-:Y:S01]  /*7ca0*/  IADD3.X R9, R3, UR10, RZ, P1, !PT ;  /* 0x0000000a03097c10 */ /* 0x000fe20008ffe4ff */
[----:B------:R-:W-:Y:S06]  /*7cb0*/  BAR.SYNC.DEFER_BLOCKING 0x0 ;  /* 0x0000000000007b1d */ /* 0x000fec0000010000 */
[----:B------:R-:W1:Y:S04]  /*7cc0*/  LDS.128 R44, [R0+0xc000] ;  /* 0x00c00000002c7984 */ /* 0x000e680000000c00 */
[----:B------:R-:W2:Y:S04]  /*7cd0*/  LDS.128 R40, [R0+0xd000] ;  /* 0x00d0000000287984 */ /* 0x000ea80000000c00 */
[----:B------:R-:W3:Y:S04]  /*7ce0*/  LDS.128 R36, [R0+0xe000] ;  /* 0x00e0000000247984 */ /* 0x000ee80000000c00 */
[----:B------:R-:W4:Y:S04]  /*7cf0*/  LDS.128 R32, [R0+0xf000] ;  /* 0x00f0000000207984 */ /* 0x000f280000000c00 */
[----:B------:R-:W4:Y:S04]  /*7d00*/  LDS.128 R28, [R0+0x10000] ;  /* 0x01000000001c7984 */ /* 0x000f280000000c00 */
[----:B------:R-:W4:Y:S04]  /*7d10*/  LDS.128 R24, [R0+0x11000] ;  /* 0x0110000000187984 */ /* 0x000f280000000c00 */
[----:B------:R-:W4:Y:S04]  /*7d20*/  LDS.128 R20, [R0+0x12000] ;  /* 0x0120000000147984 */ /* 0x000f280000000c00 */
[----:B------:R3:W4:Y:S04]  /*7d30*/  LDS.128 R16, [R0+0x13000] ;  /* 0x0130000000107984 */ /* 0x0007280000000c00 */
[----:B-1----:R1:W-:Y:S04]  /*7d40*/  STG.E.128 desc[UR38][R2.64], R44 ;  /* 0x0000002c02007986 */ /* 0x0023e8000c101d26 */
[----:B--2---:R-:W-:Y:S01]  /*7d50*/  STG.E.128 desc[UR38][R8.64], R40 ;  /* 0x0000002808007986 */ /* 0x004fe2000c101d26 */
[----:B---3--:R-:W-:-:S04]  /*7d60*/  IADD3 R0, P0, R4, R6, RZ ;  /* 0x0000000604007210 */ /* 0x008fc80007f1e0ff */
[----:B------:R-:W-:Y:S02]  /*7d70*/  IADD3.X R6, R5, UR29, R7, P0, !PT ;  /* 0x0000001d05067c10 */ /* 0x000fe400087fe407 */
[----:B------:R-:W-:-:S04]  /*7d80*/  LEA R10, P0, R0, UR8, 0x1 ;  /* 0x00000008000a7c11 */ /* 0x000fc8000f8008ff */
[----:B------:R-:W-:Y:S02]  /*7d90*/  LEA.HI.X R11, R0, UR9, R6, 0x1, P0 ;  /* 0x00000009000b7c11 */ /* 0x000fe400080f0c06 */
[----:B------:R-:W-:Y:S02]  /*7da0*/  IADD3 R6, P1, R8, UR4, RZ ;  /* 0x0000000408067c10 */ /* 0x000fe4000ff3e0ff */
[----:B------:R-:W-:Y:S02]  /*7db0*/  IADD3 R4, P0, R10, UR11, RZ ;  /* 0x0000000b0a047c10 */ /* 0x000fe4000ff1e0ff */
[----:B------:R-:W-:Y:S02]  /*7dc0*/  IADD3.X R7, R9, UR10, RZ, P1, !PT ;  /* 0x0000000a09077c10 */ /* 0x000fe40008ffe4ff */
[----:B------:R-:W-:Y:S02]  /*7dd0*/  IADD3.X R5, R11, UR6, RZ, P0, !PT ;  /* 0x000000060b057c10 */ /* 0x000fe400087fe4ff */
[----:B------:R-:W-:Y:S01]  /*7de0*/  IADD3 R12, P1, R6, UR4, RZ ;  /* 0x00000004060c7c10 */ /* 0x000fe2000ff3e0ff */
[----:B------:R2:W-:Y:S01]  /*7df0*/  STG.E.128 desc[UR38][R6.64], R36 ;  /* 0x0000002406007986 */ /* 0x0005e2000c101d26 */
[----:B-1----:R-:W-:-:S02]  /*7e00*/  IADD3 R2, P0, R4, UR11, RZ ;  /* 0x0000000b04027c10 */ /* 0x002fc4000ff1e0ff */
[----:B------:R-:W-:Y:S02]  /*7e10*/  IADD3.X R13, R7, UR10, RZ, P1, !PT ;  /* 0x0000000a070d7c10 */ /* 0x000fe40008ffe4ff */
[----:B------:R-:W-:-:S03]  /*7e20*/  IADD3.X R3, R5, UR6, RZ, P0, !PT ;  /* 0x0000000605037c10 */ /* 0x000fc600087fe4ff */
[----:B----4-:R1:W-:Y:S04]  /*7e30*/  STG.E.128 desc[UR38][R12.64], R32 ;  /* 0x000000200c007986 */ /* 0x0103e8000c101d26 */
[----:B------:R1:W-:Y:S04]  /*7e40*/  STG.E.128 desc[UR38][R10.64], R28 ;  /* 0x0000001c0a007986 */ /* 0x0003e8000c101d26 */
[----:B------:R1:W-:Y:S04]  /*7e50*/  STG.E.128 desc[UR38][R4.64], R24 ;  /* 0x0000001804007986 */ /* 0x0003e8000c101d26 */
[----:B------:R1:W-:Y:S01]  /*7e60*/  STG.E.128 desc[UR38][R2.64], R20 ;  /* 0x0000001402007986 */ /* 0x0003e2000c101d26 */
[----:B--2---:R-:W-:-:S04]  /*7e70*/  IADD3 R6, P0, R2, UR11, RZ ;  /* 0x0000000b02067c10 */ /* 0x004fc8000ff1e0ff */
[----:B------:R-:W-:-:S05]  /*7e80*/  IADD3.X R7, R3, UR6, RZ, P0, !PT ;  /* 0x0000000603077c10 */ /* 0x000fca00087fe4ff */
[----:B------:R1:W-:Y:S04]  /*7e90*/  STG.E.128 desc[UR38][R6.64], R16 ;  /* 0x0000001006007986 */ /* 0x0003e8000c101d26 */
.L_x_274:
        /* <DEDUP_REMOVED lines=11> */
.L_x_281:
[----:B------:R-:W-:Y:S05]  /*7f50*/  EXIT ;  /* 0x000000000000794d */ /* 0x000fea0003800000 */
.L_x_283:
        /* <DEDUP_REMOVED lines=10> */
.L_x_1260:


//--------------------- .text._ZN5flash44flash_bwd_dq_dk_dv_loop_seqk_parallel_kernelI23Flash_bwd_kernel_traitsILi64ELi128ELi128ELi8ELi4ELi4ELi4ELb0ELb0EN7cutlass10bfloat16_tE19Flash_kernel_traitsILi64ELi128ELi128ELi8ES3_EELb0ELb1ELb0ELb0ELb0ELb1ELb0EEEvNS_16Flash_bwd_paramsE --------------------------
	.section	.text._ZN5flash44flash_bwd_dq_dk_dv_loop_seqk_parallel_kernelI23Flash_bwd_kernel_traitsILi64ELi128ELi128ELi8ELi4ELi4ELi4ELb0ELb0EN7cutlass10bfloat16_tE19Flash_kernel_traitsILi64ELi128ELi128ELi8ES3_EELb0ELb1ELb0ELb0ELb0ELb1ELb0EEEvNS_16Flash_bwd_paramsE,"ax",@progbits
	.align	128
        .global         _ZN5flash44flash_bwd_dq_dk_dv_loop_seqk_parallel_kernelI23Flash_bwd_kernel_traitsILi64ELi128ELi128ELi8ELi4ELi4ELi4ELb0ELb0EN7cutlass10bfloat16_tE19Flash_kernel_traitsILi64ELi128ELi128ELi8ES3_EELb0ELb1ELb0ELb0ELb0ELb1ELb0EEEvNS_16Flash_bwd_paramsE
        .type           _ZN5flash44flash_bwd_dq_dk_dv_loop_seqk_parallel_kernelI23Flash_bwd_kernel_traitsILi64ELi128ELi128ELi8ELi4ELi4ELi4ELb0ELb0EN7cutlass10bfloat16_tE19Flash_kernel_traitsILi64ELi128ELi128ELi8ES3_EELb0ELb1ELb0ELb0ELb0ELb1ELb0EEEvNS_16Flash_bwd_paramsE,@function
        .size           _ZN5flash44flash_bwd_dq_dk_dv_loop_seqk_parallel_kernelI23Flash_bwd_kernel_traitsILi64ELi128ELi128ELi8ELi4ELi4ELi4ELb0ELb0EN7cutlass10bfloat16_tE19Flash_kernel_traitsILi64ELi128ELi128ELi8ES3_EELb0ELb1ELb0ELb0ELb0ELb1ELb0EEEvNS_16Flash_bwd_paramsE,(.L_x_1261 - _ZN5flash44flash_bwd_dq_dk_dv_loop_seqk_parallel_kernelI23Flash_bwd_kernel_traitsILi64ELi128ELi128ELi8ELi4ELi4ELi4ELb0ELb0EN7cutlass10bfloat16_tE19Flash_kernel_traitsILi64ELi128ELi128ELi8ES3_EELb0ELb1ELb0ELb0ELb0ELb1ELb0EEEvNS_16Flash_bwd_paramsE)
        .other          _ZN5flash44flash_bwd_dq_dk_dv_loop_seqk_parallel_kernelI23Flash_bwd_kernel_traitsILi64ELi128ELi128ELi8ELi4ELi4ELi4ELb0ELb0EN7cutlass10bfloat16_tE19Flash_kernel_traitsILi64ELi128ELi128ELi8ES3_EELb0ELb1ELb0ELb0ELb0ELb1ELb0EEEvNS_16Flash_bwd_paramsE,@"STO_CUDA_ENTRY STV_DEFAULT"
_ZN5flash44flash_bwd_dq_dk_dv_loop_seqk_parallel_kernelI23Flash_bwd_kernel_traitsILi64ELi128ELi128ELi8ELi4ELi4ELi4ELb0ELb0EN7cutlass10bfloat16_tE19Flash_kernel_traitsILi64ELi128ELi128ELi8ES3_EELb0ELb1ELb0ELb0ELb0ELb1ELb0EEEvNS_16Flash_bwd_paramsE:
.text._ZN5flash44flash_bwd_dq_dk_dv_loop_seqk_parallel_kernelI23Flash_bwd_kernel_traitsILi64ELi128ELi128ELi8ELi4ELi4ELi4ELb0ELb0EN7cutlass10bfloat16_tE19Flash_kernel_traitsILi64ELi128ELi128ELi8ES3_EELb0ELb1ELb0ELb0ELb0ELb1ELb0EEEvNS_16Flash_bwd_paramsE:
[----:B------:R-:W1:Y:S08]  /*0000*/  LDC R1, c[0x0][0x28] ;  /* 0x00000a00ff017b82 */ /* 0x000e700000000800 */
[----:B------:R-:W2:Y:S01]  /*0010*/  S2UR UR16, SR_CTAID.X ;  /* 0x00000000001079c3 */ /* 0x000ea20000002500 */
[----:B------:R-:W-:Y:S01]  /*0020*/  ULDC UR4, c[0x0][0x2c8] ;  /* 0x0000b20000047ab9 */ /* 0x000fe20000000800 */
[----:B-1----:R-:W-:Y:S01]  /*0030*/  VIADD R1, R1, 0xffffffc0 ;  /* 0xffffffc001017836 */ /* 0x002fe20000000000 */
[----:B------:R-:W-:-:S04]  /*0040*/  UIADD3 UR5, UR4, 0x7f, URZ ;  /* 0x0000007f04057890 */ /* 0x000fc8000fffe03f */
[----:B------:R-:W-:-:S04]  /*0050*/  USHF.R.S32.HI UR4, URZ, 0x1f, UR5 ;  /* 0x0000001f3f047899 */ /* 0x000fc80008011405 */
[----:B------:R-:W-:-:S04]  /*0060*/  ULEA.HI UR4, UR4, UR5, URZ, 0x7 ;  /* 0x0000000504047291 */ /* 0x000fc8000f8f383f */
[----:B------:R-:W-:-:S06]  /*0070*/  USHF.R.S32.HI UR6, URZ, 0x7, UR4 ;  /* 0x000000073f067899 */ /* 0x000fcc0008011404 */
[----:B------:R-:W-:Y:S01]  /*0080*/  MOV R0, UR6 ;  /* 0x0000000600007c02 */ /* 0x000fe20008000f00 */
[----:B--2---:R-:W-:-:S04]  /*0090*/  UISETP.GE.AND UP0, UPT, UR16, UR6, UPT ;  /* 0x000000061000728c */ /* 0x004fc8000bf06270 */
[----:B------:R1:W-:Y:S02]  /*00a0*/  STL [R1+0x38], R0 ;  /* 0x0000380001007387 */ /* 0x0003e40000100800 */
[----:B------:R-:W-:-:S13]  /*00b0*/  PLOP3.LUT P0, PT, PT, PT, UP0, 0x80, 0x0 ;  /* 0x000000000000781c */ /* 0x000fda0003f0f008 */
[----:B------:R-:W-:Y:S05]  /*00c0*/  @P0 EXIT ;  /* 0x000000000000094d */ /* 0x000fea0003800000 */
[----:B------:R-:W2:Y:S01]  /*00d0*/  S2R R15, SR_TID.X ;  /* 0x00000000000f7919 */ /* 0x000ea20000002100 */
[----:B------:R-:W3:Y:S01]  /*00e0*/  S2UR UR59, SR_CTAID.Z ;  /* 0x00000000003b79c3 */ /* 0x000ee20000002700 */
[----:B------:R-:W-:Y:S01]  /*00f0*/  UMOV UR5, 0x400 ;  /* 0x0000040000057882 */ /* 0x000fe20000000000 */
[----:B------:R-:W-:Y:S02]  /*0100*/  IMAD.MOV.U32 R214, RZ, RZ, 0x20 ;  /* 0x00000020ffd67424 */ /* 0x000fe400078e00ff */
[----:B------:R-:W-:-:S04]  /*0110*/  IMAD.MOV.U32 R212, RZ, RZ, -0x10 ;  /* 0xfffffff0ffd47424 */ /* 0x000fc800078e00ff */
[----:B------:R-:W4:Y:S08]  /*0120*/  S2UR UR4, SR_CgaCtaId ;  /* 0x00000000000479c3 */ /* 0x000f300000008800 */
[----:B------:R-:W5:Y:S01]  /*0130*/  S2UR UR47, SR_CTAID.Y ;  /* 0x00000000002f79c3 */ /* 0x000f620000002600 */
[----:B---3--:R-:W-:Y:S01]  /*0140*/  USHF.R.S32.HI UR6, URZ, 0x1f, UR59 ;  /* 0x0000001f3f067899 */ /* 0x008fe2000801143b */
[----:B--2---:R-:W-:Y:S01]  /*0150*/  SHF.R.S32.HI R13, RZ, 0x1f, R15 ;  /* 0x0000001fff0d7819 */ /* 0x004fe2000001140f */
[----:B------:R-:W-:Y:S01]  /*0160*/  IMAD.SHL.U32 R251, R15, 0x2, RZ ;  /* 0x000000020ffb7824 */ /* 0x000fe200078e00ff */
[----:B----4-:R-:W-:-:S02]  /*0170*/  ULEA UR4, UR4, UR5, 0x18 ;  /* 0x0000000504047291 */ /* 0x010fc4000f8ec03f */
[CC--:B------:R-:W-:Y:S02]  /*0180*/  LEA.HI R3, R13.reuse, R15.reuse, RZ, 0x5 ;  /* 0x0000000f0d037211 */ /* 0x0c0fe400078f28ff */
[----:B------:R-:W-:Y:S02]  /*0190*/  LEA.HI R17, R13, R15, RZ, 0x3 ;  /* 0x0000000f0d117211 */ /* 0x000fe400078f18ff */
[--C-:B------:R-:W-:Y:S01]  /*01a0*/  SHF.R.S32.HI R4, RZ, 0x5, R3.reuse ;  /* 0x00000005ff047819 */ /* 0x100fe20000011403 */
[----:B-----5:R-:W-:Y:S01]  /*01b0*/  USHF.L.U32 UR5, UR47, 0x7, URZ ;  /* 0x000000072f057899 */ /* 0x020fe2000800063f */
[----:B-1----:R-:W-:Y:S02]  /*01c0*/  SHF.R.S32.HI R0, RZ, 0x1f, R3 ;  /* 0x0000001fff007819 */ /* 0x002fe40000011403 */
[----:B------:R-:W-:Y:S02]  /*01d0*/  LOP3.LUT R3, R3, 0xffffffe0, RZ, 0xc0, !PT ;  /* 0xffffffe003037812 */ /* 0x000fe400078ec0ff */
[----:B------:R-:W-:-:S02]  /*01e0*/  LEA.HI R2, R0, R4, RZ, 0x2 ;  /* 0x0000000400027211 */ /* 0x000fc400078f10ff */
[-C--:B------:R-:W-:Y:S01]  /*01f0*/  LEA.HI R5, R13, R15.reuse, RZ, 0x4 ;  /* 0x0000000f0d057211 */ /* 0x080fe200078f20ff */
[----:B------:R-:W-:Y:S01]  /*0200*/  IMAD.IADD R0, R15, 0x1, -R3 ;  /* 0x000000010f007824 */ /* 0x000fe200078e0a03 */
[----:B------:R-:W-:Y:S02]  /*0210*/  LOP3.LUT R2, R2, 0xfffffffc, RZ, 0xc0, !PT ;  /* 0xfffffffc02027812 */ /* 0x000fe400078ec0ff */
[----:B------:R-:W-:Y:S02]  /*0220*/  LEA.HI R16, R13, R15, RZ, 0x2 ;  /* 0x0000000f0d107211 */ /* 0x000fe400078f10ff */
[----:B------:R-:W-:Y:S01]  /*0230*/  SHF.R.S32.HI R3, RZ, 0x1f, R0 ;  /* 0x0000001fff037819 */ /* 0x000fe20000011400 */
[----:B------:R-:W-:Y:S01]  /*0240*/  IMAD.IADD R11, R4, 0x1, -R2 ;  /* 0x00000001040b7824 */ /* 0x000fe200078e0a02 */
[----:B------:R-:W-:Y:S02]  /*0250*/  LOP3.LUT R2, R5, 0xfffffff0, RZ, 0xc0, !PT ;  /* 0xfffffff005027812 */ /* 0x000fe400078ec0ff */
[----:B------:R-:W-:-:S02]  /*0260*/  LEA.HI R10, R3, R0, RZ, 0x2 ;  /* 0x00000000030a7211 */ /* 0x000fc400078f10ff */
[----:B------:R-:W-:Y:S01]  /*0270*/  LOP3.LUT R0, R17, 0xfffffff8, RZ, 0xc0, !PT ;  /* 0xfffffff811007812 */ /* 0x000fe200078ec0ff */
[C---:B------:R-:W-:Y:S01]  /*0280*/  IMAD.IADD R2, R15.reuse, 0x1, -R2 ;  /* 0x000000010f027824 */ /* 0x040fe200078e0a02 */
[----:B------:R-:W-:Y:S02]  /*0290*/  SHF.R.S32.HI R3, RZ, 0x3, R17 ;  /* 0x00000003ff037819 */ /* 0x000fe40000011411 */
[----:B------:R-:W-:Y:S01]  /*02a0*/  SHF.R.S32.HI R6, RZ, 0x4, R5 ;  /* 0x00000004ff067819 */ /* 0x000fe20000011405 */
[----:B------:R-:W-:Y:S01]  /*02b0*/  IMAD.IADD R0, R15, 0x1, -R0 ;  /* 0x000000010f007824 */ /* 0x000fe200078e0a00 */
[--C-:B------:R-:W-:Y:S01]  /*02c0*/  SHF.R.S32.HI R14, RZ, 0x2, R16.reuse ;  /* 0x00000002ff0e7819 */ /* 0x100fe20000011410 */
[----:B------:R-:W-:Y:S01]  /*02d0*/  IMAD.SHL.U32 R3, R3, 0x40, RZ ;  /* 0x0000004003037824 */ /* 0x000fe200078e00ff */
[----:B------:R-:W-:Y:S01]  /*02e0*/  SHF.R.S32.HI R4, RZ, 0x1f, R16 ;  /* 0x0000001fff047819 */ /* 0x000fe20000011410 */
[----:B------:R-:W-:Y:S01]  /*02f0*/  IMAD.SHL.U32 R7, R0, 0x8, RZ ;  /* 0x0000000800077824 */ /* 0x000fe200078e00ff */
[----:B------:R-:W-:-:S02]  /*0300*/  SHF.R.S32.HI R8, RZ, 0x1f, R2 ;  /* 0x0000001fff087819 */ /* 0x000fc40000011402 */
[----:B------:R-:W-:Y:S02]  /*0310*/  LOP3.LUT R3, R3, 0x1c0, RZ, 0xc0, !PT ;  /* 0x000001c003037812 */ /* 0x000fe400078ec0ff */
[----:B------:R-:W-:Y:S02]  /*0320*/  LEA.HI R5, R5, R6, RZ, 0x1 ;  /* 0x0000000605057211 */ /* 0x000fe400078f08ff */
[----:B------:R-:W-:Y:S02]  /*0330*/  LOP3.LUT R7, R3, 0x38, R7, 0xf8, !PT ;  /* 0x0000003803077812 */ /* 0x000fe400078ef807 */
[----:B------:R-:W-:Y:S02]  /*0340*/  LEA.HI R4, R4, R14, RZ, 0x3 ;  /* 0x0000000e04047211 */ /* 0x000fe400078f18ff */
[----:B------:R-:W-:Y:S02]  /*0350*/  SHF.R.U32.HI R3, RZ, 0x3, R3 ;  /* 0x00000003ff037819 */ /* 0x000fe40000011603 */
[----:B------:R-:W-:-:S02]  /*0360*/  LEA.HI R12, R8, R2, RZ, 0x3 ;  /* 0x00000002080c7211 */ /* 0x000fc400078f18ff */
[----:B------:R-:W-:Y:S02]  /*0370*/  LOP3.LUT R5, R5, 0xfffffffe, RZ, 0xc0, !PT ;  /* 0xfffffffe05057812 */ /* 0x000fe400078ec0ff */
[----:B------:R-:W-:Y:S02]  /*0380*/  LOP3.LUT R4, R4, 0xfffffff8, RZ, 0xc0, !PT ;  /* 0xfffffff804047812 */ /* 0x000fe400078ec0ff */
[----:B------:R-:W-:Y:S01]  /*0390*/  LOP3.LUT R8, R7, R3, RZ, 0x3c, !PT ;  /* 0x0000000307087212 */ /* 0x000fe200078e3cff */
[----:B------:R-:W-:Y:S01]  /*03a0*/  IMAD.IADD R9, R6, 0x1, -R5 ;  /* 0x0000000106097824 */ /* 0x000fe200078e0a05 */
[----:B------:R-:W-:Y:S01]  /*03b0*/  LOP3.LUT R3, R12, 0xfffffff8, RZ, 0xc0, !PT ;  /* 0xfffffff80c037812 */ /* 0x000fe200078ec0ff */
[----:B------:R-:W-:Y:S01]  /*03c0*/  IMAD.IADD R5, R14, 0x1, -R4 ;  /* 0x000000010e057824 */ /* 0x000fe200078e0a04 */
[C---:B------:R-:W-:Y:S01]  /*03d0*/  LOP3.LUT P4, RZ, R0.reuse, 0x2, RZ, 0xc0, !PT ;  /* 0x0000000200ff7812 */ /* 0x040fe2000788c0ff */
[----:B------:R-:W-:Y:S01]  /*03e0*/  IMAD.SHL.U32 R176, R9, 0x200, RZ ;  /* 0x0000020009b07824 */ /* 0x000fe200078e00ff */
[C---:B------:R-:W-:Y:S01]  /*03f0*/  LOP3.LUT P3, RZ, R0.reuse, 0x4, RZ, 0xc0, !PT ;  /* 0x0000000400ff7812 */ /* 0x040fe2000786c0ff */
[----:B------:R-:W-:Y:S01]  /*0400*/  IMAD.SHL.U32 R0, R0, 0x40, RZ ;  /* 0x0000004000007824 */ /* 0x000fe200078e00ff */
[----:B------:R-:W-:Y:S01]  /*0410*/  LEA.HI R4, R13, R15, RZ, 0x7 ;  /* 0x0000000f0d047211 */ /* 0x000fe200078f38ff */
[----:B------:R-:W-:Y:S01]  /*0420*/  IMAD.IADD R18, R2, 0x1, -R3 ;  /* 0x0000000102127824 */ /* 0x000fe200078e0a03 */
[----:B------:R-:W-:Y:S01]  /*0430*/  LOP3.LUT R3, R5, 0x1, RZ, 0xc0, !PT ;  /* 0x0000000105037812 */ /* 0x000fe200078ec0ff */
[----:B------:R-:W-:Y:S01]  /*0440*/  IMAD.SHL.U32 R2, R11, 0x10, RZ ;  /* 0x000000100b027824 */ /* 0x000fe200078e00ff */
[----:B------:R-:W-:-:S02]  /*0450*/  LOP3.LUT R0, R0, 0x1c0, RZ, 0xc0, !PT ;  /* 0x000001c000007812 */ /* 0x000fc400078ec0ff */
[----:B------:R-:W-:Y:S01]  /*0460*/  SHF.R.S32.HI R4, RZ, 0x7, R4 ;  /* 0x00000007ff047819 */ /* 0x000fe20000011404 */
[----:B------:R-:W-:Y:S01]  /*0470*/  STL [R1+0x4], R18 ;  /* 0x0000041201007387 */ /* 0x000fe20000100800 */
[C---:B------:R-:W-:Y:S02]  /*0480*/  LOP3.LUT R180, R0.reuse, 0x8, R17, 0xf8, !PT ;  /* 0x0000000800b47812 */ /* 0x040fe400078ef811 */
[----:B------:R-:W-:Y:S02]  /*0490*/  LOP3.LUT R7, R0, 0x30, R2, 0xf8, !PT ;  /* 0x0000003000077812 */ /* 0x000fe400078ef802 */
[----:B------:R-:W-:Y:S02]  /*04a0*/  SHF.R.U32.HI R0, RZ, 0x3, R0 ;  /* 0x00000003ff007819 */ /* 0x000fe40000011600 */
[----:B------:R-:W-:Y:S02]  /*04b0*/  ISETP.NE.U32.AND P0, PT, R3, 0x1, PT ;  /* 0x000000010300780c */ /* 0x000fe40003f05070 */
[----:B------:R-:W-:-:S02]  /*04c0*/  LEA.HI R6, R13, R15, RZ, 0x6 ;  /* 0x0000000f0d067211 */ /* 0x000fc400078f30ff */
[----:B------:R-:W-:Y:S01]  /*04d0*/  LEA.HI.SX32 R252, R10, R2, 0x1e ;  /* 0x000000020afc7211 */ /* 0x000fe200078ff2ff */
[----:B------:R-:W-:Y:S01]  /*04e0*/  IMAD R2, R4, 0x1000, R176 ;  /* 0x0000100004027824 */ /* 0x000fe200078e02b0 */
[----:B------:R-:W-:Y:S01]  /*04f0*/  LOP3.LUT R180, R180, R0, RZ, 0x3c, !PT ;  /* 0x00000000b4b47212 */ /* 0x000fe200078e3cff */
[----:B------:R-:W-:Y:S01]  /*0500*/  IMAD.SHL.U32 R6, R6, 0x8, RZ ;  /* 0x0000000806067824 */ /* 0x000fe200078e00ff */
[C---:B------:R-:W-:Y:S01]  /*0510*/  R2P PR, R5.reuse, 0x6 ;  /* 0x0000000605007804 */ /* 0x040fe20000000000 */
[----:B------:R-:W-:Y:S01]  /*0520*/  IMAD.SHL.U32 R5, R5, 0x40, RZ ;  /* 0x0000004005057824 */ /* 0x000fe200078e00ff */
[----:B------:R-:W-:Y:S01]  /*0530*/  LOP3.LUT R3, R7, 0x8, R17, 0xf8, !PT ;  /* 0x0000000807037812 */ /* 0x000fe200078ef811 */
[----:B------:R-:W-:Y:S01]  /*0540*/  IMAD.IADD R180, R2, 0x1, R180 ;  /* 0x0000000102b47824 */ /* 0x000fe200078e02b4 */
[----:B------:R-:W-:Y:S01]  /*0550*/  LOP3.LUT R250, R8, 0xfffffe00, R6, 0xf8, !PT ;  /* 0xfffffe0008fa7812 */ /* 0x000fe200078ef806 */
[----:B------:R-:W-:Y:S01]  /*0560*/  IMAD.SHL.U32 R2, R4, 0x8, RZ ;  /* 0x0000000804027824 */ /* 0x000fe200078e00ff */
[----:B------:R-:W-:Y:S01]  /*0570*/  LOP3.LUT R176, R176, R3, R0, 0xf6, !PT ;  /* 0x00000003b0b07212 */ /* 0x000fe200078ef600 */
[----:B------:R-:W-:Y:S01]  /*0580*/  IMAD.SHL.U32 R6, R9, 0x10, RZ ;  /* 0x0000001009067824 */ /* 0x000fe200078e00ff */
[----:B------:R-:W-:Y:S01]  /*0590*/  LOP3.LUT R0, R5, 0x1c0, RZ, 0xc0, !PT ;  /* 0x000001c005007812 */ /* 0x000fe200078ec0ff */
[----:B------:R-:W-:Y:S01]  /*05a0*/  IMAD.SHL.U32 R180, R180, 0x2, RZ ;  /* 0x00000002b4b47824 */ /* 0x000fe200078e00ff */
[----:B------:R-:W-:-:S02]  /*05b0*/  LOP3.LUT R5, R16, 0x7ffffffc, RZ, 0xc0, !PT ;  /* 0x7ffffffc10057812 */ /* 0x000fc400078ec0ff */
[----:B------:R-:W-:Y:S02]  /*05c0*/  LOP3.LUT R2, R2, 0x8, RZ, 0xc0, !PT ;  /* 0x0000000802027812 */ /* 0x000fe400078ec0ff */
[----:B------:R-:W-:Y:S01]  /*05d0*/  SHF.R.U32.HI R3, RZ, 0x3, R0 ;  /* 0x00000003ff037819 */ /* 0x000fe20000011600 */
[----:B------:R-:W-:Y:S01]  /*05e0*/  IMAD.IADD R5, R15, 0x1, -R5 ;  /* 0x000000010f057824 */ /* 0x000fe200078e0a05 */
[----:B------:R-:W-:Y:S01]  /*05f0*/  LOP3.LUT R13, R2, 0x10, R6, 0xf8, !PT ;  /* 0x00000010020d7812 */ /* 0x000fe200078ef806 */
[----:B------:R-:W-:Y:S01]  /*0600*/  IMAD.SHL.U32 R6, R9, 0x8, RZ ;  /* 0x0000000809067824 */ /* 0x000fe200078e00ff */
[CC--:B------:R-:W-:Y:S01]  /*0610*/  LOP3.LUT R10, R3.reuse, R0.reuse, R2, 0x1e, !PT ;  /* 0x00000000030a7212 */ /* 0x0c0fe200078e1e02 */
[----:B------:R-:W-:Y:S01]  /*0620*/  IMAD.SHL.U32 R2, R18, 0x40, RZ ;  /* 0x0000004012027824 */ /* 0x000fe200078e00ff */
[----:B------:R-:W-:Y:S01]  /*0630*/  LOP3.LUT R8, R3, R0, RZ, 0xfc, !PT ;  /* 0x0000000003087212 */ /* 0x000fe200078efcff */
[----:B------:R-:W-:Y:S01]  /*0640*/  IMAD.SHL.U32 R0, R5, 0x2, RZ ;  /* 0x0000000205007824 */ /* 0x000fe200078e00ff */
[----:B------:R-:W-:-:S02]  /*0650*/  LOP3.LUT R251, R251, 0x6, RZ, 0xc0, !PT ;  /* 0x00000006fbfb7812 */ /* 0x000fc400078ec0ff */
[----:B------:R-:W-:Y:S01]  /*0660*/  LOP3.LUT R2, R2, 0x1c0, RZ, 0xc0, !PT ;  /* 0x000001c002027812 */ /* 0x000fe200078ec0ff */
[----:B------:R-:W-:Y:S01]  /*0670*/  IMAD R3, R4, 0x2000, R0 ;  /* 0x0000200004037824 */ /* 0x000fe200078e0200 */
[----:B------:R-:W-:Y:S01]  /*0680*/  SEL R181, R214, 0xffffffe0, !P4 ;  /* 0xffffffe0d6b57807 */ /* 0x000fe20006000000 */
[----:B------:R-:W-:Y:S01]  /*0690*/  IMAD R251, R4, 0x40, R251 ;  /* 0x0000004004fb7824 */ /* 0x000fe200078e02fb */
[----:B------:R-:W-:Y:S01]  /*06a0*/  SHF.R.U32.HI R5, RZ, 0x3, R2 ;  /* 0x00000003ff057819 */ /* 0x000fe20000011602 */
[----:B------:R-:W-:Y:S01]  /*06b0*/  IMAD.SHL.U32 R4, R12, 0x40, RZ ;  /* 0x000000400c047824 */ /* 0x000fe200078e00ff */
[----:B------:R-:W-:Y:S01]  /*06c0*/  LOP3.LUT R6, R2, 0x8, R6, 0xf8, !PT ;  /* 0x0000000802067812 */ /* 0x000fe200078ef806 */
[----:B------:R-:W-:Y:S01]  /*06d0*/  IMAD R7, R11, 0x400, R3 ;  /* 0x000004000b077824 */ /* 0x000fe200078e0203 */
[----:B------:R-:W-:Y:S01]  /*06e0*/  LOP3.LUT R2, R5, R13, R2, 0x1e, !PT ;  /* 0x0000000d05027212 */ /* 0x000fe200078e1e02 */
[----:B------:R-:W-:Y:S01]  /*06f0*/  IMAD R3, R11, 0x400, R0 ;  /* 0x000004000b037824 */ /* 0x000fe200078e0200 */
[----:B------:R-:W-:Y:S01]  /*0700*/  LOP3.LUT R0, R4, 0xfffffe00, RZ, 0xc0, !PT ;  /* 0xfffffe0004007812 */ /* 0x000fe200078ec0ff */
[----:B------:R-:W-:Y:S01]  /*0710*/  IMAD.IADD R7, R8, 0x1, R7 ;  /* 0x0000000108077824 */ /* 0x000fe200078e0207 */
[----:B------:R-:W-:Y:S01]  /*0720*/  SEL R214, R214, 0xffffffe0, !P1 ;  /* 0xffffffe0d6d67807 */ /* 0x000fe20004800000 */
[----:B------:R-:W-:Y:S01]  /*0730*/  IMAD.IADD R10, R3, 0x1, R10 ;  /* 0x00000001030a7824 */ /* 0x000fe200078e020a */
[----:B------:R-:W-:Y:S01]  /*0740*/  LOP3.LUT R186, R2, R0, RZ, 0xfc, !PT ;  /* 0x0000000002ba7212 */ /* 0x000fe200078efcff */
[----:B------:R-:W-:Y:S01]  /*0750*/  IMAD R4, R11, 0x400, R0 ;  /* 0x000004000b047824 */ /* 0x000fe200078e0200 */
[----:B------:R-:W-:Y:S01]  /*0760*/  LOP3.LUT R3, R6, R5, RZ, 0x3c, !PT ;  /* 0x0000000506037212 */ /* 0x000fe200078e3cff */
[----:B------:R-:W-:Y:S01]  /*0770*/  IMAD.U32 R0, RZ, RZ, UR6 ;  /* 0x00000006ff007e24 */ /* 0x000fe2000f8e00ff */
[----:B------:R-:W-:Y:S01]  /*0780*/  USHF.R.S32.HI UR6, URZ, 0x1f, UR47 ;  /* 0x0000001f3f067899 */ /* 0x000fe2000801142f */
[----:B------:R-:W-:Y:S01]  /*0790*/  IMAD.U32 R2, RZ, RZ, UR5 ;  /* 0x00000005ff027e24 */ /* 0x000fe2000f8e00ff */
[----:B------:R-:W-:Y:S01]  /*07a0*/  USHF.R.S32.HI UR5, URZ, 0x1f, UR59 ;  /* 0x0000001f3f057899 */ /* 0x000fe2000801143b */
[----:B------:R-:W-:Y:S01]  /*07b0*/  IMAD.MOV.U32 R0, RZ, RZ, 0x40 ;  /* 0x00000040ff007424 */ /* 0x000fe200078e00ff */
[----:B------:R-:W-:Y:S01]  /*07c0*/  LEA R211, R7, UR4, 0x1 ;  /* 0x0000000407d37c11 */ /* 0x000fe2000f8e08ff */
[----:B------:R-:W-:Y:S01]  /*07d0*/  IMAD.IADD R185, R4, 0x1, R3 ;  /* 0x0000000104b97824 */ /* 0x000fe200078e0203 */
[----:B------:R-:W-:Y:S01]  /*07e0*/  SEL R212, R212, 0x10, !P0 ;  /* 0x00000010d4d47807 */ /* 0x000fe20004000000 */
        /* <DEDUP_REMOVED lines=11> */
[----:B------:R-:W-:Y:S01]  /*08a0*/  LEA R176, R176, UR4, 0x1 ;  /* 0x00000004b0b07c11 */ /* 0x000fe2000f8e08ff */
[--C-:B------:R-:W-:Y:S01]  /*08b0*/  IMAD.IADD R5, R0, 0x1, R8.reuse ;  /* 0x0000000100057824 */ /* 0x100fe200078e0208 */
[----:B------:R-:W-:Y:S01]  /*08c0*/  STL [R1], R8 ;  /* 0x0000000801007387 */ /* 0x000fe20000100800 */
[----:B------:R-:W-:Y:S01]  /*08d0*/  IMAD.IADD R6, R214, 0x1, R8 ;  /* 0x00000001d6067824 */ /* 0x000fe200078e0208 */
[----:B------:R-:W-:Y:S01]  /*08e0*/  UIADD3 UR5, UR4, 0xc000, URZ ;  /* 0x0000c00004057890 */ /* 0x000fe2000fffe03f */
[C---:B------:R-:W-:Y:S01]  /*08f0*/  VIADD R11, R8.reuse, 0x420 ;  /* 0x00000420080b7836 */ /* 0x040fe20000000000 */
[----:B------:R-:W-:Y:S01]  /*0900*/  STL [R1+0x18], R5 ;  /* 0x0000180501007387 */ /* 0x000fe20000100800 */
[C---:B------:R-:W-:Y:S01]  /*0910*/  IMAD.IADD R4, R8.reuse, 0x1, R2 ;  /* 0x0000000108047824 */ /* 0x040fe200078e0202 */
[----:B------:R-:W-:Y:S01]  /*0920*/  ULDC.64 UR6, c[0x0][0x208] ;  /* 0x0000820000067ab9 */ /* 0x000fe20000000a00 */
[C---:B------:R-:W-:Y:S01]  /*0930*/  VIADD R3, R8.reuse, 0x2020 ;  /* 0x0000202008037836 */ /* 0x040fe20000000000 */
[----:B------:R1:W-:Y:S01]  /*0940*/  STL [R1+0x34], R6 ;  /* 0x0000340601007387 */ /* 0x0003e20000100800 */
[----:B------:R-:W-:-:S02]  /*0950*/  @P1 VIADD R11, R8, 0x3e0 ;  /* 0x000003e0080b1836 */ /* 0x000fc40000000000 */
[C---:B------:R-:W-:Y:S01]  /*0960*/  VIADD R9, R8.reuse, 0x2420 ;  /* 0x0000242008097836 */ /* 0x040fe20000000000 */
[----:B------:R-:W-:Y:S01]  /*0970*/  STL [R1+0x14], R4 ;  /* 0x0000140401007387 */ /* 0x000fe20000100800 */
[C---:B------:R-:W-:Y:S02]  /*0980*/  @P1 VIADD R3, R8.reuse, 0x1fe0 ;  /* 0x00001fe008031836 */ /* 0x040fe40000000000 */
[C---:B------:R-:W-:Y:S01]  /*0990*/  VIADD R7, R8.reuse, 0x2040 ;  /* 0x0000204008077836 */ /* 0x040fe20000000000 */
[----:B------:R-:W-:Y:S01]  /*09a0*/  STL [R1+0x20], R11 ;  /* 0x0000200b01007387 */ /* 0x000fe20000100800 */
[C---:B------:R-:W-:Y:S02]  /*09b0*/  @P1 VIADD R9, R8.reuse, 0x23e0 ;  /* 0x000023e008091836 */ /* 0x040fe40000000000 */
[----:B------:R-:W-:Y:S01]  /*09c0*/  @P2 VIADD R7, R8, 0x1fc0 ;  /* 0x00001fc008072836 */ /* 0x000fe20000000000 */
[----:B------:R-:W-:Y:S01]  /*09d0*/  STL [R1+0x8], R3 ;  /* 0x0000080301007387 */ /* 0x000fe20000100800 */
[----:B------:R-:W-:-:S02]  /*09e0*/  IMAD.IADD R179, R182, 0x1, R179 ;  /* 0x00000001b6b37824 */ /* 0x000fc400078e02b3 */
[----:B------:R-:W-:Y:S01]  /*09f0*/  IMAD.IADD R212, R212, 0x1, R210 ;  /* 0x00000001d4d47824 */ /* 0x000fe200078e02d2 */
[----:B------:R-:W-:Y:S01]  /*0a00*/  STL [R1+0x1c], R9 ;  /* 0x00001c0901007387 */ /* 0x000fe20000100800 */
[----:B------:R-:W-:Y:S02]  /*0a10*/  IMAD.IADD R182, R182, 0x1, R181 ;  /* 0x00000001b6b67824 */ /* 0x000fe400078e02b5 */
[--C-:B------:R-:W-:Y:S01]  /*0a20*/  IMAD.IADD R217, R211, 0x1, R214.reuse ;  /* 0x00000001d3d97824 */ /* 0x100fe200078e02d6 */
[----:B------:R-:W-:Y:S01]  /*0a30*/  STL [R1+0x10], R7 ;  /* 0x0000100701007387 */ /* 0x000fe20000100800 */
[----:B------:R-:W-:Y:S02]  /*0a40*/  IMAD.IADD R216, R213, 0x1, R214 ;  /* 0x00000001d5d87824 */ /* 0x000fe400078e02d6 */
[----:B------:R-:W-:Y:S02]  /*0a50*/  IMAD.IADD R215, R214, 0x1, R210 ;  /* 0x00000001d6d77824 */ /* 0x000fe400078e02d2 */
[----:B-1----:R-:W-:-:S02]  /*0a60*/  VIADD R6, R8, 0x2440 ;  /* 0x0000244008067836 */ /* 0x002fc40000000000 */
        /* <DEDUP_REMOVED lines=12> */
.L_x_328:
        /* <DEDUP_REMOVED lines=16> */
[----:B------:R-:W-:Y:S01]  /*0c30*/  IMAD.U32 R2, RZ, RZ, UR10 ;  /* 0x0000000aff027e24 */ /* 0x000fe2000f8e00ff */
        /* <DEDUP_REMOVED lines=13> */
[----:B--23--:R-:W2:Y:S05]  /*0d10*/  @P1 LDG.E R7, desc[UR6][R4.64] ;  /* 0x0000000604071981 */ /* 0x00ceaa000c1e1900 */
        /* <DEDUP_REMOVED lines=36> */
.L_x_284:
        /* <DEDUP_REMOVED lines=14> */
[----:B------:R-:W-:Y:S02]  /*1040*/  USHF.L.U32 UR17, UR47, 0x7, URZ ;  /* 0x000000072f117899 */ /* 0x000fe4000800063f */
[----:B------:R-:W-:Y:S01]  /*1050*/  UIMAD UR24, UR47, UR13, UR12 ;  /* 0x0000000d2f1872a4 */ /* 0x000fe2000f8e020c */
[----:B------:R-:W-:-:S02]  /*1060*/  ULDC UR61, c[0x0][0x2d4] ;  /* 0x0000b500003d7ab9 */ /* 0x000fc40000000800 */
[----:B------:R-:W-:Y:S01]  /*1070*/  @!UP1 ULDC.64 UR12, c[0x0][0x418] ;  /* 0x00010600000c9ab9 */ /* 0x000fe20000000a00 */
[----:B------:R-:W-:Y:S02]  /*1080*/  USEL UR43, UR17, URZ, UP2 ;  /* 0x0000003f112b7287 */ /* 0x000fe40009000000 */
[----:B------:R-:W-:Y:S01]  /*1090*/  USHF.R.S32.HI UR25, URZ, 0x1f, UR61 ;  /* 0x0000001f3f197899 */ /* 0x000fe2000801143d */
[----:B------:R-:W-:Y:S01]  /*10a0*/  ULDC UR48, c[0x0][0x2dc] ;  /* 0x0000b70000307ab9 */ /* 0x000fe20000000800 */
[----:B------:R-:W-:Y:S01]  /*10b0*/  ULDC UR49, c[0x0][0x270] ;  /* 0x00009c0000317ab9 */ /* 0x000fe20000000800 */
[----:B------:R-:W-:Y:S02]  /*10c0*/  @!UP1 UIMAD.WIDE.U32 UR38, UR47, UR12, URZ ;  /* 0x0000000c2f2692a5 */ /* 0x000fe4000f8e003f */
[----:B------:R-:W-:Y:S01]  /*10d0*/  USHF.L.U64.HI UR11, UR47, 0x7, UR60 ;  /* 0x000000072f0b7899 */ /* 0x000fe2000801023c */
[----:B-1----:R-:W-:Y:S01]  /*10e0*/  IABS R5, R6 ;  /* 0x0000000600057213 */ /* 0x002fe20000000000 */
[----:B------:R-:W-:Y:S01]  /*10f0*/  ULDC.U8 UR20, c[0x0][0x3d8] ;  /* 0x0000f60000147ab9 */ /* 0x000fe20000000000 */
[----:B------:R-:W-:Y:S01]  /*1100*/  UIMAD UR50, UR59, UR48, URZ ;  /* 0x000000303b3272a4 */ /* 0x000fe2000f8e023f */
[----:B------:R-:W-:Y:S01]  /*1110*/  ISETP.NE.AND P3, PT, R6, RZ, PT ;  /* 0x000000ff0600720c */ /* 0x000fe20003f65270 */
[----:B------:R-:W1:Y:S01]  /*1120*/  I2F.RP R2, R5 ;  /* 0x0000000500027306 */ /* 0x000e620000209400 */
[----:B------:R-:W-:-:S02]  /*1130*/  UISETP.NE.AND UP3, UPT, UR20, URZ, UPT ;  /* 0x0000003f1400728c */ /* 0x000fc4000bf65270 */
[----:B------:R-:W-:Y:S02]  /*1140*/  USEL UR42, UR11, URZ, UP2 ;  /* 0x0000003f0b2a7287 */ /* 0x000fe40009000000 */
[----:B--2---:R-:W-:Y:S01]  /*1150*/  UIMAD.WIDE.U32 UR34, UR9, UR14, URZ ;  /* 0x0000000e092272a5 */ /* 0x004fe2000f8e003f */
[----:B------:R-:W-:Y:S01]  /*1160*/  ULDC UR46, c[0x0][0x2c4] ;  /* 0x0000b100002e7ab9 */ /* 0x000fe20000000800 */
[----:B------:R-:W-:Y:S02]  /*1170*/  ULDC.64 UR32, c[0x0][0x240] ;  /* 0x0000900000207ab9 */ /* 0x000fe40000000a00 */
[----:B------:R-:W-:Y:S02]  /*1180*/  UIMAD UR45, UR9, UR15, UR35 ;  /* 0x0000000f092d72a4 */ /* 0x000fe4000f8e0223 */
[----:B------:R-:W-:Y:S01]  /*1190*/  @!UP1 UIMAD UR9, UR60, UR12, URZ ;  /* 0x0000000c3c0992a4 */ /* 0x000fe2000f8e023f */
[----:B------:R-:W-:Y:S01]  /*11a0*/  @UP1 ULDC.64 UR14, c[0x0][0x420] ;  /* 0x00010800000e1ab9 */ /* 0x000fe20000000a00 */
[----:B------:R-:W-:Y:S01]  /*11b0*/  UISETP.NE.AND UP0, UPT, UR30, -0x1, UPT ;  /* 0xffffffff1e00788c */ /* 0x000fe2000bf05270 */
[----:B-1----:R-:W1:Y:S01]  /*11c0*/  MUFU.RCP R2, R2 ;  /* 0x0000000200027308 */ /* 0x002e620000001000 */
[----:B------:R-:W-:-:S02]  /*11d0*/  @!UP1 UIMAD UR37, UR47, UR13, UR9 ;  /* 0x0000000d2f2592a4 */ /* 0x000fc4000f8e0209 */
[----:B------:R-:W-:Y:S02]  /*11e0*/  UIADD3 UR9, UR29, 0x7f, URZ ;  /* 0x0000007f1d097890 */ /* 0x000fe4000fffe03f */
[----:B------:R-:W-:Y:S02]  /*11f0*/  @UP1 UIMAD.WIDE.U32 UR40, UR8, UR14, URZ ;  /* 0x0000000e082812a5 */ /* 0x000fe4000f8e003f */
[----:B------:R-:W-:Y:S02]  /*1200*/  USHF.R.S32.HI UR17, URZ, 0x1f, UR9 ;  /* 0x0000001f3f117899 */ /* 0x000fe40008011409 */
[----:B------:R-:W-:Y:S02]  /*1210*/  @UP1 UIMAD UR52, UR8, UR15, UR41 ;  /* 0x0000000f083412a4 */ /* 0x000fe4000f8e0229 */
[----:B------:R-:W-:Y:S02]  /*1220*/  ULEA.HI UR35, UR17, UR9, URZ, 0x7 ;  /* 0x0000000911237291 */ /* 0x000fe4000f8f383f */
[----:B------:R-:W-:-:S02]  /*1230*/  UIMAD UR9, UR25, UR47, URZ ;  /* 0x0000002f190972a4 */ /* 0x000fc4000f8e023f */
[----:B------:R-:W-:Y:S01]  /*1240*/  UIMAD.WIDE UR12, UR48, UR49, URZ ;  /* 0x00000031300c72a5 */ /* 0x000fe2000f8e023f */
[----:B-1----:R-:W-:Y:S01]  /*1250*/  VIADD R2, R2, 0xffffffe ;  /* 0x0ffffffe02027836 */ /* 0x002fe20000000000 */
[----:B------:R-:W-:Y:S02]  /*1260*/  UIMAD.WIDE.U32 UR14, UR47, UR61, URZ ;  /* 0x0000003d2f0e72a5 */ /* 0x000fe4000f8e003f */
[----:B------:R-:W-:Y:S01]  /*1270*/  UIMAD UR9, UR60, UR61, UR9 ;  /* 0x0000003d3c0972a4 */ /* 0x000fe2000f8e0209 */
[----:B------:R-:W1:Y:S01]  /*1280*/  F2I.FTZ.U32.TRUNC.NTZ R3, R2 ;  /* 0x0000000200037305 */ /* 0x000e62000021f000 */
[----:B------:R-:W-:Y:S02]  /*1290*/  UIMAD UR11, UR13, UR14, URZ ;  /* 0x0000000e0d0b72a4 */ /* 0x000fe4000f8e023f */
[----:B------:R-:W-:Y:S02]  /*12a0*/  UIADD3 UR9, UR15, UR9, URZ ;  /* 0x000000090f097290 */ /* 0x000fe4000fffe03f */
[----:B------:R-:W-:-:S02]  /*12b0*/  UIADD3 UR48, UR23, UR24, URZ ;  /* 0x0000001817307290 */ /* 0x000fc4000fffe03f */
[----:B------:R-:W-:Y:S02]  /*12c0*/  UIMAD.WIDE.U32 UR24, UR12, UR14, URZ ;  /* 0x0000000e0c1872a5 */ /* 0x000fe4000f8e003f */
[----:B------:R-:W-:Y:S02]  /*12d0*/  UIMAD UR9, UR12, UR9, UR11 ;  /* 0x000000090c0972a4 */ /* 0x000fe4000f8e020b */
[----:B------:R-:W-:Y:S02]  /*12e0*/  UIMAD.WIDE.U32 UR14, UR12, UR8, URZ ;  /* 0x000000080c0e72a5 */ /* 0x000fe4000f8e003f */
[----:B------:R-:W-:Y:S01]  /*12f0*/  UIMAD UR11, UR13, UR8, URZ ;  /* 0x000000080d0b72a4 */ /* 0x000fe2000f8e023f */
[----:B-1----:R-:W-:Y:S01]  /*1300*/  IMAD.MOV R0, RZ, RZ, -R3 ;  /* 0x000000ffff007224 */ /* 0x002fe200078e0a03 */
[----:B------:R-:W-:Y:S01]  /*1310*/  UIADD3 UR51, UR25, UR9, URZ ;  /* 0x0000000919337290 */ /* 0x000fe2000fffe03f */
[----:B------:R-:W-:Y:S01]  /*1320*/  IMAD.MOV.U32 R2, RZ, RZ, RZ ;  /* 0x000000ffff027224 */ /* 0x000fe200078e00ff */
[----:B------:R-:W-:Y:S01]  /*1330*/  @UP1 UIADD3 UR51, UR15, UR11, URZ ;  /* 0x0000000b0f331290 */ /* 0x000fe2000fffe03f */
[----:B------:R-:W-:Y:S01]  /*1340*/  IMAD R0, R0, R5, RZ ;  /* 0x0000000500007224 */ /* 0x000fe200078e02ff */
[----:B------:R-:W-:-:S02]  /*1350*/  @UP3 UIMAD UR9, UR47, UR46, URZ ;  /* 0x0000002e2f0932a4 */ /* 0x000fc4000f8e023f */
[----:B------:R-:W-:Y:S01]  /*1360*/  ULOP3.LUT UR11, UR35, 0xffffff80, URZ, 0xc0, !UPT ;  /* 0xffffff80230b7892 */ /* 0x000fe2000f8ec03f */
[----:B------:R-:W-:Y:S01]  /*1370*/  IMAD.HI.U32 R0, R3, R0, R2 ;  /* 0x0000000003007227 */ /* 0x000fe200078e0002 */
[----:B------:R-:W-:Y:S01]  /*1380*/  MOV R2, R4 ;  /* 0x0000000400027202 */ /* 0x000fe20000000f00 */
[----:B------:R-:W-:Y:S02]  /*1390*/  UIMAD.WIDE.U32 UR26, UR8, UR32, URZ ;  /* 0x00000020081a72a5 */ /* 0x000fe4000f8e003f */
[----:B------:R-:W-:Y:S02]  /*13a0*/  UIMAD UR31, UR8, UR33, URZ ;  /* 0x00000021081f72a4 */ /* 0x000fe4000f8e023f */
[----:B------:R-:W-:Y:S01]  /*13b0*/  IMAD.HI.U32 R0, R0, R2, RZ ;  /* 0x0000000200007227 */ /* 0x000fe200078e00ff */
[----:B------:R-:W-:Y:S02]  /*13c0*/  @UP3 USEL UR15, UR9, UR8, !UP1 ;  /* 0x00000008090f3287 */ /* 0x000fe4000c800000 */
[----:B------:R-:W-:Y:S01]  /*13d0*/  UIADD3 UR9, UR11, -0x80, URZ ;  /* 0xffffff800b097890 */ /* 0x000fe2000fffe03f */
[----:B------:R-:W-:Y:S01]  /*13e0*/  IMAD.MOV R3, RZ, RZ, -R0 ;  /* 0x000000ffff037224 */ /* 0x000fe200078e0a00 */
[----:B------:R-:W-:Y:S01]  /*13f0*/  @UP3 ULDC UR17, c[0x0][0x2e4] ;  /* 0x0000b90000113ab9 */ /* 0x000fe20000000800 */
[----:B------:R-:W-:-:S02]  /*1400*/  @UP1 UIADD3 UR48, UR27, UR31, URZ ;  /* 0x0000001f1b301290 */ /* 0x000fc4000fffe03f */
[C---:B------:R-:W-:Y:S01]  /*1410*/  IMAD R2, R5.reuse, R3, R2 ;  /* 0x0000000305027224 */ /* 0x040fe200078e0202 */
[----:B------:R-:W-:Y:S02]  /*1420*/  USEL UR58, UR24, UR14, !UP1 ;  /* 0x0000000e183a7287 */ /* 0x000fe4000c800000 */
[----:B------:R-:W-:Y:S02]  /*1430*/  @!UP3 UIMAD UR14, UR47, UR49, UR59 ;  /* 0x000000312f0eb2a4 */ /* 0x000fe4000f8e023b */
[----:B------:R-:W-:Y:S01]  /*1440*/  ISETP.GT.U32.AND P1, PT, R5, R2, PT ;  /* 0x000000020500720c */ /* 0x000fe20003f24070 */
[----:B------:R-:W-:Y:S02]  /*1450*/  @UP3 UIMAD UR31, UR59, UR17, UR15 ;  /* 0x000000113b1f32a4 */ /* 0x000fe4000f8e020f */
[----:B------:R-:W-:Y:S02]  /*1460*/  USHF.R.S32.HI UR17, URZ, 0x1f, UR9 ;  /* 0x0000001f3f117899 */ /* 0x000fe40008011409 */
[----:B------:R-:W-:-:S02]  /*1470*/  UIADD3 UR11, UP2, UR9, UR43, URZ ;  /* 0x0000002b090b7290 */ /* 0x000fc4000ff5e03f */
[----:B------:R-:W-:Y:S01]  /*1480*/  @!UP3 UIMAD UR31, UR14, UR46, URZ ;  /* 0x0000002e0e1fb2a4 */ /* 0x000fe2000f8e023f */
[----:B------:R-:W-:Y:S01]  /*1490*/  ULDC.U8 UR21, c[0x0][0x480] ;  /* 0x0001200000157ab9 */ /* 0x000fe20000000000 */
[----:B------:R-:W-:Y:S02]  /*14a0*/  UIADD3.X UR14, UR17, UR42, URZ, UP2, !UPT ;  /* 0x0000002a110e7290 */ /* 0x000fe400097fe43f */
[----:B------:R-:W-:Y:S02]  /*14b0*/  UIMAD UR13, UR13, UR11, URZ ;  /* 0x0000000b0d0d72a4 */ /* 0x000fe4000f8e023f */
[----:B------:R-:W-:Y:S01]  /*14c0*/  @!P1 IMAD.IADD R2, R2, 0x1, -R5 ;  /* 0x0000000102029824 */ /* 0x000fe200078e0a05 */
[----:B------:R-:W-:Y:S01]  /*14d0*/  @!P1 IADD3 R0, R0, 0x1, RZ ;  /* 0x0000000100009810 */ /* 0x000fe20007ffe0ff */
[----:B------:R-:W-:Y:S01]  /*14e0*/  @UP0 UIADD3 UR18, UR19, UR30, URZ ;  /* 0x0000001e13120290 */ /* 0x000fe2000fffe03f */
[----:B------:R-:W-:Y:S01]  /*14f0*/  PLOP3.LUT P1, PT, PT, PT, UP0, 0x80, 0x0 ;  /* 0x000000000000781c */ /* 0x000fe20003f2f008 */
[----:B------:R-:W-:Y:S01]  /*1500*/  @UP0 UIADD3 UR36, UR19, UR30, URZ ;  /* 0x0000001e13240290 */ /* 0x000fe2000fffe03f */
[----:B------:R-:W-:Y:S01]  /*1510*/  ISETP.GE.U32.AND P0, PT, R2, R5, PT ;  /* 0x000000050200720c */ /* 0x000fe20003f06070 */
[----:B------:R-:W-:Y:S01]  /*1520*/  UISETP.NE.AND UP4, UPT, UR21, URZ, UPT ;  /* 0x0000003f1500728c */ /* 0x000fe2000bf85270 */
[----:B------:R-:W-:Y:S01]  /*1530*/  LOP3.LUT R2, R6, UR59, RZ, 0x3c, !PT ;  /* 0x0000003b06027c12 */ /* 0x000fe2000f8e3cff */
[----:B------:R-:W-:Y:S01]  /*1540*/  USEL UR57, UR22, UR26, !UP1 ;  /* 0x0000001a16397287 */ /* 0x000fe2000c800000 */
[----:B------:R-:W-:-:S02]  /*1550*/  @UP0 ULDC.64 UR20, c[0x0][0x248] ;  /* 0x0000920000140ab9 */ /* 0x000fc40000000a00 */
[----:B------:R-:W-:Y:S01]  /*1560*/  ISETP.GE.AND P2, PT, R2, RZ, PT ;  /* 0x000000ff0200720c */ /* 0x000fe20003f46270 */
[----:B------:R-:W-:Y:S01]  /*1570*/  @UP0 ULDC.64 UR22, c[0x0][0x250] ;  /* 0x0000940000160ab9 */ /* 0x000fe20000000a00 */
[----:B------:R-:W-:Y:S02]  /*1580*/  UIMAD.WIDE.U32 UR26, UR12, UR11, URZ ;  /* 0x0000000b0c1a72a5 */ /* 0x000fe4000f8e003f */
[----:B------:R-:W-:Y:S02]  /*1590*/  UIMAD UR11, UR12, UR14, UR13 ;  /* 0x0000000e0c0b72a4 */ /* 0x000fe4000f8e020d */
[----:B------:R-:W-:Y:S01]  /*15a0*/  @UP0 UIMAD.WIDE.U32 UR24, UR18, UR20, URZ ;  /* 0x00000014121802a5 */ /* 0x000fe2000f8e003f */
[----:B------:R-:W-:Y:S01]  /*15b0*/  @P0 VIADD R0, R0, 0x1 ;  /* 0x0000000100000836 */ /* 0x000fe20000000000 */
[----:B------:R-:W-:Y:S01]  /*15c0*/  @UP0 UIMAD.WIDE.U32 UR12, UR36, UR22, URZ ;  /* 0x00000016240c02a5 */ /* 0x000fe2000f8e003f */
[----:B------:R-:W-:Y:S01]  /*15d0*/  PLOP3.LUT P0, PT, PT, PT, UP3, 0x80, 0x0 ;  /* 0x000000000000781c */ /* 0x000fe20003f0f038 */
[----:B------:R-:W-:Y:S01]  /*15e0*/  @UP0 UIMAD UR15, UR18, UR21, URZ ;  /* 0x00000015120f02a4 */ /* 0x000fe2000f8e023f */
[----:B------:R-:W-:Y:S01]  /*15f0*/  IMAD.MOV.U32 R16, RZ, RZ, R0 ;  /* 0x000000ffff107224 */ /* 0x000fe200078e0000 */
[----:B------:R-:W-:-:S02]  /*1600*/  @UP0 UIMAD UR14, UR36, UR23, URZ ;  /* 0x00000017240e02a4 */ /* 0x000fc4000f8e023f */
[----:B------:R-:W-:Y:S02]  /*1610*/  USEL UR55, UR45, URZ, UP4 ;  /* 0x0000003f2d377287 */ /* 0x000fe4000a000000 */
[----:B------:R-:W-:Y:S01]  /*1620*/  USHF.R.S32.HI UR44, URZ, 0x1f, UR28 ;  /* 0x0000001f3f2c7899 */ /* 0x000fe2000801141c */
[----:B------:R-:W-:Y:S01]  /*1630*/  @!P2 IADD3 R16, -R16, RZ, RZ ;  /* 0x000000ff1010a210 */ /* 0x000fe20007ffe1ff */
[----:B------:R-:W-:Y:S01]  /*1640*/  @!UP1 UIADD3 UR52, UR39, UR37, URZ ;  /* 0x0000002527349290 */ /* 0x000fe2000fffe03f */
[----:B------:R-:W-:Y:S01]  /*1650*/  @!P3 LOP3.LUT R16, RZ, R6, RZ, 0x33, !PT ;  /* 0x00000006ff10b212 */ /* 0x000fe200078e33ff */
[----:B------:R-:W-:Y:S02]  /*1660*/  USHF.R.S32.HI UR54, URZ, 0x1f, UR50 ;  /* 0x0000001f3f367899 */ /* 0x000fe40008011432 */
[----:B------:R-:W-:Y:S02]  /*1670*/  USEL UR56, UR34, URZ, UP4 ;  /* 0x0000003f22387287 */ /* 0x000fe4000a000000 */
[----:B------:R-:W-:-:S02]  /*1680*/  USHF.R.S32.HI UR42, URZ, 0x7, UR35 ;  /* 0x000000073f2a7899 */ /* 0x000fc40008011423 */
[----:B------:R-:W-:Y:S02]  /*1690*/  @UP0 UIADD3 UR49, UR13, UR14, URZ ;  /* 0x0000000e0d310290 */ /* 0x000fe4000fffe03f */
[----:B------:R-:W-:Y:S02]  /*16a0*/  UIADD3 UR53, UR27, UR11, URZ ;  /* 0x0000000b1b357290 */ /* 0x000fe4000fffe03f */
[----:B------:R-:W-:Y:S01]  /*16b0*/  @UP0 UIADD3 UR46, UR25, UR15, URZ ;  /* 0x0000000f192e0290 */ /* 0x000fe2000fffe03f */
[----:B------:R-:W-:Y:S01]  /*16c0*/  @UP0 UMOV UR43, UR24 ;  /* 0x00000018002b0c82 */ /* 0x000fe20008000000 */
[----:B------:R-:W-:Y:S01]  /*16d0*/  @UP0 UMOV UR45, UR12 ;  /* 0x0000000c002d0c82 */ /* 0x000fe20008000000 */
[----:B------:R-:W-:Y:S09]  /*16e0*/  @P1 BRA `(.L_x_286) ;  /* 0x0000000000301947 */ /* 0x000ff20003800000 */
        /* <DEDUP_REMOVED lines=12> */
.L_x_286:
        /* <DEDUP_REMOVED lines=13> */
.L_x_287:
        /* <DEDUP_REMOVED lines=11> */
.L_x_288:
[----:B------:R-:W-:Y:S02]  /*1930*/  ULDC UR8, c[0x0][0x270] ;  /* 0x00009c0000087ab9 */ /* 0x000fe40000000800 */
[----:B------:R-:W-:-:S04]  /*1940*/  UIMAD UR8, UR47, UR8, UR59 ;  /* 0x000000082f0872a4 */ /* 0x000fc8000f8e023b */
[----:B------:R-:W-:-:S12]  /*1950*/  UIMAD UR8, UR8, UR61, URZ ;  /* 0x0000003d080872a4 */ /* 0x000fd8000f8e023f */
.L_x_289:
[----:B------:R-:W1:Y:S01]  /*1960*/  S2R R14, SR_TID.X ;  /* 0x00000000000e7919 */ /* 0x000e620000002100 */
[----:B------:R-:W2:Y:S01]  /*1970*/  LDC.64 R6, c[0x0][0x420] ;  /* 0x00010800ff067b82 */ /* 0x000ea20000000a00 */
[----:B------:R-:W-:Y:S01]  /*1980*/  UIADD3 UR38, UR9, UR8, URZ ;  /* 0x0000000809267290 */ /* 0x000fe2000fffe03f */
[----:B------:R-:W-:Y:S01]  /*1990*/  BSSY B1, `(.L_x_285) ;  /* 0x000088f000017945 */ /* 0x000fe20003800000 */
[----:B------:R-:W-:Y:S01]  /*19a0*/  ULDC UR11, c[0x0][0x2dc] ;  /* 0x0000b700000b7ab9 */ /* 0x000fe20000000800 */
[----:B------:R-:W-:Y:S01]  /*19b0*/  ULDC UR12, c[0x0][0x270] ;  /* 0x00009c00000c7ab9 */ /* 0x000fe20000000800 */
[----:B------:R-:W-:Y:S02]  /*19c0*/  UIADD3 UR8, -UR10, UR29, UR28 ;  /* 0x0000001d0a087290 */ /* 0x000fe4000fffe11c */
[----:B------:R-:W-:Y:S02]  /*19d0*/  UIMAD UR15, UR11, UR12, URZ ;  /* 0x0000000c0b0f72a4 */ /* 0x000fe4000f8e023f */
[----:B------:R-:W-:Y:S01]  /*19e0*/  USHF.R.S32.HI UR41, URZ, 0x1f, UR59 ;  /* 0x0000001f3f297899 */ /* 0x000fe2000801143b */
[----:B------:R-:W-:Y:S01]  /*19f0*/  ULDC UR12, c[0x0][0x398] ;  /* 0x0000e600000c7ab9 */ /* 0x000fe20000000800 */
[----:B------:R-:W-:-:S02]  /*1a00*/  USHF.L.U32 UR11, UR15, 0x7, URZ ;  /* 0x000000070f0b7899 */ /* 0x000fc4000800063f */
[----:B------:R-:W-:Y:S01]  /*1a10*/  UIADD3 UR8, UR8, -UR12, URZ ;  /* 0x8000000c08087290 */ /* 0x000fe2000fffe03f */
[----:B------:R-:W-:Y:S02]  /*1a20*/  ULDC.64 UR24, c[0x0][0x258] ;  /* 0x0000960000187ab9 */ /* 0x000fe40000000a00 */
[----:B------:R-:W-:Y:S01]  /*1a30*/  ULDC.64 UR12, c[0x0][0x428] ;  /* 0x00010a00000c7ab9 */ /* 0x000fe20000000a00 */
[----:B------:R-:W-:Y:S01]  /*1a40*/  UIADD3 UR18, UP2, UP1, UR26, UR11, UR50 ;  /* 0x0000000b1a127290 */ /* 0x000fe2000f95e032 */
[----:B------:R-:W-:Y:S01]  /*1a50*/  IMAD.U32 R13, RZ, RZ, UR12 ;  /* 0x0000000cff0d7e24 */ /* 0x000fe2000f8e00ff */
[----:B------:R-:W-:Y:S02]  /*1a60*/  USHF.R.S32.HI UR11, URZ, 0x1f, UR11 ;  /* 0x0000001f3f0b7899 */ /* 0x000fe4000801140b */
[----:B------:R-:W-:Y:S02]  /*1a70*/  UIADD3 UR31, UR9, UR31, URZ ;  /* 0x0000001f091f7290 */ /* 0x000fe4000fffe03f */
[----:B------:R-:W-:Y:S01]  /*1a80*/  UIADD3.X UR11, UR53, UR11, UR54, UP2, UP1 ;  /* 0x0000000b350b7290 */ /* 0x000fe200097e2436 */
[----:B------:R-:W-:Y:S01]  /*1a90*/  ULDC.64 UR26, c[0x0][0x400] ;  /* 0x00010000001a7ab9 */ /* 0x000fe20000000a00 */
[----:B------:R-:W-:Y:S01]  /*1aa0*/  ULDC.64 UR36, c[0x0][0x210] ;  /* 0x0000840000247ab9 */ /* 0x000fe20000000a00 */
[----:B------:R-:W-:Y:S01]  /*1ab0*/  ULDC.64 UR34, c[0x0][0x3e0] ;  /* 0x0000f80000227ab9 */ /* 0x000fe20000000a00 */
[----:B------:R-:W-:Y:S01]  /*1ac0*/  USHF.L.U64.HI UR39, UR32, 0x5, UR33 ;  /* 0x0000000520277899 */ /* 0x000fe20008010221 */
[----:B-1----:R-:W-:Y:S01]  /*1ad0*/  SHF.R.S32.HI R12, RZ, 0x1f, R14 ;  /* 0x0000001fff0c7819 */ /* 0x002fe2000001140e */
[----:B------:R-:W-:-:S03]  /*1ae0*/  USHF.L.U32 UR40, UR32, 0x5, URZ ;  /* 0x0000000520287899 */ /* 0x000fc6000800063f */
[----:B------:R-:W-:-:S04]  /*1af0*/  LEA.HI R0, R12, R14, RZ, 0x3 ;  /* 0x0000000e0c007211 */ /* 0x000fc800078f18ff */
[----:B------:R-:W-:Y:S02]  /*1b00*/  LOP3.LUT R4, R0, 0xfffffff8, RZ, 0xc0, !PT ;  /* 0xfffffff800047812 */ /* 0x000fe400078ec0ff */
[----:B------:R-:W-:-:S03]  /*1b10*/  SHF.R.S32.HI R0, RZ, 0x3, R0 ;  /* 0x00000003ff007819 */ /* 0x000fc60000011400 */
[----:B------:R-:W-:Y:S01]  /*1b20*/  IMAD.IADD R4, R14, 0x1, -R4 ;  /* 0x000000010e047824 */ /* 0x000fe200078e0a04 */
[----:B------:R-:W-:Y:S02]  /*1b30*/  SHF.R.S32.HI R33, RZ, 0x1f, R0 ;  /* 0x0000001fff217819 */ /* 0x000fe40000011400 */
[----:B------:R-:W-:Y:S01]  /*1b40*/  IADD3 R8, P0, R0, UR9, RZ ;  /* 0x0000000900087c10 */ /* 0x000fe2000ff1e0ff */
[----:B------:R-:W-:-:S03]  /*1b50*/  IMAD.SHL.U32 R4, R4, 0x8, RZ ;  /* 0x0000000804047824 */ /* 0x000fc600078e00ff */
[----:B------:R-:W-:Y:S02]  /*1b60*/  IADD3.X R2, R33, UR17, RZ, P0, !PT ;  /* 0x0000001121027c10 */ /* 0x000fe400087fe4ff */
[----:B------:R-:W-:-:S03]  /*1b70*/  SHF.R.S32.HI R5, RZ, 0x1f, R4 ;  /* 0x0000001fff057819 */ /* 0x000fc60000011404 */
[----:B------:R-:W-:Y:S02]  /*1b80*/  IMAD R9, R2, UR32, RZ ;  /* 0x0000002002097c24 */ /* 0x000fe4000f8e02ff */
[----:B------:R-:W-:-:S04]  /*1b90*/  IMAD.WIDE.U32 R2, R8, UR32, R4 ;  /* 0x0000002008027c25 */ /* 0x000fc8000f8e0004 */
[----:B------:R-:W-:Y:S01]  /*1ba0*/  IMAD R8, R8, UR33, R9 ;  /* 0x0000002108087c24 */ /* 0x000fe2000f8e0209 */
[----:B------:R-:W-:Y:S02]  /*1bb0*/  IADD3 R10, P0, R2, UR57, RZ ;  /* 0x00000039020a7c10 */ /* 0x000fe4000ff1e0ff */
[----:B------:R-:W-:Y:S02]  /*1bc0*/  LEA.HI R9, R12, R14, RZ, 0x5 ;  /* 0x0000000e0c097211 */ /* 0x000fe400078f28ff */
[----:B------:R-:W-:Y:S01]  /*1bd0*/  IADD3.X R11, R3, UR48, R8, P0, !PT ;  /* 0x00000030030b7c10 */ /* 0x000fe200087fe408 */
[----:B--2---:R-:W-:Y:S01]  /*1be0*/  IMAD R8, R6, UR17, RZ ;  /* 0x0000001106087c24 */ /* 0x004fe2000f8e02ff */
[----:B------:R-:W-:Y:S01]  /*1bf0*/  IADD3 R2, P0, R4, UR14, RZ ;  /* 0x0000000e04027c10 */ /* 0x000fe2000ff1e0ff */
[----:B------:R-:W-:Y:S01]  /*1c00*/  UIMAD UR14, UR41, UR12, URZ ;  /* 0x0000000c290e72a4 */ /* 0x000fe2000f8e023f */
[----:B------:R-:W-:Y:S01]  /*1c10*/  LOP3.LUT R12, R9, 0xffffffe0, RZ, 0xc0, !PT ;  /* 0xffffffe0090c7812 */ /* 0x000fe200078ec0ff */
[----:B------:R-:W-:Y:S01]  /*1c20*/  USHF.R.S32.HI UR12, URZ, 0x1f, UR8 ;  /* 0x0000001f3f0c7899 */ /* 0x000fe20008011408 */
[----:B------:R-:W-:Y:S01]  /*1c30*/  IADD3.X R3, R5, UR52, RZ, P0, !PT ;  /* 0x0000003405037c10 */ /* 0x000fe200087fe4ff */
[----:B------:R-:W-:Y:S01]  /*1c40*/  IMAD R8, R7, UR9, R8 ;  /* 0x0000000907087c24 */ /* 0x000fe2000f8e0208 */
[----:B------:R-:W-:Y:S01]  /*1c50*/  UIMAD UR13, UR59, UR13, UR14 ;  /* 0x0000000d3b0d72a4 */ /* 0x000fe2000f8e020e */
[----:B------:R-:W-:Y:S01]  /*1c60*/  IMAD.IADD R12, R14, 0x1, -R12 ;  /* 0x000000010e0c7824 */ /* 0x000fe200078e0a0c */
[----:B------:R-:W-:Y:S01]  /*1c70*/  ULEA.HI UR12, UR12, UR8, URZ, 0x7 ;  /* 0x000000080c0c7291 */ /* 0x000fe2000f8f383f */
[----:B------:R-:W-:Y:S01]  /*1c80*/  IMAD.WIDE.U32 R2, R6, UR9, R2 ;  /* 0x0000000906027c25 */ /* 0x000fe2000f8e0002 */
[----:B------:R-:W-:Y:S01]  /*1c90*/  UIMAD UR8, UR41, UR24, URZ ;  /* 0x00000018290872a4 */ /* 0x000fe2000f8e023f */
[----:B------:R-:W-:-:S02]  /*1ca0*/  ULDC.64 UR52, c[0x0][0x478] ;  /* 0x00011e0000347ab9 */ /* 0x000fc40000000a00 */
[----:B------:R-:W-:Y:S01]  /*1cb0*/  IMAD.IADD R3, R3, 0x1, R8 ;  /* 0x0000000103037824 */ /* 0x000fe200078e0208 */
[----:B------:R-:W-:Y:S01]  /*1cc0*/  UIMAD UR9, UR59, UR25, UR8 ;  /* 0x000000193b0972a4 */ /* 0x000fe2000f8e0208 */
[----:B------:R-:W-:Y:S01]  /*1cd0*/  SHF.R.S32.HI R8, RZ, 0x5, R9 ;  /* 0x00000005ff087819 */ /* 0x000fe20000011409 */
[----:B------:R-:W-:Y:S01]  /*1ce0*/  UIADD3 UR8, UP2, UP1, UR56, UR18, UR58 ;  /* 0x0000001238087290 */ /* 0x000fe2000f95e03a */
[----:B------:R-:W-:Y:S01]  /*1cf0*/  IMAD.U32 R9, RZ, RZ, UR24 ;  /* 0x00000018ff097e24 */ /* 0x000fe2000f8e00ff */
[----:B------:R-:W-:Y:S01]  /*1d00*/  USHF.R.S32.HI UR18, URZ, 0x7, UR12 ;  /* 0x000000073f127899 */ /* 0x000fe2000801140c */
[----:B------:R-:W-:Y:S01]  /*1d10*/  IMAD.WIDE.U32 R2, R13, UR59, R2 ;  /* 0x0000003b0d027c25 */ /* 0x000fe2000f8e0002 */
[----:B------:R-:W-:Y:S02]  /*1d20*/  UIADD3.X UR11, UR55, UR11, UR51, UP2, UP1 ;  /* 0x0000000b370b7290 */ /* 0x000fe400097e2433 */
[----:B------:R-:W-:Y:S01]  /*1d30*/  UISETP.LT.AND UP1, UPT, URZ, UR18, UPT ;  /* 0x000000123f00728c */ /* 0x000fe2000bf21270 */
[----:B------:R-:W-:Y:S01]  /*1d40*/  IMAD R8, R8, UR15, R12 ;  /* 0x0000000f08087c24 */ /* 0x000fe2000f8e020c */
[----:B------:R-:W-:Y:S01]  /*1d50*/  ULDC.64 UR56, c[0x0][0x2b0] ;  /* 0x0000ac0000387ab9 */ /* 0x000fe20000000a00 */
[----:B------:R-:W-:Y:S01]  /*1d60*/  IMAD.WIDE.U32 R10, R9, UR59, R10 ;  /* 0x0000003b090a7c25 */ /* 0x000fe2000f8e000a */
[----:B------:R-:W-:-:S02]  /*1d70*/  USEL UR18, URZ, UR18, !UP1 ;  /* 0x000000123f127287 */ /* 0x000fc4000c800000 */
[C---:B------:R-:W-:Y:S01]  /*1d80*/  IADD3 R12, P0, R8.reuse, UR8, RZ ;  /* 0x00000008080c7c10 */ /* 0x040fe2000ff1e0ff */
[-C--:B------:R-:W-:Y:S01]  /*1d90*/  IMAD R9, R33, R6.reuse, RZ ;  /* 0x0000000621097224 */ /* 0x080fe200078e02ff */
[----:B------:R-:W-:Y:S01]  /*1da0*/  UISETP.GT.AND UP1, UPT, UR42, UR18, UPT ;  /* 0x000000122a00728c */ /* 0x000fe2000bf24270 */
[----:B------:R-:W-:Y:S01]  /*1db0*/  VIADD R3, R3, UR13 ;  /* 0x0000000d03037c36 */ /* 0x000fe20008000000 */
[----:B------:R-:W-:Y:S01]  /*1dc0*/  LEA.HI.X.SX32 R13, R8, UR11, 0x1, P0 ;  /* 0x0000000b080d7c11 */ /* 0x000fe200080f0eff */
[----:B------:R-:W-:Y:S01]  /*1dd0*/  IMAD R14, R0, R7, R9 ;  /* 0x00000007000e7224 */ /* 0x000fe200078e0209 */
[----:B------:R-:W-:Y:S01]  /*1de0*/  LEA R218, P0, R12, UR26, 0x2 ;  /* 0x0000001a0cda7c11 */ /* 0x000fe2000f8010ff */
[----:B------:R-:W-:Y:S01]  /*1df0*/  IMAD.WIDE.U32 R8, R0, R6, R2 ;  /* 0x0000000600087225 */ /* 0x000fe200078e0002 */
[----:B------:R-:W-:Y:S01]  /*1e00*/  LEA R243, P2, R10, UR36, 0x1 ;  /* 0x000000240af37c11 */ /* 0x000fe2000f8408ff */
[----:B------:R-:W-:Y:S01]  /*1e10*/  UIMAD.WIDE UR14, UR31, 0x4, UR56 ;  /* 0x000000041f0e78a5 */ /* 0x000fe2000f8e0238 */
[----:B------:R-:W-:Y:S01]  /*1e20*/  LEA.HI.X R3, R12, UR27, R13, 0x2, P0 ;  /* 0x0000001b0c037c11 */ /* 0x000fe200080f140d */
[----:B------:R-:W-:Y:S01]  /*1e30*/  VIADD R11, R11, UR9 ;  /* 0x000000090b0b7c36 */ /* 0x000fe20008000000 */
[----:B------:R-:W-:Y:S01]  /*1e40*/  PLOP3.LUT P0, PT, PT, PT, UP1, 0x80, 0x0 ;  /* 0x000000000000781c */ /* 0x000fe20003f0f018 */
[----:B------:R-:W-:Y:S01]  /*1e50*/  UIMAD.WIDE UR24, UR38, 0x4, UR52 ;  /* 0x00000004261878a5 */ /* 0x000fe2000f8e0234 */
[----:B------:R-:W-:Y:S01]  /*1e60*/  IMAD.IADD R2, R9, 0x1, R14 ;  /* 0x0000000109027824 */ /* 0x000fe200078e020e */
[----:B------:R-:W-:Y:S01]  /*1e70*/  UIADD3 UR9, UR42, -0x1, URZ ;  /* 0xffffffff2a097890 */ /* 0x000fe2000fffe03f */
[----:B------:R-:W-:Y:S01]  /*1e80*/  LEA.HI.X R241, R10, UR37, R11, 0x1, P2 ;  /* 0x000000250af17c11 */ /* 0x000fe200090f0c0b */
[----:B------:R-:W-:Y:S01]  /*1e90*/  UMOV UR13, UR14 ;  /* 0x0000000e000d7c82 */ /* 0x000fe20008000000 */
[C---:B------:R-:W-:Y:S01]  /*1ea0*/  LEA R242, P2, R8.reuse, UR34, 0x1 ;  /* 0x0000002208f27c11 */ /* 0x040fe2000f8408ff */
[----:B------:R-:W-:Y:S01]  /*1eb0*/  UMOV UR12, UR15 ;  /* 0x0000000f000c7c82 */ /* 0x000fe20008000000 */
[----:B------:R-:W-:Y:S01]  /*1ec0*/  UMOV UR15, UR24 ;  /* 0x00000018000f7c82 */ /* 0x000fe20008000000 */
[----:B------:R-:W-:Y:S01]  /*1ed0*/  UMOV UR14, UR25 ;  /* 0x00000019000e7c82 */ /* 0x000fe20008000000 */
[----:B------:R-:W-:Y:S01]  /*1ee0*/  LEA.HI.X R240, R8, UR35, R2, 0x1, P2 ;  /* 0x0000002308f07c11 */ /* 0x000fe200090f0c02 */
[C---:B------:R-:W-:Y:S01]  /*1ef0*/  IMAD.SHL.U32 R11, R6.reuse, 0x20, RZ ;  /* 0x00000020060b7824 */ /* 0x040fe200078e00ff */
[----:B------:R-:W-:Y:S01]  /*1f00*/  SHF.L.U64.HI R13, R6, 0x5, R7 ;  /* 0x00000005060d7819 */ /* 0x000fe20000010207 */
        /* <DEDUP_REMOVED lines=20> */
.L_x_291:
        /* <DEDUP_REMOVED lines=19> */
.L_x_292:
[----:B------:R-:W-:Y:S01]  /*2180*/  UIMAD UR11, UR44, UR8, URZ ;  /* 0x000000082c0b72a4 */ /* 0x000fe2000f8e023f */
[----:B------:R-:W-:Y:S01]  /*2190*/  IMAD.U32 R2, RZ, RZ, UR8 ;  /* 0x00000008ff027e24 */ /* 0x000fe2000f8e00ff */
[----:B------:R-:W-:Y:S01]  /*21a0*/  UIMAD UR10, UR16, -0x80, UR10 ;  /* 0xffffff80100a78a4 */ /* 0x000fe2000f8e020a */
[----:B------:R-:W-:Y:S01]  /*21b0*/  VIADD R6, R0, 0x20 ;  /* 0x0000002000067836 */ /* 0x000fe20000000000 */
[----:B------:R-:W-:Y:S01]  /*21c0*/  UIMAD UR11, UR28, UR9, UR11 ;  /* 0x000000091c0b72a4 */ /* 0x000fe2000f8e020b */
[----:B------:R-:W-:Y:S01]  /*21d0*/  IMAD.WIDE.U32 R2, R2, UR28, R4 ;  /* 0x0000001c02027c25 */ /* 0x000fe2000f8e0004 */
[----:B------:R-:W-:Y:S01]  /*21e0*/  USHF.R.S32.HI UR19, URZ, 0x1f, UR59 ;  /* 0x0000001f3f137899 */ /* 0x000fe2000801143b */
[----:B------:R-:W-:Y:S01]  /*21f0*/  IADD3 R7, R0, 0x40, RZ ;  /* 0x0000004000077810 */ /* 0x000fe20007ffe0ff */
[----:B------:R-:W-:Y:S01]  /*2200*/  ULDC.64 UR14, c[0x0][0x468] ;  /* 0x00011a00000e7ab9 */ /* 0x000fe20000000a00 */
[----:B------:R-:W-:Y:S01]  /*2210*/  ISETP.GE.AND P2, PT, R6, UR10, PT ;  /* 0x0000000a06007c0c */ /* 0x000fe2000bf46270 */
[----:B------:R-:W-:Y:S01]  /*2220*/  IMAD.U32 R6, RZ, RZ, UR11 ;  /* 0x0000000bff067e24 */ /* 0x000fe2000f8e00ff */
[----:B------:R-:W-:Y:S01]  /*2230*/  IADD3 R2, P0, R2, UR20, RZ ;  /* 0x0000001402027c10 */ /* 0x000fe2000ff1e0ff */
[----:B------:R-:W-:Y:S01]  /*2240*/  UIMAD UR11, UR19, UR14, URZ ;  /* 0x0000000e130b72a4 */ /* 0x000fe2000f8e023f */
[----:B------:R-:W-:Y:S01]  /*2250*/  ISETP.GE.AND P3, PT, R0, UR10, PT ;  /* 0x0000000a00007c0c */ /* 0x000fe2000bf66270 */
[----:B------:R-:W-:Y:S01]  /*2260*/  BSSY B0, `(.L_x_293) ;  /* 0x0000014000007945 */ /* 0x000fe20003800000 */
[----:B------:R-:W-:Y:S01]  /*2270*/  IADD3.X R3, R3, UR21, R6, P0, !PT ;  /* 0x0000001503037c10 */ /* 0x000fe200087fe406 */
[----:B------:R-:W-:Y:S01]  /*2280*/  IMAD.U32 R6, RZ, RZ, UR14 ;  /* 0x0000000eff067e24 */ /* 0x000fe2000f8e00ff */
[----:B------:R-:W-:Y:S01]  /*2290*/  UIMAD UR15, UR59, UR15, UR11 ;  /* 0x0000000f3b0f72a4 */ /* 0x000fe2000f8e020b */
[----:B------:R-:W-:-:S02]  /*22a0*/  ISETP.GE.AND P1, PT, R7, UR10, PT ;  /* 0x0000000a07007c0c */ /* 0x000fc4000bf26270 */
[----:B------:R-:W-:Y:S01]  /*22b0*/  IMAD.WIDE.U32 R2, R6, UR59, R2 ;  /* 0x0000003b06027c25 */ /* 0x000fe2000f8e0002 */
[----:B------:R-:W-:-:S04]  /*22c0*/  IADD3 R7, R0, 0x60, RZ ;  /* 0x0000006000077810 */ /* 0x000fc80007ffe0ff */
[----:B------:R-:W-:Y:S02]  /*22d0*/  IADD3 R10, R3, UR15, RZ ;  /* 0x0000000f030a7c10 */ /* 0x000fe4000fffe0ff */
[----:B------:R-:W-:Y:S01]  /*22e0*/  ISETP.GE.AND P0, PT, R7, UR10, PT ;  /* 0x0000000a07007c0c */ /* 0x000fe2000bf06270 */
[----:B------:R-:W-:-:S12]  /*22f0*/  @P3 BRA `(.L_x_294) ;  /* 0x0000000000283947 */ /* 0x000fd80003800000 */
        /* <DEDUP_REMOVED lines=10> */
.L_x_294:
[----:B------:R-:W-:Y:S05]  /*23a0*/  BSYNC B0 ;  /* 0x0000000000007941 */ /* 0x000fea0003800000 */
.L_x_293:
        /* <DEDUP_REMOVED lines=14> */
.L_x_296:
[----:B------:R-:W-:Y:S05]  /*2490*/  BSYNC B0 ;  /* 0x0000000000007941 */ /* 0x000fea0003800000 */
.L_x_295:
        /* <DEDUP_REMOVED lines=14> */
.L_x_298:
[----:B------:R-:W-:Y:S05]  /*2580*/  BSYNC B0 ;  /* 0x0000000000007941 */ /* 0x000fea0003800000 */
.L_x_297:
        /* <DEDUP_REMOVED lines=14> */
.L_x_300:
[----:B------:R-:W-:Y:S05]  /*2670*/  BSYNC B0 ;  /* 0x0000000000007941 */ /* 0x000fea0003800000 */
.L_x_299:
        /* <DEDUP_REMOVED lines=14> */
[----:B-123--:R-:W-:Y:S01]  /*2760*/  IADD3 R8, R3, UR9, RZ ;  /* 0x0000000903087c10 */ /* 0x00efe2000fffe0ff */
        /* <DEDUP_REMOVED lines=11> */
.L_x_302:
[----:B------:R-:W-:Y:S05]  /*2820*/  BSYNC B0 ;  /* 0x0000000000007941 */ /* 0x000fea0003800000 */
.L_x_301:
        /* <DEDUP_REMOVED lines=14> */
.L_x_304:
[----:B------:R-:W-:Y:S05]  /*2910*/  BSYNC B0 ;  /* 0x0000000000007941 */ /* 0x000fea0003800000 */
.L_x_303:
        /* <DEDUP_REMOVED lines=14> */
.L_x_306:
[----:B------:R-:W-:Y:S05]  /*2a00*/  BSYNC B0 ;  /* 0x0000000000007941 */ /* 0x000fea0003800000 */
.L_x_305:
        /* <DEDUP_REMOVED lines=14> */
.L_x_290:
[----:B------:R-:W-:Y:S01]  /*2af0*/  PLOP3.LUT P1, PT, PT, PT, UP4, 0x80, 0x0 ;  /* 0x000000000000781c */ /* 0x000fe20003f2f048 */
[----:B------:R-:W-:Y:S01]  /*2b00*/  UIMAD UR8, UR9, -0x80, UR29 ;  /* 0xffffff80090878a4 */ /* 0x000fe2000f8e021d */
[C---:B------:R-:W-:Y:S01]  /*2b10*/  VIADD R24, R0.reuse, 0x60 ;  /* 0x0000006000187836 */ /* 0x040fe20000000000 */
[----:B------:R-:W2:Y:S01]  /*2b20*/  LDL R36, [R1+0x4] ;  /* 0x0000040001247983 */ /* 0x000ea20000100800 */
[C---:B------:R-:W-:Y:S01]  /*2b30*/  VIADD R21, R0.reuse, 0x20 ;  /* 0x0000002000157836 */ /* 0x040fe20000000000 */
[----:B------:R-:W-:Y:S01]  /*2b40*/  ULEA.HI UR11, UR9, UR9, URZ, 0x1 ;  /* 0x00000009090b7291 */ /* 0x000fe2000f8f083f */
[C---:B------:R-:W-:Y:S01]  /*2b50*/  VIADD R20, R0.reuse, 0x40 ;  /* 0x0000004000147836 */ /* 0x040fe20000000000 */
[----:B------:R-:W-:Y:S01]  /*2b60*/  ISETP.GE.AND P3, PT, R0, UR8, PT ;  /* 0x0000000800007c0c */ /* 0x000fe2000bf66270 */
[----:B------:R-:W-:Y:S01]  /*2b70*/  IMAD.U32 R15, RZ, RZ, UR40 ;  /* 0x00000028ff0f7e24 */ /* 0x000fe2000f8e00ff */
[----:B------:R-:W-:Y:S01]  /*2b80*/  ISETP.GE.AND P0, PT, R24, UR8, PT ;  /* 0x0000000818007c0c */ /* 0x000fe2000bf06270 */
[----:B------:R-:W-:Y:S01]  /*2b90*/  ULOP3.LUT UR11, UR11, 0xfffffffe, URZ, 0xc0, !UPT ;  /* 0xfffffffe0b0b7892 */ /* 0x000fe2000f8ec03f */
[----:B------:R-:W-:Y:S01]  /*2ba0*/  ISETP.GE.AND P2, PT, R21, UR8, PT ;  /* 0x0000000815007c0c */ /* 0x000fe2000bf46270 */
[----:B------:R-:W-:Y:S01]  /*2bb0*/  IMAD.U32 R18, RZ, RZ, UR39 ;  /* 0x00000027ff127e24 */ /* 0x000fe2000f8e00ff */
[----:B------:R-:W-:Y:S01]  /*2bc0*/  @P1 BAR.SYNC.DEFER_BLOCKING 0x0 ;  /* 0x0000000000001b1d */ /* 0x000fe20000010000 */
[----:B------:R-:W-:Y:S01]  /*2bd0*/  ISETP.GE.AND P6, PT, R20, UR8, PT ;  /* 0x0000000814007c0c */ /* 0x000fe2000bfc6270 */
[----:B------:R-:W-:Y:S01]  /*2be0*/  UIADD3 UR11, UR9, -UR11, URZ ;  /* 0x8000000b090b7290 */ /* 0x000fe2000fffe03f */
[----:B------:R-:W-:Y:S01]  /*2bf0*/  LEA R2, R250, UR4, 0x1 ;  /* 0x00000004fa027c11 */ /* 0x000fe2000f8e08ff */
[----:B------:R-:W-:Y:S01]  /*2c00*/  UIMAD UR17, UR44, UR20, URZ ;  /* 0x000000142c1172a4 */ /* 0x000fe2000f8e023f */
[----:B------:R-:W-:Y:S01]  /*2c10*/  IMAD.MOV.U32 R239, RZ, RZ, 0x7f800000 ;  /* 0x7f800000ffef7424 */ /* 0x000fe200078e00ff */
[----:B------:R-:W-:Y:S01]  /*2c20*/  UISETP.NE.AND UP0, UPT, UR11, 0x1, UPT ;  /* 0x000000010b00788c */ /* 0x000fe2000bf05270 */
[----:B------:R-:W-:Y:S01]  /*2c30*/  @!P3 IMAD.MOV.U32 R8, RZ, RZ, R242 ;  /* 0x000000ffff08b224 */ /* 0x000fe200078e00f2 */
[----:B------:R-:W-:Y:S01]  /*2c40*/  UIMAD UR11, UR16, -0x80, UR10 ;  /* 0xffffff80100b78a4 */ /* 0x000fe2000f8e020a */
[----:B------:R-:W-:Y:S01]  /*2c50*/  @!P3 IMAD.MOV.U32 R9, RZ, RZ, R240 ;  /* 0x000000ffff09b224 */ /* 0x000fe200078e00f0 */
[----:B------:R-:W-:Y:S01]  /*2c60*/  UIMAD UR17, UR28, UR21, UR17 ;  /* 0x000000151c1172a4 */ /* 0x000fe2000f8e0211 */
[-C--:B------:R-:W-:Y:S01]  /*2c70*/  @!P2 LEA R12, P5, R11, R242.reuse, 0x1 ;  /* 0x000000f20b0ca211 */ /* 0x080fe200078a08ff */
[----:B------:R-:W-:Y:S01]  /*2c80*/  @!P0 IMAD R17, R7, 0xc0, RZ ;  /* 0x000000c007118824 */ /* 0x000fe200078e02ff */
[----:B------:R-:W-:Y:S01]  /*2c90*/  @!P2 LEA R14, P1, R15, R243, 0x1 ;  /* 0x000000f30f0ea211 */ /* 0x000fe200078208ff */
[----:B------:R-:W-:Y:S01]  /*2ca0*/  ULDC.64 UR24, c[0x0][0x260] ;  /* 0x0000980000187ab9 */ /* 0x000fe20000000a00 */
[C---:B------:R-:W-:Y:S01]  /*2cb0*/  @!P6 LEA R10, P4, R6.reuse, R242, 0x7 ;  /* 0x000000f2060ae211 */ /* 0x040fe200078838ff */
[----:B------:R-:W-:Y:S01]  /*2cc0*/  IMAD.MOV.U32 R236, RZ, RZ, 0x7f800000 ;  /* 0x7f800000ffec7424 */ /* 0x000fe200078e00ff */
[-C--:B------:R-:W-:Y:S01]  /*2cd0*/  @!P2 LEA.HI.X R13, R11, R240.reuse, R13, 0x1, P5 ;  /* 0x000000f00b0da211 */ /* 0x080fe200028f0c0d */
[----:B------:R-:W-:Y:S01]  /*2ce0*/  IMAD.MOV.U32 R237, RZ, RZ, 0x7f800000 ;  /* 0x7f800000ffed7424 */ /* 0x000fe200078e00ff */
[----:B------:R-:W-:Y:S01]  /*2cf0*/  @!P6 LEA.HI.X R11, R6, R240, R7, 0x7, P4 ;  /* 0x000000f0060be211 */ /* 0x000fe200020f3c07 */
[----:B------:R-:W-:Y:S01]  /*2d00*/  IMAD.MOV.U32 R238, RZ, RZ, 0x7f800000 ;  /* 0x7f800000ffee7424 */ /* 0x000fe200078e00ff */
[----:B------:R-:W-:-:S02]  /*2d10*/  @!P2 LEA.HI.X R15, R15, R241, R18, 0x1, P1 ;  /* 0x000000f10f0fa211 */ /* 0x000fc400008f0c12 */
[----:B------:R-:W-:Y:S01]  /*2d20*/  PLOP3.LUT P1, PT, PT, PT, UP0, 0x80, 0x0 ;  /* 0x000000000000781c */ /* 0x000fe20003f2f008 */
[----:B------:R-:W-:Y:S01]  /*2d30*/  @P3 STS.128 [R2+0x8000], RZ ;  /* 0x008000ff02003388 */ /* 0x000fe20000000c00 */
[----:B------:R-:W-:Y:S01]  /*2d40*/  ISETP.GE.AND P4, PT, R21, UR11, PT ;  /* 0x0000000b15007c0c */ /* 0x000fe2000bf86270 */
[----:B------:R-:W-:Y:S02]  /*2d50*/  VOTEU.ALL UP0, P0 ;  /* 0x00000000003f7886 */ /* 0x000fe40000000000 */
[----:B------:R-:W-:Y:S01]  /*2d60*/  @!PT LDS RZ, [RZ] ;  /* 0x00000000fffff984 */ /* 0x000fe20000000800 */
[----:B------:R-:W-:Y:S01]  /*2d70*/  @!PT LDS RZ, [RZ] ;  /* 0x00000000fffff984 */ /* 0x000fe20000000800 */
[----:B------:R-:W-:Y:S01]  /*2d80*/  @!PT LDS RZ, [RZ] ;  /* 0x00000000fffff984 */ /* 0x000fe20000000800 */
[----:B------:R1:W-:Y:S04]  /*2d90*/  @!P3 LDGSTS.E.BYPASS.LTC128B.128 [R2+0x8000], desc[UR6][R8.64] ;  /* 0x080000000802bfae */ /* 0x0003e8000b901d46 */
[----:B------:R-:W-:Y:S04]  /*2da0*/  @P2 STS.128 [R2+0x9000], RZ ;  /* 0x009000ff02002388 */ /* 0x000fe80000000c00 */
[----:B------:R-:W-:Y:S01]  /*2db0*/  @!PT LDS RZ, [RZ] ;  /* 0x00000000fffff984 */ /* 0x000fe20000000800 */
[----:B------:R-:W-:Y:S01]  /*2dc0*/  @!PT LDS RZ, [RZ] ;  /* 0x00000000fffff984 */ /* 0x000fe20000000800 */
[----:B------:R-:W-:Y:S01]  /*2dd0*/  @!PT LDS RZ, [RZ] ;  /* 0x00000000fffff984 */ /* 0x000fe20000000800 */
[----:B------:R-:W-:Y:S02]  /*2de0*/  @!P2 LDGSTS.E.BYPASS.LTC128B.128 [R2+0x9000], desc[UR6][R12.64] ;  /* 0x090000000c02afae */ /* 0x000fe4000b901d46 */
[----:B------:R-:W3:Y:S02]  /*2df0*/  @!P4 LDC.64 R22, c[0x0][0x218] ;  /* 0x00008600ff16cb82 */ /* 0x000ee40000000a00 */
[----:B------:R-:W-:Y:S04]  /*2e00*/  @P6 STS.128 [R2+0xa000], RZ ;  /* 0x00a000ff02006388 */ /* 0x000fe80000000c00 */
[----:B------:R-:W-:Y:S01]  /*2e10*/  @!PT LDS RZ, [RZ] ;  /* 0x00000000fffff984 */ /* 0x000fe20000000800 */
[----:B------:R-:W-:Y:S01]  /*2e20*/  @!PT LDS RZ, [RZ] ;  /* 0x00000000fffff984 */ /* 0x000fe20000000800 */
[----:B------:R-:W-:Y:S01]  /*2e30*/  @!PT LDS RZ, [RZ] ;  /* 0x00000000fffff984 */ /* 0x000fe20000000800 */
[----:B------:R4:W-:Y:S04]  /*2e40*/  @!P6 LDGSTS.E.BYPASS.LTC128B.128 [R2+0xa000], desc[UR6][R10.64] ;  /* 0x0a0000000a02efae */ /* 0x0009e8000b901d46 */
[----:B------:R-:W-:Y:S01]  /*2e50*/  @P0 STS.128 [R2+0xb000], RZ ;  /* 0x00b000ff02000388 */ /* 0x000fe20000000c00 */
[----:B-1----:R-:W-:-:S02]  /*2e60*/  @!P0 IMAD.MOV.U32 R8, RZ, RZ, R242 ;  /* 0x000000ffff088224 */ /* 0x002fc400078e00f2 */
[----:B------:R-:W-:Y:S02]  /*2e70*/  @!P0 IMAD.MOV.U32 R9, RZ, RZ, R240 ;  /* 0x000000ffff098224 */ /* 0x000fe400078e00f0 */
[----:B------:R-:W-:-:S04]  /*2e80*/  @!P0 IMAD.WIDE.U32 R8, R6, 0xc0, R8 ;  /* 0x000000c006088825 */ /* 0x000fc800078e0008 */
[----:B------:R-:W-:Y:S02]  /*2e90*/  @!P0 IMAD.MOV.U32 R6, RZ, RZ, R8 ;  /* 0x000000ffff068224 */ /* 0x000fe400078e0008 */
[----:B------:R-:W-:Y:S02]  /*2ea0*/  VIADD R8, R250, 0x2000 ;  /* 0x00002000fa087836 */ /* 0x000fe40000000000 */
[----:B------:R-:W-:Y:S02]  /*2eb0*/  @!P0 IMAD.IADD R7, R9, 0x1, R17 ;  /* 0x0000000109078824 */ /* 0x000fe400078e0211 */
[----:B------:R-:W-:Y:S01]  /*2ec0*/  @!P3 IMAD.MOV.U32 R9, RZ, RZ, R241 ;  /* 0x000000ffff09b224 */ /* 0x000fe200078e00f1 */
[----:B------:R-:W-:Y:S01]  /*2ed0*/  SEL R8, R8, R250, !P1 ;  /* 0x000000fa08087207 */ /* 0x000fe20004800000 */
[----:B----4-:R-:W-:Y:S01]  /*2ee0*/  IMAD.U32 R10, RZ, RZ, UR32 ;  /* 0x00000020ff0a7e24 */ /* 0x010fe2000f8e00ff */
[----:B------:R-:W-:Y:S01]  /*2ef0*/  @!PT LDS RZ, [RZ] ;  /* 0x00000000fffff984 */ /* 0x000fe20000000800 */
[----:B------:R-:W-:Y:S01]  /*2f00*/  @!PT LDS RZ, [RZ] ;  /* 0x00000000fffff984 */ /* 0x000fe20000000800 */
[----:B------:R-:W-:Y:S01]  /*2f10*/  @!PT LDS RZ, [RZ] ;  /* 0x00000000fffff984 */ /* 0x000fe20000000800 */
[----:B------:R1:W-:Y:S02]  /*2f20*/  @!P0 LDGSTS.E.BYPASS.LTC128B.128 [R2+0xb000], desc[UR6][R6.64] ;  /* 0x0b00000006028fae */ /* 0x0003e4000b901d46 */
[----:B------:R-:W-:Y:S01]  /*2f30*/  LEA R209, R8, UR4, 0x1 ;  /* 0x0000000408d17c11 */ /* 0x000fe2000f8e08ff */
[----:B------:R-:W-:-:S04]  /*2f40*/  @!P3 IMAD.MOV.U32 R8, RZ, RZ, R243 ;  /* 0x000000ffff08b224 */ /* 0x000fc800078e00f3 */
[----:B------:R-:W-:Y:S04]  /*2f50*/  @P3 STS [R209], RZ ;  /* 0x000000ffd1003388 */ /* 0x000fe80000000800 */
[----:B------:R-:W-:Y:S04]  /*2f60*/  @P3 STS [R209+0x4], RZ ;  /* 0x000004ffd1003388 */ /* 0x000fe80000000800 */
[----:B------:R-:W-:Y:S04]  /*2f70*/  @P3 STS [R209+0x8], RZ ;  /* 0x000008ffd1003388 */ /* 0x000fe80000000800 */
[----:B------:R-:W-:Y:S04]  /*2f80*/  @P3 STS [R209+0xc], RZ ;  /* 0x00000cffd1003388 */ /* 0x000fe80000000800 */
[----:B------:R-:W-:Y:S01]  /*2f90*/  @!PT LDS RZ, [RZ] ;  /* 0x00000000fffff984 */ /* 0x000fe20000000800 */
[----:B------:R-:W-:Y:S01]  /*2fa0*/  @!PT LDS RZ, [RZ] ;  /* 0x00000000fffff984 */ /* 0x000fe20000000800 */
[----:B------:R-:W-:Y:S01]  /*2fb0*/  @!PT LDS RZ, [RZ] ;  /* 0x00000000fffff984 */ /* 0x000fe20000000800 */
[----:B------:R4:W-:Y:S01]  /*2fc0*/  @!P3 LDGSTS.E.BYPASS.LTC128B.128 [R209], desc[UR6][R8.64] ;  /* 0x0000000008d1bfae */ /* 0x0009e2000b901d46 */
[----:B------:R-:W-:Y:S01]  /*2fd0*/  @!P6 LEA R12, P3, R10, R243, 0x7 ;  /* 0x000000f30a0ce211 */ /* 0x000fe200078638ff */
[----:B-1----:R-:W-:-:S02]  /*2fe0*/  IMAD.U32 R6, RZ, RZ, UR20 ;  /* 0x00000014ff067e24 */ /* 0x002fc4000f8e00ff */
[----:B------:R-:W-:Y:S02]  /*2ff0*/  @P2 STS [R209+0x1000], RZ ;  /* 0x001000ffd1002388 */ /* 0x000fe40000000800 */
[----:B------:R-:W-:Y:S02]  /*3000*/  IMAD.WIDE.U32 R6, R6, UR28, R4 ;  /* 0x0000001c06067c25 */ /* 0x000fe4000f8e0004 */
[----:B------:R-:W-:Y:S01]  /*3010*/  @P2 STS [R209+0x1004], RZ ;  /* 0x001004ffd1002388 */ /* 0x000fe20000000800 */
[----:B------:R-:W-:-:S03]  /*3020*/  IADD3 R6, P5, R6, UR43, RZ ;  /* 0x0000002b06067c10 */ /* 0x000fc6000ffbe0ff */
[----:B------:R-:W-:Y:S04]  /*3030*/  @P2 STS [R209+0x1008], RZ ;  /* 0x001008ffd1002388 */ /* 0x000fe80000000800 */
[----:B------:R-:W-:Y:S04]  /*3040*/  @P2 STS [R209+0x100c], RZ ;  /* 0x00100cffd1002388 */ /* 0x000fe80000000800 */
[----:B------:R-:W-:Y:S01]  /*3050*/  @!PT LDS RZ, [RZ] ;  /* 0x00000000fffff984 */ /* 0x000fe20000000800 */
[----:B------:R-:W-:Y:S01]  /*3060*/  @!PT LDS RZ, [RZ] ;  /* 0x00000000fffff984 */ /* 0x000fe20000000800 */
[----:B------:R-:W-:Y:S01]  /*3070*/  @!PT LDS RZ, [RZ] ;  /* 0x00000000fffff984 */ /* 0x000fe20000000800 */
[----:B------:R1:W-:Y:S04]  /*3080*/  @!P2 LDGSTS.E.BYPASS.LTC128B.128 [R209+0x1000], desc[UR6][R14.64] ;  /* 0x010000000ed1afae */ /* 0x0003e8000b901d46 */
[----:B------:R-:W-:Y:S01]  /*3090*/  @P6 STS [R209+0x2000], RZ ;  /* 0x002000ffd1006388 */ /* 0x000fe20000000800 */
[----:B----4-:R-:W-:Y:S01]  /*30a0*/  IMAD.U32 R8, RZ, RZ, UR17 ;  /* 0x00000011ff087e24 */ /* 0x010fe2000f8e00ff */
[----:B------:R-:W-:Y:S01]  /*30b0*/  @!UP0 UIMAD UR17, UR33, 0xc0, URZ ;  /* 0x000000c0211188a4 */ /* 0x000fe2000f8e023f */
[----:B------:R-:W-:Y:S01]  /*30c0*/  IMAD.U32 R9, RZ, RZ, UR33 ;  /* 0x00000021ff097e24 */ /* 0x000fe2000f8e00ff */
[----:B------:R-:W-:Y:S02]  /*30d0*/  @P6 STS [R209+0x2004], RZ ;  /* 0x002004ffd1006388 */ /* 0x000fe40000000800 */
[----:B------:R-:W-:Y:S01]  /*30e0*/  IADD3.X R7, R7, UR46, R8, P5, !PT ;  /* 0x0000002e07077c10 */ /* 0x000fe2000affe408 */
[----:B------:R-:W-:Y:S01]  /*30f0*/  @!P0 IMAD.MOV.U32 R8, RZ, RZ, R243 ;  /* 0x000000ffff088224 */ /* 0x000fe200078e00f3 */
[----:B------:R-:W-:Y:S01]  /*3100*/  ISETP.GE.AND P5, PT, R0, UR11, PT ;  /* 0x0000000b00007c0c */ /* 0x000fe2000bfa6270 */
[----:B------:R-:W-:Y:S01]  /*3110*/  @P6 STS [R209+0x2008], RZ ;  /* 0x002008ffd1006388 */ /* 0x000fe20000000800 */
[----:B------:R-:W-:Y:S01]  /*3120*/  @!P6 LEA.HI.X R13, R10, R241, R9, 0x7, P3 ;  /* 0x000000f10a0de211 */ /* 0x000fe200018f3c09 */
[----:B------:R-:W-:Y:S01]  /*3130*/  @!P0 IMAD.MOV.U32 R9, RZ, RZ, R241 ;  /* 0x000000ffff098224 */ /* 0x000fe200078e00f1 */
[----:B------:R-:W-:Y:S01]  /*3140*/  ISETP.GE.AND P3, PT, R20, UR11, PT ;  /* 0x0000000b14007c0c */ /* 0x000fe2000bf66270 */
[----:B------:R-:W-:Y:S01]  /*3150*/  IMAD.WIDE.U32 R6, R16, UR24, R6 ;  /* 0x0000001810067c25 */ /* 0x000fe2000f8e0006 */
[----:B------:R-:W-:Y:S03]  /*3160*/  @P6 STS [R209+0x200c], RZ ;  /* 0x00200cffd1006388 */ /* 0x000fe60000000800 */
[----:B------:R-:W-:Y:S01]  /*3170*/  @!P0 IMAD.WIDE.U32 R8, R10, 0xc0, R8 ;  /* 0x000000c00a088825 */ /* 0x000fe200078e0008 */
[----:B------:R-:W-:Y:S01]  /*3180*/  @!PT LDS RZ, [RZ] ;  /* 0x00000000fffff984 */ /* 0x000fe20000000800 */
[----:B------:R-:W-:Y:S01]  /*3190*/  @!PT LDS RZ, [RZ] ;  /* 0x00000000fffff984 */ /* 0x000fe20000000800 */
[----:B------:R-:W-:Y:S01]  /*31a0*/  @!PT LDS RZ, [RZ] ;  /* 0x00000000fffff984 */ /* 0x000fe20000000800 */
[----:B------:R4:W-:Y:S03]  /*31b0*/  @!P6 LDGSTS.E.BYPASS.LTC128B.128 [R209+0x2000], desc[UR6][R12.64] ;  /* 0x020000000cd1efae */ /* 0x0009e6000b901d46 */
[----:B------:R-:W-:Y:S01]  /*31c0*/  IMAD R10, R19, UR24, RZ ;  /* 0x00000018130a7c24 */ /* 0x000fe2000f8e02ff */
[----:B------:R-:W4:Y:S01]  /*31d0*/  @!P5 LDC.64 R20, c[0x0][0x218] ;  /* 0x00008600ff14db82 */ /* 0x000f220000000a00 */
[----:B-1----:R-:W-:Y:S01]  /*31e0*/  @!P4 IADD3 R14, P2, R0, 0x20, RZ ;  /* 0x00000020000ec810 */ /* 0x002fe20007f5e0ff */
[----:B------:R-:W-:Y:S01]  /*31f0*/  @!P0 VIADD R9, R9, UR17 ;  /* 0x0000001109098c36 */ /* 0x000fe20008000000 */
[----:B------:R-:W-:Y:S01]  /*3200*/  @P0 STS [R209+0x3000], RZ ;  /* 0x003000ffd1000388 */ /* 0x000fe20000000800 */
[----:B------:R-:W-:Y:S01]  /*3210*/  IMAD R15, R16, UR25, R10 ;  /* 0x00000019100f7c24 */ /* 0x000fe2000f8e020a */
[----:B------:R-:W-:Y:S01]  /*3220*/  ULDC.64 UR24, c[0x0][0x268] ;  /* 0x00009a0000187ab9 */ /* 0x000fe20000000a00 */
[----:B------:R-:W-:Y:S01]  /*3230*/  @!P4 IMAD.X R11, RZ, RZ, R33, P2 ;  /* 0x000000ffff0bc224 */ /* 0x000fe200010e0621 */
[----:B------:R-:W-:Y:S01]  /*3240*/  @P0 STS [R209+0x3004], RZ ;  /* 0x003004ffd1000388 */ /* 0x000fe20000000800 */
[----:B------:R-:W-:Y:S01]  /*3250*/  IMAD.U32 R10, RZ, RZ, UR22 ;  /* 0x00000016ff0a7e24 */ /* 0x000fe2000f8e00ff */
[----:B------:R-:W-:Y:S01]  /*3260*/  ISETP.GE.AND P2, PT, R24, UR11, PT ;  /* 0x0000000b18007c0c */ /* 0x000fe2000bf46270 */
[----:B------:R-:W-:Y:S01]  /*3270*/  @!P4 IMAD R17, R11, UR20, RZ ;  /* 0x000000140b11cc24 */ /* 0x000fe2000f8e02ff */
[----:B------:R-:W-:Y:S01]  /*3280*/  @P0 STS [R209+0x3008], RZ ;  /* 0x003008ffd1000388 */ /* 0x000fe20000000800 */
[----:B------:R-:W-:Y:S01]  /*3290*/  IMAD.IADD R7, R7, 0x1, R15 ;  /* 0x0000000107077824 */ /* 0x000fe200078e020f */
[----:B------:R-:W-:Y:S01]  /*32a0*/  UIMAD UR11, UR44, UR22, URZ ;  /* 0x000000162c0b72a4 */ /* 0x000fe2000f8e023f */
[----:B------:R-:W-:Y:S01]  /*32b0*/  IMAD.WIDE.U32 R10, R10, UR28, R4 ;  /* 0x0000001c0a0a7c25 */ /* 0x000fe2000f8e0004 */
[----:B------:R-:W-:Y:S01]  /*32c0*/  @P0 STS [R209+0x300c], RZ ;  /* 0x00300cffd1000388 */ /* 0x000fe20000000800 */
[----:B------:R-:W1:Y:S01]  /*32d0*/  @!P3 LDC.64 R26, c[0x0][0x218] ;  /* 0x00008600ff1abb82 */ /* 0x000e620000000a00 */
[----:B------:R-:W-:Y:S01]  /*32e0*/  UIMAD UR11, UR28, UR23, UR11 ;  /* 0x000000171c0b72a4 */ /* 0x000fe2000f8e020b */
[C---:B------:R-:W-:Y:S01]  /*32f0*/  @!P4 IMAD R15, R14.reuse, UR21, R17 ;  /* 0x000000150e0fcc24 */ /* 0x040fe2000f8e0211 */
[----:B------:R-:W-:Y:S01]  /*3300*/  @!PT LDS RZ, [RZ] ;  /* 0x00000000fffff984 */ /* 0x000fe20000000800 */
[----:B------:R-:W-:Y:S01]  /*3310*/  @!PT LDS RZ, [RZ] ;  /* 0x00000000fffff984 */ /* 0x000fe20000000800 */
[----:B------:R-:W-:Y:S01]  /*3320*/  @!PT LDS RZ, [RZ] ;  /* 0x00000000fffff984 */ /* 0x000fe20000000800 */
[----:B------:R1:W-:Y:S01]  /*3330*/  @!P0 LDGSTS.E.BYPASS.LTC128B.128 [R209+0x3000], desc[UR6][R8.64] ;  /* 0x0300000008d18fae */ /* 0x0003e2000b901d46 */
[----:B------:R-:W-:-:S03]  /*3340*/  @!P4 IMAD.WIDE.U32 R4, R14, UR20, R6 ;  /* 0x000000140e04cc25 */ /* 0x000fc6000f8e0006 */
[----:B------:R-:W-:Y:S01]  /*3350*/  @P5 STS.128 [R2+0xc000], RZ ;  /* 0x00c000ff02005388 */ /* 0x000fe20000000c00 */
[----:B------:R-:W-:Y:S01]  /*3360*/  @!P4 IMAD.IADD R5, R5, 0x1, R15 ;  /* 0x000000010505c824 */ /* 0x000fe200078e020f */
[----:B---3--:R-:W-:Y:S01]  /*3370*/  @!P4 LEA R22, P0, R4, R22, 0x1 ;  /* 0x000000160416c211 */ /* 0x008fe200078008ff */
[----:B----4-:R-:W-:Y:S01]  /*3380*/  VIADD R12, R252, 0x8 ;  /* 0x00000008fc0c7836 */ /* 0x010fe20000000000 */
[----:B------:R-:W3:Y:S02]  /*3390*/  @!P2 LDC.64 R34, c[0x0][0x218] ;  /* 0x00008600ff22ab82 */ /* 0x000ee40000000a00 */
[----:B------:R-:W-:Y:S01]  /*33a0*/  @!P4 LEA.HI.X R23, R4, R23, R5, 0x1, P0 ;  /* 0x000000170417c211 */ /* 0x000fe200000f0c05 */
[----:B------:R-:W-:Y:S01]  /*33b0*/  IMAD.U32 R5, RZ, RZ, UR11 ;  /* 0x0000000bff057e24 */ /* 0x000fe2000f8e00ff */
[----:B------:R-:W-:-:S04]  /*33c0*/  IADD3 R4, P0, R10, UR45, RZ ;  /* 0x0000002d0a047c10 */ /* 0x000fc8000ff1e0ff */
[----:B------:R-:W-:Y:S01]  /*33d0*/  IADD3.X R5, R11, UR49, R5, P0, !PT ;  /* 0x000000310b057c10 */ /* 0x000fe200087fe405 */
[----:B------:R-:W4:Y:S02]  /*33e0*/  @!P5 LDC.64 R30, c[0x0][0x220] ;  /* 0x00008800ff1edb82 */ /* 0x000f240000000a00 */
[----:B------:R-:W-:-:S04]  /*33f0*/  IMAD.WIDE.U32 R4, R16, UR24, R4 ;  /* 0x0000001810047c25 */ /* 0x000fc8000f8e0004 */
[----:B------:R-:W-:Y:S02]  /*3400*/  @!P4 IMAD.MOV.U32 R14, RZ, RZ, R4 ;  /* 0x000000ffff0ec224 */ /* 0x000fe400078e0004 */
[----:B-1----:R-:W-:Y:S02]  /*3410*/  @!P5 IMAD R8, R33, UR20, RZ ;  /* 0x000000142108dc24 */ /* 0x002fe4000f8e02ff */
[----:B------:R-:W-:Y:S02]  /*3420*/  @!P5 IMAD.MOV.U32 R9, RZ, RZ, R7 ;  /* 0x000000ffff09d224 */ /* 0x000fe400078e0007 */
[----:B------:R-:W-:Y:S02]  /*3430*/  @!P5 IMAD R13, R0, UR21, R8 ;  /* 0x00000015000ddc24 */ /* 0x000fe4000f8e0208 */
[----:B------:R-:W-:Y:S02]  /*3440*/  @!P5 IMAD.MOV.U32 R8, RZ, RZ, R6 ;  /* 0x000000ffff08d224 */ /* 0x000fe400078e0006 */
[----:B------:R-:W-:-:S02]  /*3450*/  @!P3 IMAD.MOV.U32 R18, RZ, RZ, R4 ;  /* 0x000000ffff12b224 */ /* 0x000fc400078e0004 */
[----:B------:R-:W-:-:S04]  /*3460*/  @!P5 IMAD.WIDE.U32 R8, R0, UR20, R8 ;  /* 0x000000140008dc25 */ /* 0x000fc8000f8e0008 */
[----:B------:R-:W-:Y:S01]  /*3470*/  @!P5 IMAD.IADD R10, R9, 0x1, R13 ;  /* 0x00000001090ad824 */ /* 0x000fe200078e020d */
[C---:B------:R-:W-:Y:S01]  /*3480*/  @!P5 LEA R20, P6, R8.reuse, R20, 0x1 ;  /* 0x000000140814d211 */ /* 0x040fe200078c08ff */
[----:B------:R-:W-:Y:S02]  /*3490*/  IMAD R9, R19, UR24, RZ ;  /* 0x0000001813097c24 */ /* 0x000fe4000f8e02ff */
[----:B------:R-:W-:Y:S01]  /*34a0*/  @!P2 IMAD.MOV.U32 R28, RZ, RZ, R4 ;  /* 0x000000ffff1ca224 */ /* 0x000fe200078e0004 */
[----:B------:R-:W-:Y:S01]  /*34b0*/  @!P5 LEA.HI.X R21, R8, R21, R10, 0x1, P6 ;  /* 0x000000150815d211 */ /* 0x000fe200030f0c0a */
[----:B------:R-:W-:Y:S01]  /*34c0*/  @!P2 IMAD.MOV.U32 R8, RZ, RZ, R6 ;  /* 0x000000ffff08a224 */ /* 0x000fe200078e0006 */
[----:B------:R-:W-:Y:S02]  /*34d0*/  @!P3 IADD3 R10, P0, R0, 0x40, RZ ;  /* 0x00000040000ab810 */ /* 0x000fe40007f1e0ff */
[----:B------:R-:W-:Y:S01]  /*34e0*/  ISETP.GE.AND P6, PT, R12, UR8, PT ;  /* 0x000000080c007c0c */ /* 0x000fe2000bfc6270 */
[----:B------:R-:W-:Y:S01]  /*34f0*/  IMAD R12, R16, UR25, R9 ;  /* 0x00000019100c7c24 */ /* 0x000fe2000f8e0209 */
[----:B------:R-:W-:Y:S01]  /*3500*/  @!PT LDS RZ, [RZ] ;  /* 0x00000000fffff984 */ /* 0x000fe20000000800 */
[----:B------:R-:W-:Y:S01]  /*3510*/  @!PT LDS RZ, [RZ] ;  /* 0x00000000fffff984 */ /* 0x000fe20000000800 */
[----:B------:R-:W-:Y:S01]  /*3520*/  @!PT LDS RZ, [RZ] ;  /* 0x00000000fffff984 */ /* 0x000fe20000000800 */
[----:B------:R1:W-:Y:S01]  /*3530*/  @!P5 LDGSTS.E.BYPASS.LTC128B.128 [R2+0xc000], desc[UR6][R20.64] ;  /* 0x0c0000001402dfae */ /* 0x0003e2000b901d46 */
[----:B------:R-:W-:Y:S01]  /*3540*/  @!P3 IMAD.X R13, RZ, RZ, R33, P0 ;  /* 0x000000ffff0db224 */ /* 0x000fe200000e0621 */
[----:B------:R-:W-:Y:S01]  /*3550*/  @!P2 IADD3 R11, P0, R0, 0x60, RZ ;  /* 0x00000060000ba810 */ /* 0x000fe20007f1e0ff */
[----:B------:R-:W-:Y:S01]  /*3560*/  IMAD.IADD R5, R5, 0x1, R12 ;  /* 0x0000000105057824 */ /* 0x000fe200078e020c */
[----:B------:R-:W-:Y:S01]  /*3570*/  @P4 STS.128 [R2+0xd000], RZ ;  /* 0x00d000ff02004388 */ /* 0x000fe20000000c00 */
[----:B------:R-:W-:-:S02]  /*3580*/  @!P3 IMAD R13, R13, UR20, RZ ;  /* 0x000000140d0dbc24 */ /* 0x000fc4000f8e02ff */
[----:B------:R-:W-:Y:S01]  /*3590*/  @!P2 IMAD.X R17, RZ, RZ, R33, P0 ;  /* 0x000000ffff11a224 */ /* 0x000fe200000e0621 */
[----:B------:R-:W-:Y:S01]  /*35a0*/  @!P4 IADD3 R12, P0, R0, 0x20, RZ ;  /* 0x00000020000cc810 */ /* 0x000fe20007f1e0ff */
[----:B------:R-:W-:Y:S01]  /*35b0*/  @!P2 IMAD.MOV.U32 R9, RZ, RZ, R7 ;  /* 0x000000ffff09a224 */ /* 0x000fe200078e0007 */
[----:B------:R-:W-:Y:S01]  /*35c0*/  @!PT LDS RZ, [RZ] ;  /* 0x00000000fffff984 */ /* 0x000fe20000000800 */
[----:B------:R-:W-:Y:S01]  /*35d0*/  @!PT LDS RZ, [RZ] ;  /* 0x00000000fffff984 */ /* 0x000fe20000000800 */
[----:B------:R-:W-:Y:S01]  /*35e0*/  @!PT LDS RZ, [RZ] ;  /* 0x00000000fffff984 */ /* 0x000fe20000000800 */
[----:B------:R-:W-:Y:S01]  /*35f0*/  @!P4 LDGSTS.E.BYPASS.LTC128B.128 [R2+0xd000], desc[UR6][R22.64] ;  /* 0x0d0000001602cfae */ /* 0x000fe2000b901d46 */
[C---:B------:R-:W-:Y:S02]  /*3600*/  @!P3 IMAD R24, R10.reuse, UR21, R13 ;  /* 0x000000150a18bc24 */ /* 0x040fe4000f8e020d */
[----:B------:R-:W-:Y:S01]  /*3610*/  @!P4 IMAD.X R16, RZ, RZ, R33, P0 ;  /* 0x000000ffff10c224 */ /* 0x000fe200000e0621 */
[----:B------:R-:W-:Y:S01]  /*3620*/  @P3 STS.128 [R2+0xe000], RZ ;  /* 0x00e000ff02003388 */ /* 0x000fe20000000c00 */
[----:B------:R-:W-:Y:S01]  /*3630*/  @!P3 IMAD.WIDE.U32 R6, R10, UR20, R6 ;  /* 0x000000140a06bc25 */ /* 0x000fe2000f8e0006 */
[----:B------:R-:W-:-:S03]  /*3640*/  @!P3 IADD3 R10, P0, R0, 0x40, RZ ;  /* 0x00000040000ab810 */ /* 0x000fc60007f1e0ff */
[----:B------:R-:W-:Y:S02]  /*3650*/  @!P2 IMAD R13, R17, UR20, RZ ;  /* 0x00000014110dac24 */ /* 0x000fe4000f8e02ff */
[----:B------:R-:W-:Y:S02]  /*3660*/  @!P4 IMAD R16, R16, UR22, RZ ;  /* 0x000000161010cc24 */ /* 0x000fe4000f8e02ff */
[----:B------:R-:W-:Y:S02]  /*3670*/  @!P4 IMAD.MOV.U32 R15, RZ, RZ, R5 ;  /* 0x000000ffff0fc224 */ /* 0x000fe400078e0005 */
[----:B------:R-:W-:Y:S02]  /*3680*/  @!P2 IMAD R25, R11, UR21, R13 ;  /* 0x000000150b19ac24 */ /* 0x000fe4000f8e020d */
[----:B------:R-:W-:Y:S01]  /*3690*/  VIADD R183, R185, 0x2000 ;  /* 0x00002000b9b77836 */ /* 0x000fe20000000000 */
[----:B-1----:R-:W1:Y:S01]  /*36a0*/  @!P4 LDC.64 R20, c[0x0][0x220] ;  /* 0x00008800ff14cb82 */ /* 0x002e620000000a00 */
[----:B------:R-:W-:-:S02]  /*36b0*/  @!P4 IMAD R32, R12, UR23, R16 ;  /* 0x000000170c20cc24 */ /* 0x000fc4000f8e0210 */
[----:B------:R-:W-:Y:S02]  /*36c0*/  VIADD R177, R186, 0x2000 ;  /* 0x00002000bab17836 */ /* 0x000fe40000000000 */
[----:B------:R-:W-:Y:S02]  /*36d0*/  IMAD.MOV.U32 R184, RZ, RZ, 0x20 ;  /* 0x00000020ffb87424 */ /* 0x000fe400078e00ff */
[----:B------:R-:W-:Y:S02]  /*36e0*/  IMAD.MOV.U32 R178, RZ, RZ, 0x40 ;  /* 0x00000040ffb27424 */ /* 0x000fe400078e00ff */
[----:B------:R-:W-:Y:S01]  /*36f0*/  IMAD.MOV.U32 R244, RZ, RZ, 0x40 ;  /* 0x00000040fff47424 */ /* 0x000fe200078e00ff */
[----:B------:R-:W-:Y:S01]  /*3700*/  CS2R R126, SRZ ;  /* 0x00000000007e7805 */ /* 0x000fe2000001ff00 */
[----:B------:R-:W-:Y:S01]  /*3710*/  @!P4 IMAD.WIDE.U32 R12, R12, UR22, R14 ;  /* 0x000000160c0ccc25 */ /* 0x000fe2000f8e000e */
[----:B------:R-:W-:Y:S02]  /*3720*/  CS2R R124, SRZ ;  /* 0x00000000007c7805 */ /* 0x000fe4000001ff00 */
[----:B------:R-:W-:-:S02]  /*3730*/  CS2R R130, SRZ ;  /* 0x0000000000827805 */ /* 0x000fc4000001ff00 */
[----:B------:R-:W-:Y:S01]  /*3740*/  CS2R R128, SRZ ;  /* 0x0000000000807805 */ /* 0x000fe2000001ff00 */
[----:B------:R-:W-:Y:S01]  /*3750*/  @!P3 IMAD.X R17, RZ, RZ, R33, P0 ;  /* 0x000000ffff11b224 */ /* 0x000fe200000e0621 */
[C---:B------:R-:W-:Y:S01]  /*3760*/  @!P3 LEA R16, P0, R6.reuse, R26, 0x1 ;  /* 0x0000001a0610b211 */ /* 0x040fe200078008ff */
[----:B------:R-:W-:Y:S01]  /*3770*/  @!P3 IMAD.IADD R14, R7, 0x1, R24 ;  /* 0x00000001070eb824 */ /* 0x000fe200078e0218 */
[----:B------:R-:W-:Y:S01]  /*3780*/  CS2R R122, SRZ ;  /* 0x00000000007a7805 */ /* 0x000fe2000001ff00 */
[----:B------:R-:W-:Y:S01]  /*3790*/  @!P2 IMAD.WIDE.U32 R8, R11, UR20, R8 ;  /* 0x000000140b08ac25 */ /* 0x000fe2000f8e0008 */
[----:B------:R-:W-:Y:S02]  /*37a0*/  CS2R R120, SRZ ;  /* 0x0000000000787805 */ /* 0x000fe4000001ff00 */
[----:B------:R-:W-:Y:S02]  /*37b0*/  CS2R R118, SRZ ;  /* 0x0000000000767805 */ /* 0x000fe4000001ff00 */
[----:B------:R-:W-:Y:S01]  /*37c0*/  CS2R R116, SRZ ;  /* 0x0000000000747805 */ /* 0x000fe2000001ff00 */
[----:B------:R-:W-:Y:S01]  /*37d0*/  @!P5 IMAD R7, R33, UR22, RZ ;  /* 0x000000162107dc24 */ /* 0x000fe2000f8e02ff */
[----:B------:R-:W-:Y:S01]  /*37e0*/  CS2R R110, SRZ ;  /* 0x00000000006e7805 */ /* 0x000fe2000001ff00 */
[----:B------:R-:W-:Y:S01]  /*37f0*/  @!P3 IMAD R11, R17, UR22, RZ ;  /* 0x00000016110bbc24 */ /* 0x000fe2000f8e02ff */
[----:B------:R-:W-:Y:S01]  /*3800*/  @!P3 LEA.HI.X R17, R6, R27, R14, 0x1, P0 ;  /* 0x0000001b0611b211 */ /* 0x000fe200000f0c0e */
[--C-:B------:R-:W-:Y:S01]  /*3810*/  @!P3 IMAD.MOV.U32 R19, RZ, RZ, R5.reuse ;  /* 0x000000ffff13b224 */ /* 0x100fe200078e0005 */
[----:B---3--:R-:W-:Y:S01]  /*3820*/  @!P2 LEA R14, P0, R8, R34, 0x1 ;  /* 0x00000022080ea211 */ /* 0x008fe200078008ff */
[----:B------:R-:W-:Y:S01]  /*3830*/  @!P2 IMAD.MOV.U32 R29, RZ, RZ, R5 ;  /* 0x000000ffff1da224 */ /* 0x000fe200078e0005 */
[----:B------:R-:W-:Y:S01]  /*3840*/  CS2R R108, SRZ ;  /* 0x00000000006c7805 */ /* 0x000fe2000001ff00 */
[----:B------:R-:W-:Y:S01]  /*3850*/  @!P2 IMAD.IADD R6, R9, 0x1, R25 ;  /* 0x000000010906a824 */ /* 0x000fe200078e0219 */
[----:B------:R-:W-:Y:S01]  /*3860*/  @!PT LDS RZ, [RZ] ;  /* 0x00000000fffff984 */ /* 0x000fe20000000800 */
[----:B------:R-:W-:Y:S01]  /*3870*/  @!PT LDS RZ, [RZ] ;  /* 0x00000000fffff984 */ /* 0x000fe20000000800 */
[----:B------:R-:W-:Y:S01]  /*3880*/  @!PT LDS RZ, [RZ] ;  /* 0x00000000fffff984 */ /* 0x000fe20000000800 */
[----:B------:R-:W-:Y:S01]  /*3890*/  @!P3 LDGSTS.E.BYPASS.LTC128B.128 [R2+0xe000], desc[UR6][R16.64] ;  /* 0x0e0000001002bfae */ /* 0x000fe2000b901d46 */
[C---:B------:R-:W-:Y:S01]  /*38a0*/  @!P5 IMAD R7, R0.reuse, UR23, R7 ;  /* 0x000000170007dc24 */ /* 0x040fe2000f8e0207 */
[----:B------:R-:W3:Y:S01]  /*38b0*/  @!P3 LDC.64 R24, c[0x0][0x220] ;  /* 0x00008800ff18bb82 */ /* 0x000ee20000000a00 */
[----:B------:R-:W-:Y:S01]  /*38c0*/  @!P5 IMAD.WIDE.U32 R4, R0, UR22, R4 ;  /* 0x000000160004dc25 */ /* 0x000fe2000f8e0004 */
[----:B------:R-:W-:Y:S01]  /*38d0*/  @!P2 LEA.HI.X R15, R8, R35, R6, 0x1, P0 ;  /* 0x00000023080fa211 */ /* 0x000fe200000f0c06 */
[----:B------:R-:W-:Y:S01]  /*38e0*/  @P2 STS.128 [R2+0xf000], RZ ;  /* 0x00f000ff02002388 */ /* 0x000fe20000000c00 */
[----:B------:R-:W-:Y:S01]  /*38f0*/  CS2R R114, SRZ ;  /* 0x0000000000727805 */ /* 0x000fe2000001ff00 */
[----:B------:R-:W-:Y:S01]  /*3900*/  @!P5 IMAD.IADD R5, R5, 0x1, R7 ;  /* 0x000000010505d824 */ /* 0x000fe200078e0207 */
[----:B----4-:R-:W-:Y:S01]  /*3910*/  @!P5 LEA R6, P0, R4, R30, 0x1 ;  /* 0x0000001e0406d211 */ /* 0x010fe200078008ff */
[C---:B------:R-:W-:Y:S01]  /*3920*/  @!P3 IMAD R26, R10.reuse, UR23, R11 ;  /* 0x000000170a1abc24 */ /* 0x040fe2000f8e020b */
[----:B------:R-:W-:Y:S01]  /*3930*/  @!PT LDS RZ, [RZ] ;  /* 0x00000000fffff984 */ /* 0x000fe20000000800 */
[----:B------:R-:W-:Y:S01]  /*3940*/  @!PT LDS RZ, [RZ] ;  /* 0x00000000fffff984 */ /* 0x000fe20000000800 */
[----:B------:R-:W-:Y:S01]  /*3950*/  @!PT LDS RZ, [RZ] ;  /* 0x00000000fffff984 */ /* 0x000fe20000000800 */
[----:B------:R1:W-:Y:S01]  /*3960*/  @!P2 LDGSTS.E.BYPASS.LTC128B.128 [R2+0xf000], desc[UR6][R14.64] ;  /* 0x0f0000000e02afae */ /* 0x0003e2000b901d46 */
[----:B------:R-:W-:Y:S01]  /*3970*/  @!P3 IMAD.WIDE.U32 R10, R10, UR22, R18 ;  /* 0x000000160a0abc25 */ /* 0x000fe2000f8e0012 */
[----:B------:R-:W-:Y:S01]  /*3980*/  @!P5 LEA.HI.X R7, R4, R31, R5, 0x1, P0 ;  /* 0x0000001f0407d211 */ /* 0x000fe200000f0c05 */
[----:B------:R-:W4:Y:S01]  /*3990*/  @!P2 LDC.64 R18, c[0x0][0x220] ;  /* 0x00008800ff12ab82 */ /* 0x000f220000000a00 */
[----:B------:R-:W-:Y:S01]  /*39a0*/  @!P2 IADD3 R0, P0, R0, 0x60, RZ ;  /* 0x000000600000a810 */ /* 0x000fe20007f1e0ff */
[----:B------:R-:W-:Y:S01]  /*39b0*/  @P5 STS.128 [R2+0x10000], RZ ;  /* 0x010000ff02005388 */ /* 0x000fe20000000c00 */
[----:B------:R-:W-:Y:S01]  /*39c0*/  IMAD.SHL.U32 R248, R252, 0x4, RZ ;  /* 0x00000004fcf87824 */ /* 0x000fe200078e00ff */
[----:B------:R-:W-:-:S02]  /*39d0*/  CS2R R112, SRZ ;  /* 0x0000000000707805 */ /* 0x000fc4000001ff00 */
[----:B------:R-:W-:Y:S01]  /*39e0*/  CS2R R106, SRZ ;  /* 0x00000000006a7805 */ /* 0x000fe2000001ff00 */
[----:B------:R-:W-:Y:S01]  /*39f0*/  @!P2 IMAD.X R4, RZ, RZ, R33, P0 ;  /* 0x000000ffff04a224 */ /* 0x000fe200000e0621 */
[----:B------:R-:W-:Y:S01]  /*3a00*/  @!PT LDS RZ, [RZ] ;  /* 0x00000000fffff984 */ /* 0x000fe20000000800 */
[----:B------:R-:W-:Y:S01]  /*3a10*/  @!PT LDS RZ, [RZ] ;  /* 0x00000000fffff984 */ /* 0x000fe20000000800 */
[----:B------:R-:W-:Y:S01]  /*3a20*/  @!PT LDS RZ, [RZ] ;  /* 0x00000000fffff984 */ /* 0x000fe20000000800 */
[----:B------:R2:W-:Y:S01]  /*3a30*/  @!P5 LDGSTS.E.BYPASS.LTC128B.128 [R2+0x10000], desc[UR6][R6.64] ;  /* 0x100000000602dfae */ /* 0x0005e2000b901d46 */
[----:B------:R-:W-:Y:S02]  /*3a40*/  CS2R R104, SRZ ;  /* 0x0000000000687805 */ /* 0x000fe4000001ff00 */
[----:B------:R-:W-:Y:S01]  /*3a50*/  CS2R R102, SRZ ;  /* 0x0000000000667805 */ /* 0x000fe2000001ff00 */
[----:B------:R-:W-:Y:S01]  /*3a60*/  @!P2 IMAD R4, R4, UR22, RZ ;  /* 0x000000160404ac24 */ /* 0x000fe2000f8e02ff */
[----:B------:R-:W-:Y:S01]  /*3a70*/  @P4 STS.128 [R2+0x11000], RZ ;  /* 0x011000ff02004388 */ /* 0x000fe20000000c00 */
[----:B------:R-:W-:Y:S02]  /*3a80*/  CS2R R100, SRZ ;  /* 0x0000000000647805 */ /* 0x000fe4000001ff00 */
[----:B---3--:R-:W-:-:S02]  /*3a90*/  @!P3 LEA R8, P0, R10, R24, 0x1 ;  /* 0x000000180a08b211 */ /* 0x008fc400078008ff */
        /* <DEDUP_REMOVED lines=10> */
[----:B-1----:R-:W-:Y:S02]  /*3b40*/  @!P4 LEA R14, P5, R12, R20, 0x1 ;  /* 0x000000140c0ec211 */ /* 0x002fe400078a08ff */
[----:B------:R-:W-:-:S02]  /*3b50*/  CS2R R82, SRZ ;  /* 0x0000000000527805 */ /* 0x000fc4000001ff00 */
[----:B------:R-:W-:Y:S02]  /*3b60*/  CS2R R80, SRZ ;  /* 0x0000000000507805 */ /* 0x000fe4000001ff00 */
[----:B------:R-:W-:Y:S02]  /*3b70*/  CS2R R74, SRZ ;  /* 0x00000000004a7805 */ /* 0x000fe4000001ff00 */
[----:B------:R-:W-:Y:S02]  /*3b80*/  CS2R R72, SRZ ;  /* 0x0000000000487805 */ /* 0x000fe4000001ff00 */
[----:B------:R-:W-:Y:S02]  /*3b90*/  CS2R R70, SRZ ;  /* 0x0000000000467805 */ /* 0x000fe4000001ff00 */
[----:B------:R-:W-:Y:S01]  /*3ba0*/  CS2R R68, SRZ ;  /* 0x0000000000447805 */ /* 0x000fe2000001ff00 */
[----:B------:R-:W-:Y:S01]  /*3bb0*/  ULDC UR21, c[0x0][0x2dc] ;  /* 0x0000b70000157ab9 */ /* 0x000fe20000000800 */
[----:B--2---:R-:W-:-:S02]  /*3bc0*/  @!P4 IMAD.IADD R6, R13, 0x1, R32 ;  /* 0x000000010d06c824 */ /* 0x004fc400078e0220 */
[----:B------:R-:W-:Y:S02]  /*3bd0*/  @!P3 IMAD.IADD R7, R11, 0x1, R26 ;  /* 0x000000010b07b824 */ /* 0x000fe400078e021a */
[----:B------:R-:W-:Y:S01]  /*3be0*/  @!P2 IMAD R11, R0, UR23, R4 ;  /* 0x00000017000bac24 */ /* 0x000fe2000f8e0204 */
[----:B------:R-:W-:Y:S01]  /*3bf0*/  @!P4 LEA.HI.X R15, R12, R21, R6, 0x1, P5 ;  /* 0x000000150c0fc211 */ /* 0x000fe200028f0c06 */
[----:B------:R-:W-:Y:S01]  /*3c00*/  @!P2 IMAD.WIDE.U32 R4, R0, UR22, R28 ;  /* 0x000000160004ac25 */ /* 0x000fe2000f8e001c */
[----:B------:R-:W-:-:S03]  /*3c10*/  @!P3 LEA.HI.X R9, R10, R25, R7, 0x1, P0 ;  /* 0x000000190a09b211 */ /* 0x000fc600000f0c07 */
[C---:B------:R-:W-:Y:S01]  /*3c20*/  VIADD R0, R252.reuse, 0x48 ;  /* 0x00000048fc007836 */ /* 0x040fe20000000000 */
[----:B------:R-:W-:Y:S01]  /*3c30*/  @!PT LDS RZ, [RZ] ;  /* 0x00000000fffff984 */ /* 0x000fe20000000800 */
[----:B------:R-:W-:Y:S01]  /*3c40*/  @!PT LDS RZ, [RZ] ;  /* 0x00000000fffff984 */ /* 0x000fe20000000800 */
[----:B------:R-:W-:Y:S01]  /*3c50*/  @!PT LDS RZ, [RZ] ;  /* 0x00000000fffff984 */ /* 0x000fe20000000800 */
[----:B------:R-:W-:Y:S01]  /*3c60*/  @!P4 LDGSTS.E.BYPASS.LTC128B.128 [R2+0x11000], desc[UR6][R14.64] ;  /* 0x110000000e02cfae */ /* 0x000fe2000b901d46 */
[----:B------:R-:W-:Y:S01]  /*3c70*/  VIADD R7, R252, 0x40 ;  /* 0x00000040fc077836 */ /* 0x000fe20000000000 */
[----:B----4-:R-:W-:Y:S01]  /*3c80*/  @!P2 LEA R6, P0, R4, R18, 0x1 ;  /* 0x000000120406a211 */ /* 0x010fe200078008ff */
[----:B------:R-:W-:Y:S01]  /*3c90*/  @!P2 IMAD.IADD R5, R5, 0x1, R11 ;  /* 0x000000010505a824 */ /* 0x000fe200078e020b */
[----:B------:R-:W-:Y:S01]  /*3ca0*/  ISETP.GE.AND P4, PT, R0, UR8, PT ;  /* 0x0000000800007c0c */ /* 0x000fe2000bf86270 */
[----:B------:R-:W-:Y:S01]  /*3cb0*/  @P3 STS.128 [R2+0x12000], RZ ;  /* 0x012000ff02003388 */ /* 0x000fe20000000c00 */
[----:B------:R-:W-:Y:S02]  /*3cc0*/  ISETP.GE.AND P5, PT, R7, UR8, PT ;  /* 0x0000000807007c0c */ /* 0x000fe4000bfa6270 */
[----:B------:R-:W-:Y:S01]  /*3cd0*/  @!P2 LEA.HI.X R7, R4, R19, R5, 0x1, P0 ;  /* 0x000000130407a211 */ /* 0x000fe200000f0c05 */
[----:B------:R-:W-:Y:S01]  /*3ce0*/  @!PT LDS RZ, [RZ] ;  /* 0x00000000fffff984 */ /* 0x000fe20000000800 */
[----:B------:R-:W-:Y:S01]  /*3cf0*/  @!PT LDS RZ, [RZ] ;  /* 0x00000000fffff984 */ /* 0x000fe20000000800 */
[----:B------:R-:W-:Y:S01]  /*3d00*/  @!PT LDS RZ, [RZ] ;  /* 0x00000000fffff984 */ /* 0x000fe20000000800 */
[----:B------:R1:W-:Y:S01]  /*3d10*/  @!P3 LDGSTS.E.BYPASS.LTC128B.128 [R2+0x12000], desc[UR6][R8.64] ;  /* 0x120000000802bfae */ /* 0x0003e2000b901d46 */
[C---:B------:R-:W-:Y:S01]  /*3d20*/  IMAD.SHL.U32 R4, R252.reuse, 0x4, RZ ;  /* 0x00000004fc047824 */ /* 0x040fe200078e00ff */
[----:B------:R-:W-:-:S02]  /*3d30*/  ISETP.GE.AND P3, PT, R252, UR8, PT ;  /* 0x00000008fc007c0c */ /* 0x000fc4000bf66270 */
[----:B------:R-:W-:Y:S01]  /*3d40*/  SEL R183, R183, R185, !P1 ;  /* 0x000000b9b7b77207 */ /* 0x000fe20004800000 */
[----:B------:R2:W-:Y:S01]  /*3d50*/  @P2 STS.128 [R2+0x13000], RZ ;  /* 0x013000ff02002388 */ /* 0x0005e20000000c00 */
[----:B------:R-:W-:Y:S01]  /*3d60*/  SEL R177, R177, R186, !P1 ;  /* 0x000000bab1b17207 */ /* 0x000fe20004800000 */
[----:B------:R-:W-:Y:S02]  /*3d70*/  UIADD3 UR20, UR29, 0x80, UR28 ;  /* 0x000000801d147890 */ /* 0x000fe4000fffe01c */
[----:B------:R-:W-:Y:S01]  /*3d80*/  @!PT LDS RZ, [RZ] ;  /* 0x00000000fffff984 */ /* 0x000fe20000000800 */
[----:B------:R-:W-:Y:S01]  /*3d90*/  @!PT LDS RZ, [RZ] ;  /* 0x00000000fffff984 */ /* 0x000fe20000000800 */
[----:B------:R-:W-:Y:S01]  /*3da0*/  @!PT LDS RZ, [RZ] ;  /* 0x00000000fffff984 */ /* 0x000fe20000000800 */
[----:B------:R2:W-:Y:S01]  /*3db0*/  @!P2 LDGSTS.E.BYPASS.LTC128B.128 [R2+0x13000], desc[UR6][R6.64] ;  /* 0x130000000602afae */ /* 0x0005e2000b901d46 */
[----:B------:R-:W-:Y:S01]  /*3dc0*/  IADD3 R4, P2, R4, UR13, RZ ;  /* 0x0000000d04047c10 */ /* 0x000fe2000ff5e0ff */
[----:B------:R-:W-:Y:S02]  /*3dd0*/  ULDC UR8, c[0x0][0x2ec] ;  /* 0x0000bb0000087ab9 */ /* 0x000fe40000000800 */
[----:B------:R-:W0:Y:S01]  /*3de0*/  LDGDEPBAR ;  /* 0x00000000000079af */ /* 0x000e220000000000 */
[----:B-1----:R-:W-:-:S04]  /*3df0*/  SHF.R.S32.HI R8, RZ, 0x1f, R252 ;  /* 0x0000001fff087819 */ /* 0x002fc800000114fc */
[----:B------:R-:W-:-:S04]  /*3e00*/  SHF.L.U64.HI R5, R252, 0x2, R8 ;  /* 0x00000002fc057819 */ /* 0x000fc80000010208 */
[----:B------:R-:W-:Y:S02]  /*3e10*/  IADD3.X R5, R5, UR12, RZ, P2, !PT ;  /* 0x0000000c05057c10 */ /* 0x000fe400097fe4ff */
[----:B--2---:R-:W-:Y:S02]  /*3e20*/  SHF.R.S32.HI R2, RZ, 0x1f, R0 ;  /* 0x0000001fff027819 */ /* 0x004fe40000011400 */
[C---:B------:R-:W-:Y:S01]  /*3e30*/  @!P4 LEA R6, P0, R0.reuse, UR13, 0x2 ;  /* 0x0000000d0006cc11 */ /* 0x040fe2000f8010ff */
[----:B------:R1:W5:Y:S03]  /*3e40*/  @!P6 LDG.E R239, desc[UR6][R4.64+0x20] ;  /* 0x0000200604efe981 */ /* 0x000366000c1e1900 */
[----:B------:R-:W-:Y:S01]  /*3e50*/  @!P4 LEA.HI.X R7, R0, UR12, R2, 0x2, P0 ;  /* 0x0000000c0007cc11 */ /* 0x000fe200080f1402 */
[----:B------:R1:W5:Y:S04]  /*3e60*/  @!P5 LDG.E R236, desc[UR6][R4.64+0x100] ;  /* 0x0001000604ecd981 */ /* 0x000368000c1e1900 */
[----:B------:R1:W5:Y:S01]  /*3e70*/  @!P4 LDG.E R237, desc[UR6][R6.64] ;  /* 0x0000000606edc981 */ /* 0x000362000c1e1900 */
[----:B------:R-:W-:-:S02]  /*3e80*/  VIADD R2, R252, 0x1 ;  /* 0x00000001fc027836 */ /* 0x000fc40000000000 */
[----:B------:R-:W-:Y:S01]  /*3e90*/  IMAD.U32 R0, RZ, RZ, UR29 ;  /* 0x0000001dff007e24 */ /* 0x000fe2000f8e00ff */
[----:B------:R1:W5:Y:S04]  /*3ea0*/  @!P3 LDG.E R238, desc[UR6][R4.64] ;  /* 0x0000000604eeb981 */ /* 0x000368000c1e1900 */
[----:B------:R-:W-:Y:S01]  /*3eb0*/  IADD3 R249, R2, UR10, -R0 ;  /* 0x0000000a02f97c10 */ /* 0x000fe2000fffe800 */
[----:B------:R-:W-:Y:S01]  /*3ec0*/  VIADD R0, R252, 0xffffff80 ;  /* 0xffffff80fc007836 */ /* 0x000fe20000000000 */
[C---:B------:R-:W-:Y:S02]  /*3ed0*/  LOP3.LUT P0, RZ, R36.reuse, 0x2, RZ, 0xc0, !PT ;  /* 0x0000000224ff7812 */ /* 0x040fe4000780c0ff */
[C---:B------:R-:W-:Y:S02]  /*3ee0*/  LOP3.LUT P3, RZ, R36.reuse, 0x4, RZ, 0xc0, !PT ;  /* 0x0000000424ff7812 */ /* 0x040fe4000786c0ff */
[----:B------:R-:W-:-:S02]  /*3ef0*/  LOP3.LUT P2, RZ, R36, 0x4, RZ, 0xc0, !PT ;  /* 0x0000000424ff7812 */ /* 0x000fc4000784c0ff */
[----:B------:R-:W-:Y:S01]  /*3f00*/  SHF.R.S32.HI R2, RZ, 0x1f, R0 ;  /* 0x0000001fff027819 */ /* 0x000fe20000011400 */
[----:B------:R-:W-:Y:S01]  /*3f10*/  IMAD.SHL.U32 R245, R0, 0x4, RZ ;  /* 0x0000000400f57824 */ /* 0x000fe200078e00ff */
[----:B------:R-:W-:Y:S02]  /*3f20*/  SEL R184, R184, 0xffffffe0, !P0 ;  /* 0xffffffe0b8b87807 */ /* 0x000fe40004000000 */
[----:B------:R-:W-:Y:S02]  /*3f30*/  SEL R178, R178, 0xffffffc0, !P3 ;  /* 0xffffffc0b2b27807 */ /* 0x000fe40005800000 */
[----:B------:R-:W-:Y:S02]  /*3f40*/  SHF.L.U64.HI R247, R252, 0x2, R8 ;  /* 0x00000002fcf77819 */ /* 0x000fe40000010208 */
[----:B------:R-:W-:Y:S02]  /*3f50*/  SHF.L.U64.HI R246, R0, 0x2, R2 ;  /* 0x0000000200f67819 */ /* 0x000fe40000010202 */
[----:B------:R-:W-:-:S02]  /*3f60*/  SEL R244, R244, 0xffffffc0, !P2 ;  /* 0xffffffc0f4f47807 */ /* 0x000fc40005000000 */
[----:B------:R-:W-:Y:S02]  /*3f70*/  LEA R183, R183, UR4, 0x1 ;  /* 0x00000004b7b77c11 */ /* 0x000fe4000f8e08ff */
[----:B------:R-:W-:Y:S01]  /*3f80*/  LEA R177, R177, UR4, 0x1 ;  /* 0x00000004b1b17c11 */ /* 0x000fe2000f8e08ff */
[----:B-1----:R-:W-:-:S12]  /*3f90*/  UIADD3 UR20, UR20, -UR10, URZ ;  /* 0x8000000a14147290 */ /* 0x002fd8000fffe03f */
.L_x_310:
        /* <DEDUP_REMOVED lines=14> */
[----:B------:R-:W-:Y:S06]  /*4080*/  BAR.SYNC.DEFER_BLOCKING 0x0 ;  /* 0x0000000000007b1d */ /* 0x000fec0000010000 */
        /* <DEDUP_REMOVED lines=56> */
[-C--:B------:R-:W-:Y:S06]  /*4410*/  HMMA.16816.F32.BF16 R12, R160, R142.reuse, R12 ;  /* 0x0000008ea00c723c */ /* 0x080fec000004180c */
[C---:B------:R-:W-:Y:S01]  /*4420*/  HMMA.16816.F32.BF16 R16, R132.reuse, R142, R16 ;  /* 0x0000008e8410723c */ /* 0x040fe20000041810 */
[----:B--2---:R-:W-:Y:S04]  /*4430*/  IMAD.U32 R0, RZ, RZ, UR16 ;  /* 0x00000010ff007e24 */ /* 0x004fe8000f8e00ff */
[----:B------:R-:W-:Y:S01]  /*4440*/  @!P0 IMAD R0, R0, 0x80, R251 ;  /* 0x0000008000008824 */ /* 0x000fe200078e02fb */
[-C--:B------:R-:W-:Y:S05]  /*4450*/  HMMA.16816.F32.BF16 R20, R132, R164.reuse, R20 ;  /* 0x000000a48414723c */ /* 0x080fea0000041814 */
[----:B------:R-:W-:Y:S01]  /*4460*/  @!P0 VIADD R143, R0, 0x1 ;  /* 0x00000001008f8836 */ /* 0x000fe20000000000 */
[C---:B------:R-:W-:Y:S05]  /*4470*/  HMMA.16816.F32.BF16 R24, R160.reuse, R164, R24 ;  /* 0x000000a4a018723c */ /* 0x040fea0000041818 */
[----:B------:R-:W-:Y:S01]  /*4480*/  FMUL.FTZ R142, R238, 1.4426950216293334961 ;  /* 0x3fb8aa3bee8e7820 */ /* 0x000fe20000410000 */
[-C--:B------:R-:W-:Y:S05]  /*4490*/  HMMA.16816.F32.BF16 R28, R160, R166.reuse, R28 ;  /* 0x000000a6a01c723c */ /* 0x080fea000004181c */
[----:B------:R-:W-:Y:S01]  /*44a0*/  FSEL R142, R142, RZ, P1 ;  /* 0x000000ff8e8e7208 */ /* 0x000fe20000800000 */
[C---:B------:R-:W-:Y:S04]  /*44b0*/  HMMA.16816.F32.BF16 R32, R132.reuse, R166, R32 ;  /* 0x000000a68420723c */ /* 0x040fe80000041820 */
[----:B------:R-:W-:Y:S02]  /*44c0*/  FSETP.NEU.FTZ.AND P1, PT, R239, -INF , PT ;  /* 0xff800000ef00780b */ /* 0x000fe40003f3d000 */
        /* <DEDUP_REMOVED lines=9> */
[----:B------:R-:W-:Y:S02]  /*4560*/  @!P0 VIADD R132, R249, UR11 ;  /* 0x0000000bf9848c36 */ /* 0x000fe40008000000 */
[----:B------:R-:W-:Y:S01]  /*4570*/  FMUL.FTZ R135, R239, 1.4426950216293334961 ;  /* 0x3fb8aa3bef877820 */ /* 0x000fe20000410000 */
[C---:B----4-:R-:W-:Y:S04]  /*4580*/  HMMA.16816.F32.BF16 R8, R136.reuse, R152, R8 ;  /* 0x000000988808723c */ /* 0x050fe80000041808 */
[----:B------:R-:W-:Y:S01]  /*4590*/  @!P0 VIMNMX R141, R132, UR10, PT ;  /* 0x0000000a848d8c48 */ /* 0x000fe2000bfe0100 */
[----:B------:R-:W-:Y:S01]  /*45a0*/  FMUL.FTZ R134, R236, 1.4426950216293334961 ;  /* 0x3fb8aa3bec867820 */ /* 0x000fe20000410000 */
[----:B------:R-:W-:Y:S01]  /*45b0*/  @!P0 VIADDMNMX R140, R132, R2, UR10, PT ;  /* 0x0000000a848c8e46 */ /* 0x000fe2000b800102 */
[----:B------:R-:W-:Y:S01]  /*45c0*/  IMAD.MOV.U32 R2, RZ, RZ, 0x40 ;  /* 0x00000040ff027424 */ /* 0x000fe200078e00ff */
[-C--:B------:R-:W-:Y:S01]  /*45d0*/  @!P0 ISETP.GE.AND P2, PT, R0, R141.reuse, PT ;  /* 0x0000008d0000820c */ /* 0x080fe20003f46270 */
[-C--:B------:R-:W-:Y:S03]  /*45e0*/  HMMA.16816.F32.BF16 R12, R136, R154.reuse, R12 ;  /* 0x0000009a880c723c */ /* 0x080fe6000004180c */
[----:B------:R-:W-:Y:S02]  /*45f0*/  FSEL R135, R135, RZ, P1 ;  /* 0x000000ff87877208 */ /* 0x000fe40000800000 */
[CC--:B------:R-:W-:Y:S01]  /*4600*/  @!P0 ISETP.GE.AND P1, PT, R143.reuse, R140.reuse, PT ;  /* 0x0000008c8f00820c */ /* 0x0c0fe20003f26270 */
        /* <DEDUP_REMOVED lines=12> */
[----:B------:R-:W-:Y:S01]  /*46d0*/  @!P0 VIADDMNMX R133, R132, R2, UR10, PT ;  /* 0x0000000a84858e46 */ /* 0x000fe2000b800102 */
[--C-:B------:R-:W-:Y:S01]  /*46e0*/  FFMA.FTZ R6, R6, UR8, -R135.reuse ;  /* 0x0000000806067c23 */ /* 0x100fe20008010887 */
[----:B------:R-:W-:Y:S03]  /*46f0*/  @!P0 VIADDMNMX R132, R132, R187, UR10, PT ;  /* 0x0000000a84848e46 */ /* 0x000fe6000b8001bb */
[----:B------:R-:W1:Y:S01]  /*4700*/  MUFU.EX2 R231, R5 ;  /* 0x0000000500e77308 */ /* 0x000e620000000800 */
[-C--:B------:R-:W-:Y:S01]  /*4710*/  @!P0 ISETP.GE.AND P2, PT, R0, R133.reuse, PT ;  /* 0x000000850000820c */ /* 0x080fe20003f46270 */
[----:B------:R-:W-:Y:S01]  /*4720*/  FMUL.FTZ R2, R237, 1.4426950216293334961 ;  /* 0x3fb8aa3bed027820 */ /* 0x000fe20000410000 */
[----:B------:R-:W-:Y:S02]  /*4730*/  FSEL R134, R134, RZ, P1 ;  /* 0x000000ff86867208 */ /* 0x000fe40000800000 */
[-C--:B------:R-:W-:Y:S02]  /*4740*/  @!P0 ISETP.GE.AND P1, PT, R143, R133.reuse, PT ;  /* 0x000000858f00820c */ /* 0x080fe40003f26270 */
[----:B------:R-:W-:Y:S03]  /*4750*/  @!P0 FSEL R8, R8, -INF , !P2 ;  /* 0xff80000008088808 */ /* 0x000fe60005000000 */
[----:B------:R-:W-:Y:S01]  /*4760*/  MUFU.EX2 R230, R6 ;  /* 0x0000000600e67308 */ /* 0x000fe20000000800 */
[-C--:B------:R-:W-:Y:S02]  /*4770*/  @!P0 ISETP.GE.AND P2, PT, R0, R132.reuse, PT ;  /* 0x000000840000820c */ /* 0x080fe40003f46270 */
[----:B------:R-:W-:Y:S01]  /*4780*/  @!P0 FSEL R9, R9, -INF , !P1 ;  /* 0xff80000009098808 */ /* 0x000fe20004800000 */
[--C-:B------:R-:W-:Y:S01]  /*4790*/  FFMA.FTZ R8, R8, UR8, -R134.reuse ;  /* 0x0000000808087c23 */ /* 0x100fe20008010886 */
[----:B------:R-:W-:Y:S02]  /*47a0*/  FSETP.NEU.FTZ.AND P1, PT, R237, -INF , PT ;  /* 0xff800000ed00780b */ /* 0x000fe40003f3d000 */
[----:B------:R-:W-:Y:S03]  /*47b0*/  @!P0 FSEL R10, R10, -INF , !P2 ;  /* 0xff8000000a0a8808 */ /* 0x000fe60005000000 */
[----:B------:R2:W-:Y:S01]  /*47c0*/  MUFU.EX2 R204, R8 ;  /* 0x0000000800cc7308 */ /* 0x0005e20000000800 */
[----:B------:R-:W-:Y:S01]  /*47d0*/  FSEL R2, R2, RZ, P1 ;  /* 0x000000ff02027208 */ /* 0x000fe20000800000 */
[----:B------:R-:W-:Y:S01]  /*47e0*/  FFMA.FTZ R9, R9, UR8, -R134 ;  /* 0x0000000809097c23 */ /* 0x000fe20008010886 */
[-C--:B------:R-:W-:Y:S03]  /*47f0*/  @!P0 ISETP.GE.AND P1, PT, R143, R132.reuse, PT ;  /* 0x000000848f00820c */ /* 0x080fe60003f26270 */
[--C-:B------:R-:W-:Y:S01]  /*4800*/  FFMA.FTZ R10, R10, UR8, -R2.reuse ;  /* 0x000000080a0a7c23 */ /* 0x100fe20008010802 */
[----:B------:R-:W-:Y:S03]  /*4810*/  @!P0 FSEL R11, R11, -INF , !P1 ;  /* 0xff8000000b0b8808 */ /* 0x000fe60004800000 */
[----:B------:R3:W4:Y:S02]  /*4820*/  MUFU.EX2 R196, R7 ;  /* 0x0000000700c47308 */ /* 0x0007240000000800 */
[----:B------:R-:W-:Y:S08]  /*4830*/  FFMA.FTZ R11, R11, UR8, -R2 ;  /* 0x000000080b0b7c23 */ /* 0x000ff00008010802 */
[----:B------:R1:W-:Y:S01]  /*4840*/  MUFU.EX2 R203, R9 ;  /* 0x0000000900cb7308 */ /* 0x0003e20000000800 */
[C---:B--2---:R-:W-:Y:S09]  /*4850*/  @!P0 VIADD R8, R0.reuse, 0x9 ;  /* 0x0000000900088836 */ /* 0x044ff20000000000 */
[----:B------:R-:W-:Y:S01]  /*4860*/  MUFU.EX2 R208, R10 ;  /* 0x0000000a00d07308 */ /* 0x000fe20000000800 */
[----:B---3--:R-:W2:Y:S09]  /*4870*/  LDSM.16.M88.4 R4, [R181+0x800] ;  /* 0x00080000b504783b */ /* 0x008eb20000000200 */
[----:B------:R3:W-:Y:S01]  /*4880*/  MUFU.EX2 R207, R11 ;  /* 0x0000000b00cf7308 */ /* 0x0007e20000000800 */
[----:B-1----:R-:W-:Y:S05]  /*4890*/  @!P0 VIADD R9, R0, 0x8 ;  /* 0x0000000800098836 */ /* 0x002fea0000000000 */
[-C--:B------:R-:W-:Y:S04]  /*48a0*/  @!P0 ISETP.GE.AND P1, PT, R9, R133.reuse, PT ;  /* 0x000000850900820c */ /* 0x080fe80003f26270 */
[----:B------:R-:W-:Y:S02]  /*48b0*/  @!P0 FSEL R12, R12, -INF , !P1 ;  /* 0xff8000000c0c8808 */ /* 0x000fe40004800000 */
[----:B------:R-:W-:Y:S03]  /*48c0*/  @!P0 ISETP.GE.AND P1, PT, R8, R133, PT ;  /* 0x000000850800820c */ /* 0x000fe60003f26270 */
[--C-:B------:R-:W-:Y:S01]  /*48d0*/  FFMA.FTZ R12, R12, UR8, -R134.reuse ;  /* 0x000000080c0c7c23 */ /* 0x100fe20008010886 */
[----:B------:R-:W-:Y:S02]  /*48e0*/  @!P0 FSEL R13, R13, -INF , !P1 ;  /* 0xff8000000d0d8808 */ /* 0x000fe40004800000 */
[-C--:B------:R-:W-:Y:S01]  /*48f0*/  @!P0 ISETP.GE.AND P1, PT, R9, R132.reuse, PT ;  /* 0x000000840900820c */ /* 0x080fe20003f26270 */
[----:B------:R-:W-:Y:S02]  /*4900*/  MUFU.EX2 R202, R12 ;  /* 0x0000000c00ca7308 */ /* 0x000fe40000000800 */
[----:B------:R-:W-:Y:S01]  /*4910*/  FFMA.FTZ R13, R13, UR8, -R134 ;  /* 0x000000080d0d7c23 */ /* 0x000fe20008010886 */
[----:B------:R-:W-:Y:S02]  /*4920*/  @!P0 FSEL R14, R14, -INF , !P1 ;  /* 0xff8000000e0e8808 */ /* 0x000fe40004800000 */
[----:B------:R-:W-:Y:S03]  /*4930*/  @!P0 ISETP.GE.AND P1, PT, R8, R132, PT ;  /* 0x000000840800820c */ /* 0x000fe60003f26270 */
[--C-:B------:R-:W-:Y:S01]  /*4940*/  FFMA.FTZ R14, R14, UR8, -R2.reuse ;  /* 0x000000080e0e7c23 */ /* 0x100fe20008010802 */
[----:B------:R-:W-:Y:S01]  /*4950*/  @!P0 FSEL R15, R15, -INF , !P1 ;  /* 0xff8000000f0f8808 */ /* 0x000fe20004800000 */
[----:B------:R-:W-:Y:S01]  /*4960*/  MUFU.EX2 R201, R13 ;  /* 0x0000000d00c97308 */ /* 0x000fe20000000800 */
[-C--:B------:R-:W-:Y:S01]  /*4970*/  @!P0 ISETP.GE.AND P1, PT, R9, R141.reuse, PT ;  /* 0x0000008d0900820c */ /* 0x080fe20003f26270 */
[-C--:B--2---:R-:W-:Y:S03]  /*4980*/  HMMA.16816.F32.BF16 R20, R148, R4.reuse, R20 ;  /* 0x000000049414723c */ /* 0x084fe60000041814 */
[----:B------:R-:W-:Y:S01]  /*4990*/  @!P0 FSEL R16, R16, -INF , !P1 ;  /* 0xff80000010108808 */ /* 0x000fe20004800000 */
[----:B------:R-:W-:Y:S01]  /*49a0*/  FFMA.FTZ R15, R15, UR8, -R2 ;  /* 0x000000080f0f7c23 */ /* 0x000fe20008010802 */
[-C--:B------:R-:W-:Y:S01]  /*49b0*/  @!P0 ISETP.GE.AND P1, PT, R8, R141.reuse, PT ;  /* 0x0000008d0800820c */ /* 0x080fe20003f26270 */
[C---:B------:R-:W-:Y:S02]  /*49c0*/  HMMA.16816.F32.BF16 R24, R136.reuse, R4, R24 ;  /* 0x000000048818723c */ /* 0x040fe40000041818 */
[----:B------:R-:W-:Y:S03]  /*49d0*/  MUFU.EX2 R206, R14 ;  /* 0x0000000e00ce7308 */ /* 0x000fe60000000800 */
[----:B------:R-:W-:Y:S01]  /*49e0*/  @!P0 FSEL R17, R17, -INF , !P1 ;  /* 0xff80000011118808 */ /* 0x000fe20004800000 */
[-C--:B------:R-:W-:Y:S03]  /*49f0*/  HMMA.16816.F32.BF16 R28, R136, R6.reuse, R28 ;  /* 0x00000006881c723c */ /* 0x080fe6000004181c */
[-C--:B------:R-:W-:Y:S03]  /*4a00*/  @!P0 ISETP.GE.AND P1, PT, R9, R140.reuse, PT ;  /* 0x0000008c0900820c */ /* 0x080fe60003f26270 */
[----:B------:R-:W-:Y:S01]  /*4a10*/  MUFU.EX2 R205, R15 ;  /* 0x0000000f00cd7308 */ /* 0x000fe20000000800 */
[----:B------:R-:W-:Y:S01]  /*4a20*/  @!P0 VIADD R9, R0, 0x10 ;  /* 0x0000001000098836 */ /* 0x000fe20000000000 */
[C---:B------:R-:W-:Y:S04]  /*4a30*/  HMMA.16816.F32.BF16 R32, R148.reuse, R6, R32 ;  /* 0x000000069420723c */ /* 0x040fe80000041820 */
[----:B------:R-:W-:Y:S01]  /*4a40*/  @!P0 FSEL R18, R18, -INF , !P1 ;  /* 0xff80000012128808 */ /* 0x000fe20004800000 */
[----:B------:R-:W-:Y:S01]  /*4a50*/  @!P0 VIADD R5, R0, 0x18 ;  /* 0x0000001800058836 */ /* 0x000fe20000000000 */
[-C--:B------:R-:W-:Y:S01]  /*4a60*/  @!P0 ISETP.GE.AND P1, PT, R8, R140.reuse, PT ;  /* 0x0000008c0800820c */ /* 0x080fe20003f26270 */
[C---:B------:R-:W-:Y:S04]  /*4a70*/  @!P0 VIADD R8, R0.reuse, 0x11 ;  /* 0x0000001100088836 */ /* 0x040fe80000000000 */
[----:B------:R-:W-:Y:S01]  /*4a80*/  @!P0 FSEL R19, R19, -INF , !P1 ;  /* 0xff80000013138808 */ /* 0x000fe20004800000 */
[----:B------:R-:W-:Y:S01]  /*4a90*/  @!P0 VIADD R4, R0, 0x19 ;  /* 0x0000001900048836 */ /* 0x000fe20000000000 */
[-C--:B------:R-:W-:Y:S01]  /*4aa0*/  @!P0 ISETP.GE.AND P1, PT, R9, R141.reuse, PT ;  /* 0x0000008d0900820c */ /* 0x080fe20003f26270 */
[--C-:B------:R-:W-:Y:S01]  /*4ab0*/  FFMA.FTZ R18, R18, UR8, -R135.reuse ;  /* 0x0000000812127c23 */ /* 0x100fe20008010887 */
[--C-:B------:R-:W-:Y:S01]  /*4ac0*/  FFMA.FTZ R16, R16, UR8, -R142.reuse ;  /* 0x0000000810107c23 */ /* 0x100fe2000801088e */
[--C-:B------:R-:W-:Y:S01]  /*4ad0*/  FFMA.FTZ R19, R19, UR8, -R135.reuse ;  /* 0x0000000813137c23 */ /* 0x100fe20008010887 */
[----:B------:R-:W-:Y:S01]  /*4ae0*/  @!P0 FSEL R20, R20, -INF , !P1 ;  /* 0xff80000014148808 */ /* 0x000fe20004800000 */
[----:B------:R-:W-:Y:S01]  /*4af0*/  MUFU.EX2 R189, R18 ;  /* 0x0000001200bd7308 */ /* 0x000fe20000000800 */
[----:B------:R-:W-:Y:S01]  /*4b00*/  @!P0 ISETP.GE.AND P1, PT, R8, R141, PT ;  /* 0x0000008d0800820c */ /* 0x000fe20003f26270 */
[--C-:B------:R-:W-:Y:S02]  /*4b10*/  FFMA.FTZ R17, R17, UR8, -R142.reuse ;  /* 0x0000000811117c23 */ /* 0x100fe4000801088e */
[--C-:B------:R-:W-:Y:S01]  /*4b20*/  FFMA.FTZ R20, R20, UR8, -R142.reuse ;  /* 0x0000000814147c23 */ /* 0x100fe2000801088e */
[----:B------:R-:W-:Y:S02]  /*4b30*/  @!P0 FSEL R21, R21, -INF , !P1 ;  /* 0xff80000015158808 */ /* 0x000fe40004800000 */
[-C--:B------:R-:W-:Y:S03]  /*4b40*/  @!P0 ISETP.GE.AND P1, PT, R9, R140.reuse, PT ;  /* 0x0000008c0900820c */ /* 0x080fe60003f26270 */
[----:B------:R-:W1:Y:S01]  /*4b50*/  MUFU.EX2 R188, R19 ;  /* 0x0000001300bc7308 */ /* 0x000e620000000800 */
[----:B------:R-:W-:Y:S01]  /*4b60*/  FFMA.FTZ R21, R21, UR8, -R142 ;  /* 0x0000000815157c23 */ /* 0x000fe2000801088e */
[----:B------:R-:W-:Y:S02]  /*4b70*/  @!P0 FSEL R22, R22, -INF , !P1 ;  /* 0xff80000016168808 */ /* 0x000fe40004800000 */
[----:B------:R-:W-:Y:S06]  /*4b80*/  @!P0 ISETP.GE.AND P1, PT, R8, R140, PT ;  /* 0x0000008c0800820c */ /* 0x000fec0003f26270 */
[----:B------:R-:W-:Y:S01]  /*4b90*/  MUFU.EX2 R235, R16 ;  /* 0x0000001000eb7308 */ /* 0x000fe20000000800 */
[----:B------:R-:W-:Y:S01]  /*4ba0*/  @!P0 FSEL R23, R23, -INF , !P1 ;  /* 0xff80000017178808 */ /* 0x000fe20004800000 */
[--C-:B------:R-:W-:Y:S01]  /*4bb0*/  FFMA.FTZ R22, R22, UR8, -R135.reuse ;  /* 0x0000000816167c23 */ /* 0x100fe20008010887 */
[-C--:B------:R-:W-:Y:S03]  /*4bc0*/  @!P0 ISETP.GE.AND P1, PT, R9, R133.reuse, PT ;  /* 0x000000850900820c */ /* 0x080fe60003f26270 */
[--C-:B------:R-:W-:Y:S01]  /*4bd0*/  FFMA.FTZ R23, R23, UR8, -R135.reuse ;  /* 0x0000000817177c23 */ /* 0x100fe20008010887 */
[----:B------:R-:W-:Y:S03]  /*4be0*/  @!P0 FSEL R24, R24, -INF , !P1 ;  /* 0xff80000018188808 */ /* 0x000fe60004800000 */
[----:B------:R-:W2:Y:S01]  /*4bf0*/  MUFU.EX2 R234, R17 ;  /* 0x0000001100ea7308 */ /* 0x000ea20000000800 */
[-C--:B------:R-:W-:Y:S01]  /*4c00*/  @!P0 ISETP.GE.AND P1, PT, R8, R133.reuse, PT ;  /* 0x000000850800820c */ /* 0x080fe20003f26270 */
[--C-:B------:R-:W-:Y:S03]  /*4c10*/  FFMA.FTZ R24, R24, UR8, -R134.reuse ;  /* 0x0000000818187c23 */ /* 0x100fe60008010886 */
[----:B------:R-:W-:Y:S02]  /*4c20*/  @!P0 FSEL R25, R25, -INF , !P1 ;  /* 0xff80000019198808 */ /* 0x000fe40004800000 */
[-C--:B------:R-:W-:Y:S03]  /*4c30*/  @!P0 ISETP.GE.AND P1, PT, R9, R132.reuse, PT ;  /* 0x000000840900820c */ /* 0x080fe60003f26270 */
[----:B------:R-:W-:Y:S01]  /*4c40*/  MUFU.EX2 R233, R20 ;  /* 0x0000001400e97308 */ /* 0x000fe20000000800 */
[----:B------:R-:W-:Y:S01]  /*4c50*/  FFMA.FTZ R25, R25, UR8, -R134 ;  /* 0x0000000819197c23 */ /* 0x000fe20008010886 */
[----:B------:R-:W-:Y:S02]  /*4c60*/  @!P0 FSEL R26, R26, -INF , !P1 ;  /* 0xff8000001a1a8808 */ /* 0x000fe40004800000 */
[-C--:B------:R-:W-:Y:S02]  /*4c70*/  @!P0 ISETP.GE.AND P1, PT, R8, R132.reuse, PT ;  /* 0x000000840800820c */ /* 0x080fe40003f26270 */
[----:B---3--:R-:W3:Y:S04]  /*4c80*/  LDSM.16.M88.4 R8, [R181+0x1000] ;  /* 0x00100000b508783b */ /* 0x008ee80000000200 */
[----:B------:R-:W-:Y:S01]  /*4c90*/  MUFU.EX2 R232, R21 ;  /* 0x0000001500e87308 */ /* 0x000fe20000000800 */
        /* <DEDUP_REMOVED lines=22> */
[--C-:B------:R-:W-:Y:S03]  /*4e00*/  FFMA.FTZ R32, R32, UR8, -R142.reuse ;  /* 0x0000000820207c23 */ /* 0x100fe6000801088e */
[----:B------:R-:W-:Y:S01]  /*4e10*/  @!P0 FSEL R33, R33, -INF , !P1 ;  /* 0xff80000021218808 */ /* 0x000fe20004800000 */
[-C--:B---3--:R-:W-:Y:S04]  /*4e20*/  HMMA.16816.F32.BF16 R36, R148, R8.reuse, R36 ;  /* 0x000000089424723c */ /* 0x088fe80000041824 */
[----:B------:R-:W-:Y:S01]  /*4e30*/  MUFU.EX2 R228, R32 ;  /* 0x0000002000e47308 */ /* 0x000fe20000000800 */
[-C--:B------:R-:W-:Y:S01]  /*4e40*/  @!P0 ISETP.GE.AND P1, PT, R5, R140.reuse, PT ;  /* 0x0000008c0500820c */ /* 0x080fe20003f26270 */
[----:B------:R-:W-:Y:S02]  /*4e50*/  @!P0 VIADD R5, R0, 0x20 ;  /* 0x0000002000058836 */ /* 0x000fe40000000000 */
[--C-:B------:R-:W-:Y:S01]  /*4e60*/  FFMA.FTZ R33, R33, UR8, -R142.reuse ;  /* 0x0000000821217c23 */ /* 0x100fe2000801088e */
[C---:B------:R-:W-:Y:S05]  /*4e70*/  HMMA.16816.F32.BF16 R40, R136.reuse, R8, R40 ;  /* 0x000000088828723c */ /* 0x040fea0000041828 */
[----:B------:R-:W-:Y:S01]  /*4e80*/  MUFU.EX2 R227, R33 ;  /* 0x0000002100e37308 */ /* 0x000fe20000000800 */
[----:B------:R-:W-:Y:S01]  /*4e90*/  @!P0 FSEL R34, R34, -INF , !P1 ;  /* 0xff80000022228808 */ /* 0x000fe20004800000 */
[-C--:B------:R-:W-:Y:S03]  /*4ea0*/  HMMA.16816.F32.BF16 R44, R136, R10.reuse, R44 ;  /* 0x0000000a882c723c */ /* 0x080fe6000004182c */
[-C--:B------:R-:W-:Y:S01]  /*4eb0*/  @!P0 ISETP.GE.AND P1, PT, R4, R140.reuse, PT ;  /* 0x0000008c0400820c */ /* 0x080fe20003f26270 */
[C---:B------:R-:W-:Y:S02]  /*4ec0*/  @!P0 VIADD R4, R0.reuse, 0x21 ;  /* 0x0000002100048836 */ /* 0x040fe40000000000 */
[C---:B------:R-:W-:Y:S02]  /*4ed0*/  HMMA.16816.F32.BF16 R48, R148.reuse, R10, R48 ;  /* 0x0000000a9430723c */ /* 0x040fe40000041830 */
[----:B------:R-:W-:Y:S03]  /*4ee0*/  MUFU.EX2 R195, R24 ;  /* 0x0000001800c37308 */ /* 0x000fe60000000800 */
[----:B------:R-:W-:Y:S01]  /*4ef0*/  @!P0 FSEL R35, R35, -INF , !P1 ;  /* 0xff80000023238808 */ /* 0x000fe20004800000 */
[C---:B------:R-:W-:Y:S01]  /*4f00*/  @!P0 VIADD R9, R0.reuse, 0x28 ;  /* 0x0000002800098836 */ /* 0x040fe20000000000 */
[-C--:B------:R-:W-:Y:S01]  /*4f10*/  @!P0 ISETP.GE.AND P1, PT, R5, R141.reuse, PT ;  /* 0x0000008d0500820c */ /* 0x080fe20003f26270 */
[----:B------:R-:W-:Y:S04]  /*4f20*/  @!P0 VIADD R8, R0, 0x29 ;  /* 0x0000002900088836 */ /* 0x000fe80000000000 */
[----:B------:R-:W-:Y:S01]  /*4f30*/  MUFU.EX2 R194, R25 ;  /* 0x0000001900c27308 */ /* 0x000fe20000000800 */
[----:B------:R-:W-:Y:S01]  /*4f40*/  @!P0 FSEL R36, R36, -INF , !P1 ;  /* 0xff80000024248808 */ /* 0x000fe20004800000 */
[--C-:B------:R-:W-:Y:S01]  /*4f50*/  FFMA.FTZ R34, R34, UR8, -R135.reuse ;  /* 0x0000000822227c23 */ /* 0x100fe20008010887 */
[----:B------:R-:W-:Y:S01]  /*4f60*/  @!P0 ISETP.GE.AND P1, PT, R4, R141, PT ;  /* 0x0000008d0400820c */ /* 0x000fe20003f26270 */
[--C-:B------:R-:W-:Y:S02]  /*4f70*/  FFMA.FTZ R35, R35, UR8, -R135.reuse ;  /* 0x0000000823237c23 */ /* 0x100fe40008010887 */
        /* <DEDUP_REMOVED lines=13> */
[--C-:B------:R-:W-:Y:S01]  /*5050*/  FFMA.FTZ R39, R39, UR8, -R135.reuse ;  /* 0x0000000827277c23 */ /* 0x100fe20008010887 */
[-C--:B------:R-:W-:Y:S03]  /*5060*/  @!P0 ISETP.GE.AND P1, PT, R4, R133.reuse, PT ;  /* 0x000000850400820c */ /* 0x080fe60003f26270 */
[--C-:B------:R-:W-:Y:S01]  /*5070*/  FFMA.FTZ R40, R40, UR8, -R134.reuse ;  /* 0x0000000828287c23 */ /* 0x100fe20008010886 */
[----:B------:R-:W-:Y:S03]  /*5080*/  @!P0 FSEL R41, R41, -INF , !P1 ;  /* 0xff80000029298808 */ /* 0x000fe60004800000 */
[----:B------:R-:W-:Y:S01]  /*5090*/  MUFU.EX2 R190, R29 ;  /* 0x0000001d00be7308 */ /* 0x000fe20000000800 */
[-C--:B------:R-:W-:Y:S01]  /*50a0*/  @!P0 ISETP.GE.AND P1, PT, R5, R132.reuse, PT ;  /* 0x000000840500820c */ /* 0x080fe20003f26270 */
[----:B------:R-:W-:Y:S03]  /*50b0*/  FFMA.FTZ R41, R41, UR8, -R134 ;  /* 0x0000000829297c23 */ /* 0x000fe60008010886 */
[----:B------:R-:W-:Y:S02]  /*50c0*/  @!P0 FSEL R42, R42, -INF , !P1 ;  /* 0xff8000002a2a8808 */ /* 0x000fe40004800000 */
[-C--:B------:R-:W-:Y:S03]  /*50d0*/  @!P0 ISETP.GE.AND P1, PT, R4, R132.reuse, PT ;  /* 0x000000840400820c */ /* 0x080fe60003f26270 */
[----:B------:R-:W-:Y:S01]  /*50e0*/  MUFU.EX2 R198, R30 ;  /* 0x0000001e00c67308 */ /* 0x000fe20000000800 */
[----:B------:R-:W3:Y:S01]  /*50f0*/  LDSM.16.M88.4 R4, [R181+0x1800] ;  /* 0x00180000b504783b */ /* 0x000ee20000000200 */
[--C-:B------:R-:W-:Y:S01]  /*5100*/  FFMA.FTZ R42, R42, UR8, -R2.reuse ;  /* 0x000000082a2a7c23 */ /* 0x100fe20008010802 */
[----:B------:R-:W-:Y:S02]  /*5110*/  @!P0 FSEL R43, R43, -INF , !P1 ;  /* 0xff8000002b2b8808 */ /* 0x000fe40004800000 */
[-C--:B------:R-:W-:Y:S05]  /*5120*/  @!P0 ISETP.GE.AND P1, PT, R9, R133.reuse, PT ;  /* 0x000000850900820c */ /* 0x080fea0003f26270 */
[----:B------:R-:W-:Y:S01]  /*5130*/  MUFU.EX2 R197, R31 ;  /* 0x0000001f00c57308 */ /* 0x000fe20000000800 */
[----:B------:R-:W-:Y:S01]  /*5140*/  @!P0 FSEL R44, R44, -INF , !P1 ;  /* 0xff8000002c2c8808 */ /* 0x000fe20004800000 */
[----:B------:R-:W-:Y:S01]  /*5150*/  FFMA.FTZ R43, R43, UR8, -R2 ;  /* 0x000000082b2b7c23 */ /* 0x000fe20008010802 */
        /* <DEDUP_REMOVED lines=19> */
[-C--:B---3--:R-:W-:Y:S03]  /*5290*/  HMMA.16816.F32.BF16 R52, R148, R4.reuse, R52 ;  /* 0x000000049434723c */ /* 0x088fe60000041834 */
        /* <DEDUP_REMOVED lines=29> */
[----:B------:R-:W-:Y:S01]  /*5470*/  FFMA.FTZ R53, R53, UR8, -R142 ;  /* 0x0000000835357c23 */ /* 0x000fe2000801088e */
[----:B------:R-:W-:Y:S03]  /*5480*/  @!P0 FSEL R54, R54, -INF , !P1 ;  /* 0xff80000036368808 */ /* 0x000fe60004800000 */
[----:B------:R-:W3:Y:S01]  /*5490*/  MUFU.EX2 R158, R51 ;  /* 0x00000033009e7308 */ /* 0x000ee20000000800 */
[-C--:B------:R-:W-:Y:S01]  /*54a0*/  @!P0 ISETP.GE.AND P1, PT, R8, R140.reuse, PT ;  /* 0x0000008c0800820c */ /* 0x080fe20003f26270 */
[--C-:B------:R-:W-:Y:S01]  /*54b0*/  FFMA.FTZ R60, R60, UR8, -R134.reuse ;  /* 0x000000083c3c7c23 */ /* 0x100fe20008010886 */
[----:B------:R-:W-:Y:S01]  /*54c0*/  @!P0 ISETP.GE.AND P6, PT, R4, R141, PT ;  /* 0x0000008d0400820c */ /* 0x000fe20003fc6270 */
[--C-:B------:R-:W-:Y:S01]  /*54d0*/  FFMA.FTZ R54, R54, UR8, -R135.reuse ;  /* 0x0000000836367c23 */ /* 0x100fe20008010887 */
[----:B------:R-:W-:Y:S02]  /*54e0*/  @!P0 FSEL R55, R55, -INF , !P1 ;  /* 0xff80000037378808 */ /* 0x000fe40004800000 */
[-C--:B------:R-:W-:Y:S03]  /*54f0*/  @!P0 ISETP.GE.AND P1, PT, R9, R133.reuse, PT ;  /* 0x000000850900820c */ /* 0x080fe60003f26270 */
[----:B------:R-:W-:Y:S01]  /*5500*/  MUFU.EX2 R171, R41 ;  /* 0x0000002900ab7308 */ /* 0x000fe20000000800 */
[----:B------:R-:W-:Y:S01]  /*5510*/  @!P0 ISETP.GE.AND P4, PT, R4, R140, PT ;  /* 0x0000008c0400820c */ /* 0x000fe20003f86270 */
[--C-:B------:R-:W-:Y:S01]  /*5520*/  FFMA.FTZ R55, R55, UR8, -R135.reuse ;  /* 0x0000000837377c23 */ /* 0x100fe20008010887 */
[----:B------:R-:W-:Y:S02]  /*5530*/  @!P0 FSEL R56, R56, -INF , !P1 ;  /* 0xff80000038388808 */ /* 0x000fe40004800000 */
[-C--:B------:R-:W-:Y:S02]  /*5540*/  @!P0 ISETP.GE.AND P1, PT, R8, R133.reuse, PT ;  /* 0x000000850800820c */ /* 0x080fe40003f26270 */
[-C--:B------:R-:W-:Y:S03]  /*5550*/  @!P0 ISETP.GE.AND P2, PT, R4, R132.reuse, PT ;  /* 0x000000840400820c */ /* 0x080fe60003f46270 */
[----:B------:R-:W-:Y:S01]  /*5560*/  MUFU.EX2 R193, R42 ;  /* 0x0000002a00c17308 */ /* 0x000fe20000000800 */
[----:B------:R-:W-:Y:S01]  /*5570*/  @!P0 FSEL R57, R57, -INF , !P1 ;  /* 0xff80000039398808 */ /* 0x000fe20004800000 */
[--C-:B------:R-:W-:Y:S01]  /*5580*/  FFMA.FTZ R56, R56, UR8, -R134.reuse ;  /* 0x0000000838387c23 */ /* 0x100fe20008010886 */
[----:B------:R-:W-:Y:S02]  /*5590*/  @!P0 ISETP.GE.AND P1, PT, R9, R132, PT ;  /* 0x000000840900820c */ /* 0x000fe40003f26270 */
[----:B----4-:R-:W-:Y:S01]  /*55a0*/  F2FP.BF16.F32.PACK_AB R4, R196, R230 ;  /* 0x000000e6c404723e */ /* 0x010fe200000010ff */
[----:B------:R-:W-:Y:S01]  /*55b0*/  FFMA.FTZ R57, R57, UR8, -R134 ;  /* 0x0000000839397c23 */ /* 0x000fe20008010886 */
[----:B------:R-:W-:Y:S03]  /*55c0*/  @!P0 FSEL R58, R58, -INF , !P1 ;  /* 0xff8000003a3a8808 */ /* 0x000fe60004800000 */
[----:B------:R-:W-:Y:S01]  /*55d0*/  MUFU.EX2 R192, R43 ;  /* 0x0000002b00c07308 */ /* 0x000fe20000000800 */
[----:B------:R-:W-:Y:S01]  /*55e0*/  @!P0 ISETP.GE.AND P1, PT, R0, R133, PT ;  /* 0x000000850000820c */ /* 0x000fe20003f26270 */
[----:B------:R4:W-:Y:S01]  /*55f0*/  STS [R211+0x1c400], R4 ;  /* 0x01c40004d3007388 */ /* 0x0009e20000000800 */
[----:B------:R-:W-:Y:S01]  /*5600*/  @!P0 FSEL R59, R59, -INF , !P3 ;  /* 0xff8000003b3b8808 */ /* 0x000fe20005800000 */
[--C-:B------:R-:W-:Y:S01]  /*5610*/  FFMA.FTZ R58, R58, UR8, -R2.reuse ;  /* 0x000000083a3a7c23 */ /* 0x100fe20008010802 */
[----:B------:R-:W-:Y:S02]  /*5620*/  @!P0 FSEL R61, R61, -INF , !P1 ;  /* 0xff8000003d3d8808 */ /* 0x000fe40004800000 */
[C---:B------:R-:W-:Y:S03]  /*5630*/  @!P0 ISETP.GE.AND P5, PT, R0.reuse, R141, PT ;  /* 0x0000008d0000820c */ /* 0x040fe60003fa6270 */
[----:B------:R-:W-:Y:S01]  /*5640*/  MUFU.EX2 R170, R44 ;  /* 0x0000002c00aa7308 */ /* 0x000fe20000000800 */
[C---:B------:R-:W-:Y:S01]  /*5650*/  @!P0 ISETP.GE.AND P3, PT, R0.reuse, R140, PT ;  /* 0x0000008c0000820c */ /* 0x040fe20003f66270 */
[----:B------:R-:W-:Y:S01]  /*5660*/  FFMA.FTZ R59, R59, UR8, -R2 ;  /* 0x000000083b3b7c23 */ /* 0x000fe20008010802 */
[----:B------:R-:W-:Y:S01]  /*5670*/  @!P0 ISETP.GE.AND P1, PT, R0, R132, PT ;  /* 0x000000840000820c */ /* 0x000fe20003f26270 */
[----:B------:R-:W-:Y:S01]  /*5680*/  FFMA.FTZ R134, R61, UR8, -R134 ;  /* 0x000000083d867c23 */ /* 0x000fe20008010886 */
[----:B-1----:R-:W-:Y:S02]  /*5690*/  F2FP.BF16.F32.PACK_AB R0, R188, R189 ;  /* 0x000000bdbc00723e */ /* 0x002fe400000010ff */
[----:B--2---:R-:W-:Y:S03]  /*56a0*/  F2FP.BF16.F32.PACK_AB R5, R234, R235 ;  /* 0x000000ebea05723e */ /* 0x004fe600000010ff */
[----:B------:R-:W-:Y:S01]  /*56b0*/  MUFU.EX2 R169, R45 ;  /* 0x0000002d00a97308 */ /* 0x000fe20000000800 */
[----:B---3--:R-:W-:Y:S01]  /*56c0*/  F2FP.BF16.F32.PACK_AB R6, R158, R159 ;  /* 0x0000009f9e06723e */ /* 0x008fe200000010ff */
[----:B------:R1:W-:Y:S01]  /*56d0*/  STS [R213+0x1c400], R0 ;  /* 0x01c40000d5007388 */ /* 0x0003e20000000800 */
[----:B------:R-:W-:Y:S02]  /*56e0*/  @!P0 FSEL R64, R64, -INF , !P6 ;  /* 0xff80000040408808 */ /* 0x000fe40007000000 */
[----:B------:R-:W-:Y:S01]  /*56f0*/  @!P0 FSEL R62, R62, -INF , !P2 ;  /* 0xff8000003e3e8808 */ /* 0x000fe20005000000 */
[----:B------:R2:W-:Y:S01]  /*5700*/  STS [R213+0x1c000], R5 ;  /* 0x01c00005d5007388 */ /* 0x0005e20000000800 */
[----:B------:R-:W-:Y:S03]  /*5710*/  @!P0 FSEL R65, R65, -INF , !P5 ;  /* 0xff80000041418808 */ /* 0x000fe60006800000 */
[----:B------:R-:W-:Y:S01]  /*5720*/  MUFU.EX2 R187, R46 ;  /* 0x0000002e00bb7308 */ /* 0x000fe20000000800 */
[----:B------:R-:W-:Y:S01]  /*5730*/  @!P0 FSEL R63, R63, -INF , !P1 ;  /* 0xff8000003f3f8808 */ /* 0x000fe20004800000 */
[----:B------:R-:W-:Y:S01]  /*5740*/  FFMA.FTZ R64, R64, UR8, -R142 ;  /* 0x0000000840407c23 */ /* 0x000fe2000801088e */
[----:B----4-:R-:W-:Y:S01]  /*5750*/  F2FP.BF16.F32.PACK_AB R4, R203, R204 ;  /* 0x000000cccb04723e */ /* 0x010fe200000010ff */
[----:B------:R-:W-:Y:S01]  /*5760*/  FFMA.FTZ R62, R62, UR8, -R2 ;  /* 0x000000083e3e7c23 */ /* 0x000fe20008010802 */
[----:B------:R-:W-:Y:S01]  /*5770*/  @!P0 FSEL R66, R66, -INF , !P4 ;  /* 0xff80000042428808 */ /* 0x000fe20006000000 */
[----:B------:R-:W-:Y:S01]  /*5780*/  FFMA.FTZ R142, R65, UR8, -R142 ;  /* 0x00000008418e7c23 */ /* 0x000fe2000801088e */
[----:B------:R-:W-:Y:S01]  /*5790*/  @!P0 FSEL R67, R67, -INF , !P3 ;  /* 0xff80000043438808 */ /* 0x000fe20005800000 */
[----:B------:R3:W-:Y:S02]  /*57a0*/  STS [R211+0x1e000], R4 ;  /* 0x01e00004d3007388 */ /* 0x0007e40000000800 */
[----:B------:R-:W-:Y:S01]  /*57b0*/  MUFU.EX2 R175, R47 ;  /* 0x0000002f00af7308 */ /* 0x000fe20000000800 */
[----:B------:R-:W-:Y:S01]  /*57c0*/  FFMA.FTZ R2, R63, UR8, -R2 ;  /* 0x000000083f027c23 */ /* 0x000fe20008010802 */
[--C-:B------:R-:W-:Y:S01]  /*57d0*/  FFMA.FTZ R66, R66, UR8, -R135.reuse ;  /* 0x0000000842427c23 */ /* 0x100fe20008010887 */
[----:B------:R-:W-:Y:S01]  /*57e0*/  FFMA.FTZ R135, R67, UR8, -R135 ;  /* 0x0000000843877c23 */ /* 0x000fe20008010887 */
[----:B------:R-:W-:Y:S06]  /*57f0*/  IADD3 R148, P0, R248, UR15, RZ ;  /* 0x0000000ff8947c10 */ /* 0x000fec000ff1e0ff */
[----:B------:R-:W-:Y:S01]  /*5800*/  MUFU.EX2 R222, R52 ;  /* 0x0000003400de7308 */ /* 0x000fe20000000800 */
[----:B------:R-:W-:Y:S02]  /*5810*/  IADD3.X R149, R247, UR14, RZ, P0, !PT ;  /* 0x0000000ef7957c10 */ /* 0x000fe400087fe4ff */
[----:B-1----:R-:W-:Y:S02]  /*5820*/  F2FP.BF16.F32.PACK_AB R0, R207, R208 ;  /* 0x000000d0cf00723e */ /* 0x002fe400000010ff */
[----:B------:R-:W-:Y:S01]  /*5830*/  PLOP3.LUT P0, PT, PT, PT, UP3, 0x80, 0x0 ;  /* 0x000000000000781c */ /* 0x000fe20003f0f038 */
[----:B------:R-:W4:Y:S01]  /*5840*/  LDG.E R144, desc[UR6][R148.64+0x20] ;  /* 0x0000200694907981 */ /* 0x000f22000c1e1900 */
[----:B--2---:R-:W-:Y:S03]  /*5850*/  F2FP.BF16.F32.PACK_AB R5, R201, R202 ;  /* 0x000000cac905723e */ /* 0x004fe600000010ff */
[----:B------:R-:W-:Y:S01]  /*5860*/  MUFU.EX2 R221, R53 ;  /* 0x0000003500dd7308 */ /* 0x000fe20000000800 */
[----:B------:R1:W-:Y:S04]  /*5870*/  STS [R211+0x1e400], R0 ;  /* 0x01e40000d3007388 */ /* 0x0003e80000000800 */
[----:B------:R2:W-:Y:S01]  /*5880*/  STS [R213+0x1e000], R5 ;  /* 0x01e00005d5007388 */ /* 0x0005e20000000800 */
[----:B---3--:R-:W-:Y:S04]  /*5890*/  F2FP.BF16.F32.PACK_AB R4, R205, R206 ;  /* 0x000000cecd04723e */ /* 0x008fe800000010ff */
[----:B------:R-:W-:Y:S01]  /*58a0*/  MUFU.EX2 R155, R54 ;  /* 0x00000036009b7308 */ /* 0x000fe20000000800 */
[----:B------:R-:W3:Y:S04]  /*58b0*/  LDG.E R147, desc[UR6][R148.64] ;  /* 0x0000000694937981 */ /* 0x000ee8000c1e1900 */
[----:B------:R2:W-:Y:S05]  /*58c0*/  STS [R213+0x1e400], R4 ;  /* 0x01e40004d5007388 */ /* 0x0005ea0000000800 */
[----:B------:R-:W-:Y:S10]  /*58d0*/  MUFU.EX2 R154, R55 ;  /* 0x00000037009a7308 */ /* 0x000ff40000000800 */
[----:B------:R-:W-:Y:S01]  /*58e0*/  MUFU.EX2 R220, R64 ;  /* 0x0000004000dc7308 */ /* 0x000fe20000000800 */
[----:B-1----:R-:W-:Y:S02]  /*58f0*/  F2FP.BF16.F32.PACK_AB R0, R232, R233 ;  /* 0x000000e9e800723e */ /* 0x002fe400000010ff */
[----:B--2---:R-:W-:Y:S03]  /*5900*/  F2FP.BF16.F32.PACK_AB R5, R173, R174 ;  /* 0x000000aead05723e */ /* 0x004fe600000010ff */
[----:B------:R1:W-:Y:S04]  /*5910*/  STS [R217+0x1c000], R0 ;  /* 0x01c00000d9007388 */ /* 0x0003e80000000800 */
[----:B------:R-:W2:Y:S01]  /*5920*/  MUFU.EX2 R219, R142 ;  /* 0x0000008e00db7308 */ /* 0x000ea20000000800 */
[----:B------:R2:W-:Y:S01]  /*5930*/  STS [R217+0x1c400], R5 ;  /* 0x01c40005d9007388 */ /* 0x0005e20000000800 */
[----:B------:R-:W-:Y:S08]  /*5940*/  F2FP.BF16.F32.PACK_AB R4, R227, R228 ;  /* 0x000000e4e304723e */ /* 0x000ff000000010ff */
[----:B------:R2:W-:Y:S01]  /*5950*/  MUFU.EX2 R157, R2 ;  /* 0x00000002009d7308 */ /* 0x0005e20000000800 */
[----:B------:R2:W-:Y:S09]  /*5960*/  STS [R216+0x1c000], R4 ;  /* 0x01c00004d8007388 */ /* 0x0005f20000000800 */
[----:B------:R-:W-:Y:S01]  /*5970*/  MUFU.EX2 R152, R66 ;  /* 0x0000004200987308 */ /* 0x000fe20000000800 */
[----:B-1----:R-:W-:Y:S09]  /*5980*/  F2FP.BF16.F32.PACK_AB R0, R167, R168 ;  /* 0x000000a8a700723e */ /* 0x002ff200000010ff */
[----:B------:R-:W-:Y:S01]  /*5990*/  MUFU.EX2 R151, R135 ;  /* 0x0000008700977308 */ /* 0x000fe20000000800 */
[----:B--2---:R-:W-:Y:S02]  /*59a0*/  F2FP.BF16.F32.PACK_AB R2, R219, R220 ;  /* 0x000000dcdb02723e */ /* 0x004fe400000010ff */
[----:B------:R-:W-:Y:S01]  /*59b0*/  F2FP.BF16.F32.PACK_AB R5, R194, R195 ;  /* 0x000000c3c205723e */ /* 0x000fe200000010ff */
[----:B------:R1:W-:Y:S04]  /*59c0*/  STS [R216+0x1c400], R0 ;  /* 0x01c40000d8007388 */ /* 0x0003e80000000800 */
[----:B------:R2:W-:Y:S02]  /*59d0*/  STS [R217+0x1e000], R5 ;  /* 0x01e00005d9007388 */ /* 0x0005e40000000800 */
[----:B------:R-:W-:Y:S01]  /*59e0*/  MUFU.EX2 R162, R56 ;  /* 0x0000003800a27308 */ /* 0x000fe20000000800 */
[----:B------:R-:W-:Y:S09]  /*59f0*/  F2FP.BF16.F32.PACK_AB R4, R190, R191 ;  /* 0x000000bfbe04723e */ /* 0x000ff200000010ff */
[----:B------:R-:W2:Y:S10]  /*5a00*/  MUFU.EX2 R161, R57 ;  /* 0x0000003900a17308 */ /* 0x000eb40000000800 */
[----:B------:R-:W-:Y:S01]  /*5a10*/  MUFU.EX2 R166, R58 ;  /* 0x0000003a00a67308 */ /* 0x000fe20000000800 */
[----:B-1----:R-:W-:Y:S02]  /*5a20*/  F2FP.BF16.F32.PACK_AB R0, R199, R200 ;  /* 0x000000c8c700723e */ /* 0x002fe400000010ff */
[----:B--2---:R-:W-:Y:S03]  /*5a30*/  F2FP.BF16.F32.PACK_AB R5, R225, R226 ;  /* 0x000000e2e105723e */ /* 0x004fe600000010ff */
[----:B------:R1:W-:Y:S04]  /*5a40*/  STS [R217+0x1e400], R0 ;  /* 0x01e40000d9007388 */ /* 0x0003e80000000800 */
[----:B------:R-:W2:Y:S01]  /*5a50*/  MUFU.EX2 R163, R59 ;  /* 0x0000003b00a37308 */ /* 0x000ea20000000800 */
[----:B------:R2:W-:Y:S09]  /*5a60*/  STS [R216+0x1e000], R4 ;  /* 0x01e00004d8007388 */ /* 0x0005f20000000800 */
[----:B------:R-:W-:Y:S10]  /*5a70*/  MUFU.EX2 R156, R60 ;  /* 0x0000003c009c7308 */ /* 0x000ff40000000800 */
[----:B------:R-:W2:Y:S01]  /*5a80*/  MUFU.EX2 R153, R134 ;  /* 0x0000008600997308 */ /* 0x000ea20000000800 */
[----:B-1----:R-:W-:Y:S09]  /*5a90*/  F2FP.BF16.F32.PACK_AB R0, R197, R198 ;  /* 0x000000c6c500723e */ /* 0x002ff200000010ff */
[----:B------:R-:W1:Y:S01]  /*5aa0*/  MUFU.EX2 R160, R62 ;  /* 0x0000003e00a07308 */ /* 0x000e620000000800 */
[----:B--2---:R-:W-:Y:S01]  /*5ab0*/  F2FP.BF16.F32.PACK_AB R4, R164, R165 ;  /* 0x000000a5a404723e */ /* 0x004fe200000010ff */
[----:B------:R2:W-:Y:S04]  /*5ac0*/  STS [R216+0x1e400], R0 ;  /* 0x01e40000d8007388 */ /* 0x0005e80000000800 */
[----:B------:R1:W-:Y:S04]  /*5ad0*/  STS [R210+0x1c000], R5 ;  /* 0x01c00005d2007388 */ /* 0x0003e80000000800 */
[----:B------:R1:W-:Y:S04]  /*5ae0*/  STS [R210+0x1c400], R4 ;  /* 0x01c40004d2007388 */ /* 0x0003e80000000800 */
[----:B------:R1:W-:Y:S01]  /*5af0*/  STS [R212+0x1c400], R6 ;  /* 0x01c40006d4007388 */ /* 0x0003e20000000800 */
[----:B--2---:R-:W-:Y:S02]  /*5b00*/  F2FP.BF16.F32.PACK_AB R0, R223, R224 ;  /* 0x000000e0df00723e */ /* 0x004fe400000010ff */
[----:B-1----:R-:W-:Y:S03]  /*5b10*/  F2FP.BF16.F32.PACK_AB R5, R171, R172 ;  /* 0x000000acab05723e */ /* 0x002fe600000010ff */
[----:B------:R1:W-:Y:S01]  /*5b20*/  STS [R212+0x1c000], R0 ;  /* 0x01c00000d4007388 */ /* 0x0003e20000000800 */
[----:B------:R-:W-:Y:S03]  /*5b30*/  F2FP.BF16.F32.PACK_AB R4, R192, R193 ;  /* 0x000000c1c004723e */ /* 0x000fe600000010ff */
[----:B------:R2:W-:Y:S01]  /*5b40*/  STS [R210+0x1e000], R5 ;  /* 0x01e00005d2007388 */ /* 0x0005e20000000800 */
[----:B------:R-:W-:Y:S03]  /*5b50*/  F2FP.BF16.F32.PACK_AB R6, R175, R187 ;  /* 0x000000bbaf06723e */ /* 0x000fe600000010ff */
[----:B------:R2:W-:Y:S04]  /*5b60*/  STS [R210+0x1e400], R4 ;  /* 0x01e40004d2007388 */ /* 0x0005e80000000800 */
[----:B------:R2:W-:Y:S01]  /*5b70*/  STS [R212+0x1e400], R6 ;  /* 0x01e40006d4007388 */ /* 0x0005e20000000800 */
[----:B-1----:R-:W-:Y:S02]  /*5b80*/  F2FP.BF16.F32.PACK_AB R0, R169, R170 ;  /* 0x000000aaa900723e */ /* 0x002fe400000010ff */
[----:B--2---:R-:W-:Y:S03]  /*5b90*/  F2FP.BF16.F32.PACK_AB R5, R221, R222 ;  /* 0x000000dedd05723e */ /* 0x004fe600000010ff */
        /* <DEDUP_REMOVED lines=10> */
[----:B------:R-:W-:Y:S01]  /*5c40*/  STS [R215+0x1e000], R6 ;  /* 0x01e00006d7007388 */ /* 0x000fe20000000800 */
[----:B------:R-:W-:Y:S03]  /*5c50*/  F2FP.BF16.F32.PACK_AB R2, R157, R160 ;  /* 0x000000a09d02723e */ /* 0x000fe600000010ff */
[----:B------:R-:W-:Y:S04]  /*5c60*/  STS [R215+0x1e400], R5 ;  /* 0x01e40005d7007388 */ /* 0x000fe80000000800 */
[----:B------:R-:W-:Y:S04]  /*5c70*/  STS [R214+0x1e400], R2 ;  /* 0x01e40002d6007388 */ /* 0x000fe80000000800 */
[----:B------:R-:W-:Y:S04]  /*5c80*/  STS [R214+0x1e000], R4 ;  /* 0x01e00004d6007388 */ /* 0x000fe80000000800 */
[----:B------:R-:W-:Y:S01]  /*5c90*/  LDSM.16.M88.4 R16, [R180+UR4+0x10000] ;  /* 0x01000004b410783b */ /* 0x000fe20008000200 */
[----:B-1----:R-:W-:Y:S07]  /*5ca0*/  LEA R0, R185, UR4, 0x1 ;  /* 0x00000004b9007c11 */ /* 0x002fee000f8e08ff */
[----:B------:R-:W-:Y:S01]  /*5cb0*/  LDSM.16.M88.4 R32, [R180+UR4+0x10800] ;  /* 0x01080004b420783b */ /* 0x000fe20008000200 */
[--C-:B------:R-:W-:Y:S02]  /*5cc0*/  IMAD.IADD R146, R184, 0x1, R0.reuse ;  /* 0x00000001b8927824 */ /* 0x100fe400078e0200 */
[----:B------:R-:W-:Y:S05]  /*5cd0*/  IMAD.IADD R145, R178, 0x1, R0 ;  /* 0x00000001b2917824 */ /* 0x000fea00078e0200 */
[----:B------:R-:W1:Y:S08]  /*5ce0*/  LDSM.16.M88.4 R64, [R0+0x8000] ;  /* 0x008000000040783b */ /* 0x000e700000000200 */
[----:B------:R-:W2:Y:S08]  /*5cf0*/  LDSM.16.M88.4 R60, [R0+0xa000] ;  /* 0x00a00000003c783b */ /* 0x000eb00000000200 */
[----:B------:R-:W4:Y:S08]  /*5d00*/  LDSM.16.M88.4 R48, [R180+UR4+0x11000] ;  /* 0x01100004b430783b */ /* 0x000f300008000200 */
[----:B------:R-:W3:Y:S08]  /*5d10*/  LDSM.16.M88.4 R132, [R180+UR4+0x11800] ;  /* 0x01180004b484783b */ /* 0x000ef00008000200 */
[----:B------:R-:W-:Y:S01]  /*5d20*/  LDSM.16.M88.4 R136, [R146+0x8000] ;  /* 0x008000009288783b */ /* 0x000fe20000000200 */
[-C--:B-1----:R-:W-:Y:S07]  /*5d30*/  HMMA.16816.F32.BF16 R4, R64, R16.reuse, RZ ;  /* 0x000000104004723c */ /* 0x082fee00000418ff */
[----:B------:R-:W1:Y:S01]  /*5d40*/  LDSM.16.M88.4 R140, [R182+0x4000] ;  /* 0x00400000b68c783b */ /* 0x000e620000000200 */
[C---:B--2---:R-:W-:Y:S07]  /*5d50*/  HMMA.16816.F32.BF16 R8, R60.reuse, R16, RZ ;  /* 0x000000103c08723c */ /* 0x044fee00000418ff */
[----:B------:R-:W5:Y:S04]  /*5d60*/  LDG.E R2, desc[UR6][R148.64+0x100] ;  /* 0x0001000694027981 */ /* 0x000f68000c1e1900 */
[----:B------:R2:W5:Y:S01]  /*5d70*/  LDG.E R0, desc[UR6][R148.64+0x120] ;  /* 0x0001200694007981 */ /* 0x000562000c1e1900 */
[-C--:B------:R-:W-:Y:S06]  /*5d80*/  HMMA.16816.F32.BF16 R12, R60, R18.reuse, RZ ;  /* 0x000000123c0c723c */ /* 0x080fec00000418ff */
[C---:B------:R-:W-:Y:S06]  /*5d90*/  HMMA.16816.F32.BF16 R16, R64.reuse, R18, RZ ;  /* 0x000000124010723c */ /* 0x040fec00000418ff */
[-C--:B------:R-:W-:Y:S06]  /*5da0*/  HMMA.16816.F32.BF16 R20, R64, R32.reuse, RZ ;  /* 0x000000204014723c */ /* 0x080fec00000418ff */
[C---:B------:R-:W-:Y:S06]  /*5db0*/  HMMA.16816.F32.BF16 R24, R60.reuse, R32, RZ ;  /* 0x000000203c18723c */ /* 0x040fec00000418ff */
[-C--:B------:R-:W-:Y:S06]  /*5dc0*/  HMMA.16816.F32.BF16 R28, R60, R34.reuse, RZ ;  /* 0x000000223c1c723c */ /* 0x080fec00000418ff */
[C---:B------:R-:W-:Y:S06]  /*5dd0*/  HMMA.16816.F32.BF16 R32, R64.reuse, R34, RZ ;  /* 0x000000224020723c */ /* 0x040fec00000418ff */
[-C--:B----4-:R-:W-:Y:S06]  /*5de0*/  HMMA.16816.F32.BF16 R36, R64, R48.reuse, RZ ;  /* 0x000000304024723c */ /* 0x090fec00000418ff */
[C---:B------:R-:W-:Y:S06]  /*5df0*/  HMMA.16816.F32.BF16 R40, R60.reuse, R48, RZ ;  /* 0x000000303c28723c */ /* 0x040fec00000418ff */
[-C--:B------:R-:W-:Y:S06]  /*5e00*/  HMMA.16816.F32.BF16 R44, R60, R50.reuse, RZ ;  /* 0x000000323c2c723c */ /* 0x080fec00000418ff */
[C---:B------:R-:W-:Y:S06]  /*5e10*/  HMMA.16816.F32.BF16 R48, R64.reuse, R50, RZ ;  /* 0x000000324030723c */ /* 0x040fec00000418ff */
[-C--:B---3--:R-:W-:Y:S06]  /*5e20*/  HMMA.16816.F32.BF16 R52, R64, R132.reuse, RZ ;  /* 0x000000844034723c */ /* 0x088fec00000418ff */
[C---:B------:R-:W-:Y:S06]  /*5e30*/  HMMA.16816.F32.BF16 R56, R60.reuse, R132, RZ ;  /* 0x000000843c38723c */ /* 0x040fec00000418ff */
[-C--:B------:R-:W-:Y:S06]  /*5e40*/  HMMA.16816.F32.BF16 R60, R60, R134.reuse, RZ ;  /* 0x000000863c3c723c */ /* 0x080fec00000418ff */
[----:B------:R-:W-:Y:S01]  /*5e50*/  HMMA.16816.F32.BF16 R64, R64, R134, RZ ;  /* 0x000000864040723c */ /* 0x000fe200000418ff */
[----:B------:R-:W3:Y:S05]  /*5e60*/  LDSM.16.M88.4 R132, [R146+0xa000] ;  /* 0x00a000009284783b */ /* 0x000eea0000000200 */
        /* <DEDUP_REMOVED lines=50> */
[----:B------:R-:W-:Y:S01]  /*6190*/  FADD.FTZ R6, -R144, R6 ;  /* 0x0000000690067221 */ /* 0x000fe20000010100 */
[C---:B------:R-:W-:Y:S01]  /*61a0*/  FADD.FTZ R4, -R147.reuse, R4 ;  /* 0x0000000493047221 */ /* 0x040fe20000010100 */
[----:B------:R-:W-:Y:S03]  /*61b0*/  FADD.FTZ R5, -R147, R5 ;  /* 0x0000000593057221 */ /* 0x000fe60000010100 */
[----:B--2---:R-:W-:Y:S01]  /*61c0*/  FMUL.FTZ R148, R230, R6 ;  /* 0x00000006e6947220 */ /* 0x004fe20000410000 */
[----:B------:R-:W-:Y:S01]  /*61d0*/  FMUL.FTZ R150, R229, R4 ;  /* 0x00000004e5967220 */ /* 0x000fe20000410000 */
[----:B------:R-:W-:Y:S11]  /*61e0*/  FMUL.FTZ R149, R231, R5 ;  /* 0x00000005e7957220 */ /* 0x000ff60000410000 */
[C---:B------:R-:W-:Y:S01]  /*61f0*/  FADD.FTZ R5, -R147.reuse, R16 ;  /* 0x0000001093057221 */ /* 0x040fe20000010100 */
[----:B------:R-:W-:Y:S03]  /*6200*/  FADD.FTZ R4, -R147, R17 ;  /* 0x0000001193047221 */ /* 0x000fe60000010100 */
[----:B------:R-:W-:Y:S01]  /*6210*/  FMUL.FTZ R5, R235, R5 ;  /* 0x00000005eb057220 */ /* 0x000fe20000410000 */
[----:B------:R-:W-:Y:S01]  /*6220*/  FMUL.FTZ R4, R234, R4 ;  /* 0x00000004ea047220 */ /* 0x000fe20000410000 */
[-C--:B-1----:R-:W-:Y:S06]  /*6230*/  HMMA.16816.F32.BF16 R20, R132, R136.reuse, R20 ;  /* 0x000000888414723c */ /* 0x082fec0000041814 */
        /* <DEDUP_REMOVED lines=8> */
[C---:B------:R-:W-:Y:S01]  /*62c0*/  FADD.FTZ R20, -R147.reuse, R32 ;  /* 0x0000002093147221 */ /* 0x040fe20000010100 */
[----:B------:R-:W-:Y:S01]  /*62d0*/  F2FP.BF16.F32.PACK_AB R32, R4, R5 ;  /* 0x000000050420723e */ /* 0x000fe200000010ff */
[----:B------:R-:W-:Y:S01]  /*62e0*/  FADD.FTZ R17, -R147, R33 ;  /* 0x0000002193117221 */ /* 0x000fe20000010100 */
[----:B------:R-:W-:Y:S01]  /*62f0*/  FADD.FTZ R33, -R144, R7 ;  /* 0x0000000790217221 */ /* 0x000fe20000010100 */
[----:B------:R-:W-:Y:S02]  /*6300*/  FMUL.FTZ R20, R228, R20 ;  /* 0x00000014e4147220 */ /* 0x000fe40000410000 */
[----:B------:R-:W-:Y:S01]  /*6310*/  FMUL.FTZ R17, R227, R17 ;  /* 0x00000011e3117220 */ /* 0x000fe20000410000 */
[-C--:B-1----:R-:W-:Y:S06]  /*6320*/  HMMA.16816.F32.BF16 R36, R132, R136.reuse, R36 ;  /* 0x000000888424723c */ /* 0x082fec0000041824 */
[C---:B------:R-:W-:Y:S06]  /*6330*/  HMMA.16816.F32.BF16 R40, R140.reuse, R136, R40 ;  /* 0x000000888c28723c */ /* 0x040fec0000041828 */
[-C--:B------:R-:W-:Y:S06]  /*6340*/  HMMA.16816.F32.BF16 R44, R140, R138.reuse, R44 ;  /* 0x0000008a8c2c723c */ /* 0x080fec000004182c */
[C---:B------:R-:W-:Y:S01]  /*6350*/  HMMA.16816.F32.BF16 R48, R132.reuse, R138, R48 ;  /* 0x0000008a8430723c */ /* 0x040fe20000041830 */
[----:B------:R-:W1:Y:S05]  /*6360*/  LDSM.16.M88.4 R136, [R181+0x5800] ;  /* 0x00580000b588783b */ /* 0x000e6a0000000200 */
[----:B------:R-:W-:Y:S05]  /*6370*/  FADD.FTZ R37, -R147, R37 ;  /* 0x0000002593257221 */ /* 0x000fea0000010100 */
        /* <DEDUP_REMOVED lines=8> */
[----:B------:R-:W-:Y:S06]  /*6400*/  HMMA.16816.F32.BF16 R64, R132, R138, R64 ;  /* 0x0000008a8440723c */ /* 0x000fec0000041840 */
[----:B------:R-:W-:Y:S01]  /*6410*/  FADD.FTZ R5, -R147, R52 ;  /* 0x0000003493057221 */ /* 0x000fe20000010100 */
[----:B------:R-:W-:Y:S01]  /*6420*/  FMUL.FTZ R133, R232, R21 ;  /* 0x00000015e8857220 */ /* 0x000fe20000410000 */
[----:B------:R-:W-:Y:S03]  /*6430*/  F2FP.BF16.F32.PACK_AB R132, R149, R150 ;  /* 0x000000969584723e */ /* 0x000fe600000010ff */
[----:B------:R-:W-:Y:S01]  /*6440*/  FADD.FTZ R52, -R147, R53 ;  /* 0x0000003593347221 */ /* 0x000fe20000010100 */
[----:B------:R-:W-:Y:S01]  /*6450*/  F2FP.BF16.F32.PACK_AB R133, R133, R6 ;  /* 0x000000068585723e */ /* 0x000fe200000010ff */
[C---:B------:R-:W-:Y:S01]  /*6460*/  FADD.FTZ R6, -R147.reuse, R36 ;  /* 0x0000002493067221 */ /* 0x040fe20000010100 */
[----:B------:R-:W-:Y:S01]  /*6470*/  FADD.FTZ R36, -R147, R49 ;  /* 0x0000003193247221 */ /* 0x000fe20000010100 */
[----:B------:R-:W-:Y:S01]  /*6480*/  FMUL.FTZ R5, R222, R5 ;  /* 0x00000005de057220 */ /* 0x000fe20000410000 */
[----:B------:R-:W-:Y:S01]  /*6490*/  FMUL.FTZ R52, R221, R52 ;  /* 0x00000034dd347220 */ /* 0x000fe20000410000 */
[----:B------:R-:W-:Y:S01]  /*64a0*/  FMUL.FTZ R6, R226, R6 ;  /* 0x00000006e2067220 */ /* 0x000fe20000410000 */
[----:B------:R-:W-:Y:S03]  /*64b0*/  FMUL.FTZ R36, R223, R36 ;  /* 0x00000024df247220 */ /* 0x000fe60000410000 */
[----:B------:R-:W-:Y:S02]  /*64c0*/  F2FP.BF16.F32.PACK_AB R52, R52, R5 ;  /* 0x000000053434723e */ /* 0x000fe400000010ff */
[----:B------:R-:W-:Y:S01]  /*64d0*/  F2FP.BF16.F32.PACK_AB R37, R37, R6 ;  /* 0x000000062525723e */ /* 0x000fe200000010ff */
[C---:B------:R-:W-:Y:S01]  /*64e0*/  FADD.FTZ R4, -R147.reuse, R64 ;  /* 0x0000004093047221 */ /* 0x040fe20000010100 */
[----:B------:R-:W-:Y:S01]  /*64f0*/  F2FP.BF16.F32.PACK_AB R36, R36, R16 ;  /* 0x000000102424723e */ /* 0x000fe200000010ff */
[----:B------:R-:W-:Y:S02]  /*6500*/  FADD.FTZ R49, -R147, R65 ;  /* 0x0000004193317221 */ /* 0x000fe40000010100 */
[----:B------:R-:W-:Y:S02]  /*6510*/  FMUL.FTZ R4, R220, R4 ;  /* 0x00000004dc047220 */ /* 0x000fe40000410000 */
[----:B------:R-:W-:Y:S05]  /*6520*/  FMUL.FTZ R49, R219, R49 ;  /* 0x00000031db317220 */ /* 0x000fea0000410000 */
[----:B------:R-:W-:Y:S01]  /*6530*/  F2FP.BF16.F32.PACK_AB R49, R49, R4 ;  /* 0x000000043131723e */ /* 0x000fe200000010ff */
[----:B------:R-:W-:Y:S06]  /*6540*/  @!P0 BRA `(.L_x_308) ;  /* 0x00000000007c8947 */ /* 0x000fec0003800000 */
[----:B------:R-:W1:Y:S01]  /*6550*/  LDC R21, c[0x0][0x240] ;  /* 0x00009000ff157b82 */ /* 0x000e620000000800 */
[----:B------:R-:W-:Y:S01]  /*6560*/  IMAD.MOV.U32 R4, RZ, RZ, R243 ;  /* 0x000000ffff047224 */ /* 0x000fe200078e00f3 */
[----:B------:R-:W-:Y:S01]  /*6570*/  ULOP3.LUT UR11, UR9, 0x1, URZ, 0xc0, !UPT ;  /* 0x00000001090b7892 */ /* 0x000fe2000f8ec03f */
[----:B------:R-:W-:Y:S01]  /*6580*/  MOV R5, R241 ;  /* 0x000000f100057202 */ /* 0x000fe20000000f00 */
[----:B------:R-:W-:Y:S02]  /*6590*/  UMOV UR17, 0xffffc000 ;  /* 0xffffc00000117882 */ /* 0x000fe40000000000 */
[----:B------:R-:W-:Y:S02]  /*65a0*/  UISETP.NE.U32.AND UP0, UPT, UR11, 0x1, UPT ;  /* 0x000000010b00788c */ /* 0x000fe4000bf05070 */
[----:B------:R-:W2:Y:S02]  /*65b0*/  LDC R7, c[0x0][0x244] ;  /* 0x00009100ff077b82 */ /* 0x000ea40000000800 */
[----:B------:R-:W-:Y:S06]  /*65c0*/  USEL UR11, UR17, 0x4000, !UP0 ;  /* 0x00004000110b7887 */ /* 0x000fec000c000000 */
[----:B------:R-:W-:Y:S01]  /*65d0*/  VIADD R209, R209, UR11 ;  /* 0x0000000bd1d17c36 */ /* 0x000fe20008000000 */
[----:B------:R-:W-:Y:S01]  /*65e0*/  IADD3 R183, R183, UR11, RZ ;  /* 0x0000000bb7b77c10 */ /* 0x000fe2000fffe0ff */
[C---:B-1----:R-:W-:Y:S02]  /*65f0*/  IMAD.U32 R6, R21.reuse, -0x80, RZ ;  /* 0xffffff8015067824 */ /* 0x042fe400078e00ff */
[C---:B------:R-:W-:Y:S03]  /*6600*/  IMAD.SHL.U32 R20, R21.reuse, 0x40, RZ ;  /* 0x0000004015147824 */ /* 0x040fe600078e00ff */
[C---:B------:R-:W-:Y:S02]  /*6610*/  LEA R243, P1, R6.reuse, R4, 0x1 ;  /* 0x0000000406f37211 */ /* 0x040fe400078208ff */
[----:B--2---:R-:W-:Y:S03]  /*6620*/  SHF.L.U64.HI R21, R21, 0x6, R7 ;  /* 0x0000000615157819 */ /* 0x004fe60000010207 */
[----:B------:R-:W-:Y:S01]  /*6630*/  IMAD.MOV.U32 R16, RZ, RZ, R243 ;  /* 0x000000ffff107224 */ /* 0x000fe200078e00f3 */
[----:B------:R-:W-:Y:S04]  /*6640*/  LEA.HI.X.SX32 R241, R6, R5, 0x1, P1 ;  /* 0x0000000506f17211 */ /* 0x000fe800008f0eff */
        /* <DEDUP_REMOVED lines=15> */
.L_x_308:
[----:B-1----:R-:W-:Y:S01]  /*6740*/  FMUL.FTZ R5, R196, R33 ;  /* 0x00000021c4057220 */ /* 0x002fe20000410000 */
[C---:B------:R-:W-:Y:S01]  /*6750*/  FADD.FTZ R19, -R144.reuse, R19 ;  /* 0x0000001390137221 */ /* 0x040fe20000010100 */
[C---:B------:R-:W-:Y:S01]  /*6760*/  FADD.FTZ R18, -R144.reuse, R18 ;  /* 0x0000001290127221 */ /* 0x040fe20000010100 */
[----:B------:R-:W-:Y:S01]  /*6770*/  STS [R211+0x14000], R132 ;  /* 0x01400084d3007388 */ /* 0x000fe20000000800 */
[----:B------:R-:W-:Y:S01]  /*6780*/  FADD.FTZ R17, -R144, R54 ;  /* 0x0000003690117221 */ /* 0x000fe20000010100 */
[----:B------:R-:W-:Y:S01]  /*6790*/  FMUL.FTZ R4, R188, R19 ;  /* 0x00000013bc047220 */ /* 0x000fe20000410000 */
[----:B------:R-:W-:Y:S01]  /*67a0*/  FMUL.FTZ R18, R189, R18 ;  /* 0x00000012bd127220 */ /* 0x000fe20000410000 */
[----:B------:R-:W-:Y:S01]  /*67b0*/  F2FP.BF16.F32.PACK_AB R5, R5, R148 ;  /* 0x000000940505723e */ /* 0x000fe200000010ff */
[----:B------:R-:W-:Y:S01]  /*67c0*/  FADD.FTZ R16, -R144, R55 ;  /* 0x0000003790107221 */ /* 0x000fe20000010100 */
[----:B------:R-:W-:Y:S01]  /*67d0*/  FMUL.FTZ R17, R155, R17 ;  /* 0x000000119b117220 */ /* 0x000fe20000410000 */
[----:B-----5:R-:W-:Y:S01]  /*67e0*/  FADD.FTZ R8, -R2, R8 ;  /* 0x0000000802087221 */ /* 0x020fe20000010100 */
[----:B------:R-:W-:Y:S01]  /*67f0*/  F2FP.BF16.F32.PACK_AB R4, R4, R18 ;  /* 0x000000120404723e */ /* 0x000fe200000010ff */
[----:B------:R-:W-:Y:S01]  /*6800*/  STS [R211+0x14400], R5 ;  /* 0x01440005d3007388 */ /* 0x000fe20000000800 */
[----:B------:R-:W-:Y:S01]  /*6810*/  FMUL.FTZ R16, R154, R16 ;  /* 0x000000109a107220 */ /* 0x000fe20000410000 */
[----:B------:R-:W-:Y:S01]  /*6820*/  FADD.FTZ R9, -R2, R9 ;  /* 0x0000000902097221 */ /* 0x000fe20000010100 */
[----:B------:R-:W-:Y:S01]  /*6830*/  FMUL.FTZ R8, R204, R8 ;  /* 0x00000008cc087220 */ /* 0x000fe20000410000 */
[----:B------:R1:W-:Y:S01]  /*6840*/  STS [R213+0x14400], R4 ;  /* 0x01440004d5007388 */ /* 0x0003e20000000800 */
[----:B------:R-:W-:Y:S01]  /*6850*/  FADD.FTZ R56, -R2, R56 ;  /* 0x0000003802387221 */ /* 0x000fe20000010100 */
[----:B------:R-:W-:Y:S01]  /*6860*/  F2FP.BF16.F32.PACK_AB R21, R16, R17 ;  /* 0x000000111015723e */ /* 0x000fe200000010ff */
[----:B------:R-:W-:Y:S01]  /*6870*/  FMUL.FTZ R9, R203, R9 ;  /* 0x00000009cb097220 */ /* 0x000fe20000410000 */
        /* <DEDUP_REMOVED lines=12> */
[----:B------:R-:W-:Y:S01]  /*6940*/  FADD.FTZ R61, -R2, R61 ;  /* 0x0000003d023d7221 */ /* 0x000fe20000010100 */
[----:B------:R-:W-:Y:S01]  /*6950*/  FMUL.FTZ R2, R162, R56 ;  /* 0x00000038a2027220 */ /* 0x000fe20000410000 */
[----:B------:R-:W-:Y:S01]  /*6960*/  FMUL.FTZ R16, R161, R16 ;  /* 0x00000010a1107220 */ /* 0x000fe20000410000 */
[----:B------:R-:W-:Y:S01]  /*6970*/  STS [R213+0x14000], R32 ;  /* 0x01400020d5007388 */ /* 0x000fe20000000800 */
[C---:B------:R-:W-:Y:S01]  /*6980*/  FADD.FTZ R11, -R0.reuse, R11 ;  /* 0x0000000b000b7221 */ /* 0x040fe20000010100 */
[C---:B------:R-:W-:Y:S01]  /*6990*/  FADD.FTZ R15, -R0.reuse, R15 ;  /* 0x0000000f000f7221 */ /* 0x040fe20000010100 */
[----:B------:R-:W-:Y:S01]  /*69a0*/  FADD.FTZ R14, -R0, R14 ;  /* 0x0000000e000e7221 */ /* 0x000fe20000010100 */
[----:B------:R-:W-:Y:S01]  /*69b0*/  F2FP.BF16.F32.PACK_AB R16, R16, R2 ;  /* 0x000000021010723e */ /* 0x000fe200000010ff */
[----:B------:R-:W-:Y:S01]  /*69c0*/  FADD.FTZ R2, -R0, R10 ;  /* 0x0000000a00027221 */ /* 0x000fe20000010100 */
[----:B-1----:R-:W-:Y:S01]  /*69d0*/  F2FP.BF16.F32.PACK_AB R4, R9, R8 ;  /* 0x000000080904723e */ /* 0x002fe200000010ff */
[----:B------:R-:W-:Y:S01]  /*69e0*/  FMUL.FTZ R9, R207, R11 ;  /* 0x0000000bcf097220 */ /* 0x000fe20000410000 */
[----:B------:R-:W-:Y:S01]  /*69f0*/  FADD.FTZ R22, -R144, R22 ;  /* 0x0000001690167221 */ /* 0x000fe20000010100 */
[----:B------:R-:W-:Y:S01]  /*6a00*/  FMUL.FTZ R2, R208, R2 ;  /* 0x00000002d0027220 */ /* 0x000fe20000410000 */
[----:B------:R-:W-:Y:S01]  /*6a10*/  FADD.FTZ R23, -R144, R23 ;  /* 0x0000001790177221 */ /* 0x000fe20000010100 */
[----:B------:R1:W-:Y:S01]  /*6a20*/  STS [R211+0x16000], R4 ;  /* 0x01600004d3007388 */ /* 0x0003e20000000800 */
[----:B------:R-:W-:Y:S01]  /*6a30*/  FMUL.FTZ R14, R206, R14 ;  /* 0x0000000ece0e7220 */ /* 0x000fe20000410000 */
[----:B------:R-:W-:Y:S01]  /*6a40*/  FMUL.FTZ R8, R205, R15 ;  /* 0x0000000fcd087220 */ /* 0x000fe20000410000 */
[----:B------:R-:W-:Y:S01]  /*6a50*/  FMUL.FTZ R12, R202, R12 ;  /* 0x0000000cca0c7220 */ /* 0x000fe20000410000 */
[----:B------:R-:W-:Y:S01]  /*6a60*/  FMUL.FTZ R13, R201, R13 ;  /* 0x0000000dc90d7220 */ /* 0x000fe20000410000 */
[----:B------:R-:W-:Y:S01]  /*6a70*/  F2FP.BF16.F32.PACK_AB R9, R9, R2 ;  /* 0x000000020909723e */ /* 0x000fe200000010ff */
[----:B------:R-:W-:Y:S01]  /*6a80*/  FMUL.FTZ R22, R174, R22 ;  /* 0x00000016ae167220 */ /* 0x000fe20000410000 */
[----:B------:R-:W-:Y:S01]  /*6a90*/  FMUL.FTZ R23, R173, R23 ;  /* 0x00000017ad177220 */ /* 0x000fe20000410000 */
[C---:B------:R-:W-:Y:S01]  /*6aa0*/  FADD.FTZ R7, -R144.reuse, R66 ;  /* 0x0000004290077221 */ /* 0x040fe20000010100 */
[C---:B------:R-:W-:Y:S01]  /*6ab0*/  FADD.FTZ R6, -R144.reuse, R67 ;  /* 0x0000004390067221 */ /* 0x040fe20000010100 */
[C---:B------:R-:W-:Y:S01]  /*6ac0*/  FADD.FTZ R35, -R144.reuse, R35 ;  /* 0x0000002390237221 */ /* 0x040fe20000010100 */
[----:B------:R-:W-:Y:S01]  /*6ad0*/  FADD.FTZ R34, -R144, R34 ;  /* 0x0000002290227221 */ /* 0x000fe20000010100 */
[----:B------:R-:W-:Y:S01]  /*6ae0*/  F2FP.BF16.F32.PACK_AB R19, R13, R12 ;  /* 0x0000000c0d13723e */ /* 0x000fe200000010ff */
[----:B------:R-:W-:Y:S01]  /*6af0*/  STS [R211+0x16400], R9 ;  /* 0x01640009d3007388 */ /* 0x000fe20000000800 */
[----:B------:R-:W-:Y:S01]  /*6b00*/  F2FP.BF16.F32.PACK_AB R8, R8, R14 ;  /* 0x0000000e0808723e */ /* 0x000fe200000010ff */
[----:B------:R-:W-:Y:S01]  /*6b10*/  FMUL.FTZ R7, R152, R7 ;  /* 0x0000000798077220 */ /* 0x000fe20000410000 */
[----:B------:R-:W-:Y:S01]  /*6b20*/  FMUL.FTZ R6, R151, R6 ;  /* 0x0000000697067220 */ /* 0x000fe20000410000 */
[----:B------:R-:W-:Y:S01]  /*6b30*/  F2FP.BF16.F32.PACK_AB R23, R23, R22 ;  /* 0x000000161717723e */ /* 0x000fe200000010ff */
[----:B------:R-:W-:Y:S01]  /*6b40*/  FMUL.FTZ R34, R168, R34 ;  /* 0x00000022a8227220 */ /* 0x000fe20000410000 */
[----:B------:R-:W-:Y:S01]  /*6b50*/  FMUL.FTZ R22, R167, R35 ;  /* 0x00000023a7167220 */ /* 0x000fe20000410000 */
        /* <DEDUP_REMOVED lines=36> */
[----:B------:R-:W-:Y:S01]  /*6da0*/  F2FP.BF16.F32.PACK_AB R38, R39, R38 ;  /* 0x000000262726723e */ /* 0x000fe200000010ff */
        /* <DEDUP_REMOVED lines=18> */
[----:B------:R1:W-:Y:S01]  /*6ed0*/  STS [R212+0x14000], R36 ;  /* 0x01400024d4007388 */ /* 0x0003e20000000800 */
        /* <DEDUP_REMOVED lines=16> */
[----:B------:R-:W-:Y:S02]  /*6fe0*/  F2FP.BF16.F32.PACK_AB R10, R61, R60 ;  /* 0x0000003c3d0a723e */ /* 0x000fe400000010ff */
[----:B------:R-:W-:Y:S01]  /*6ff0*/  F2FP.BF16.F32.PACK_AB R6, R6, R62 ;  /* 0x0000003e0606723e */ /* 0x000fe200000010ff */
[----:B------:R3:W-:Y:S01]  /*7000*/  STS [R212+0x16400], R0 ;  /* 0x01640000d4007388 */ /* 0x0007e20000000800 */
[----:B------:R-:W-:Y:S02]  /*7010*/  LEA R147, R250, UR4, 0x1 ;  /* 0x00000004fa937c11 */ /* 0x000fe4000f8e08ff */
[----:B------:R-:W-:Y:S01]  /*7020*/  MOV R148, R218 ;  /* 0x000000da00947202 */ /* 0x000fe20000000f00 */
[----:B------:R-:W-:Y:S01]  /*7030*/  STS [R215+0x14000], R52 ;  /* 0x01400034d7007388 */ /* 0x000fe20000000800 */
[----:B-1----:R-:W-:Y:S02]  /*7040*/  SHF.L.U32 R36, R186, 0x1, RZ ;  /* 0x00000001ba247819 */ /* 0x002fe400000006ff */
[----:B------:R-:W-:Y:S01]  /*7050*/  MOV R149, R3 ;  /* 0x0000000300957202 */ /* 0x000fe20000000f00 */
[----:B------:R-:W-:Y:S04]  /*7060*/  STS [R215+0x14400], R21 ;  /* 0x01440015d7007388 */ /* 0x000fe80000000800 */
[----:B------:R-:W-:Y:S04]  /*7070*/  STS [R214+0x14000], R49 ;  /* 0x01400031d6007388 */ /* 0x000fe80000000800 */
[----:B------:R-:W-:Y:S01]  /*7080*/  STS [R214+0x14400], R20 ;  /* 0x01440014d6007388 */ /* 0x000fe20000000800 */
[----:B--2---:R-:W-:Y:S03]  /*7090*/  MOV R2, UR4 ;  /* 0x0000000400027c02 */ /* 0x004fe60008000f00 */
        /* <DEDUP_REMOVED lines=108> */
[----:B------:R-:W-:Y:S02]  /*7760*/  IMAD.MOV.U32 R4, RZ, RZ, R242 ;  /* 0x000000ffff047224 */ /* 0x000fe400078e00f2 */
[----:B------:R-:W-:Y:S05]  /*7770*/  IMAD.MOV.U32 R5, RZ, RZ, R240 ;  /* 0x000000ffff057224 */ /* 0x000fea00078e00f0 */
[----:B------:R-:W2:Y:S01]  /*7780*/  LDC R7, c[0x0][0x424] ;  /* 0x00010900ff077b82 */ /* 0x000ea20000000800 */
[C---:B-1----:R-:W-:Y:S01]  /*7790*/  IMAD.U32 R0, R3.reuse, -0x80, RZ ;  /* 0xffffff8003007824 */ /* 0x042fe200078e00ff */
[C---:B------:R-:W-:Y:S04]  /*77a0*/  SHF.L.U32 R10, R3.reuse, 0x6, RZ ;  /* 0x00000006030a7819 */ /* 0x040fe800000006ff */
[C---:B------:R-:W-:Y:S04]  /*77b0*/  LEA R242, P1, R0.reuse, R4, 0x1 ;  /* 0x0000000400f27211 */ /* 0x040fe800078208ff */
[----:B------:R-:W-:Y:S01]  /*77c0*/  LEA.HI.X.SX32 R240, R0, R5, 0x1, P1 ;  /* 0x0000000500f07211 */ /* 0x000fe200008f0eff */
[----:B------:R-:W-:Y:S01]  /*77d0*/  IMAD.MOV.U32 R8, RZ, RZ, R242 ;  /* 0x000000ffff087224 */ /* 0x000fe200078e00f2 */
[----:B--2---:R-:W-:Y:S03]  /*77e0*/  SHF.L.U64.HI R0, R3, 0x6, R7 ;  /* 0x0000000603007819 */ /* 0x004fe60000010207 */
[----:B------:R-:W-:Y:S01]  /*77f0*/  IMAD.MOV.U32 R9, RZ, RZ, R240 ;  /* 0x000000ffff097224 */ /* 0x000fe200078e00f0 */
[-C--:B------:R-:W-:Y:S04]  /*7800*/  IADD3 R6, P1, R8, R10.reuse, RZ ;  /* 0x0000000a08067210 */ /* 0x080fe80007f3e0ff */
[----:B------:R-:W-:Y:S01]  /*7810*/  @!PT LDS RZ, [RZ] ;  /* 0x00000000fffff984 */ /* 0x000fe20000000800 */
[----:B------:R-:W-:Y:S01]  /*7820*/  @!PT LDS RZ, [RZ] ;  /* 0x00000000fffff984 */ /* 0x000fe20000000800 */
[----:B------:R-:W-:Y:S01]  /*7830*/  @!PT LDS RZ, [RZ] ;  /* 0x00000000fffff984 */ /* 0x000fe20000000800 */
[----:B------:R1:W-:Y:S01]  /*7840*/  LDGSTS.E.BYPASS.LTC128B.128 [R147+0x8000], desc[UR6][R8.64] ;  /* 0x0800000008937fae */ /* 0x0003e2000b901d46 */
[----:B------:R-:W-:Y:S02]  /*7850*/  IADD3 R4, P2, R6, R10, RZ ;  /* 0x0000000a06047210 */ /* 0x000fe40007f5e0ff */
[----:B------:R-:W-:Y:S02]  /*7860*/  IADD3.X R7, R9, R0, RZ, P1, !PT ;  /* 0x0000000009077210 */ /* 0x000fe40000ffe4ff */
[----:B------:R-:W-:Y:S03]  /*7870*/  IADD3 R10, P1, R4, R10, RZ ;  /* 0x0000000a040a7210 */ /* 0x000fe60007f3e0ff */
[----:B------:R1:W-:Y:S01]  /*7880*/  LDGSTS.E.BYPASS.LTC128B.128 [R147+0x9000], desc[UR6][R6.64] ;  /* 0x0900000006937fae */ /* 0x0003e2000b901d46 */
[----:B------:R-:W-:Y:S05]  /*7890*/  IMAD.X R5, R7, 0x1, R0, P2 ;  /* 0x0000000107057824 */ /* 0x000fea00010e0600 */
[----:B------:R1:W-:Y:S01]  /*78a0*/  LDGSTS.E.BYPASS.LTC128B.128 [R147+0xa000], desc[UR6][R4.64] ;  /* 0x0a00000004937fae */ /* 0x0003e2000b901d46 */
[----:B------:R-:W-:Y:S05]  /*78b0*/  IADD3.X R11, R5, R0, RZ, P1, !PT ;  /* 0x00000000050b7210 */ /* 0x000fea0000ffe4ff */
[----:B------:R1:W-:Y:S04]  /*78c0*/  LDGSTS.E.BYPASS.LTC128B.128 [R147+0xb000], desc[UR6][R10.64] ;  /* 0x0b0000000a937fae */ /* 0x0003e8000b901d46 */
[----:B------:R-:W0:Y:S02]  /*78d0*/  LDGDEPBAR ;  /* 0x00000000000079af */ /* 0x000e240000000000 */
.L_x_309:
[----:B------:R-:W-:Y:S01]  /*78e0*/  LEA R3, R185, UR4, 0x1 ;  /* 0x00000004b9037c11 */ /* 0x000fe2000f8e08ff */
[----:B------:R-:W-:Y:S01]  /*78f0*/  LDSM.16.MT88.4 R16, [R2+0x4000] ;  /* 0x004000000210783b */ /* 0x000fe20000004200 */
[----:B------:R-:W-:Y:S01]  /*7900*/  VIADD R0, R36, UR5 ;  /* 0x0000000524007c36 */ /* 0x000fe20008000000 */
[----:B------:R-:W-:Y:S01]  /*7910*/  ULOP3.LUT UR11, UR9, 0x1, URZ, 0xc0, !UPT ;  /* 0x00000001090b7892 */ /* 0x000fe2000f8ec03f */
[----:B------:R-:W-:Y:S01]  /*7920*/  IMAD.IADD R144, R178, 0x1, R146 ;  /* 0x00000001b2907824 */ /* 0x000fe200078e0292 */
[----:B------:R-:W1:Y:S01]  /*7930*/  LDSM.16.M88.4 R32, [R3+0x14000] ;  /* 0x014000000320783b */ /* 0x000e620000000200 */
[----:B------:R-:W-:Y:S01]  /*7940*/  IMAD.IADD R0, R0, 0x1, R178 ;  /* 0x0000000100007824 */ /* 0x000fe200078e02b2 */
[----:B------:R-:W-:Y:S01]  /*7950*/  UISETP.NE.U32.AND UP0, UPT, UR11, 0x1, UPT ;  /* 0x000000010b00788c */ /* 0x000fe2000bf05070 */
[----:B------:R-:W-:Y:S01]  /*7960*/  IMAD.MOV.U32 R178, RZ, RZ, R244 ;  /* 0x000000ffffb27224 */ /* 0x000fe200078e00f4 */
[----:B------:R-:W2:Y:S01]  /*7970*/  LDSM.16.M88.4 R28, [R3+0x16000] ;  /* 0x01600000031c783b */ /* 0x000ea20000000200 */
[----:B------:R-:W-:Y:S02]  /*7980*/  UISETP.GT.AND UP2, UPT, UR9, UR18, UPT ;  /* 0x000000120900728c */ /* 0x000fe4000bf44270 */
[----:B------:R-:W-:Y:S01]  /*7990*/  UIADD3 UR9, UR9, -0x1, URZ ;  /* 0xffffffff09097890 */ /* 0x000fe2000fffe03f */
[----:B------:R-:W3:Y:S04]  /*79a0*/  LDSM.16.MT88.4 R36, [R0] ;  /* 0x000000000024783b */ /* 0x000ee80000004200 */
[----:B------:R-:W-:Y:S04]  /*79b0*/  LDSM.16.M88.4 R40, [R146+0x14000] ;  /* 0x014000009228783b */ /* 0x000fe80000000200 */
[----:B------:R-:W4:Y:S04]  /*79c0*/  LDSM.16.MT88.4 R44, [R2+0x4800] ;  /* 0x00480000022c783b */ /* 0x000f280000004200 */
        /* <DEDUP_REMOVED lines=51> */
[----:B------:R-:W-:Y:S04]  /*7d00*/  LDSM.16.M88.4 R36, [R145+0x18000] ;  /* 0x018000009124783b */ /* 0x000fe80000000200 */
[----:B------:R-:W-:Y:S01]  /*7d10*/  LDSM.16.MT88.4 R140, [R0+0x3000] ;  /* 0x00300000008c783b */ /* 0x000fe20000004200 */
        /* <DEDUP_REMOVED lines=10> */
[----:B------:R3:W-:Y:S04]  /*7dc0*/  LDSM.16.MT88.4 R60, [R0+0x3800] ;  /* 0x00380000003c783b */ /* 0x0007e80000004200 */
[----:B------:R-:W4:Y:S01]  /*7dd0*/  LDSM.16.M88.4 R40, [R144+0x18000] ;  /* 0x018000009028783b */ /* 0x000f220000000200 */
[-C--:B-1----:R-:W-:Y:S06]  /*7de0*/  HMMA.16816.F32.BF16 R4, R44, R56.reuse, R4 ;  /* 0x000000382c04723c */ /* 0x082fec0000041804 */
[C---:B------:R-:W-:Y:S06]  /*7df0*/  HMMA.16816.F32.BF16 R8, R64.reuse, R56, R8 ;  /* 0x000000384008723c */ /* 0x040fec0000041808 */
[-C--:B------:R-:W-:Y:S06]  /*7e00*/  HMMA.16816.F32.BF16 R12, R64, R58.reuse, R12 ;  /* 0x0000003a400c723c */ /* 0x080fec000004180c */
[C---:B------:R-:W-:Y:S01]  /*7e10*/  HMMA.16816.F32.BF16 R16, R44.reuse, R58, R16 ;  /* 0x0000003a2c10723c */ /* 0x040fe20000041810 */
[----:B------:R-:W1:Y:S01]  /*7e20*/  LDSM.16.M88.4 R56, [R144+0x1a000] ;  /* 0x01a000009038783b */ /* 0x000e620000000200 */
[----:B---3--:R-:W3:Y:S04]  /*7e30*/  LDC R0, c[0x0][0x270] ;  /* 0x00009c00ff007b82 */ /* 0x008ee80000000800 */
[-C--:B------:R-:W-:Y:S06]  /*7e40*/  HMMA.16816.F32.BF16 R20, R44, R132.reuse, R20 ;  /* 0x000000842c14723c */ /* 0x080fec0000041814 */
[C---:B------:R-:W-:Y:S06]  /*7e50*/  HMMA.16816.F32.BF16 R24, R64.reuse, R132, R24 ;  /* 0x000000844018723c */ /* 0x040fec0000041818 */
[-C--:B------:R-:W-:Y:S06]  /*7e60*/  HMMA.16816.F32.BF16 R28, R64, R134.reuse, R28 ;  /* 0x00000086401c723c */ /* 0x080fec000004181c */
[----:B------:R-:W-:Y:S06]  /*7e70*/  HMMA.16816.F32.BF16 R32, R44, R134, R32 ;  /* 0x000000862c20723c */ /* 0x000fec0000041820 */
[-C--:B--2---:R-:W-:Y:S06]  /*7e80*/  HMMA.16816.F32.BF16 R4, R36, R48.reuse, R4 ;  /* 0x000000302404723c */ /* 0x084fec0000041804 */
[C---:B------:R-:W-:Y:S06]  /*7e90*/  HMMA.16816.F32.BF16 R8, R136.reuse, R48, R8 ;  /* 0x000000308808723c */ /* 0x040fec0000041808 */
[-C--:B------:R-:W-:Y:S06]  /*7ea0*/  HMMA.16816.F32.BF16 R12, R136, R50.reuse, R12 ;  /* 0x00000032880c723c */ /* 0x080fec000004180c */
[C---:B------:R-:W-:Y:S06]  /*7eb0*/  HMMA.16816.F32.BF16 R16, R36.reuse, R50, R16 ;  /* 0x000000322410723c */ /* 0x040fec0000041810 */
[-C--:B------:R-:W-:Y:S06]  /*7ec0*/  HMMA.16816.F32.BF16 R20, R36, R140.reuse, R20 ;  /* 0x0000008c2414723c */ /* 0x080fec0000041814 */
[C---:B------:R-:W-:Y:S06]  /*7ed0*/  HMMA.16816.F32.BF16 R24, R136.reuse, R140, R24 ;  /* 0x0000008c8818723c */ /* 0x040fec0000041818 */
[-C--:B------:R-:W-:Y:S06]  /*7ee0*/  HMMA.16816.F32.BF16 R28, R136, R142.reuse, R28 ;  /* 0x0000008e881c723c */ /* 0x080fec000004181c */
[----:B------:R-:W-:Y:S06]  /*7ef0*/  HMMA.16816.F32.BF16 R32, R36, R142, R32 ;  /* 0x0000008e2420723c */ /* 0x000fec0000041820 */
[-C--:B----4-:R-:W-:Y:S05]  /*7f00*/  HMMA.16816.F32.BF16 R4, R40, R52.reuse, R4 ;  /* 0x000000342804723c */ /* 0x090fea0000041804 */
[----:B---3--:R-:W-:Y:S01]  /*7f10*/  IMAD R38, R0, UR21, RZ ;  /* 0x0000001500267c24 */ /* 0x008fe2000f8e02ff */
[C---:B-1----:R-:W-:Y:S05]  /*7f20*/  HMMA.16816.F32.BF16 R8, R56.reuse, R52, R8 ;  /* 0x000000343808723c */ /* 0x042fea0000041808 */
[----:B------:R-:W-:Y:S01]  /*7f30*/  @P0 IADD3 R36, P1, R245, UR13, RZ ;  /* 0x0000000df5240c10 */ /* 0x000fe2000ff3e0ff */
[-C--:B------:R-:W-:Y:S01]  /*7f40*/  HMMA.16816.F32.BF16 R12, R56, R54.reuse, R12 ;  /* 0x00000036380c723c */ /* 0x080fe2000004180c */
[----:B------:R-:W-:Y:S04]  /*7f50*/  @UP3 UIADD3 UR13, UP1, UR13, -0x200, URZ ;  /* 0xfffffe000d0d3890 */ /* 0x000fe8000ff3e03f */
[----:B------:R-:W-:Y:S01]  /*7f60*/  IMAD.U32 R3, R38, -0x80, RZ ;  /* 0xffffff8026037824 */ /* 0x000fe200078e00ff */
[C---:B------:R-:W-:Y:S05]  /*7f70*/  HMMA.16816.F32.BF16 R16, R40.reuse, R54, R16 ;  /* 0x000000362810723c */ /* 0x040fea0000041810 */
[----:B------:R-:W-:Y:S01]  /*7f80*/  @P0 IADD3.X R37, R246, UR12, RZ, P1, !PT ;  /* 0x0000000cf6250c10 */ /* 0x000fe20008ffe4ff */
[-C--:B------:R-:W-:Y:S01]  /*7f90*/  HMMA.16816.F32.BF16 R20, R40, R60.reuse, R20 ;  /* 0x0000003c2814723c */ /* 0x080fe20000041814 */
[----:B------:R-:W-:Y:S03]  /*7fa0*/  @UP3 UIADD3.X UR12, UR12, -0x1, URZ, UP1, !UPT ;  /* 0xffffffff0c0c3890 */ /* 0x000fe60008ffe43f */
[----:B------:R-:W5:Y:S01]  /*7fb0*/  @P0 LDG.E R238, desc[UR6][R36.64] ;  /* 0x0000000624ee0981 */ /* 0x000f62000c1e1900 */
[C---:B------:R-:W-:Y:S01]  /*7fc0*/  LEA R218, P1, R3.reuse, R148, 0x2 ;  /* 0x0000009403da7211 */ /* 0x040fe200078210ff */
[C---:B------:R-:W-:Y:S02]  /*7fd0*/  HMMA.16816.F32.BF16 R24, R56.reuse, R60, R24 ;  /* 0x0000003c3818723c */ /* 0x040fe40000041818 */
[----:B------:R-:W5:Y:S03]  /*7fe0*/  @P0 LDG.E R239, desc[UR6][R36.64+0x20] ;  /* 0x0000200624ef0981 */ /* 0x000f66000c1e1900 */
[----:B------:R-:W-:Y:S01]  /*7ff0*/  IMAD.MOV.U32 R2, RZ, RZ, R218 ;  /* 0x000000ffff027224 */ /* 0x000fe200078e00da */
[-C--:B------:R-:W-:Y:S01]  /*8000*/  HMMA.16816.F32.BF16 R28, R56, R62.reuse, R28 ;  /* 0x0000003e381c723c */ /* 0x080fe2000004181c */
[----:B------:R-:W5:Y:S04]  /*8010*/  @P0 LDG.E R236, desc[UR6][R36.64+0x100] ;  /* 0x0001000624ec0981 */ /* 0x000f68000c1e1900 */
[C---:B------:R-:W-:Y:S01]  /*8020*/  IMAD.SHL.U32 R0, R38.reuse, 0x8, RZ ;  /* 0x0000000826007824 */ /* 0x040fe200078e00ff */
[----:B------:R-:W-:Y:S01]  /*8030*/  HMMA.16816.F32.BF16 R32, R40, R62, R32 ;  /* 0x0000003e2820723c */ /* 0x000fe20000041820 */
[----:B------:R1:W5:Y:S04]  /*8040*/  @P0 LDG.E R237, desc[UR6][R36.64+0x120] ;  /* 0x0001200624ed0981 */ /* 0x000368000c1e1900 */
[----:B------:R-:W-:Y:S01]  /*8050*/  LEA.HI.X.SX32 R3, R3, R149, 0x2, P1 ;  /* 0x0000009503037211 */ /* 0x000fe200008f16ff */
[----:B------:R-:W-:Y:S01]  /*8060*/  IMAD.SHL.U32 R44, R38, 0x10, RZ ;  /* 0x00000010262c7824 */ /* 0x000fe200078e00ff */
[-C--:B------:R-:W-:Y:S01]  /*8070*/  LEA R52, P1, R0, R2.reuse, 0x2 ;  /* 0x0000000200347211 */ /* 0x080fe200078210ff */
[----:B------:R-:W-:Y:S02]  /*8080*/  IMAD.SHL.U32 R43, R38, 0x20, RZ ;  /* 0x00000020262b7824 */ /* 0x000fe400078e00ff */
[----:B------:R2:W-:Y:S01]  /*8090*/  REDG.E.ADD.F32.FTZ.RN.STRONG.GPU desc[UR6][R2.64], R4 ;  /* 0x00000004020079a6 */ /* 0x0005e2000c10f386 */
[-C--:B------:R-:W-:Y:S01]  /*80a0*/  LEA.HI.X.SX32 R53, R0, R3.reuse, 0x2, P1 ;  /* 0x0000000300357211 */ /* 0x080fe200008f16ff */
[C---:B------:R-:W-:Y:S02]  /*80b0*/  IMAD R42, R38.reuse, 0x28, RZ ;  /* 0x00000028262a7824 */ /* 0x040fe400078e02ff */
[C---:B------:R-:W-:Y:S02]  /*80c0*/  IMAD R39, R38.reuse, 0x30, RZ ;  /* 0x0000003026277824 */ /* 0x040fe400078e02ff */
[----:B------:R3:W-:Y:S01]  /*80d0*/  REDG.E.ADD.F32.FTZ.RN.STRONG.GPU desc[UR6][R52.64], R5 ;  /* 0x00000005340079a6 */ /* 0x0007e2000c10f386 */
[----:B-1----:R-:W-:Y:S01]  /*80e0*/  IMAD R37, R38, 0x18, RZ ;  /* 0x0000001826257824 */ /* 0x002fe200078e02ff */
[-C--:B------:R-:W-:Y:S04]  /*80f0*/  LEA R36, P2, R43, R2.reuse, 0x2 ;  /* 0x000000022b247211 */ /* 0x080fe800078410ff */
[CC--:B------:R-:W-:Y:S04]  /*8100*/  LEA R40, P0, R37.reuse, R2.reuse, 0x2 ;  /* 0x0000000225287211 */ /* 0x0c0fe800078010ff */
[-C--:B------:R-:W-:Y:S02]  /*8110*/  LEA.HI.X.SX32 R41, R37, R3.reuse, 0x2, P0 ;  /* 0x0000000325297211 */ /* 0x080fe400000f16ff */
[CC--:B--2---:R-:W-:Y:S02]  /*8120*/  LEA R4, P1, R44.reuse, R2.reuse, 0x2 ;  /* 0x000000022c047211 */ /* 0x0c4fe400078210ff */
[-C--:B------:R-:W-:Y:S02]  /*8130*/  LEA.HI.X.SX32 R37, R43, R3.reuse, 0x2, P2 ;  /* 0x000000032b257211 */ /* 0x080fe400010f16ff */
[-C--:B---3--:R-:W-:Y:S05]  /*8140*/  LEA.HI.X.SX32 R5, R44, R3.reuse, 0x2, P1 ;  /* 0x000000032c057211 */ /* 0x088fea00008f16ff */
[----:B------:R1:W-:Y:S04]  /*8150*/  REDG.E.ADD.F32.FTZ.RN.STRONG.GPU desc[UR6][R4.64], R6 ;  /* 0x00000006040079a6 */ /* 0x0003e8000c10f386 */
[----:B------:R2:W-:Y:S04]  /*8160*/  REDG.E.ADD.F32.FTZ.RN.STRONG.GPU desc[UR6][R40.64], R7 ;  /* 0x00000007280079a6 */ /* 0x0005e8000c10f386 */
[----:B------:R3:W-:Y:S01]  /*8170*/  REDG.E.ADD.F32.FTZ.RN.STRONG.GPU desc[UR6][R36.64], R8 ;  /* 0x00000008240079a6 */ /* 0x0007e2000c10f386 */
[CC--:B-1----:R-:W-:Y:S02]  /*8180*/  LEA R6, P1, R42.reuse, R2.reuse, 0x2 ;  /* 0x000000022a067211 */ /* 0x0c2fe400078210ff */
[CC--:B------:R-:W-:Y:S02]  /*8190*/  LEA R4, P0, R39.reuse, R2.reuse, 0x2 ;  /* 0x0000000227047211 */ /* 0x0c0fe400078010ff */
[-C--:B--2---:R-:W-:Y:S02]  /*81a0*/  LEA.HI.X.SX32 R7, R42, R3.reuse, 0x2, P1 ;  /* 0x000000032a077211 */ /* 0x084fe400008f16ff */
[-C--:B------:R-:W-:Y:S01]  /*81b0*/  LEA.HI.X.SX32 R5, R39, R3.reuse, 0x2, P0 ;  /* 0x0000000327057211 */ /* 0x080fe200000f16ff */
[C---:B------:R-:W-:Y:S02]  /*81c0*/  IMAD R39, R38.reuse, 0x58, RZ ;  /* 0x0000005826277824 */ /* 0x040fe400078e02ff */
[----:B------:R1:W-:Y:S01]  /*81d0*/  REDG.E.ADD.F32.FTZ.RN.STRONG.GPU desc[UR6][R6.64], R9 ;  /* 0x00000009060079a6 */ /* 0x0003e2000c10f386 */
[C---:B---3--:R-:W-:Y:S03]  /*81e0*/  IMAD R8, R38.reuse, 0x38, RZ ;  /* 0x0000003826087824 */ /* 0x048fe600078e02ff */
[----:B------:R2:W-:Y:S01]  /*81f0*/  REDG.E.ADD.F32.FTZ.RN.STRONG.GPU desc[UR6][R4.64], R10 ;  /* 0x0000000a040079a6 */ /* 0x0005e2000c10f386 */
[C---:B-1----:R-:W-:Y:S02]  /*8200*/  IMAD.SHL.U32 R7, R38.reuse, 0x40, RZ ;  /* 0x0000004026077824 */ /* 0x042fe400078e00ff */
[----:B------:R-:W-:Y:S01]  /*8210*/  IMAD R6, R38, 0x48, RZ ;  /* 0x0000004826067824 */ /* 0x000fe200078e02ff */
[-C--:B--2---:R-:W-:Y:S01]  /*8220*/  LEA R4, P0, R8, R2.reuse, 0x2 ;  /* 0x0000000208047211 */ /* 0x084fe200078010ff */
[----:B------:R-:W-:Y:S01]  /*8230*/  IMAD R9, R38, 0x50, RZ ;  /* 0x0000005026097824 */ /* 0x000fe200078e02ff */
[CC--:B------:R-:W-:Y:S02]  /*8240*/  LEA R36, P2, R7.reuse, R2.reuse, 0x2 ;  /* 0x0000000207247211 */ /* 0x0c0fe400078410ff */
[-C--:B------:R-:W-:Y:S02]  /*8250*/  LEA.HI.X.SX32 R5, R8, R3.reuse, 0x2, P0 ;  /* 0x0000000308057211 */ /* 0x080fe400000f16ff */
[CC--:B------:R-:W-:Y:S02]  /*8260*/  LEA R10, P1, R6.reuse, R2.reuse, 0x2 ;  /* 0x00000002060a7211 */ /* 0x0c0fe400078210ff */
[-C--:B------:R-:W-:Y:S01]  /*8270*/  LEA.HI.X.SX32 R37, R7, R3.reuse, 0x2, P2 ;  /* 0x0000000307257211 */ /* 0x080fe200010f16ff */
[----:B------:R1:W-:Y:S01]  /*8280*/  REDG.E.ADD.F32.FTZ.RN.STRONG.GPU desc[UR6][R4.64], R11 ;  /* 0x0000000b040079a6 */ /* 0x0003e2000c10f386 */
[CC--:B------:R-:W-:Y:S03]  /*8290*/  LEA R8, P0, R9.reuse, R2.reuse, 0x2 ;  /* 0x0000000209087211 */ /* 0x0c0fe600078010ff */
[----:B------:R2:W-:Y:S01]  /*82a0*/  REDG.E.ADD.F32.FTZ.RN.STRONG.GPU desc[UR6][R36.64], R16 ;  /* 0x00000010240079a6 */ /* 0x0005e2000c10f386 */
[-C--:B------:R-:W-:Y:S02]  /*82b0*/  LEA.HI.X.SX32 R9, R9, R3.reuse, 0x2, P0 ;  /* 0x0000000309097211 */ /* 0x080fe400000f16ff */
[-C--:B-1----:R-:W-:Y:S01]  /*82c0*/  LEA.HI.X.SX32 R11, R6, R3.reuse, 0x2, P1 ;  /* 0x00000003060b7211 */ /* 0x082fe200008f16ff */
[----:B------:R-:W-:Y:S01]  /*82d0*/  IMAD R5, R38, 0x70, RZ ;  /* 0x0000007026057824 */ /* 0x000fe200078e02ff */
[CC--:B------:R-:W-:Y:S01]  /*82e0*/  LEA R6, P1, R39.reuse, R2.reuse, 0x2 ;  /* 0x0000000227067211 */ /* 0x0c0fe200078210ff */
[----:B------:R-:W-:Y:S02]  /*82f0*/  VIADD R4, R44, 0x20 ;  /* 0x000000202c047836 */ /* 0x000fe40000000000 */
[----:B------:R1:W-:Y:S01]  /*8300*/  REDG.E.ADD.F32.FTZ.RN.STRONG.GPU desc[UR6][R10.64], R17 ;  /* 0x000000110a0079a6 */ /* 0x0003e2000c10f386 */
[-C--:B------:R-:W-:Y:S01]  /*8310*/  LEA.HI.X.SX32 R7, R39, R3.reuse, 0x2, P1 ;  /* 0x0000000327077211 */ /* 0x080fe200008f16ff */
[----:B--2---:R-:W-:Y:S01]  /*8320*/  IMAD.IADD R36, R0, 0x1, R4 ;  /* 0x0000000100247824 */ /* 0x004fe200078e0204 */
[CC--:B------:R-:W-:Y:S01]  /*8330*/  LEA R16, P1, R5.reuse, R2.reuse, 0x2 ;  /* 0x0000000205107211 */ /* 0x0c0fe200078210ff */
[----:B------:R2:W-:Y:S04]  /*8340*/  REDG.E.ADD.F32.FTZ.RN.STRONG.GPU desc[UR6][R8.64], R18 ;  /* 0x00000012080079a6 */ /* 0x0005e8000c10f386 */
[----:B------:R3:W-:Y:S01]  /*8350*/  REDG.E.ADD.F32.FTZ.RN.STRONG.GPU desc[UR6][R6.64], R19 ;  /* 0x00000013060079a6 */ /* 0x0007e2000c10f386 */
[C---:B-1----:R-:W-:Y:S01]  /*8360*/  IMAD R11, R38.reuse, 0x60, RZ ;  /* 0x00000060260b7824 */ /* 0x042fe200078e02ff */
[-C--:B------:R-:W-:Y:S01]  /*8370*/  LEA.HI.X.SX32 R17, R5, R3.reuse, 0x2, P1 ;  /* 0x0000000305117211 */ /* 0x080fe200008f16ff */
[C---:B--2---:R-:W-:Y:S03]  /*8380*/  IMAD R9, R38.reuse, 0x68, RZ ;  /* 0x0000006826097824 */ /* 0x044fe600078e02ff */
[CC--:B------:R-:W-:Y:S01]  /*8390*/  LEA R10, P0, R11.reuse, R2.reuse, 0x2 ;  /* 0x000000020b0a7211 */ /* 0x0c0fe200078010ff */
[----:B------:R-:W-:Y:S02]  /*83a0*/  IMAD R38, R38, 0x78, RZ ;  /* 0x0000007826267824 */ /* 0x000fe400078e02ff */
[C---:B---3--:R-:W-:Y:S01]  /*83b0*/  IMAD.IADD R7, R0.reuse, 0x1, R36 ;  /* 0x0000000100077824 */ /* 0x048fe200078e0224 */
[-C--:B------:R-:W-:Y:S02]  /*83c0*/  LEA.HI.X.SX32 R11, R11, R3.reuse, 0x2, P0 ;  /* 0x000000030b0b7211 */ /* 0x080fe400000f16ff */
[CC--:B------:R-:W-:Y:S01]  /*83d0*/  LEA R8, P2, R9.reuse, R2.reuse, 0x2 ;  /* 0x0000000209087211 */ /* 0x0c0fe200078410ff */
[----:B------:R-:W-:Y:S01]  /*83e0*/  IMAD.IADD R6, R0, 0x1, R7 ;  /* 0x0000000100067824 */ /* 0x000fe200078e0207 */
[CC--:B------:R-:W-:Y:S01]  /*83f0*/  LEA R18, P0, R38.reuse, R2.reuse, 0x2 ;  /* 0x0000000226127211 */ /* 0x0c0fe200078010ff */
[----:B------:R1:W-:Y:S01]  /*8400*/  REDG.E.ADD.F32.FTZ.RN.STRONG.GPU desc[UR6][R10.64], R12 ;  /* 0x0000000c0a0079a6 */ /* 0x0003e2000c10f386 */
[-C--:B------:R-:W-:Y:S02]  /*8410*/  LEA.HI.X.SX32 R9, R9, R3.reuse, 0x2, P2 ;  /* 0x0000000309097211 */ /* 0x080fe400010f16ff */
[-C--:B------:R-:W-:Y:S02]  /*8420*/  LEA.HI.X.SX32 R19, R38, R3.reuse, 0x2, P0 ;  /* 0x0000000326137211 */ /* 0x080fe400000f16ff */
[-C--:B------:R-:W-:Y:S01]  /*8430*/  LEA R50, P0, R4, R2.reuse, 0x2 ;  /* 0x0000000204327211 */ /* 0x080fe200078010ff */
[----:B------:R2:W-:Y:S01]  /*8440*/  REDG.E.ADD.F32.FTZ.RN.STRONG.GPU desc[UR6][R8.64], R13 ;  /* 0x0000000d080079a6 */ /* 0x0005e2000c10f386 */
[-C--:B------:R-:W-:Y:S02]  /*8450*/  LEA R48, P2, R36, R2.reuse, 0x2 ;  /* 0x0000000224307211 */ /* 0x080fe400078410ff */
[-C--:B------:R-:W-:Y:S01]  /*8460*/  LEA.HI.X.SX32 R51, R4, R3.reuse, 0x2, P0 ;  /* 0x0000000304337211 */ /* 0x080fe200000f16ff */
[----:B------:R-:W-:Y:S01]  /*8470*/  REDG.E.ADD.F32.FTZ.RN.STRONG.GPU desc[UR6][R16.64], R14 ;  /* 0x0000000e100079a6 */ /* 0x000fe2000c10f386 */
[CC--:B------:R-:W-:Y:S02]  /*8480*/  LEA R46, P1, R7.reuse, R2.reuse, 0x2 ;  /* 0x00000002072e7211 */ /* 0x0c0fe400078210ff */
[-C--:B------:R-:W-:Y:S01]  /*8490*/  LEA.HI.X.SX32 R49, R36, R3.reuse, 0x2, P2 ;  /* 0x0000000324317211 */ /* 0x080fe200010f16ff */
[----:B------:R3:W-:Y:S01]  /*84a0*/  REDG.E.ADD.F32.FTZ.RN.STRONG.GPU desc[UR6][R18.64], R15 ;  /* 0x0000000f120079a6 */ /* 0x0007e2000c10f386 */
[CC--:B------:R-:W-:Y:S02]  /*84b0*/  LEA R44, P0, R6.reuse, R2.reuse, 0x2 ;  /* 0x00000002062c7211 */ /* 0x0c0fe400078010ff */
[-C--:B------:R-:W-:Y:S01]  /*84c0*/  LEA.HI.X.SX32 R47, R7, R3.reuse, 0x2, P1 ;  /* 0x00000003072f7211 */ /* 0x080fe200008f16ff */
[----:B------:R-:W-:Y:S01]  /*84d0*/  REDG.E.ADD.F32.FTZ.RN.STRONG.GPU desc[UR6][R2.64+0x80], R20 ;  /* 0x00008014020079a6 */ /* 0x000fe2000c10f386 */
[-C--:B------:R-:W-:Y:S03]  /*84e0*/  LEA.HI.X.SX32 R45, R6, R3.reuse, 0x2, P0 ;  /* 0x00000003062d7211 */ /* 0x080fe600000f16ff */
[----:B------:R-:W-:Y:S04]  /*84f0*/  REDG.E.ADD.F32.FTZ.RN.STRONG.GPU desc[UR6][R52.64+0x80], R21 ;  /* 0x00008015340079a6 */ /* 0x000fe8000c10f386 */
[----:B------:R-:W-:Y:S01]  /*8500*/  REDG.E.ADD.F32.FTZ.RN.STRONG.GPU desc[UR6][R50.64], R22 ;  /* 0x00000016320079a6 */ /* 0x000fe2000c10f386 */
[C---:B-1----:R-:W-:Y:S03]  /*8510*/  IMAD.IADD R11, R0.reuse, 0x1, R6 ;  /* 0x00000001000b7824 */ /* 0x042fe600078e0206 */
[----:B------:R-:W-:Y:S01]  /*8520*/  REDG.E.ADD.F32.FTZ.RN.STRONG.GPU desc[UR6][R48.64], R23 ;  /* 0x00000017300079a6 */ /* 0x000fe2000c10f386 */
[C---:B------:R-:W-:Y:S01]  /*8530*/  IMAD.IADD R10, R0.reuse, 0x1, R11 ;  /* 0x00000001000a7824 */ /* 0x040fe200078e020b */
[CC--:B------:R-:W-:Y:S02]  /*8540*/  LEA R42, P2, R11.reuse, R2.reuse, 0x2 ;  /* 0x000000020b2a7211 */ /* 0x0c0fe400078410ff */
[----:B------:R-:W-:Y:S01]  /*8550*/  REDG.E.ADD.F32.FTZ.RN.STRONG.GPU desc[UR6][R46.64], R24 ;  /* 0x000000182e0079a6 */ /* 0x000fe2000c10f386 */
[----:B------:R-:W-:Y:S01]  /*8560*/  IMAD.IADD R5, R0, 0x1, R10 ;  /* 0x0000000100057824 */ /* 0x000fe200078e020a */
[-C--:B------:R-:W-:Y:S02]  /*8570*/  LEA R40, P1, R10, R2.reuse, 0x2 ;  /* 0x000000020a287211 */ /* 0x080fe400078210ff */
[-C--:B------:R-:W-:Y:S01]  /*8580*/  LEA.HI.X.SX32 R43, R11, R3.reuse, 0x2, P2 ;  /* 0x000000030b2b7211 */ /* 0x080fe200010f16ff */
[----:B------:R-:W-:Y:S01]  /*8590*/  REDG.E.ADD.F32.FTZ.RN.STRONG.GPU desc[UR6][R44.64], R25 ;  /* 0x000000192c0079a6 */ /* 0x000fe2000c10f386 */
[----:B--2---:R-:W-:Y:S01]  /*85a0*/  IMAD.IADD R9, R0, 0x1, R5 ;  /* 0x0000000100097824 */ /* 0x004fe200078e0205 */
[CC--:B------:R-:W-:Y:S02]  /*85b0*/  LEA R38, P0, R5.reuse, R2.reuse, 0x2 ;  /* 0x0000000205267211 */ /* 0x0c0fe400078010ff */
[-C--:B------:R-:W-:Y:S01]  /*85c0*/  LEA.HI.X.SX32 R41, R10, R3.reuse, 0x2, P1 ;  /* 0x000000030a297211 */ /* 0x080fe200008f16ff */
[----:B------:R-:W-:Y:S01]  /*85d0*/  REDG.E.ADD.F32.FTZ.RN.STRONG.GPU desc[UR6][R42.64], R26 ;  /* 0x0000001a2a0079a6 */ /* 0x000fe2000c10f386 */
[C---:B------:R-:W-:Y:S01]  /*85e0*/  IMAD.IADD R8, R0.reuse, 0x1, R9 ;  /* 0x0000000100087824 */ /* 0x040fe200078e0209 */
[-C--:B------:R-:W-:Y:S02]  /*85f0*/  LEA.HI.X.SX32 R39, R5, R3.reuse, 0x2, P0 ;  /* 0x0000000305277211 */ /* 0x080fe400000f16ff */
[CC--:B------:R-:W-:Y:S01]  /*8600*/  LEA R36, P2, R9.reuse, R2.reuse, 0x2 ;  /* 0x0000000209247211 */ /* 0x0c0fe200078410ff */
[----:B------:R-:W-:Y:S01]  /*8610*/  REDG.E.ADD.F32.FTZ.RN.STRONG.GPU desc[UR6][R40.64], R27 ;  /* 0x0000001b280079a6 */ /* 0x000fe2000c10f386 */
[----:B------:R-:W-:Y:S01]  /*8620*/  IMAD.IADD R7, R0, 0x1, R8 ;  /* 0x0000000100077824 */ /* 0x000fe200078e0208 */
[-C--:B---3--:R-:W-:Y:S02]  /*8630*/  LEA R18, P1, R8, R2.reuse, 0x2 ;  /* 0x0000000208127211 */ /* 0x088fe400078210ff */
[-C--:B------:R-:W-:Y:S01]  /*8640*/  LEA.HI.X.SX32 R37, R9, R3.reuse, 0x2, P2 ;  /* 0x0000000309257211 */ /* 0x080fe200010f16ff */
[----:B------:R-:W-:Y:S01]  /*8650*/  REDG.E.ADD.F32.FTZ.RN.STRONG.GPU desc[UR6][R38.64], R32 ;  /* 0x00000020260079a6 */ /* 0x000fe2000c10f386 */
[----:B------:R-:W-:Y:S01]  /*8660*/  IMAD.IADD R6, R0, 0x1, R7 ;  /* 0x0000000100067824 */ /* 0x000fe200078e0207 */
[CC--:B------:R-:W-:Y:S02]  /*8670*/  LEA R16, P0, R7.reuse, R2.reuse, 0x2 ;  /* 0x0000000207107211 */ /* 0x0c0fe400078010ff */
[-C--:B------:R-:W-:Y:S01]  /*8680*/  LEA.HI.X.SX32 R19, R8, R3.reuse, 0x2, P1 ;  /* 0x0000000308137211 */ /* 0x080fe200008f16ff */
[----:B------:R-:W-:Y:S01]  /*8690*/  REDG.E.ADD.F32.FTZ.RN.STRONG.GPU desc[UR6][R36.64], R33 ;  /* 0x00000021240079a6 */ /* 0x000fe2000c10f386 */
[----:B------:R-:W-:Y:S01]  /*86a0*/  IMAD.IADD R5, R0, 0x1, R6 ;  /* 0x0000000100057824 */ /* 0x000fe200078e0206 */
[-C--:B------:R-:W-:Y:S02]  /*86b0*/  LEA.HI.X.SX32 R17, R7, R3.reuse, 0x2, P0 ;  /* 0x0000000307117211 */ /* 0x080fe400000f16ff */
[-C--:B------:R-:W-:Y:S01]  /*86c0*/  LEA R14, P3, R6, R2.reuse, 0x2 ;  /* 0x00000002060e7211 */ /* 0x080fe200078610ff */
[----:B------:R-:W-:Y:S01]  /*86d0*/  REDG.E.ADD.F32.FTZ.RN.STRONG.GPU desc[UR6][R18.64], R34 ;  /* 0x00000022120079a6 */ /* 0x000fe2000c10f386 */
[----:B------:R-:W-:Y:S01]  /*86e0*/  IMAD.IADD R4, R0, 0x1, R5 ;  /* 0x0000000100047824 */ /* 0x000fe200078e0205 */
[CC--:B------:R-:W-:Y:S02]  /*86f0*/  LEA R12, P2, R5.reuse, R2.reuse, 0x2 ;  /* 0x00000002050c7211 */ /* 0x0c0fe400078410ff */
[-C--:B------:R-:W-:Y:S01]  /*8700*/  LEA.HI.X.SX32 R15, R6, R3.reuse, 0x2, P3 ;  /* 0x00000003060f7211 */ /* 0x080fe200018f16ff */
[----:B------:R-:W-:Y:S01]  /*8710*/  REDG.E.ADD.F32.FTZ.RN.STRONG.GPU desc[UR6][R16.64], R35 ;  /* 0x00000023100079a6 */ /* 0x000fe2000c10f386 */
[----:B------:R-:W-:Y:S01]  /*8720*/  IMAD.IADD R0, R0, 0x1, R4 ;  /* 0x0000000100007824 */ /* 0x000fe200078e0204 */
[-C--:B------:R-:W-:Y:S02]  /*8730*/  LEA R10, P1, R4, R2.reuse, 0x2 ;  /* 0x00000002040a7211 */ /* 0x080fe400078210ff */
[-C--:B------:R-:W-:Y:S01]  /*8740*/  LEA.HI.X.SX32 R13, R5, R3.reuse, 0x2, P2 ;  /* 0x00000003050d7211 */ /* 0x080fe200010f16ff */
[----:B------:R-:W-:Y:S01]  /*8750*/  REDG.E.ADD.F32.FTZ.RN.STRONG.GPU desc[UR6][R14.64], R28 ;  /* 0x0000001c0e0079a6 */ /* 0x000fe2000c10f386 */
[----:B------:R-:W-:Y:S02]  /*8760*/  LEA R8, P0, R0, R2, 0x2 ;  /* 0x0000000200087211 */ /* 0x000fe400078010ff */
[-C--:B------:R-:W-:Y:S01]  /*8770*/  LEA.HI.X.SX32 R11, R4, R3.reuse, 0x2, P1 ;  /* 0x00000003040b7211 */ /* 0x080fe200008f16ff */
[----:B------:R-:W-:Y:S01]  /*8780*/  REDG.E.ADD.F32.FTZ.RN.STRONG.GPU desc[UR6][R12.64], R29 ;  /* 0x0000001d0c0079a6 */ /* 0x000fe2000c10f386 */
[----:B------:R-:W-:Y:S01]  /*8790*/  LEA.HI.X.SX32 R9, R0, R3, 0x2, P0 ;  /* 0x0000000300097211 */ /* 0x000fe200000f16ff */
[----:B------:R-:W-:Y:S01]  /*87a0*/  IMAD.IADD R0, R178, 0x1, R177 ;  /* 0x00000001b2007824 */ /* 0x000fe200078e02b1 */
[----:B------:R-:W-:Y:S01]  /*87b0*/  PLOP3.LUT P1, PT, PT, PT, UP0, 0x80, 0x0 ;  /* 0x000000000000781c */ /* 0x000fe20003f2f008 */
[----:B------:R-:W-:Y:S01]  /*87c0*/  REDG.E.ADD.F32.FTZ.RN.STRONG.GPU desc[UR6][R10.64], R30 ;  /* 0x0000001e0a0079a6 */ /* 0x000fe2000c10f386 */
[----:B------:R-:W-:Y:S01]  /*87d0*/  PLOP3.LUT P0, PT, PT, PT, UP2, 0x80, 0x0 ;  /* 0x000000000000781c */ /* 0x000fe20003f0f028 */
[----:B------:R-:W-:Y:S02]  /*87e0*/  @UP3 UIADD3 UR15, UP0, UR15, -0x200, URZ ;  /* 0xfffffe000f0f3890 */ /* 0x000fe4000ff1e03f */
[----:B------:R-:W-:Y:S02]  /*87f0*/  REDG.E.ADD.F32.FTZ.RN.STRONG.GPU desc[UR6][R8.64], R31 ;  /* 0x0000001f080079a6 */ /* 0x000fe4000c10f386 */
[----:B------:R-:W-:Y:S02]  /*8800*/  @UP3 UIADD3.X UR14, UR14, -0x1, URZ, UP0, !UPT ;  /* 0xffffffff0e0e3890 */ /* 0x000fe400087fe43f */
        /* <DEDUP_REMOVED lines=15> */
[-C--:B---3--:R-:W-:Y:S06]  /*8900*/  HMMA.16816.F32.BF16 R116, R4, R16.reuse, R116 ;  /* 0x000000100474723c */ /* 0x088fec0000041874 */
[C---:B------:R-:W-:Y:S06]  /*8910*/  HMMA.16816.F32.BF16 R120, R12.reuse, R16, R120 ;  /* 0x000000100c78723c */ /* 0x040fec0000041878 */
[-C--:B------:R-:W-:Y:S01]  /*8920*/  HMMA.16816.F32.BF16 R124, R12, R18.reuse, R124 ;  /* 0x000000120c7c723c */ /* 0x080fe2000004187c */
[----:B------:R-:W2:Y:S05]  /*8930*/  LDSM.16.MT88.4 R12, [R0+0x1000] ;  /* 0x00100000000c783b */ /* 0x000eaa0000004200 */
        /* <DEDUP_REMOVED lines=8> */
[-C--:B------:R-:W-:Y:S06]  /*89c0*/  HMMA.16816.F32.BF16 R116, R20, R28.reuse, R116 ;  /* 0x0000001c1474723c */ /* 0x080fec0000041874 */
[C---:B------:R-:W-:Y:S06]  /*89d0*/  HMMA.16816.F32.BF16 R120, R32.reuse, R28, R120 ;  /* 0x0000001c2078723c */ /* 0x040fec0000041878 */
[-C--:B------:R-:W-:Y:S01]  /*89e0*/  HMMA.16816.F32.BF16 R124, R32, R30.reuse, R124 ;  /* 0x0000001e207c723c */ /* 0x080fe2000004187c */
[----:B------:R-:W4:Y:S05]  /*89f0*/  LDSM.16.MT88.4 R32, [R0+0x1800] ;  /* 0x001800000020783b */ /* 0x000f2a0000004200 */
[----:B------:R-:W-:Y:S01]  /*8a00*/  HMMA.16816.F32.BF16 R128, R20, R30, R128 ;  /* 0x0000001e1480723c */ /* 0x000fe20000041880 */
[----:B------:R-:W-:Y:S04]  /*8a10*/  LDSM.16.MT88.4 R20, [R176+0x16000] ;  /* 0x01600000b014783b */ /* 0x000fe80000004200 */
[----:B------:R-:W4:Y:S01]  /*8a20*/  LDSM.16.MT88.4 R28, [R177+0x2000] ;  /* 0x00200000b11c783b */ /* 0x000f220000004200 */
        /* <DEDUP_REMOVED lines=10> */
[----:B------:R-:W-:Y:S04]  /*8ad0*/  LDSM.16.MT88.4 R8, [R176+0x16800] ;  /* 0x01680000b008783b */ /* 0x000fe80000004200 */
[----:B------:R-:W2:Y:S01]  /*8ae0*/  LDSM.16.MT88.4 R12, [R177+0x2800] ;  /* 0x00280000b10c783b */ /* 0x000ea20000004200 */
        /* <DEDUP_REMOVED lines=32> */
[----:B------:R4:W3:Y:S05]  /*8cf0*/  LDSM.16.MT88.4 R16, [R0+0x3800] ;  /* 0x003800000010783b */ /* 0x0008ea0000004200 */
[----:B------:R-:W-:Y:S06]  /*8d00*/  HMMA.16816.F32.BF16 R128, R8, R26, R128 ;  /* 0x0000001a0880723c */ /* 0x000fec0000041880 */
[-C--:B-1----:R-:W-:Y:S06]  /*8d10*/  HMMA.16816.F32.BF16 R100, R4, R28.reuse, R100 ;  /* 0x0000001c0464723c */ /* 0x082fec0000041864 */
[C---:B------:R-:W-:Y:S06]  /*8d20*/  HMMA.16816.F32.BF16 R104, R32.reuse, R28, R104 ;  /* 0x0000001c2068723c */ /* 0x040fec0000041868 */
[-C--:B------:R-:W-:Y:S05]  /*8d30*/  HMMA.16816.F32.BF16 R108, R32, R30.reuse, R108 ;  /* 0x0000001e206c723c */ /* 0x080fea000004186c */
[C---:B----4-:R-:W-:Y:S01]  /*8d40*/  VIADD R0, R177.reuse, 0xffffc000 ;  /* 0xffffc000b1007836 */ /* 0x050fe20000000000 */
[C---:B------:R-:W-:Y:S05]  /*8d50*/  HMMA.16816.F32.BF16 R112, R4.reuse, R30, R112 ;  /* 0x0000001e0470723c */ /* 0x040fea0000041870 */
[----:B------:R-:W-:Y:S01]  /*8d60*/  @P1 VIADD R0, R177, 0x4000 ;  /* 0x00004000b1001836 */ /* 0x000fe20000000000 */
[-C--:B--2---:R-:W-:Y:S05]  /*8d70*/  HMMA.16816.F32.BF16 R116, R4, R36.reuse, R116 ;  /* 0x000000240474723c */ /* 0x084fea0000041874 */
[----:B------:R-:W-:Y:S01]  /*8d80*/  IMAD.MOV.U32 R177, RZ, RZ, R0 ;  /* 0x000000ffffb17224 */ /* 0x000fe200078e0000 */
[C---:B------:R-:W-:Y:S06]  /*8d90*/  HMMA.16816.F32.BF16 R120, R32.reuse, R36, R120 ;  /* 0x000000242078723c */ /* 0x040fec0000041878 */
        /* <DEDUP_REMOVED lines=13> */
[----:B------:R-:W2:Y:S01]  /*8e70*/  LDL R160, [R1] ;  /* 0x0000000001a07983 */ /* 0x000ea20000100800 */
        /* <DEDUP_REMOVED lines=83> */
[----:B------:R-:W-:Y:S02]  /*93b0*/  @UP0 UIMAD UR11, UR11, UR9, URZ ;  /* 0x000000090b0b02a4 */ /* 0x000fe4000f8e023f */
[----:B------:R-:W-:Y:S02]  /*93c0*/  USHF.L.U32 UR20, UR16, 0x7, URZ ;  /* 0x0000000710147899 */ /* 0x000fe4000800063f */
        /* <DEDUP_REMOVED lines=14> */
[----:B------:R-:W-:Y:S04]  /*94b0*/  STS [R153], R6 ;  /* 0x0000000699007388 */ /* 0x000fe80000000800 */
[----:B------:R-:W-:Y:S04]  /*94c0*/  STS [R152], R5 ;  /* 0x0000000598007388 */ /* 0x000fe80000000800 */
[----:B------:R-:W-:Y:S04]  /*94d0*/  STS [R151], R2 ;  /* 0x0000000297007388 */ /* 0x000fe80000000800 */
[----:B------:R2:W-:Y:S04]  /*94e0*/  STS [R150], R0 ;  /* 0x0000000096007388 */ /* 0x0005e80000000800 */
[----:B------:R3:W-:Y:S04]  /*94f0*/  STS [R160+0x4000], R68 ;  /* 0x00400044a0007388 */ /* 0x0007e80000000800 */
[----:B------:R3:W-:Y:S04]  /*9500*/  STS [R160+0x4400], R70 ;  /* 0x00440046a0007388 */ /* 0x0007e80000000800 */
[----:B------:R3:W-:Y:S01]  /*9510*/  STS [R162+0x4000], R80 ;  /* 0x00400050a2007388 */ /* 0x0007e20000000800 */
[----:B-1----:R-:W2:Y:S03]  /*9520*/  S2R R3, SR_TID.X ;  /* 0x0000000000037919 */ /* 0x002ea60000002100 */
        /* <DEDUP_REMOVED lines=13> */
[----:B--2---:R-:W-:Y:S01]  /*9600*/  SHF.R.S32.HI R0, RZ, 0x1f, R3 ;  /* 0x0000001fff007819 */ /* 0x004fe20000011403 */
[----:B------:R-:W-:Y:S06]  /*9610*/  @P0 BRA `(.L_x_311) ;  /* 0x0000000000340947 */ /* 0x000fec0003800000 */
        /* <DEDUP_REMOVED lines=13> */
.L_x_311:
[----:B------:R-:W-:Y:S01]  /*96f0*/  @UP0 UIADD3 UR11, UR19, UR30, URZ ;  /* 0x0000001e130b0290 */ /* 0x000fe2000fffe03f */
[----:B------:R-:W-:Y:S01]  /*9700*/  LEA.HI R0, R0, R3, RZ, 0x3 ;  /* 0x0000000300007211 */ /* 0x000fe200078f18ff */
[----:B------:R-:W-:Y:S02]  /*9710*/  @UP0 ULDC.64 UR12, c[0x0][0x458] ;  /* 0x00011600000c0ab9 */ /* 0x000fe40000000a00 */
[----:B------:R-:W-:Y:S01]  /*9720*/  @UP0 UIMAD.WIDE.U32 UR14, UR11, UR12, URZ ;  /* 0x0000000c0b0e02a5 */ /* 0x000fe2000f8e003f */
[----:B------:R-:W-:Y:S01]  /*9730*/  LOP3.LUT R2, R0, 0xfffffff8, RZ, 0xc0, !PT ;  /* 0xfffffff800027812 */ /* 0x000fe200078ec0ff */
[----:B------:R-:W-:-:S04]  /*9740*/  @UP0 UIMAD UR11, UR11, UR13, URZ ;  /* 0x0000000d0b0b02a4 */ /* 0x000fc8000f8e023f */
[----:B------:R-:W-:Y:S01]  /*9750*/  @UP0 UIADD3 UR21, UR15, UR11, URZ ;  /* 0x0000000b0f150290 */ /* 0x000fe2000fffe03f */
[----:B------:R-:W-:Y:S01]  /*9760*/  IMAD.IADD R2, R3, 0x1, -R2 ;  /* 0x0000000103027824 */ /* 0x000fe200078e0a02 */
[----:B------:R-:W-:Y:S01]  /*9770*/  @UP0 UMOV UR18, UR14 ;  /* 0x0000000e00120c82 */ /* 0x000fe20008000000 */
[----:B------:R-:W-:Y:S09]  /*9780*/  @P0 BRA `(.L_x_312) ;  /* 0x0000000000340947 */ /* 0x000ff20003800000 */
        /* <DEDUP_REMOVED lines=13> */
.L_x_312:
[----:B------:R-:W-:Y:S01]  /*9860*/  BAR.SYNC.DEFER_BLOCKING 0x0 ;  /* 0x0000000000007b1d */ /* 0x000fe20000010000 */
[----:B------:R-:W-:Y:S01]  /*9870*/  IMAD.SHL.U32 R8, R2, 0x8, RZ ;  /* 0x0000000802087824 */ /* 0x000fe200078e00ff */
[----:B------:R-:W-:Y:S01]  /*9880*/  USHF.R.S32.HI UR11, URZ, 0x1f, UR20 ;  /* 0x0000001f3f0b7899 */ /* 0x000fe20008011414 */
[----:B------:R-:W-:Y:S01]  /*9890*/  SHF.R.S32.HI R0, RZ, 0x3, R0 ;  /* 0x00000003ff007819 */ /* 0x000fe20000011400 */
[----:B------:R-:W-:Y:S01]  /*98a0*/  IMAD.U32 R2, RZ, RZ, UR8 ;  /* 0x00000008ff027e24 */ /* 0x000fe2000f8e00ff */
[----:B------:R-:W-:Y:S01]  /*98b0*/  UIMAD UR10, UR16, -0x80, UR10 ;  /* 0xffffff80100a78a4 */ /* 0x000fe2000f8e020a */
[--C-:B------:R-:W-:Y:S01]  /*98c0*/  SHF.R.S32.HI R9, RZ, 0x1f, R8.reuse ;  /* 0x0000001fff097819 */ /* 0x100fe20000011408 */
[----:B------:R-:W-:Y:S01]  /*98d0*/  UIMAD UR14, UR11, UR8, URZ ;  /* 0x000000080b0e72a4 */ /* 0x000fe2000f8e023f */
[C---:B------:R-:W-:Y:S01]  /*98e0*/  VIADD R4, R0.reuse, 0x20 ;  /* 0x0000002000047836 */ /* 0x040fe20000000000 */
[----:B------:R-:W-:Y:S01]  /*98f0*/  USHF.R.S32.HI UR19, URZ, 0x1f, UR59 ;  /* 0x0000001f3f137899 */ /* 0x000fe2000801143b */
[----:B------:R-:W-:Y:S01]  /*9900*/  VIADD R5, R0, 0x40 ;  /* 0x0000004000057836 */ /* 0x000fe20000000000 */
[----:B------:R-:W-:Y:S01]  /*9910*/  UIMAD UR14, UR20, UR9, UR14 ;  /* 0x00000009140e72a4 */ /* 0x000fe2000f8e020e */
[----:B------:R-:W-:Y:S01]  /*9920*/  IMAD.WIDE.U32 R2, R2, UR20, R8 ;  /* 0x0000001402027c25 */ /* 0x000fe2000f8e0008 */
[----:B------:R-:W-:Y:S01]  /*9930*/  ISETP.GE.AND P3, PT, R4, UR10, PT ;  /* 0x0000000a04007c0c */ /* 0x000fe2000bf66270 */
[----:B------:R-:W-:Y:S01]  /*9940*/  BSSY B0, `(.L_x_313) ;  /* 0x000001f000007945 */ /* 0x000fe20003800000 */
[----:B------:R-:W-:-:S02]  /*9950*/  ISETP.GE.AND P4, PT, R0, UR10, PT ;  /* 0x0000000a00007c0c */ /* 0x000fc4000bf86270 */
[----:B------:R-:W-:Y:S01]  /*9960*/  MOV R4, UR14 ;  /* 0x0000000e00047c02 */ /* 0x000fe20008000f00 */
[----:B------:R-:W-:Y:S01]  /*9970*/  ULDC.64 UR14, c[0x0][0x468] ;  /* 0x00011a00000e7ab9 */ /* 0x000fe20000000a00 */
[----:B------:R-:W-:Y:S01]  /*9980*/  IADD3 R2, P0, R2, UR17, RZ ;  /* 0x0000001102027c10 */ /* 0x000fe2000ff1e0ff */
[----:B------:R-:W-:Y:S01]  /*9990*/  UIMAD UR17, UR19, UR14, URZ ;  /* 0x0000000e131172a4 */ /* 0x000fe2000f8e023f */
[----:B------:R-:W-:Y:S01]  /*99a0*/  ISETP.GE.AND P2, PT, R5, UR10, PT ;  /* 0x0000000a05007c0c */ /* 0x000fe2000bf46270 */
[----:B------:R-:W-:Y:S01]  /*99b0*/  VIADD R5, R0, 0x60 ;  /* 0x0000006000057836 */ /* 0x000fe20000000000 */
[----:B------:R-:W-:Y:S01]  /*99c0*/  IADD3.X R3, R3, UR22, R4, P0, !PT ;  /* 0x0000001603037c10 */ /* 0x000fe200087fe404 */
[----:B------:R1:W2:Y:S01]  /*99d0*/  LDS.128 R16, [R147+0xd000] ;  /* 0x00d0000093107984 */ /* 0x0002a20000000c00 */
[----:B------:R-:W-:Y:S01]  /*99e0*/  IMAD.U32 R4, RZ, RZ, UR14 ;  /* 0x0000000eff047e24 */ /* 0x000fe2000f8e00ff */
[----:B------:R-:W-:Y:S01]  /*99f0*/  UIMAD UR15, UR59, UR15, UR17 ;  /* 0x0000000f3b0f72a4 */ /* 0x000fe2000f8e0211 */
[----:B------:R-:W-:Y:S01]  /*9a00*/  ISETP.GE.AND P1, PT, R5, UR10, PT ;  /* 0x0000000a05007c0c */ /* 0x000fe2000bf26270 */
[----:B------:R1:W4:Y:S01]  /*9a10*/  LDS.128 R20, [R147+0x11000] ;  /* 0x0110000093147984 */ /* 0x0003220000000c00 */
[----:B------:R-:W-:Y:S01]  /*9a20*/  IMAD.WIDE.U32 R2, R4, UR59, R2 ;  /* 0x0000003b04027c25 */ /* 0x000fe2000f8e0002 */
[----:B------:R-:W-:-:S02]  /*9a30*/  SHF.R.S32.HI R11, RZ, 0x1f, R0 ;  /* 0x0000001fff0b7819 */ /* 0x000fc40000011400 */
[----:B------:R1:W1:Y:S02]  /*9a40*/  LDS.128 R24, [R147+0x12000] ;  /* 0x0120000093187984 */ /* 0x0002640000000c00 */
[----:B------:R-:W-:Y:S02]  /*9a50*/  IADD3 R10, R3, UR15, RZ ;  /* 0x0000000f030a7c10 */ /* 0x000fe4000fffe0ff */
[----:B------:R1:W1:Y:S01]  /*9a60*/  LDS.128 R28, [R147+0x13000] ;  /* 0x01300000931c7984 */ /* 0x0002620000000c00 */
[----:B------:R-:W-:Y:S05]  /*9a70*/  @P4 BRA `(.L_x_314) ;  /* 0x00000000002c4947 */ /* 0x000fea0003800000 */
[----:B------:R-:W3:Y:S01]  /*9a80*/  LDS.128 R12, [R147+0xc000] ;  /* 0x00c00000930c7984 */ /* 0x000ee20000000c00 */
        /* <DEDUP_REMOVED lines=9> */
[----:B---3--:R3:W-:Y:S04]  /*9b20*/  STG.E.128 desc[UR6][R6.64], R12 ;  /* 0x0000000c06007986 */ /* 0x0087e8000c101d06 */
.L_x_314:
[----:B------:R-:W-:Y:S05]  /*9b30*/  BSYNC B0 ;  /* 0x0000000000007941 */ /* 0x000fea0003800000 */
.L_x_313:
[----:B------:R-:W-:Y:S04]  /*9b40*/  BSSY B0, `(.L_x_315) ;  /* 0x000000e000007945 */ /* 0x000fe80003800000 */
[----:B------:R-:W-:Y:S05]  /*9b50*/  @P3 BRA `(.L_x_316) ;  /* 0x0000000000303947 */ /* 0x000fea0003800000 */
[----:B---3--:R-:W-:Y:S01]  /*9b60*/  IADD3 R6, P0, R0, 0x20, RZ ;  /* 0x0000002000067810 */ /* 0x008fe20007f1e0ff */
        /* <DEDUP_REMOVED lines=10> */
[----:B--2---:R2:W-:Y:S02]  /*9c10*/  STG.E.128 desc[UR6][R6.64], R16 ;  /* 0x0000001006007986 */ /* 0x0045e4000c101d06 */
.L_x_316:
[----:B------:R-:W-:Y:S05]  /*9c20*/  BSYNC B0 ;  /* 0x0000000000007941 */ /* 0x000fea0003800000 */
.L_x_315:
[----:B---3--:R3:W1:Y:S01]  /*9c30*/  LDS.128 R12, [R147+0xe000] ;  /* 0x00e00000930c7984 */ /* 0x0086620000000c00 */
        /* <DEDUP_REMOVED lines=14> */
.L_x_318:
[----:B------:R-:W-:Y:S05]  /*9d20*/  BSYNC B0 ;  /* 0x0000000000007941 */ /* 0x000fea0003800000 */
.L_x_317:
[----:B-1----:R1:W1:Y:S01]  /*9d30*/  LDS.128 R12, [R147+0xf000] ;  /* 0x00f00000930c7984 */ /* 0x0022620000000c00 */
[----:B------:R-:W-:Y:S04]  /*9d40*/  BSSY B0, `(.L_x_319) ;  /* 0x000000d000007945 */ /* 0x000fe80003800000 */
[----:B------:R-:W-:Y:S05]  /*9d50*/  @P1 BRA `(.L_x_320) ;  /* 0x00000000002c1947 */ /* 0x000fea0003800000 */
[----:B--2---:R-:W-:Y:S01]  /*9d60*/  IADD3 R6, P0, R0, 0x60, RZ ;  /* 0x0000006000067810 */ /* 0x004fe20007f1e0ff */
        /* <DEDUP_REMOVED lines=10> */
.L_x_320:
[----:B------:R-:W-:Y:S05]  /*9e10*/  BSYNC B0 ;  /* 0x0000000000007941 */ /* 0x000fea0003800000 */
.L_x_319:
[----:B-1----:R1:W1:Y:S01]  /*9e20*/  LDS.128 R12, [R147+0x10000] ;  /* 0x01000000930c7984 */ /* 0x0022620000000c00 */
[----:B------:R-:W-:Y:S01]  /*9e30*/  UIMAD UR8, UR11, UR12, URZ ;  /* 0x0000000c0b0872a4 */ /* 0x000fe2000f8e023f */
[----:B------:R-:W-:Y:S01]  /*9e40*/  IMAD.U32 R2, RZ, RZ, UR12 ;  /* 0x0000000cff027e24 */ /* 0x000fe2000f8e00ff */
        /* <DEDUP_REMOVED lines=15> */
[----:B--2---:R-:W-:Y:S01]  /*9f40*/  IMAD R6, R11, UR12, RZ ;  /* 0x0000000c0b067c24 */ /* 0x004fe2000f8e02ff */
        /* <DEDUP_REMOVED lines=8> */
.L_x_322:
[----:B------:R-:W-:Y:S05]  /*9fd0*/  BSYNC B0 ;  /* 0x0000000000007941 */ /* 0x000fea0003800000 */
.L_x_321:
        /* <DEDUP_REMOVED lines=14> */
.L_x_324:
[----:B------:R-:W-:Y:S05]  /*a0c0*/  BSYNC B0 ;  /* 0x0000000000007941 */ /* 0x000fea0003800000 */
.L_x_323:
        /* <DEDUP_REMOVED lines=14> */
.L_x_326:
[----:B------:R-:W-:Y:S05]  /*a1b0*/  BSYNC B0 ;  /* 0x0000000000007941 */ /* 0x000fea0003800000 */
.L_x_325:
[----:B------:R-:W-:Y:S05]  /*a1c0*/  @P1 BRA `(.L_x_307) ;  /* 0x00000000002c1947 */ /* 0x000fea0003800000 */
[----:B------:R-:W-:Y:S01]  /*a1d0*/  IADD3 R0, P0, R0, 0x60, RZ ;  /* 0x0000006000007810 */ /* 0x000fe20007f1e0ff */
[----:B------:R-:W-:-:S03]  /*a1e0*/  ULDC.64 UR8, c[0x0][0x3f8] ;  /* 0x0000fe0000087ab9 */ /* 0x000fc60000000a00 */
[----:B------:R-:W-:-:S05]  /*a1f0*/  IADD3.X R3, RZ, R11, RZ, P0, !PT ;  /* 0x0000000bff037210 */ /* 0x000fca00007fe4ff */
[----:B-12---:R-:W-:Y:S01]  /*a200*/  IMAD R6, R3, UR12, RZ ;  /* 0x0000000c03067c24 */ /* 0x006fe2000f8e02ff */
[----:B------:R-:W-:-:S03]  /*a210*/  MOV R3, R8 ;  /* 0x0000000800037202 */ /* 0x000fc60000000f00 */
[----:B------:R-:W-:-:S04]  /*a220*/  IMAD.WIDE.U32 R4, R0, UR12, R2 ;  /* 0x0000000c00047c25 */ /* 0x000fc8000f8e0002 */
[----:B------:R-:W-:Y:S01]  /*a230*/  IMAD R0, R0, UR13, R6 ;  /* 0x0000000d00007c24 */ /* 0x000fe2000f8e0206 */
[----:B------:R-:W-:-:S04]  /*a240*/  LEA R2, P0, R4, UR8, 0x1 ;  /* 0x0000000804027c11 */ /* 0x000fc8000f8008ff */
[----:B------:R-:W-:-:S04]  /*a250*/  IADD3 R0, R0, R5, RZ ;  /* 0x0000000500007210 */ /* 0x000fc80007ffe0ff */
[----:B------:R-:W-:-:S05]  /*a260*/  LEA.HI.X R3, R4, UR9, R0, 0x1, P0 ;  /* 0x0000000904037c11 */ /* 0x000fca00080f0c00 */
[----:B------:R1:W-:Y:S02]  /*a270*/  STG.E.128 desc[UR6][R2.64], R28 ;  /* 0x0000001c02007986 */ /* 0x0003e4000c101d06 */
.L_x_307:
[----:B------:R-:W-:Y:S05]  /*a280*/  BSYNC B1 ;  /* 0x0000000000017941 */ /* 0x000fea0003800000 */
.L_x_285:
[----:B-1--4-:R-:W4:Y:S01]  /*a290*/  LDL R2, [R1+0x38] ;  /* 0x0000380001027983 */ /* 0x012f220000100800 */
[----:B------:R-:W-:Y:S02]  /*a2a0*/  ULDC UR8, c[0x0][0xc] ;  /* 0x0000030000087ab9 */ /* 0x000fe40000000800 */
[----:B------:R-:W-:Y:S01]  /*a2b0*/  UIADD3 UR16, UR8, UR16, URZ ;  /* 0x0000001008107290 */ /* 0x000fe2000fffe03f */
[----:B----4-:R-:W-:-:S13]  /*a2c0*/  R2UR UR9, R2 ;  /* 0x00000000020972ca */ /* 0x010fda00000e0000 */
[----:B------:R-:W-:-:S06]  /*a2d0*/  UISETP.GE.AND UP0, UPT, UR16, UR9, UPT ;  /* 0x000000091000728c */ /* 0x000fcc000bf06270 */
[----:B------:R-:W-:-:S13]  /*a2e0*/  PLOP3.LUT P0, PT, PT, PT, UP0, 0x80, 0x0 ;  /* 0x000000000000781c */ /* 0x000fda0003f0f008 */
[----:B------:R-:W-:Y:S05]  /*a2f0*/  @P0 BRA `(.L_x_327) ;  /* 0x0000000000040947 */ /* 0x000fea0003800000 */
[----:B------:R-:W-:Y:S05]  /*a300*/  BRA `(.L_x_328) ;  /* 0xffffff6800087947 */ /* 0x000fea000383ffff */
.L_x_327:
[----:B------:R-:W-:Y:S05]  /*a310*/  EXIT ;  /* 0x000000000000794d */ /* 0x000fea0003800000 */
.L_x_329:
        /* <DEDUP_REMOVED lines=14> */
.L_x_1261:


//--------------------- .text._ZN5flash44flash_bwd_dq_dk_dv_loop_seqk_parallel_kernelI23Flash_bwd_kernel_traitsILi64ELi128ELi128ELi8ELi4ELi4ELi4ELb0ELb0EN7cutlass10bfloat16_tE19Flash_kernel_traitsILi64ELi128ELi128ELi8ES3_EELb0ELb1ELb0ELb1ELb0ELb0ELb0EEEvNS_16Flash_bwd_paramsE --------------------------
	.section	.text._ZN5flash44flash_bwd_dq_dk_dv_loop_seqk_parallel_kernelI23Flash_bwd_kernel_traitsILi64ELi128ELi128ELi8ELi4ELi4ELi4ELb0ELb0EN7cutlass10bfloat16_tE19Flash_kernel_traitsILi64ELi128ELi128ELi8ES3_EELb0ELb1ELb0ELb1ELb0ELb0ELb0EEEvNS_16Flash_bwd_paramsE,"ax",@progbits
	.align	128
        .global         _ZN5flash44flash_bwd_dq_dk_dv_loop_seqk_parallel_kernelI23Flash_bwd_kernel_traitsILi64ELi128ELi128ELi8ELi4ELi4ELi4ELb0ELb0EN7cutlass10bfloat16_tE19Flash_kernel_traitsILi64ELi128ELi128ELi8ES3_EELb0ELb1ELb0ELb1ELb0ELb0ELb0EEEvNS_16Flash_bwd_paramsE
        .type           _ZN5flash44flash_bwd_dq_dk_dv_loop_seqk_parallel_kernelI23Flash_bwd_kernel_traitsILi64ELi128ELi128ELi8ELi4ELi4ELi4ELb0ELb0EN7cutlass10bfloat16_tE19Flash_kernel_traitsILi64ELi128ELi128ELi8ES3_EELb0ELb1ELb0ELb1ELb0ELb0ELb0EEEvNS_16Flash_bwd_paramsE,@function
        .size           _ZN5flash44flash_bwd_dq_dk_dv_loop_seqk_parallel_kernelI23Flash_bwd_kernel_traitsILi64ELi128ELi128ELi8ELi4ELi4ELi4ELb0ELb0EN7cutlass10bfloat16_tE19Flash_kernel_traitsILi64ELi128ELi128ELi8ES3_EELb0ELb1ELb0ELb1ELb0ELb0ELb0EEEvNS_16Flash_bwd_paramsE,(.L_x_1262 - _ZN5flash44flash_bwd_dq_dk_dv_loop_seqk_parallel_kernelI23Flash_bwd_kernel_traitsILi64ELi128ELi128ELi8ELi4ELi4ELi4ELb0ELb0EN7cutlass10bfloat16_tE19Flash_kernel_traitsILi64ELi128ELi128ELi8ES3_EELb0ELb1ELb0ELb1ELb0ELb0ELb0EEEvNS_16Flash_bwd_paramsE)
        .other          _ZN5flash44flash_bwd_dq_dk_dv_loop_seqk_parallel_kernelI23Flash_bwd_kernel_traitsILi64ELi128ELi128ELi8ELi4ELi4ELi4ELb0ELb0EN7cutlass10bfloat16_tE19Flash_kernel_traitsILi64ELi128ELi128ELi8ES3_EELb0ELb1ELb0ELb1ELb0ELb0ELb0EEEvNS_16Flash_bwd_paramsE,@"STO_CUDA_ENTRY STV_DEFAULT"
_ZN5flash44flash_bwd_dq_dk_dv_loop_seqk_parallel_kernelI23Flash_bwd_kernel_traitsILi64ELi128ELi128ELi8ELi4ELi4ELi4ELb0ELb0EN7cutlass10bfloat16_tE19Flash_kernel_traitsILi64ELi128ELi128ELi8ES3_EELb0ELb1ELb0ELb1ELb0ELb0ELb0EEEvNS_16Flash_bwd_paramsE:
.text._ZN5flash44flash_bwd_dq_dk_dv_loop_seqk_parallel_kernelI23Flash_bwd_kernel_traitsILi64ELi128ELi128ELi8ELi4ELi4ELi4ELb0ELb0EN7cutlass10bfloat16_tE19Flash_kernel_traitsILi64ELi128ELi128ELi8ES3_EELb0ELb1ELb0ELb1ELb0ELb0ELb0EEEvNS_16Flash_bwd_paramsE:
        /* <DEDUP_REMOVED lines=14> */
[----:B------:R-:W3:Y:S01]  /*00e0*/  S2UR UR4, SR_CgaCtaId ;  /* 0x00000000000479c3 */ /* 0x000ee20000008800 */
[----:B------:R-:W-:Y:S01]  /*00f0*/  UMOV UR5, 0x400 ;  /* 0x0000040000057882 */ /* 0x000fe20000000000 */
[----:B------:R-:W-:Y:S01]  /*0100*/  IMAD.MOV.U32 R221, RZ, RZ, 0x20 ;  /* 0x00000020ffdd7424 */ /* 0x000fe200078e00ff */
[----:B------:R-:W-:Y:S01]  /*0110*/  ULDC.64 UR10, c[0x0][0x208] ;  /* 0x00008200000a7ab9 */ /* 0x000fe20000000a00 */
[----:B------:R-:W-:-:S04]  /*0120*/  IMAD.MOV.U32 R219, RZ, RZ, -0x10 ;  /* 0xfffffff0ffdb7424 */ /* 0x000fc800078e00ff */
[----:B------:R-:W4:Y:S08]  /*0130*/  S2UR UR56, SR_CTAID.Z ;  /* 0x00000000003879c3 */ /* 0x000f300000002700 */
[----:B------:R-:W5:Y:S01]  /*0140*/  S2UR UR45, SR_CTAID.Y ;  /* 0x00000000002d79c3 */ /* 0x000f620000002600 */
[----:B---3--:R-:W-:Y:S01]  /*0150*/  ULEA UR4, UR4, UR5, 0x18 ;  /* 0x0000000504047291 */ /* 0x008fe2000f8ec03f */
[----:B--2---:R-:W-:Y:S01]  /*0160*/  SHF.R.S32.HI R10, RZ, 0x1f, R12 ;  /* 0x0000001fff0a7819 */ /* 0x004fe2000001140c */
[----:B----4-:R-:W-:-:S03]  /*0170*/  USHF.R.S32.HI UR5, URZ, 0x1f, UR56 ;  /* 0x0000001f3f057899 */ /* 0x010fc60008011438 */
[CC--:B------:R-:W-:Y:S02]  /*0180*/  LEA.HI R3, R10.reuse, R12.reuse, RZ, 0x4 ;  /* 0x0000000c0a037211 */ /* 0x0c0fe400078f20ff */
[CC--:B------:R-:W-:Y:S02]  /*0190*/  LEA.HI R15, R10.reuse, R12.reuse, RZ, 0x2 ;  /* 0x0000000c0a0f7211 */ /* 0x0c0fe400078f10ff */
[----:B------:R-:W-:Y:S01]  /*01a0*/  SHF.R.S32.HI R2, RZ, 0x4, R3 ;  /* 0x00000004ff027819 */ /* 0x000fe20000011403 */
[----:B-----5:R-:W-:Y:S01]  /*01b0*/  USHF.L.U32 UR6, UR45, 0x7, URZ ;  /* 0x000000072d067899 */ /* 0x020fe2000800063f */
[----:B------:R-:W-:Y:S02]  /*01c0*/  LEA.HI R11, R10, R12, RZ, 0x3 ;  /* 0x0000000c0a0b7211 */ /* 0x000fe400078f18ff */
[----:B-1----:R-:W-:Y:S02]  /*01d0*/  LEA.HI R0, R3, R2, RZ, 0x1 ;  /* 0x0000000203007211 */ /* 0x002fe400078f08ff */
[----:B------:R-:W-:-:S02]  /*01e0*/  SHF.R.S32.HI R9, RZ, 0x2, R15 ;  /* 0x00000002ff097819 */ /* 0x000fc4000001140f */
[----:B------:R-:W-:Y:S02]  /*01f0*/  LOP3.LUT R0, R0, 0xfffffffe, RZ, 0xc0, !PT ;  /* 0xfffffffe00007812 */ /* 0x000fe400078ec0ff */
[----:B------:R-:W-:Y:S02]  /*0200*/  SHF.R.S32.HI R4, RZ, 0x1f, R15 ;  /* 0x0000001fff047819 */ /* 0x000fe4000001140f */
[----:B------:R-:W-:Y:S01]  /*0210*/  SHF.R.S32.HI R251, RZ, 0x3, R11 ;  /* 0x00000003fffb7819 */ /* 0x000fe2000001140b */
[----:B------:R-:W-:Y:S01]  /*0220*/  IMAD.IADD R13, R2, 0x1, -R0 ;  /* 0x00000001020d7824 */ /* 0x000fe200078e0a00 */
[----:B------:R-:W-:Y:S02]  /*0230*/  LOP3.LUT R0, R11, 0xfffffff8, RZ, 0xc0, !PT ;  /* 0xfffffff80b007812 */ /* 0x000fe400078ec0ff */
[----:B------:R-:W-:Y:S01]  /*0240*/  LEA.HI R2, R4, R9, RZ, 0x3 ;  /* 0x0000000904027211 */ /* 0x000fe200078f18ff */
[----:B------:R-:W-:Y:S01]  /*0250*/  IMAD.SHL.U32 R4, R251, 0x40, RZ ;  /* 0x00000040fb047824 */ /* 0x000fe200078e00ff */
[----:B------:R-:W-:Y:S01]  /*0260*/  LOP3.LUT R3, R3, 0xfffffff0, RZ, 0xc0, !PT ;  /* 0xfffffff003037812 */ /* 0x000fe200078ec0ff */
[----:B------:R-:W-:Y:S01]  /*0270*/  IMAD.IADD R0, R12, 0x1, -R0 ;  /* 0x000000010c007824 */ /* 0x000fe200078e0a00 */
[----:B------:R-:W-:-:S02]  /*0280*/  LOP3.LUT R5, R2, 0xfffffff8, RZ, 0xc0, !PT ;  /* 0xfffffff802057812 */ /* 0x000fc400078ec0ff */
[-C--:B------:R-:W-:Y:S01]  /*0290*/  LEA.HI R7, R10, R12.reuse, RZ, 0x6 ;  /* 0x0000000c0a077211 */ /* 0x080fe200078f30ff */
[----:B------:R-:W-:Y:S01]  /*02a0*/  IMAD.IADD R2, R12, 0x1, -R3 ;  /* 0x000000010c027824 */ /* 0x000fe200078e0a03 */
[----:B------:R-:W-:Y:S01]  /*02b0*/  LOP3.LUT R3, R4, 0x1c0, RZ, 0xc0, !PT ;  /* 0x000001c004037812 */ /* 0x000fe200078ec0ff */
[----:B------:R-:W-:Y:S01]  /*02c0*/  IMAD.SHL.U32 R226, R0, 0x8, RZ ;  /* 0x0000000800e27824 */ /* 0x000fe200078e00ff */
[----:B------:R-:W-:Y:S01]  /*02d0*/  LEA.HI R8, R10, R12, RZ, 0x5 ;  /* 0x0000000c0a087211 */ /* 0x000fe200078f28ff */
[----:B------:R-:W-:Y:S01]  /*02e0*/  IMAD.IADD R9, R9, 0x1, -R5 ;  /* 0x0000000109097824 */ /* 0x000fe200078e0a05 */
[----:B------:R-:W-:Y:S01]  /*02f0*/  SHF.R.S32.HI R5, RZ, 0x1f, R2 ;  /* 0x0000001fff057819 */ /* 0x000fe20000011402 */
[----:B------:R-:W-:Y:S01]  /*0300*/  IMAD.SHL.U32 R7, R7, 0x8, RZ ;  /* 0x0000000807077824 */ /* 0x000fe200078e00ff */
[----:B------:R-:W-:Y:S02]  /*0310*/  SHF.R.U32.HI R4, RZ, 0x3, R3 ;  /* 0x00000003ff047819 */ /* 0x000fe40000011603 */
[----:B------:R-:W-:-:S02]  /*0320*/  LOP3.LUT R3, R3, 0x38, R226, 0xf8, !PT ;  /* 0x0000003803037812 */ /* 0x000fc400078ef8e2 */
[----:B------:R-:W-:Y:S02]  /*0330*/  LEA.HI R14, R5, R2, RZ, 0x3 ;  /* 0x00000002050e7211 */ /* 0x000fe400078f18ff */
[----:B------:R-:W-:Y:S02]  /*0340*/  LOP3.LUT R6, R3, R4, RZ, 0x3c, !PT ;  /* 0x0000000403067212 */ /* 0x000fe400078e3cff */
[----:B------:R-:W-:Y:S02]  /*0350*/  LOP3.LUT R3, R14, 0xfffffff8, RZ, 0xc0, !PT ;  /* 0xfffffff80e037812 */ /* 0x000fe400078ec0ff */
[--C-:B------:R-:W-:Y:S02]  /*0360*/  SHF.R.S32.HI R18, RZ, 0x5, R8.reuse ;  /* 0x00000005ff127819 */ /* 0x100fe40000011408 */
[----:B------:R-:W-:Y:S01]  /*0370*/  SHF.R.S32.HI R4, RZ, 0x1f, R8 ;  /* 0x0000001fff047819 */ /* 0x000fe20000011408 */
[----:B------:R-:W-:Y:S01]  /*0380*/  IMAD.IADD R17, R2, 0x1, -R3 ;  /* 0x0000000102117824 */ /* 0x000fe200078e0a03 */
[----:B------:R-:W-:-:S02]  /*0390*/  LOP3.LUT R2, R6, 0xfffffe00, R7, 0xf8, !PT ;  /* 0xfffffe0006027812 */ /* 0x000fc400078ef807 */
[----:B------:R-:W-:Y:S02]  /*03a0*/  LOP3.LUT R5, R8, 0xffffffe0, RZ, 0xc0, !PT ;  /* 0xffffffe008057812 */ /* 0x000fe400078ec0ff */
[C---:B------:R-:W-:Y:S01]  /*03b0*/  LOP3.LUT P4, RZ, R0.reuse, 0x2, RZ, 0xc0, !PT ;  /* 0x0000000200ff7812 */ /* 0x040fe2000788c0ff */
[----:B------:R1:W-:Y:S01]  /*03c0*/  STL [R1+0x10], R2 ;  /* 0x0000100201007387 */ /* 0x0003e20000100800 */
[----:B------:R-:W-:Y:S01]  /*03d0*/  LOP3.LUT P3, RZ, R0, 0x4, RZ, 0xc0, !PT ;  /* 0x0000000400ff7812 */ /* 0x000fe2000786c0ff */
[----:B------:R-:W-:Y:S01]  /*03e0*/  IMAD.IADD R16, R12, 0x1, -R5 ;  /* 0x000000010c107824 */ /* 0x000fe200078e0a05 */
[----:B------:R-:W-:Y:S01]  /*03f0*/  LOP3.LUT R6, R9, 0x1, RZ, 0xc0, !PT ;  /* 0x0000000109067812 */ /* 0x000fe200078ec0ff */
[----:B------:R-:W-:Y:S01]  /*0400*/  IMAD.SHL.U32 R0, R0, 0x40, RZ ;  /* 0x0000004000007824 */ /* 0x000fe200078e00ff */
[----:B------:R-:W-:Y:S01]  /*0410*/  STL [R1+0x40], R17 ;  /* 0x0000401101007387 */ /* 0x000fe20000100800 */
[----:B------:R-:W-:Y:S02]  /*0420*/  SEL R180, R221, 0xffffffe0, !P4 ;  /* 0xffffffe0ddb47807 */ /* 0x000fe40006000000 */
[----:B------:R-:W-:Y:S01]  /*0430*/  SHF.R.S32.HI R5, RZ, 0x1f, R16 ;  /* 0x0000001fff057819 */ /* 0x000fe20000011410 */
[----:B------:R2:W-:Y:S01]  /*0440*/  STL [R1+0x58], R16 ;  /* 0x0000581001007387 */ /* 0x0005e20000100800 */
[----:B------:R-:W-:-:S02]  /*0450*/  LOP3.LUT R0, R0, 0x1c0, RZ, 0xc0, !PT ;  /* 0x000001c000007812 */ /* 0x000fc400078ec0ff */
[----:B------:R-:W-:Y:S02]  /*0460*/  ISETP.NE.U32.AND P0, PT, R6, 0x1, PT ;  /* 0x000000010600780c */ /* 0x000fe40003f05070 */
[----:B------:R-:W-:Y:S02]  /*0470*/  LOP3.LUT R7, R0, 0x8, R11, 0xf8, !PT ;  /* 0x0000000800077812 */ /* 0x000fe400078ef80b */
[----:B------:R-:W-:Y:S02]  /*0480*/  R2P PR, R9, 0x6 ;  /* 0x0000000609007804 */ /* 0x000fe40000000000 */
[----:B------:R-:W-:-:S03]  /*0490*/  SEL R219, R219, 0x10, !P0 ;  /* 0x00000010dbdb7807 */ /* 0x000fc60004000000 */
[----:B------:R-:W-:Y:S02]  /*04a0*/  SEL R221, R221, 0xffffffe0, !P1 ;  /* 0xffffffe0dddd7807 */ /* 0x000fe40004800000 */
[----:B-1----:R-:W-:Y:S02]  /*04b0*/  LEA.HI R2, R4, R18, RZ, 0x2 ;  /* 0x0000001204027211 */ /* 0x002fe400078f10ff */
[----:B------:R-:W-:Y:S02]  /*04c0*/  LEA.HI R4, R10, R12, RZ, 0x7 ;  /* 0x0000000c0a047211 */ /* 0x000fe400078f38ff */
[----:B------:R-:W-:Y:S02]  /*04d0*/  LOP3.LUT R3, R2, 0xfffffffc, RZ, 0xc0, !PT ;  /* 0xfffffffc02037812 */ /* 0x000fe400078ec0ff */
[----:B------:R-:W-:Y:S02]  /*04e0*/  SHF.R.S32.HI R2, RZ, 0x7, R4 ;  /* 0x00000007ff027819 */ /* 0x000fe40000011404 */
[----:B------:R-:W-:Y:S01]  /*04f0*/  LEA.HI R4, R5, R16, RZ, 0x2 ;  /* 0x0000001005047211 */ /* 0x000fe200078f10ff */
[----:B------:R-:W-:Y:S01]  /*0500*/  IMAD.IADD R8, R18, 0x1, -R3 ;  /* 0x0000000112087824 */ /* 0x000fe200078e0a03 */
[----:B------:R-:W-:Y:S01]  /*0510*/  SHF.R.U32.HI R10, RZ, 0x3, R0 ;  /* 0x00000003ff0a7819 */ /* 0x000fe20000011600 */
[----:B------:R-:W-:-:S02]  /*0520*/  IMAD.SHL.U32 R5, R13, 0x200, RZ ;  /* 0x000002000d057824 */ /* 0x000fc400078e00ff */
[----:B------:R-:W-:Y:S01]  /*0530*/  IMAD.SHL.U32 R3, R8, 0x10, RZ ;  /* 0x0000001008037824 */ /* 0x000fe200078e00ff */
[----:B------:R-:W-:Y:S01]  /*0540*/  LOP3.LUT R7, R7, R10, RZ, 0x3c, !PT ;  /* 0x0000000a07077212 */ /* 0x000fe200078e3cff */
[C---:B------:R-:W-:Y:S02]  /*0550*/  IMAD R179, R2.reuse, 0x1000, R5 ;  /* 0x0000100002b37824 */ /* 0x040fe400078e0205 */
[----:B------:R-:W-:Y:S01]  /*0560*/  IMAD.SHL.U32 R6, R2, 0x8, RZ ;  /* 0x0000000802067824 */ /* 0x000fe200078e00ff */
[----:B------:R-:W-:Y:S01]  /*0570*/  LOP3.LUT R0, R0, 0x30, R3, 0xf8, !PT ;  /* 0x0000003000007812 */ /* 0x000fe200078ef803 */
[----:B------:R-:W-:Y:S01]  /*0580*/  IMAD.IADD R179, R179, 0x1, R7 ;  /* 0x00000001b3b37824 */ /* 0x000fe200078e0207 */
[----:B--2---:R-:W-:Y:S01]  /*0590*/  LEA.HI.SX32 R16, R4, R3, 0x1e ;  /* 0x0000000304107211 */ /* 0x004fe200078ff2ff */
[----:B------:R-:W-:Y:S01]  /*05a0*/  IMAD.SHL.U32 R4, R9, 0x40, RZ ;  /* 0x0000004009047824 */ /* 0x000fe200078e00ff */
[----:B------:R-:W-:Y:S01]  /*05b0*/  LOP3.LUT R0, R0, 0x8, R11, 0xf8, !PT ;  /* 0x0000000800007812 */ /* 0x000fe200078ef80b */
[----:B------:R-:W-:Y:S01]  /*05c0*/  IMAD.SHL.U32 R9, R12, 0x2, RZ ;  /* 0x000000020c097824 */ /* 0x000fe200078e00ff */
[----:B------:R-:W-:Y:S01]  /*05d0*/  LOP3.LUT R3, R15, 0x7ffffffc, RZ, 0xc0, !PT ;  /* 0x7ffffffc0f037812 */ /* 0x000fe200078ec0ff */
[----:B------:R-:W-:Y:S01]  /*05e0*/  STL [R1+0x1c], R16 ;  /* 0x00001c1001007387 */ /* 0x000fe20000100800 */
[----:B------:R-:W-:Y:S01]  /*05f0*/  LOP3.LUT R5, R5, R0, R10, 0xf6, !PT ;  /* 0x0000000005057212 */ /* 0x000fe200078ef60a */
[----:B------:R-:W-:Y:S01]  /*0600*/  IMAD.SHL.U32 R179, R179, 0x2, RZ ;  /* 0x00000002b3b37824 */ /* 0x000fe200078e00ff */
[----:B------:R-:W-:Y:S01]  /*0610*/  LOP3.LUT R0, R4, 0x1c0, RZ, 0xc0, !PT ;  /* 0x000001c004007812 */ /* 0x000fe200078ec0ff */
[----:B------:R-:W-:Y:S01]  /*0620*/  IMAD.IADD R7, R12, 0x1, -R3 ;  /* 0x000000010c077824 */ /* 0x000fe200078e0a03 */
[----:B------:R-:W-:Y:S01]  /*0630*/  LOP3.LUT R3, R6, 0x8, RZ, 0xc0, !PT ;  /* 0x0000000806037812 */ /* 0x000fe200078ec0ff */
[----:B------:R-:W-:Y:S01]  /*0640*/  IMAD.SHL.U32 R6, R13, 0x10, RZ ;  /* 0x000000100d067824 */ /* 0x000fe200078e00ff */
[----:B------:R-:W-:Y:S01]  /*0650*/  SHF.R.U32.HI R4, RZ, 0x3, R0 ;  /* 0x00000003ff047819 */ /* 0x000fe20000011600 */
[----:B------:R-:W-:Y:S01]  /*0660*/  IMAD.SHL.U32 R10, R7, 0x2, RZ ;  /* 0x00000002070a7824 */ /* 0x000fe200078e00ff */
[----:B------:R-:W-:Y:S01]  /*0670*/  LOP3.LUT R9, R9, 0x6, RZ, 0xc0, !PT ;  /* 0x0000000609097812 */ /* 0x000fe200078ec0ff */
[----:B------:R-:W-:Y:S01]  /*0680*/  VIADD R7, R16, 0xffffff80 ;  /* 0xffffff8010077836 */ /* 0x000fe20000000000 */
[----:B------:R-:W-:-:S02]  /*0690*/  LOP3.LUT R12, R3, 0x10, R6, 0xf8, !PT ;  /* 0x00000010030c7812 */ /* 0x000fc400078ef806 */
[-C--:B------:R-:W-:Y:S01]  /*06a0*/  LOP3.LUT R11, R4, R0.reuse, R3, 0x1e, !PT ;  /* 0x00000000040b7212 */ /* 0x080fe200078e1e03 */
[----:B------:R-:W-:Y:S01]  /*06b0*/  IMAD.SHL.U32 R3, R14, 0x40, RZ ;  /* 0x000000400e037824 */ /* 0x000fe200078e00ff */
[----:B------:R-:W-:Y:S01]  /*06c0*/  LOP3.LUT R6, R4, R0, RZ, 0xfc, !PT ;  /* 0x0000000004067212 */ /* 0x000fe200078efcff */
[C---:B------:R-:W-:Y:S02]  /*06d0*/  IMAD R0, R2.reuse, 0x40, R9 ;  /* 0x0000004002007824 */ /* 0x040fe400078e0209 */
[----:B------:R-:W-:Y:S02]  /*06e0*/  IMAD R2, R2, 0x2000, R10 ;  /* 0x0000200002027824 */ /* 0x000fe400078e020a */
[----:B------:R-:W-:Y:S01]  /*06f0*/  IMAD.SHL.U32 R4, R17, 0x40, RZ ;  /* 0x0000004011047824 */ /* 0x000fe200078e00ff */
[----:B------:R1:W-:Y:S01]  /*0700*/  STL [R1+0x18], R0 ;  /* 0x0000180001007387 */ /* 0x0003e20000100800 */
[----:B------:R-:W-:Y:S02]  /*0710*/  IMAD.SHL.U32 R9, R13, 0x8, RZ ;  /* 0x000000080d097824 */ /* 0x000fe400078e00ff */
[----:B-1----:R-:W-:Y:S01]  /*0720*/  IMAD R0, R8, 0x400, R2 ;  /* 0x0000040008007824 */ /* 0x002fe200078e0202 */
[----:B------:R-:W-:-:S03]  /*0730*/  LOP3.LUT R2, R4, 0x1c0, RZ, 0xc0, !PT ;  /* 0x000001c004027812 */ /* 0x000fc600078ec0ff */
[----:B------:R-:W-:Y:S01]  /*0740*/  IMAD.IADD R218, R6, 0x1, R0 ;  /* 0x0000000106da7824 */ /* 0x000fe200078e0200 */
[----:B------:R-:W-:Y:S02]  /*0750*/  SHF.R.U32.HI R6, RZ, 0x3, R2 ;  /* 0x00000003ff067819 */ /* 0x000fe40000011602 */
[----:B------:R-:W-:Y:S02]  /*0760*/  LOP3.LUT R0, R3, 0xfffffe00, RZ, 0xc0, !PT ;  /* 0xfffffe0003007812 */ /* 0x000fe400078ec0ff */
[----:B------:R-:W-:Y:S01]  /*0770*/  LOP3.LUT R3, R2, 0x8, R9, 0xf8, !PT ;  /* 0x0000000802037812 */ /* 0x000fe200078ef809 */
[----:B------:R-:W-:Y:S01]  /*0780*/  IMAD R9, R8, 0x400, R10 ;  /* 0x0000040008097824 */ /* 0x000fe200078e020a */
[----:B------:R-:W-:Y:S01]  /*0790*/  LOP3.LUT R2, R6, R12, R2, 0x1e, !PT ;  /* 0x0000000c06027212 */ /* 0x000fe200078e1e02 */
[----:B------:R-:W-:Y:S01]  /*07a0*/  IMAD R4, R8, 0x400, R0 ;  /* 0x0000040008047824 */ /* 0x000fe200078e0200 */
[----:B------:R-:W-:Y:S01]  /*07b0*/  LOP3.LUT R3, R3, R6, RZ, 0x3c, !PT ;  /* 0x0000000603037212 */ /* 0x000fe200078e3cff */
[----:B------:R-:W-:Y:S01]  /*07c0*/  IMAD.IADD R9, R9, 0x1, R11 ;  /* 0x0000000109097824 */ /* 0x000fe200078e020b */
[----:B------:R-:W-:Y:S01]  /*07d0*/  LOP3.LUT R184, R2, R0, RZ, 0xfc, !PT ;  /* 0x0000000002b87212 */ /* 0x000fe200078efcff */
[----:B------:R-:W-:Y:S01]  /*07e0*/  IMAD.U32 R0, RZ, RZ, UR5 ;  /* 0x00000005ff007e24 */ /* 0x000fe2000f8e00ff */
[----:B------:R-:W-:Y:S01]  /*07f0*/  USHF.R.S32.HI UR5, URZ, 0x1f, UR45 ;  /* 0x0000001f3f057899 */ /* 0x000fe2000801142d */
[----:B------:R-:W-:Y:S01]  /*0800*/  IMAD.U32 R0, RZ, RZ, UR6 ;  /* 0x00000006ff007e24 */ /* 0x000fe2000f8e00ff */
[----:B------:R-:W-:Y:S01]  /*0810*/  SHF.R.S32.HI R8, RZ, 0x1f, R7 ;  /* 0x0000001fff087819 */ /* 0x000fe20000011407 */
[----:B------:R-:W-:Y:S01]  /*0820*/  IMAD.MOV.U32 R2, RZ, RZ, 0x40 ;  /* 0x00000040ff027424 */ /* 0x000fe200078e00ff */
[----:B------:R-:W-:Y:S01]  /*0830*/  USHF.R.S32.HI UR6, URZ, 0x1f, UR56 ;  /* 0x0000001f3f067899 */ /* 0x000fe20008011438 */
[----:B------:R-:W-:Y:S01]  /*0840*/  IMAD.IADD R185, R4, 0x1, R3 ;  /* 0x0000000104b97824 */ /* 0x000fe200078e0203 */
[----:B------:R-:W-:Y:S01]  /*0850*/  SHF.L.U64.HI R6, R7, 0x2, R8 ;  /* 0x0000000207067819 */ /* 0x000fe20000010208 */
[----:B------:R-:W-:Y:S01]  /*0860*/  IMAD.U32 R0, RZ, RZ, UR5 ;  /* 0x00000005ff007e24 */ /* 0x000fe2000f8e00ff */
[----:B------:R-:W-:Y:S01]  /*0870*/  UIADD3 UR5, UR4, 0xc000, URZ ;  /* 0x0000c00004057890 */ /* 0x000fe2000fffe03f */
[----:B------:R-:W-:Y:S01]  /*0880*/  IMAD.MOV.U32 R4, RZ, RZ, 0x440 ;  /* 0x00000440ff047424 */ /* 0x000fe200078e00ff */
[C---:B------:R-:W-:Y:S01]  /*0890*/  SEL R178, R2.reuse, 0xffffffc0, !P3 ;  /* 0xffffffc002b27807 */ /* 0x040fe20005800000 */
[----:B------:R-:W-:Y:S01]  /*08a0*/  IMAD.U32 R0, RZ, RZ, UR6 ;  /* 0x00000006ff007e24 */ /* 0x000fe2000f8e00ff */
[----:B------:R-:W-:Y:S01]  /*08b0*/  SEL R2, R2, 0xffffffc0, !P2 ;  /* 0xffffffc002027807 */ /* 0x000fe20005000000 */
[----:B------:R1:W-:Y:S01]  /*08c0*/  STL [R1+0x14], R6 ;  /* 0x0000140601007387 */ /* 0x0003e20000100800 */
[----:B------:R-:W-:Y:S01]  /*08d0*/  LEA R8, R9, UR5, 0x1 ;  /* 0x0000000509087c11 */ /* 0x000fe2000f8e08ff */
[----:B------:R-:W-:Y:S01]  /*08e0*/  VIADD R181, R179, UR5 ;  /* 0x00000005b3b57c36 */ /* 0x000fe20008000000 */
[----:B------:R-:W-:-:S02]  /*08f0*/  SEL R4, R4, 0x3c0, !P2 ;  /* 0x000003c004047807 */ /* 0x000fc40005000000 */
[----:B------:R-:W-:Y:S01]  /*0900*/  LEA R3, R5, UR4, 0x1 ;  /* 0x0000000405037c11 */ /* 0x000fe2000f8e08ff */
[--C-:B------:R-:W-:Y:S01]  /*0910*/  IMAD.IADD R7, R2, 0x1, R8.reuse ;  /* 0x0000000102077824 */ /* 0x100fe200078e0208 */
[----:B------:R-:W-:Y:S01]  /*0920*/  STL [R1+0x20], R8 ;  /* 0x0000200801007387 */ /* 0x000fe20000100800 */
[----:B------:R-:W-:Y:S01]  /*0930*/  IMAD.IADD R5, R221, 0x1, R8 ;  /* 0x00000001dd057824 */ /* 0x000fe200078e0208 */
[----:B------:R-:W-:Y:S01]  /*0940*/  LEA R218, R218, UR4, 0x1 ;  /* 0x00000004dada7c11 */ /* 0x000fe2000f8e08ff */
[C---:B------:R-:W-:Y:S01]  /*0950*/  VIADD R11, R8.reuse, 0x420 ;  /* 0x00000420080b7836 */ /* 0x040fe20000000000 */
[----:B------:R-:W-:Y:S01]  /*0960*/  STL [R1+0x34], R7 ;  /* 0x0000340701007387 */ /* 0x000fe20000100800 */
[C---:B------:R-:W-:Y:S02]  /*0970*/  IMAD.IADD R0, R8.reuse, 0x1, R4 ;  /* 0x0000000108007824 */ /* 0x040fe400078e0204 */
[C---:B------:R-:W-:Y:S01]  /*0980*/  @P1 VIADD R11, R8.reuse, 0x3e0 ;  /* 0x000003e0080b1836 */ /* 0x040fe20000000000 */
[----:B------:R2:W-:Y:S01]  /*0990*/  STL [R1+0x54], R5 ;  /* 0x0000540501007387 */ /* 0x0005e20000100800 */
[----:B------:R-:W-:-:S02]  /*09a0*/  VIADD R10, R8, 0x2420 ;  /* 0x00002420080a7836 */ /* 0x000fc40000000000 */
[C---:B------:R-:W-:Y:S01]  /*09b0*/  VIADD R9, R8.reuse, 0x2040 ;  /* 0x0000204008097836 */ /* 0x040fe20000000000 */
[----:B------:R-:W-:Y:S01]  /*09c0*/  STL [R1+0x30], R0 ;  /* 0x0000300001007387 */ /* 0x000fe20000100800 */
[C---:B------:R-:W-:Y:S02]  /*09d0*/  @P1 VIADD R10, R8.reuse, 0x23e0 ;  /* 0x000023e0080a1836 */ /* 0x040fe40000000000 */
[----:B------:R-:W-:Y:S01]  /*09e0*/  @P2 VIADD R9, R8, 0x1fc0 ;  /* 0x00001fc008092836 */ /* 0x000fe20000000000 */
[----:B------:R-:W-:Y:S01]  /*09f0*/  STL [R1+0x3c], R11 ;  /* 0x00003c0b01007387 */ /* 0x000fe20000100800 */
[----:B------:R-:W-:Y:S02]  /*0a00*/  IMAD.IADD R217, R218, 0x1, R2 ;  /* 0x00000001dad97824 */ /* 0x000fe400078e0202 */
[C---:B-1----:R-:W-:Y:S02]  /*0a10*/  VIADD R6, R8.reuse, 0x2020 ;  /* 0x0000202008067836 */ /* 0x042fe40000000000 */
[----:B------:R-:W-:-:S02]  /*0a20*/  @P1 VIADD R6, R8, 0x1fe0 ;  /* 0x00001fe008061836 */ /* 0x000fc40000000000 */
[C---:B------:R-:W-:Y:S02]  /*0a30*/  IMAD.IADD R220, R218.reuse, 0x1, R219 ;  /* 0x00000001dadc7824 */ /* 0x040fe400078e02db */
[----:B------:R-:W-:Y:S01]  /*0a40*/  IMAD.IADD R178, R181, 0x1, R178 ;  /* 0x00000001b5b27824 */ /* 0x000fe200078e02b2 */
[----:B------:R-:W-:Y:S01]  /*0a50*/  STL [R1+0x24], R6 ;  /* 0x0000240601007387 */ /* 0x000fe20000100800 */
[----:B------:R-:W-:Y:S02]  /*0a60*/  IMAD.IADD R219, R219, 0x1, R217 ;  /* 0x00000001dbdb7824 */ /* 0x000fe400078e02d9 */
[----:B------:R-:W-:Y:S01]  /*0a70*/  IMAD.IADD R181, R181, 0x1, R180 ;  /* 0x00000001b5b57824 */ /* 0x000fe200078e02b4 */
[----:B------:R-:W-:Y:S01]  /*0a80*/  STL [R1+0x38], R10 ;  /* 0x0000380a01007387 */ /* 0x000fe20000100800 */
[----:B------:R-:W-:Y:S02]  /*0a90*/  IMAD.IADD R224, R218, 0x1, R221 ;  /* 0x00000001dae07824 */ /* 0x000fe400078e02dd */
[C---:B--2---:R-:W-:Y:S01]  /*0aa0*/  VIADD R5, R8.reuse, 0x2440 ;  /* 0x0000244008057836 */ /* 0x044fe20000000000 */
[----:B------:R-:W-:Y:S01]  /*0ab0*/  STL [R1+0x2c], R9 ;  /* 0x00002c0901007387 */ /* 0x000fe20000100800 */
[----:B------:R-:W-:-:S02]  /*0ac0*/  @P2 VIADD R5, R8, 0x23c0 ;  /* 0x000023c008052836 */ /* 0x000fc40000000000 */
[----:B------:R-:W-:Y:S02]  /*0ad0*/  IMAD.IADD R223, R220, 0x1, R221 ;  /* 0x00000001dcdf7824 */ /* 0x000fe400078e02dd */
[C---:B------:R-:W-:Y:S01]  /*0ae0*/  IMAD.IADD R222, R221.reuse, 0x1, R217 ;  /* 0x00000001ddde7824 */ /* 0x040fe200078e02d9 */
[----:B------:R1:W-:Y:S01]  /*0af0*/  STL [R1+0x28], R5 ;  /* 0x0000280501007387 */ /* 0x0003e20000100800 */
[----:B------:R-:W-:Y:S02]  /*0b00*/  IMAD.IADD R180, R180, 0x1, R178 ;  /* 0x00000001b4b47824 */ /* 0x000fe400078e02b2 */
[C---:B-1----:R-:W-:Y:S02]  /*0b10*/  IMAD.IADD R5, R221.reuse, 0x1, R7 ;  /* 0x00000001dd057824 */ /* 0x042fe400078e0207 */
[C---:B------:R-:W-:Y:S02]  /*0b20*/  IMAD.IADD R7, R221.reuse, 0x1, R0 ;  /* 0x00000001dd077824 */ /* 0x040fe400078e0200 */
[----:B------:R-:W-:Y:S01]  /*0b30*/  IMAD.SHL.U32 R0, R184, 0x2, RZ ;  /* 0x00000002b8007824 */ /* 0x000fe200078e00ff */
[----:B------:R1:W-:Y:S01]  /*0b40*/  STL [R1+0x50], R5 ;  /* 0x0000500501007387 */ /* 0x0003e20000100800 */
[----:B------:R-:W-:-:S02]  /*0b50*/  IMAD.IADD R221, R221, 0x1, R219 ;  /* 0x00000001dddd7824 */ /* 0x000fc400078e02db */
[----:B------:R-:W-:Y:S01]  /*0b60*/  VIADD R186, R0, UR5 ;  /* 0x0000000500ba7c36 */ /* 0x000fe20008000000 */
[----:B------:R2:W-:Y:S01]  /*0b70*/  STL [R1+0x4c], R7 ;  /* 0x00004c0701007387 */ /* 0x0005e20000100800 */
[--C-:B-1----:R-:W-:Y:S02]  /*0b80*/  IMAD.IADD R5, R2, 0x1, R6.reuse ;  /* 0x0000000102057824 */ /* 0x102fe400078e0206 */
[----:B------:R-:W-:-:S03]  /*0b90*/  IMAD.IADD R2, R4, 0x1, R6 ;  /* 0x0000000104027824 */ /* 0x000fc600078e0206 */
[----:B------:R2:W-:Y:S04]  /*0ba0*/  STL [R1+0x48], R5 ;  /* 0x0000480501007387 */ /* 0x0005e80000100800 */
[----:B------:R2:W-:Y:S02]  /*0bb0*/  STL [R1+0x44], R2 ;  /* 0x0000440201007387 */ /* 0x0005e40000100800 */
.L_x_406:
        /* <DEDUP_REMOVED lines=16> */
[----:B-1----:R-:W-:Y:S01]  /*0cc0*/  IMAD.U32 R4, RZ, RZ, UR8 ;  /* 0x00000008ff047e24 */ /* 0x002fe2000f8e00ff */
[----:B------:R-:W-:Y:S01]  /*0cd0*/  UISETP.NE.U32.AND UP0, UPT, UR14, URZ, UPT ;  /* 0x0000003f0e00728c */ /* 0x000fe2000bf05070 */
[----:B------:R-:W-:Y:S01]  /*0ce0*/  IMAD.U32 R6, RZ, RZ, UR12 ;  /* 0x0000000cff067e24 */ /* 0x000fe2000f8e00ff */
[----:B------:R-:W-:-:S02]  /*0cf0*/  @UP4 UIADD3.X UR13, UR5, UR7, URZ, UP1, !UPT ;  /* 0x00000007050d4290 */ /* 0x000fc40008ffe43f */
[----:B------:R-:W-:Y:S01]  /*0d00*/  UIADD3.X UR14, UR5, UR15, URZ, UP2, !UPT ;  /* 0x0000000f050e7290 */ /* 0x000fe200097fe43f */
[----:B--2---:R-:W-:Y:S01]  /*0d10*/  IMAD.U32 R5, RZ, RZ, UR9 ;  /* 0x00000009ff057e24 */ /* 0x004fe2000f8e00ff */
[----:B------:R-:W-:Y:S01]  /*0d20*/  UISETP.NE.AND.EX UP2, UPT, UR15, URZ, UPT, UP0 ;  /* 0x0000003f0f00728c */ /* 0x000fe2000bf45300 */
[----:B------:R-:W-:Y:S02]  /*0d30*/  ULDC.64 UR6, c[0x0][0x2f8] ;  /* 0x0000be0000067ab9 */ /* 0x000fe40000000a00 */
[----:B------:R-:W-:Y:S01]  /*0d40*/  ULDC.U8 UR15, c[0x0][0x3c2] ;  /* 0x0000f080000f7ab9 */ /* 0x000fe20000000000 */
[----:B------:R-:W-:Y:S01]  /*0d50*/  IMAD.U32 R7, RZ, RZ, UR13 ;  /* 0x0000000dff077e24 */ /* 0x000fe2000f8e00ff */
[----:B------:R-:W-:Y:S01]  /*0d60*/  UISETP.NE.AND UP1, UPT, UR15, URZ, UPT ;  /* 0x0000003f0f00728c */ /* 0x000fe2000bf25270 */
[----:B------:R-:W-:Y:S01]  /*0d70*/  PLOP3.LUT P3, PT, PT, PT, UP2, 0x80, 0x0 ;  /* 0x000000000000781c */ /* 0x000fe20003f6f028 */
[----:B------:R-:W-:Y:S02]  /*0d80*/  UISETP.EQ.U32.AND UP4, UPT, UR6, URZ, UPT ;  /* 0x0000003f0600728c */ /* 0x000fe4000bf82070 */
[----:B---34-:R-:W2:Y:S02]  /*0d90*/  @P1 LDG.E R8, desc[UR10][R6.64] ;  /* 0x0000000a06081981 */ /* 0x018ea4000c1e1900 */
[----:B------:R-:W-:-:S02]  /*0da0*/  UISETP.EQ.OR.EX UP4, UPT, UR7, URZ, !UP1, UP4 ;  /* 0x0000003f0700728c */ /* 0x000fc4000cf82740 */
[----:B------:R-:W-:-:S04]  /*0db0*/  UIADD3 UR8, UP0, UR17, UR6, URZ ;  /* 0x0000000611087290 */ /* 0x000fc8000ff1e03f */
[----:B------:R-:W-:Y:S01]  /*0dc0*/  PLOP3.LUT P2, PT, PT, PT, UP4, 0x80, 0x0 ;  /* 0x000000000000781c */ /* 0x000fe20003f4f048 */
[----:B------:R-:W-:Y:S01]  /*0dd0*/  UIADD3.X UR5, UR5, UR7, URZ, UP0, !UPT ;  /* 0x0000000705057290 */ /* 0x000fe200087fe43f */
[----:B------:R1:W3:Y:S02]  /*0de0*/  @P0 LDG.E R6, desc[UR10][R4.64] ;  /* 0x0000000a04060981 */ /* 0x0002e4000c1e1900 */
[----:B-1----:R-:W-:Y:S02]  /*0df0*/  IMAD.U32 R4, RZ, RZ, UR16 ;  /* 0x00000010ff047e24 */ /* 0x002fe4000f8e00ff */
[----:B------:R-:W-:-:S05]  /*0e00*/  IMAD.U32 R5, RZ, RZ, UR14 ;  /* 0x0000000eff057e24 */ /* 0x000fca000f8e00ff */
[----:B------:R-:W4:Y:S04]  /*0e10*/  @P3 LDG.E R7, desc[UR10][R4.64] ;  /* 0x0000000a04073981 */ /* 0x000f28000c1e1900 */
[----:B-----5:R1:W5:Y:S02]  /*0e20*/  @P3 LDG.E R0, desc[UR10][R4.64+0x4] ;  /* 0x0000040a04003981 */ /* 0x020364000c1e1900 */
[----:B-1----:R-:W-:Y:S01]  /*0e30*/  IMAD.U32 R4, RZ, RZ, UR8 ;  /* 0x00000008ff047e24 */ /* 0x002fe2000f8e00ff */
[----:B------:R-:W-:Y:S01]  /*0e40*/  UMOV UR26, URZ ;  /* 0x0000003f001a7c82 */ /* 0x000fe20008000000 */
[----:B------:R-:W-:Y:S01]  /*0e50*/  IMAD.U32 R5, RZ, RZ, UR5 ;  /* 0x00000005ff057e24 */ /* 0x000fe2000f8e00ff */
[----:B------:R-:W-:-:S04]  /*0e60*/  @!UP3 ULDC.64 UR8, c[0x0][0x318] ;  /* 0x0000c6000008bab9 */ /* 0x000fc80000000a00 */
[----:B------:R-:W5:Y:S01]  /*0e70*/  @!P2 LDG.E R2, desc[UR10][R4.64] ;  /* 0x0000000a0402a981 */ /* 0x000f62000c1e1900 */
[----:B------:R-:W-:Y:S01]  /*0e80*/  @!UP3 UISETP.NE.U32.AND UP0, UPT, UR8, URZ, UPT ;  /* 0x0000003f0800b28c */ /* 0x000fe2000bf05070 */
[----:B------:R-:W-:Y:S01]  /*0e90*/  UMOV UR5, 0xffffffff ;  /* 0xffffffff00057882 */ /* 0x000fe20000000000 */
[----:B------:R-:W-:Y:S02]  /*0ea0*/  UMOV UR35, 0xffffffff ;  /* 0xffffffff00237882 */ /* 0x000fe40000000000 */
[----:B------:R-:W-:Y:S02]  /*0eb0*/  @!UP3 UISETP.NE.AND.EX UP0, UPT, UR9, URZ, UPT, UP0 ;  /* 0x0000003f0900b28c */ /* 0x000fe4000bf05300 */
[----:B------:R-:W-:Y:S01]  /*0ec0*/  USHF.L.U32 UR30, UR21, 0x7, URZ ;  /* 0x00000007151e7899 */ /* 0x000fe2000800063f */
[----:B--2---:R-:W-:Y:S02]  /*0ed0*/  @P1 R2UR UR26, R8 ;  /* 0x00000000081a12ca */ /* 0x004fe400000e0000 */
[----:B---3--:R-:W-:-:S02]  /*0ee0*/  @P0 R2UR UR16, R6 ;  /* 0x00000000061002ca */ /* 0x008fc400000e0000 */
[----:B------:R-:W-:Y:S01]  /*0ef0*/  ISETP.NE.U32.AND P0, PT, RZ, UR6, PT ;  /* 0x00000006ff007c0c */ /* 0x000fe2000bf05070 */
[----:B------:R-:W-:-:S03]  /*0f00*/  @!UP3 ULDC UR6, c[0x0][0x2cc] ;  /* 0x0000b3000006bab9 */ /* 0x000fc60000000800 */
[----:B------:R-:W-:Y:S01]  /*0f10*/  ISETP.NE.AND.EX P0, PT, RZ, UR7, PT, P0 ;  /* 0x00000007ff007c0c */ /* 0x000fe2000bf05300 */
[----:B------:R-:W-:-:S03]  /*0f20*/  @!UP3 USEL UR7, UR6, URZ, UP0 ;  /* 0x0000003f0607b287 */ /* 0x000fc60008000000 */
[----:B------:R-:W-:-:S03]  /*0f30*/  ULDC UR6, c[0x0][0x2c8] ;  /* 0x0000b20000067ab9 */ /* 0x000fc60000000800 */
        /* <DEDUP_REMOVED lines=11> */
.L_x_330:
[----:B------:R-:W-:Y:S02]  /*0ff0*/  @!UP3 UIADD3 UR16, UR7, UR6, -UR26 ;  /* 0x000000060710b290 */ /* 0x000fe4000fffe81a */
[----:B------:R-:W-:Y:S02]  /*1000*/  @UP2 UIADD3 UR32, UR8, -UR5, URZ ;  /* 0x8000000508202290 */ /* 0x000fe4000fffe03f */
[----:B------:R-:W-:-:S05]  /*1010*/  UISETP.GT.AND UP0, UPT, UR16, UR30, UPT ;  /* 0x0000001e1000728c */ /* 0x000fca000bf04270 */
[----:B------:R-:W-:Y:S01]  /*1020*/  @!UP2 ULDC UR32, c[0x0][0x2c4] ;  /* 0x0000b1000020aab9 */ /* 0x000fe20000000800 */
[----:B------:R-:W-:-:S13]  /*1030*/  PLOP3.LUT P0, PT, PT, PT, UP0, 0x80, 0x0 ;  /* 0x000000000000781c */ /* 0x000fda0003f0f008 */
[----:B------:R-:W-:Y:S05]  /*1040*/  @!P0 BRA `(.L_x_331) ;  /* 0x000000a8003c8947 */ /* 0x000fea0003800000 */
[----:B------:R-:W1:Y:S01]  /*1050*/  LDC R7, c[0x0][0x278] ;  /* 0x00009e00ff077b82 */ /* 0x000e620000000800 */
[----:B------:R-:W-:Y:S01]  /*1060*/  IABS R2, UR56 ;  /* 0x0000003800027c13 */ /* 0x000fe20008000000 */
[----:B------:R-:W-:Y:S01]  /*1070*/  UISETP.NE.AND UP1, UPT, UR5, -0x1, UPT ;  /* 0xffffffff0500788c */ /* 0x000fe2000bf25270 */
[----:B------:R-:W-:Y:S01]  /*1080*/  ULDC.64 UR6, c[0x0][0x228] ;  /* 0x00008a0000067ab9 */ /* 0x000fe20000000a00 */
[----:B------:R-:W-:Y:S01]  /*1090*/  ULDC.64 UR8, c[0x0][0x488] ;  /* 0x0001220000087ab9 */ /* 0x000fe20000000a00 */
[----:B------:R-:W-:-:S03]  /*10a0*/  UIMAD.WIDE.U32 UR22, UR45, UR6, URZ ;  /* 0x000000062d1672a5 */ /* 0x000fc6000f8e003f */
[----:B------:R-:W2:Y:S01]  /*10b0*/  S2UR UR12, SR_CTAID.X ;  /* 0x00000000000c79c3 */ /* 0x000ea20000002500 */
[----:B------:R-:W-:Y:S02]  /*10c0*/  UIMAD UR6, UR57, UR6, URZ ;  /* 0x00000006390672a4 */ /* 0x000fe4000f8e023f */
[----:B------:R-:W-:Y:S02]  /*10d0*/  UIADD3 UR17, UR32, 0x7f, URZ ;  /* 0x0000007f20117890 */ /* 0x000fe4000fffe03f */
[----:B------:R-:W-:Y:S01]  /*10e0*/  UISETP.NE.AND UP0, UPT, UR35, -0x1, UPT ;  /* 0xffffffff2300788c */ /* 0x000fe2000bf05270 */
[----:B------:R-:W-:Y:S01]  /*10f0*/  ULDC UR58, c[0x0][0x2d4] ;  /* 0x0000b500003a7ab9 */ /* 0x000fe20000000800 */
[----:B------:R-:W-:Y:S02]  /*1100*/  USHF.R.S32.HI UR27, URZ, 0x1f, UR17 ;  /* 0x0000001f3f1b7899 */ /* 0x000fe40008011411 */
[----:B------:R-:W-:Y:S02]  /*1110*/  UIMAD UR33, UR45, UR7, UR6 ;  /* 0x000000072d2172a4 */ /* 0x000fe4000f8e0206 */
[----:B------:R-:W-:Y:S01]  /*1120*/  USHF.R.S32.HI UR34, URZ, 0x1f, UR58 ;  /* 0x0000001f3f227899 */ /* 0x000fe2000801143a */
[----:B------:R-:W-:Y:S01]  /*1130*/  @!UP1 ULDC.64 UR6, c[0x0][0x418] ;  /* 0x0001060000069ab9 */ /* 0x000fe20000000a00 */
[----:B------:R-:W-:Y:S01]  /*1140*/  ULEA.HI UR27, UR27, UR17, URZ, 0x7 ;  /* 0x000000111b1b7291 */ /* 0x000fe2000f8f383f */
[----:B-1----:R-:W-:Y:S01]  /*1150*/  IABS R6, R7 ;  /* 0x0000000700067213 */ /* 0x002fe20000000000 */
[----:B------:R-:W-:Y:S01]  /*1160*/  ULDC.64 UR24, c[0x0][0x240] ;  /* 0x0000900000187ab9 */ /* 0x000fe20000000a00 */
[----:B------:R-:W-:Y:S01]  /*1170*/  UIMAD UR17, UR34, UR45, URZ ;  /* 0x0000002d221172a4 */ /* 0x000fe2000f8e023f */
[----:B------:R-:W-:Y:S01]  /*1180*/  ISETP.NE.AND P3, PT, R7, RZ, PT ;  /* 0x000000ff0700720c */ /* 0x000fe20003f65270 */
[----:B------:R-:W1:Y:S01]  /*1190*/  I2F.RP R4, R6 ;  /* 0x0000000600047306 */ /* 0x000e620000209400 */
[----:B------:R-:W-:Y:S01]  /*11a0*/  ULDC UR60, c[0x0][0x2dc] ;  /* 0x0000b700003c7ab9 */ /* 0x000fe20000000800 */
[----:B------:R-:W-:Y:S01]  /*11b0*/  ULDC UR59, c[0x0][0x270] ;  /* 0x00009c00003b7ab9 */ /* 0x000fe20000000800 */
[----:B------:R-:W-:-:S02]  /*11c0*/  UIMAD.WIDE.U32 UR18, UR5, UR24, URZ ;  /* 0x00000018051272a5 */ /* 0x000fc4000f8e003f */
[----:B--2---:R-:W-:Y:S02]  /*11d0*/  UIMAD.WIDE.U32 UR28, UR12, UR8, URZ ;  /* 0x000000080c1c72a5 */ /* 0x004fe4000f8e003f */
[----:B------:R-:W-:Y:S02]  /*11e0*/  @UP0 UIADD3 UR20, UR26, UR35, URZ ;  /* 0x000000231a140290 */ /* 0x000fe4000fffe03f */
[----:B------:R-:W-:Y:S02]  /*11f0*/  UIMAD UR47, UR12, UR9, UR29 ;  /* 0x000000090c2f72a4 */ /* 0x000fe4000f8e021d */
[----:B------:R-:W-:Y:S01]  /*1200*/  USHF.L.U32 UR12, UR45, 0x7, URZ ;  /* 0x000000072d0c7899 */ /* 0x000fe2000800063f */
[----:B------:R-:W-:Y:S01]  /*1210*/  @UP1 ULDC.64 UR8, c[0x0][0x420] ;  /* 0x0001080000081ab9 */ /* 0x000fe20000000a00 */
[----:B------:R-:W-:Y:S01]  /*1220*/  UIMAD.WIDE.U32 UR14, UR45, UR58, URZ ;  /* 0x0000003a2d0e72a5 */ /* 0x000fe2000f8e003f */
[----:B-1----:R-:W1:Y:S01]  /*1230*/  MUFU.RCP R4, R4 ;  /* 0x0000000400047308 */ /* 0x002e620000001000 */
[----:B------:R-:W-:-:S02]  /*1240*/  @UP1 UIMAD.WIDE.U32 UR42, UR5, UR8, URZ ;  /* 0x00000008052a12a5 */ /* 0x000fc4000f8e003f */
[----:B------:R-:W-:Y:S02]  /*1250*/  @!UP1 UIMAD UR8, UR57, UR6, URZ ;  /* 0x00000006390892a4 */ /* 0x000fe4000f8e023f */
[----:B------:R-:W-:Y:S02]  /*1260*/  USEL UR36, UR12, URZ, UP2 ;  /* 0x0000003f0c247287 */ /* 0x000fe40009000000 */
[----:B------:R-:W-:Y:S01]  /*1270*/  @UP1 UIMAD UR50, UR5, UR9, UR43 ;  /* 0x00000009053212a4 */ /* 0x000fe2000f8e022b */
[----:B------:R-:W-:Y:S01]  /*1280*/  ULDC.U8 UR12, c[0x0][0x480] ;  /* 0x00012000000c7ab9 */ /* 0x000fe20000000000 */
[----:B------:R-:W-:Y:S02]  /*1290*/  @!UP1 UIMAD UR41, UR45, UR7, UR8 ;  /* 0x000000072d2992a4 */ /* 0x000fe4000f8e0208 */
[----:B------:R-:W-:Y:S02]  /*12a0*/  UIMAD.WIDE UR8, UR60, UR59, URZ ;  /* 0x0000003b3c0872a5 */ /* 0x000fe4000f8e023f */
[----:B------:R-:W-:-:S02]  /*12b0*/  UISETP.NE.AND UP4, UPT, UR12, URZ, UPT ;  /* 0x0000003f0c00728c */ /* 0x000fc4000bf85270 */
[----:B------:R-:W-:Y:S01]  /*12c0*/  UIMAD UR17, UR57, UR58, UR17 ;  /* 0x0000003a391172a4 */ /* 0x000fe2000f8e0211 */
[----:B-1----:R-:W-:Y:S01]  /*12d0*/  VIADD R4, R4, 0xffffffe ;  /* 0x0ffffffe04047836 */ /* 0x002fe20000000000 */
[----:B------:R-:W-:Y:S01]  /*12e0*/  @UP0 ULDC.64 UR12, c[0x0][0x248] ;  /* 0x00009200000c0ab9 */ /* 0x000fe20000000a00 */
[----:B------:R-:W-:Y:S02]  /*12f0*/  USEL UR55, UR22, UR18, !UP1 ;  /* 0x0000001216377287 */ /* 0x000fe4000c800000 */
[----:B------:R-:W1:Y:S01]  /*1300*/  F2I.FTZ.U32.TRUNC.NTZ R5, R4 ;  /* 0x0000000400057305 */ /* 0x000e62000021f000 */
[----:B------:R-:W-:Y:S02]  /*1310*/  UIADD3 UR48, UR23, UR33, URZ ;  /* 0x0000002117307290 */ /* 0x000fe4000fffe03f */
[----:B------:R-:W-:Y:S02]  /*1320*/  UIMAD UR31, UR5, UR25, URZ ;  /* 0x00000019051f72a4 */ /* 0x000fe4000f8e023f */
[----:B------:R-:W-:-:S02]  /*1330*/  @UP0 UIMAD.WIDE.U32 UR22, UR20, UR12, URZ ;  /* 0x0000000c141602a5 */ /* 0x000fc4000f8e003f */
[----:B------:R-:W-:Y:S02]  /*1340*/  @UP0 UIMAD UR44, UR20, UR13, URZ ;  /* 0x0000000d142c02a4 */ /* 0x000fe4000f8e023f */
[----:B------:R-:W-:Y:S02]  /*1350*/  UIMAD UR20, UR9, UR14, URZ ;  /* 0x0000000e091472a4 */ /* 0x000fe4000f8e023f */
[----:B------:R-:W-:Y:S02]  /*1360*/  UIADD3 UR17, UR15, UR17, URZ ;  /* 0x000000110f117290 */ /* 0x000fe4000fffe03f */
[----:B------:R-:W-:Y:S01]  /*1370*/  @UP1 UIADD3 UR48, UR19, UR31, URZ ;  /* 0x0000001f13301290 */ /* 0x000fe2000fffe03f */
[----:B-1----:R-:W-:Y:S01]  /*1380*/  IMAD.MOV R0, RZ, RZ, -R5 ;  /* 0x000000ffff007224 */ /* 0x002fe200078e0a05 */
[----:B------:R-:W-:Y:S01]  /*1390*/  UIMAD.WIDE.U32 UR18, UR8, UR14, URZ ;  /* 0x0000000e081272a5 */ /* 0x000fe2000f8e003f */
[----:B------:R-:W-:Y:S01]  /*13a0*/  IMAD.MOV.U32 R4, RZ, RZ, RZ ;  /* 0x000000ffff047224 */ /* 0x000fe200078e00ff */
[----:B------:R-:W-:Y:S01]  /*13b0*/  UIMAD UR17, UR8, UR17, UR20 ;  /* 0x00000011081172a4 */ /* 0x000fe2000f8e0214 */
[----:B------:R-:W-:Y:S01]  /*13c0*/  IMAD R0, R0, R6, RZ ;  /* 0x0000000600007224 */ /* 0x000fe200078e02ff */
[----:B------:R-:W-:-:S02]  /*13d0*/  UIMAD.WIDE.U32 UR14, UR8, UR5, URZ ;  /* 0x00000005080e72a5 */ /* 0x000fc4000f8e003f */
[----:B------:R-:W-:Y:S01]  /*13e0*/  ULOP3.LUT UR20, UR27, 0xffffff80, URZ, 0xc0, !UPT ;  /* 0xffffff801b147892 */ /* 0x000fe2000f8ec03f */
[----:B------:R-:W-:Y:S01]  /*13f0*/  IMAD.HI.U32 R0, R5, R0, R4 ;  /* 0x0000000005007227 */ /* 0x000fe200078e0004 */
[----:B------:R-:W-:Y:S02]  /*1400*/  @!UP1 UIMAD.WIDE.U32 UR38, UR45, UR6, URZ ;  /* 0x000000062d2692a5 */ /* 0x000fe4000f8e003f */
[----:B------:R-:W-:Y:S02]  /*1410*/  UIADD3 UR46, UR19, UR17, URZ ;  /* 0x00000011132e7290 */ /* 0x000fe4000fffe03f */
[----:B------:R-:W-:Y:S01]  /*1420*/  USHF.L.U64.HI UR6, UR45, 0x7, UR57 ;  /* 0x000000072d067899 */ /* 0x000fe20008010239 */
[----:B------:R-:W-:Y:S01]  /*1430*/  IMAD.HI.U32 R0, R0, R2, RZ ;  /* 0x0000000200007227 */ /* 0x000fe200078e00ff */
[----:B------:R-:W-:Y:S02]  /*1440*/  USEL UR54, UR18, UR14, !UP1 ;  /* 0x0000000e12367287 */ /* 0x000fe4000c800000 */
[----:B------:R-:W-:-:S02]  /*1450*/  UIMAD UR17, UR9, UR5, URZ ;  /* 0x00000005091172a4 */ /* 0x000fc4000f8e023f */
[----:B------:R-:W-:Y:S01]  /*1460*/  IADD3 R4, -R0, RZ, RZ ;  /* 0x000000ff00047210 */ /* 0x000fe20007ffe1ff */
[----:B------:R-:W-:Y:S01]  /*1470*/  ULDC.U8 UR7, c[0x0][0x3d8] ;  /* 0x0000f60000077ab9 */ /* 0x000fe20000000000 */
[----:B------:R-:W-:Y:S02]  /*1480*/  UIADD3 UR14, UR20, -0x80, URZ ;  /* 0xffffff80140e7890 */ /* 0x000fe4000fffe03f */
[----:B------:R-:W-:Y:S01]  /*1490*/  UISETP.NE.AND UP3, UPT, UR7, URZ, UPT ;  /* 0x0000003f0700728c */ /* 0x000fe2000bf65270 */
[C---:B------:R-:W-:Y:S01]  /*14a0*/  IMAD R2, R6.reuse, R4, R2 ;  /* 0x0000000406027224 */ /* 0x040fe200078e0202 */
[----:B------:R-:W-:Y:S02]  /*14b0*/  USEL UR37, UR6, URZ, UP2 ;  /* 0x0000003f06257287 */ /* 0x000fe40009000000 */
[----:B------:R-:W-:Y:S02]  /*14c0*/  @UP1 UIADD3 UR46, UR15, UR17, URZ ;  /* 0x000000110f2e1290 */ /* 0x000fe4000fffe03f */
[----:B------:R-:W-:Y:S01]  /*14d0*/  ISETP.GT.U32.AND P1, PT, R6, R2, PT ;  /* 0x000000020600720c */ /* 0x000fe20003f24070 */
[----:B------:R-:W-:-:S02]  /*14e0*/  USHF.R.S32.HI UR34, URZ, 0x1f, UR14 ;  /* 0x0000001f3f227899 */ /* 0x000fc4000801140e */
[----:B------:R-:W-:Y:S01]  /*14f0*/  UIADD3 UR15, UP2, UR14, UR36, URZ ;  /* 0x000000240e0f7290 */ /* 0x000fe2000ff5e03f */
[----:B------:R-:W-:Y:S01]  /*1500*/  ULDC UR61, c[0x0][0x2c4] ;  /* 0x0000b100003d7ab9 */ /* 0x000fe20000000800 */
[----:B------:R-:W-:Y:S02]  /*1510*/  @UP0 UIADD3 UR29, UR26, UR35, URZ ;  /* 0x000000231a1d0290 */ /* 0x000fe4000fffe03f */
[----:B------:R-:W-:Y:S02]  /*1520*/  UIADD3.X UR17, UR34, UR37, URZ, UP2, !UPT ;  /* 0x0000002522117290 */ /* 0x000fe400097fe43f */
[----:B------:R-:W-:Y:S01]  /*1530*/  UIMAD UR9, UR9, UR15, URZ ;  /* 0x0000000f090972a4 */ /* 0x000fe2000f8e023f */
[----:B------:R-:W-:-:S03]  /*1540*/  @UP0 ULDC.64 UR6, c[0x0][0x250] ;  /* 0x0000940000060ab9 */ /* 0x000fc60000000a00 */
[----:B------:R-:W-:Y:S01]  /*1550*/  @!P1 IMAD.IADD R2, R2, 0x1, -R6 ;  /* 0x0000000102029824 */ /* 0x000fe200078e0a06 */
[----:B------:R-:W-:Y:S01]  /*1560*/  UIMAD UR20, UR8, UR17, UR9 ;  /* 0x00000011081472a4 */ /* 0x000fe2000f8e0209 */
[----:B------:R-:W-:Y:S01]  /*1570*/  @!P1 VIADD R0, R0, 0x1 ;  /* 0x0000000100009836 */ /* 0x000fe20000000000 */
[----:B------:R-:W-:Y:S01]  /*1580*/  PLOP3.LUT P1, PT, PT, PT, UP0, 0x80, 0x0 ;  /* 0x000000000000781c */ /* 0x000fe20003f2f008 */
[----:B------:R-:W-:Y:S01]  /*1590*/  @UP3 UIMAD UR17, UR45, UR61, URZ ;  /* 0x0000003d2d1132a4 */ /* 0x000fe2000f8e023f */
[----:B------:R-:W-:Y:S01]  /*15a0*/  ISETP.GE.U32.AND P0, PT, R2, R6, PT ;  /* 0x000000060200720c */ /* 0x000fe20003f06070 */
[----:B------:R-:W-:Y:S01]  /*15b0*/  @UP0 UIMAD.WIDE.U32 UR18, UR29, UR6, URZ ;  /* 0x000000061d1202a5 */ /* 0x000fe2000f8e003f */
[----:B------:R-:W-:Y:S01]  /*15c0*/  LOP3.LUT R2, R7, UR56, RZ, 0x3c, !PT ;  /* 0x0000003807027c12 */ /* 0x000fe2000f8e3cff */
[----:B------:R-:W-:Y:S02]  /*15d0*/  UIMAD.WIDE.U32 UR36, UR8, UR15, URZ ;  /* 0x0000000f082472a5 */ /* 0x000fe4000f8e003f */
[----:B------:R-:W-:Y:S01]  /*15e0*/  @UP3 USEL UR15, UR17, UR5, !UP1 ;  /* 0x00000005110f3287 */ /* 0x000fe2000c800000 */
[----:B------:R-:W-:Y:S01]  /*15f0*/  ISETP.GE.AND P2, PT, R2, RZ, PT ;  /* 0x000000ff0200720c */ /* 0x000fe20003f46270 */
[----:B------:R-:W-:-:S02]  /*1600*/  UIMAD UR49, UR56, UR60, URZ ;  /* 0x0000003c383172a4 */ /* 0x000fc4000f8e023f */
[----:B------:R-:W-:Y:S02]  /*1610*/  @UP0 UIMAD UR29, UR29, UR7, URZ ;  /* 0x000000071d1d02a4 */ /* 0x000fe4000f8e023f */
[----:B------:R-:W-:Y:S02]  /*1620*/  @!UP3 UIMAD UR9, UR45, UR59, UR56 ;  /* 0x0000003b2d09b2a4 */ /* 0x000fe4000f8e0238 */
[----:B------:R-:W-:Y:S01]  /*1630*/  @P0 IADD3 R0, R0, 0x1, RZ ;  /* 0x0000000100000810 */ /* 0x000fe20007ffe0ff */
[----:B------:R-:W-:Y:S01]  /*1640*/  @!UP1 UIADD3 UR50, UR39, UR41, URZ ;  /* 0x0000002927329290 */ /* 0x000fe2000fffe03f */
[----:B------:R-:W-:Y:S01]  /*1650*/  PLOP3.LUT P0, PT, PT, PT, UP3, 0x80, 0x0 ;  /* 0x000000000000781c */ /* 0x000fe20003f0f038 */
[----:B------:R-:W-:Y:S01]  /*1660*/  @UP3 ULDC UR8, c[0x0][0x2e4] ;  /* 0x0000b90000083ab9 */ /* 0x000fe20000000800 */
[----:B------:R-:W-:Y:S01]  /*1670*/  USHF.R.S32.HI UR41, URZ, 0x7, UR27 ;  /* 0x000000073f297899 */ /* 0x000fe2000801141b */
[----:B------:R-:W-:Y:S01]  /*1680*/  IMAD.MOV.U32 R12, RZ, RZ, R0 ;  /* 0x000000ffff0c7224 */ /* 0x000fe200078e0000 */
[----:B------:R-:W-:-:S02]  /*1690*/  @UP3 UIMAD UR17, UR56, UR8, UR15 ;  /* 0x00000008381132a4 */ /* 0x000fc4000f8e020f */
[----:B------:R-:W-:Y:S02]  /*16a0*/  USEL UR51, UR47, URZ, UP4 ;  /* 0x0000003f2f337287 */ /* 0x000fe4000a000000 */
[----:B------:R-:W-:Y:S01]  /*16b0*/  @UP0 UIADD3 UR27, UR23, UR44, URZ ;  /* 0x0000002c171b0290 */ /* 0x000fe2000fffe03f */
[----:B------:R-:W-:Y:S01]  /*16c0*/  @!P2 IADD3 R12, -R12, RZ, RZ ;  /* 0x000000ff0c0ca210 */ /* 0x000fe20007ffe1ff */
[----:B------:R-:W-:Y:S01]  /*16d0*/  USHF.R.S32.HI UR40, URZ, 0x1f, UR30 ;  /* 0x0000001f3f287899 */ /* 0x000fe2000801141e */
[----:B------:R-:W-:Y:S01]  /*16e0*/  @!P3 LOP3.LUT R12, RZ, R7, RZ, 0x33, !PT ;  /* 0x00000007ff0cb212 */ /* 0x000fe200078e33ff */
[----:B------:R-:W-:Y:S02]  /*16f0*/  USEL UR53, UR28, URZ, UP4 ;  /* 0x0000003f1c357287 */ /* 0x000fe4000a000000 */
[----:B------:R-:W-:Y:S02]  /*1700*/  USHF.R.S32.HI UR52, URZ, 0x1f, UR49 ;  /* 0x0000001f3f347899 */ /* 0x000fe40008011431 */
[----:B------:R-:W-:-:S02]  /*1710*/  @UP0 UIADD3 UR33, UR19, UR29, URZ ;  /* 0x0000001d13210290 */ /* 0x000fc4000fffe03f */
[----:B------:R-:W-:Y:S02]  /*1720*/  @!UP3 UIMAD UR17, UR9, UR61, URZ ;  /* 0x0000003d0911b2a4 */ /* 0x000fe4000f8e023f */
[----:B------:R-:W-:Y:S01]  /*1730*/  UIADD3 UR47, UR37, UR20, URZ ;  /* 0x00000014252f7290 */ /* 0x000fe2000fffe03f */
        /* <DEDUP_REMOVED lines=15> */
.L_x_332:
        /* <DEDUP_REMOVED lines=13> */
.L_x_333:
        /* <DEDUP_REMOVED lines=11> */
.L_x_334:
[----:B------:R-:W-:-:S04]  /*19b0*/  UIMAD UR5, UR45, UR59, UR56 ;  /* 0x0000003b2d0572a4 */ /* 0x000fc8000f8e0238 */
[----:B------:R-:W-:-:S12]  /*19c0*/  UIMAD UR5, UR5, UR58, URZ ;  /* 0x0000003a050572a4 */ /* 0x000fd8000f8e023f */
.L_x_335:
[----:B------:R-:W2:Y:S01]  /*19d0*/  LDL R16, [R1+0x58] ;  /* 0x0000580001107983 */ /* 0x000ea20000100800 */
[----:B------:R-:W1:Y:S01]  /*19e0*/  LDC.64 R4, c[0x0][0x420] ;  /* 0x00010800ff047b82 */ /* 0x000e620000000a00 */
[----:B------:R-:W-:Y:S01]  /*19f0*/  USHF.R.S32.HI UR22, URZ, 0x1f, UR56 ;  /* 0x0000001f3f167899 */ /* 0x000fe20008011438 */
[--C-:B------:R-:W-:Y:S01]  /*1a00*/  SHF.R.S32.HI R227, RZ, 0x1f, R226.reuse ;  /* 0x0000001fffe37819 */ /* 0x100fe200000114e2 */
[----:B------:R-:W3:Y:S01]  /*1a10*/  S2R R14, SR_TID.X ;  /* 0x00000000000e7919 */ /* 0x000ee20000002100 */
[----:B------:R-:W-:Y:S01]  /*1a20*/  ULDC.64 UR18, c[0x0][0x428] ;  /* 0x00010a0000127ab9 */ /* 0x000fe20000000a00 */
[----:B------:R-:W-:Y:S01]  /*1a30*/  UIADD3 UR37, UR14, UR5, URZ ;  /* 0x000000050e257290 */ /* 0x000fe2000fffe03f */
[----:B------:R-:W-:Y:S01]  /*1a40*/  IADD3 R6, P0, R226, UR8, RZ ;  /* 0x00000008e2067c10 */ /* 0x000fe2000ff1e0ff */
[----:B------:R-:W4:Y:S01]  /*1a50*/  S2R R15, SR_TID.X ;  /* 0x00000000000f7919 */ /* 0x000f220000002100 */
[----:B------:R-:W-:Y:S01]  /*1a60*/  UIMAD UR5, UR22, UR18, URZ ;  /* 0x00000012160572a4 */ /* 0x000fe2000f8e023f */
[----:B------:R-:W-:Y:S01]  /*1a70*/  SHF.R.S32.HI R19, RZ, 0x1f, R251 ;  /* 0x0000001fff137819 */ /* 0x000fe200000114fb */
[----:B------:R-:W-:Y:S01]  /*1a80*/  UIADD3 UR20, UR14, UR17, URZ ;  /* 0x000000110e147290 */ /* 0x000fe2000fffe03f */
[----:B------:R-:W-:Y:S01]  /*1a90*/  IADD3 R0, P2, R251, UR14, RZ ;  /* 0x0000000efb007c10 */ /* 0x000fe2000ff5e0ff */
[----:B------:R-:W-:Y:S01]  /*1aa0*/  UIMAD UR17, UR56, UR19, UR5 ;  /* 0x00000013381172a4 */ /* 0x000fe2000f8e0205 */
[----:B------:R-:W-:Y:S01]  /*1ab0*/  IADD3.X R7, R227, UR50, RZ, P0, !PT ;  /* 0x00000032e3077c10 */ /* 0x000fe200087fe4ff */
[----:B------:R-:W-:Y:S01]  /*1ac0*/  UIADD3 UR5, -UR16, UR32, UR30 ;  /* 0x0000002010057290 */ /* 0x000fe2000fffe11e */
[----:B------:R-:W-:Y:S01]  /*1ad0*/  IMAD.U32 R11, RZ, RZ, UR18 ;  /* 0x00000012ff0b7e24 */ /* 0x000fe2000f8e00ff */
[----:B------:R-:W-:Y:S01]  /*1ae0*/  UIMAD UR9, UR60, UR59, URZ ;  /* 0x0000003b3c0972a4 */ /* 0x000fe2000f8e023f */
[----:B------:R-:W-:Y:S01]  /*1af0*/  IADD3.X R2, R19, UR34, RZ, P2, !PT ;  /* 0x0000002213027c10 */ /* 0x000fe200097fe4ff */
[----:B------:R-:W-:Y:S01]  /*1b00*/  ULDC UR15, c[0x0][0x398] ;  /* 0x0000e600000f7ab9 */ /* 0x000fe20000000800 */
[----:B------:R-:W-:Y:S01]  /*1b10*/  ULDC.64 UR18, c[0x0][0x258] ;  /* 0x0000960000127ab9 */ /* 0x000fe20000000a00 */
[----:B------:R-:W-:Y:S01]  /*1b20*/  UIADD3 UR5, UR5, -UR15, URZ ;  /* 0x8000000f05057290 */ /* 0x000fe2000fffe03f */
[----:B------:R-:W-:Y:S01]  /*1b30*/  IMAD.WIDE.U32 R8, R0, UR24, R226 ;  /* 0x0000001800087c25 */ /* 0x000fe2000f8e00e2 */
[----:B------:R-:W-:Y:S01]  /*1b40*/  USHF.L.U32 UR8, UR9, 0x7, URZ ;  /* 0x0000000709087899 */ /* 0x000fe2000800063f */
[----:B------:R-:W-:Y:S01]  /*1b50*/  BSSY B1, `(.L_x_331) ;  /* 0x00009de000017945 */ /* 0x000fe20003800000 */
[----:B------:R-:W-:Y:S01]  /*1b60*/  ULDC.64 UR28, c[0x0][0x400] ;  /* 0x00010000001c7ab9 */ /* 0x000fe20000000a00 */
[C---:B-1----:R-:W-:Y:S01]  /*1b70*/  IMAD R10, R4.reuse, UR34, RZ ;  /* 0x00000022040a7c24 */ /* 0x042fe2000f8e02ff */
[----:B------:R-:W-:Y:S01]  /*1b80*/  UIADD3 UR15, UP2, UP1, UR36, UR8, UR49 ;  /* 0x00000008240f7290 */ /* 0x000fe2000f95e031 */
[----:B------:R-:W-:Y:S01]  /*1b90*/  IMAD.WIDE.U32 R6, R4, UR14, R6 ;  /* 0x0000000e04067c25 */ /* 0x000fe2000f8e0006 */
[----:B------:R-:W-:Y:S01]  /*1ba0*/  USHF.R.S32.HI UR8, URZ, 0x1f, UR8 ;  /* 0x0000001f3f087899 */ /* 0x000fe20008011408 */
[----:B------:R-:W-:Y:S01]  /*1bb0*/  IADD3 R8, P0, R8, UR55, RZ ;  /* 0x0000003708087c10 */ /* 0x000fe2000ff1e0ff */
[----:B------:R-:W-:Y:S01]  /*1bc0*/  ULDC.64 UR58, c[0x0][0x2b0] ;  /* 0x0000ac00003a7ab9 */ /* 0x000fe20000000a00 */
[----:B------:R-:W-:Y:S01]  /*1bd0*/  IMAD R10, R5, UR14, R10 ;  /* 0x0000000e050a7c24 */ /* 0x000fe2000f8e020a */
[----:B------:R-:W-:Y:S01]  /*1be0*/  UIMAD UR14, UR22, UR18, URZ ;  /* 0x00000012160e72a4 */ /* 0x000fe2000f8e023f */
[----:B------:R-:W-:Y:S01]  /*1bf0*/  IMAD R2, R2, UR24, RZ ;  /* 0x0000001802027c24 */ /* 0x000fe2000f8e02ff */
[----:B------:R-:W-:Y:S01]  /*1c00*/  USHF.R.S32.HI UR22, URZ, 0x1f, UR5 ;  /* 0x0000001f3f167899 */ /* 0x000fe20008011405 */
[----:B---3--:R-:W-:Y:S01]  /*1c10*/  SHF.R.S32.HI R14, RZ, 0x1f, R14 ;  /* 0x0000001fff0e7819 */ /* 0x008fe2000001140e */
[----:B------:R-:W-:Y:S01]  /*1c20*/  UIADD3.X UR8, UR47, UR8, UR52, UP2, UP1 ;  /* 0x000000082f087290 */ /* 0x000fe200097e2434 */
[----:B------:R-:W-:Y:S01]  /*1c30*/  IMAD R0, R0, UR25, R2 ;  /* 0x0000001900007c24 */ /* 0x000fe2000f8e0202 */
[----:B------:R-:W-:Y:S01]  /*1c40*/  ULEA.HI UR22, UR22, UR5, URZ, 0x7 ;  /* 0x0000000516167291 */ /* 0x000fe2000f8f383f */
[----:B----4-:R-:W-:Y:S01]  /*1c50*/  LEA.HI R14, R14, R15, RZ, 0x5 ;  /* 0x0000000f0e0e7211 */ /* 0x010fe200078f28ff */
[----:B------:R-:W-:Y:S01]  /*1c60*/  UIADD3 UR5, UP2, UP1, UR53, UR15, UR54 ;  /* 0x0000000f35057290 */ /* 0x000fe2000f95e036 */
[----:B------:R-:W-:Y:S01]  /*1c70*/  IMAD.IADD R7, R7, 0x1, R10 ;  /* 0x0000000107077824 */ /* 0x000fe200078e020a */
[----:B------:R-:W-:Y:S01]  /*1c80*/  USHF.R.S32.HI UR22, URZ, 0x7, UR22 ;  /* 0x000000073f167899 */ /* 0x000fe20008011416 */
[----:B------:R-:W-:Y:S01]  /*1c90*/  SHF.R.S32.HI R14, RZ, 0x5, R14 ;  /* 0x00000005ff0e7819 */ /* 0x000fe2000001140e */
[----:B------:R-:W-:Y:S01]  /*1ca0*/  UIADD3.X UR8, UR51, UR8, UR46, UP2, UP1 ;  /* 0x0000000833087290 */ /* 0x000fe200097e242e */
[----:B------:R-:W-:Y:S01]  /*1cb0*/  IADD3.X R9, R9, UR48, R0, P0, !PT ;  /* 0x0000003009097c10 */ /* 0x000fe200087fe400 */
[----:B------:R-:W-:Y:S01]  /*1cc0*/  IMAD.U32 R0, RZ, RZ, UR18 ;  /* 0x00000012ff007e24 */ /* 0x000fe2000f8e00ff */
[----:B------:R-:W-:Y:S01]  /*1cd0*/  UISETP.LT.AND UP1, UPT, URZ, UR22, UPT ;  /* 0x000000163f00728c */ /* 0x000fe2000bf21270 */
[----:B------:R-:W-:Y:S01]  /*1ce0*/  IMAD.WIDE.U32 R6, R11, UR56, R6 ;  /* 0x000000380b067c25 */ /* 0x000fe2000f8e0006 */
[----:B------:R-:W-:-:S02]  /*1cf0*/  UIMAD UR19, UR56, UR19, UR14 ;  /* 0x00000013381372a4 */ /* 0x000fc4000f8e020e */
[----:B------:R-:W-:Y:S01]  /*1d00*/  USEL UR22, URZ, UR22, !UP1 ;  /* 0x000000163f167287 */ /* 0x000fe2000c800000 */
[----:B------:R-:W-:Y:S01]  /*1d10*/  IMAD.WIDE.U32 R8, R0, UR56, R8 ;  /* 0x0000003800087c25 */ /* 0x000fe2000f8e0008 */
[----:B------:R-:W-:Y:S02]  /*1d20*/  UIMAD.WIDE UR14, UR20, 0x4, UR58 ;  /* 0x00000004140e78a5 */ /* 0x000fe4000f8e023a */
[----:B------:R-:W-:Y:S01]  /*1d30*/  UISETP.GT.AND UP1, UPT, UR41, UR22, UPT ;  /* 0x000000162900728c */ /* 0x000fe2000bf24270 */
[----:B------:R-:W-:Y:S01]  /*1d40*/  VIADD R7, R7, UR17 ;  /* 0x0000001107077c36 */ /* 0x000fe20008000000 */
[----:B------:R-:W-:Y:S01]  /*1d50*/  ULDC.64 UR58, c[0x0][0x478] ;  /* 0x00011e00003a7ab9 */ /* 0x000fe20000000a00 */
[-C--:B------:R-:W-:Y:S01]  /*1d60*/  IMAD R10, R19, R4.reuse, RZ ;  /* 0x00000004130a7224 */ /* 0x080fe200078e02ff */
[----:B------:R-:W-:Y:S01]  /*1d70*/  ULDC.64 UR42, c[0x0][0x210] ;  /* 0x00008400002a7ab9 */ /* 0x000fe20000000a00 */
[C---:B------:R-:W-:Y:S01]  /*1d80*/  IMAD.WIDE.U32 R6, R251.reuse, R4, R6 ;  /* 0x00000004fb067225 */ /* 0x040fe200078e0006 */
[----:B------:R-:W-:Y:S01]  /*1d90*/  ULDC.64 UR38, c[0x0][0x3e0] ;  /* 0x0000f80000267ab9 */ /* 0x000fe20000000a00 */
[----:B------:R-:W-:Y:S01]  /*1da0*/  LEA R229, P3, R8, UR42, 0x1 ;  /* 0x0000002a08e57c11 */ /* 0x000fe2000f8608ff */
[----:B------:R-:W-:Y:S01]  /*1db0*/  UMOV UR18, UR14 ;  /* 0x0000000e00127c82 */ /* 0x000fe20008000000 */
[----:B------:R-:W-:Y:S01]  /*1dc0*/  IMAD R10, R251, R5, R10 ;  /* 0x00000005fb0a7224 */ /* 0x000fe200078e020a */
[----:B------:R-:W-:Y:S01]  /*1dd0*/  LEA R232, P2, R6, UR38, 0x1 ;  /* 0x0000002606e87c11 */ /* 0x000fe2000f8408ff */
[----:B------:R-:W-:Y:S01]  /*1de0*/  UMOV UR17, UR15 ;  /* 0x0000000f00117c82 */ /* 0x000fe20008000000 */
[----:B--2---:R-:W-:Y:S01]  /*1df0*/  IMAD R2, R14, UR9, R16 ;  /* 0x000000090e027c24 */ /* 0x004fe2000f8e0210 */
[----:B------:R-:W-:-:S04]  /*1e00*/  UIADD3 UR9, UR41, -0x1, URZ ;  /* 0xffffffff29097890 */ /* 0x000fc8000fffe03f */
[----:B------:R-:W-:-:S04]  /*1e10*/  IADD3 R0, P0, R2, UR5, RZ ;  /* 0x0000000502007c10 */ /* 0x000fc8000ff1e0ff */
[----:B------:R-:W-:Y:S02]  /*1e20*/  LEA.HI.X.SX32 R2, R2, UR8, 0x1, P0 ;  /* 0x0000000802027c11 */ /* 0x000fe400080f0eff */
[----:B------:R-:W-:-:S04]  /*1e30*/  LEA R188, P0, R0, UR28, 0x2 ;  /* 0x0000001c00bc7c11 */ /* 0x000fc8000f8010ff */
[----:B------:R-:W-:Y:S01]  /*1e40*/  LEA.HI.X R189, R0, UR29, R2, 0x2, P0 ;  /* 0x0000001d00bd7c11 */ /* 0x000fe200080f1402 */
[----:B------:R-:W-:Y:S01]  /*1e50*/  UIMAD.WIDE UR28, UR37, 0x4, UR58 ;  /* 0x00000004251c78a5 */ /* 0x000fe2000f8e023a */
[----:B------:R-:W-:Y:S01]  /*1e60*/  PLOP3.LUT P0, PT, PT, PT, UP1, 0x80, 0x0 ;  /* 0x000000000000781c */ /* 0x000fe20003f0f018 */
[----:B------:R-:W-:Y:S02]  /*1e70*/  VIADD R2, R9, UR19 ;  /* 0x0000001309027c36 */ /* 0x000fe40008000000 */
[----:B------:R-:W-:-:S03]  /*1e80*/  IMAD.IADD R0, R7, 0x1, R10 ;  /* 0x0000000107007824 */ /* 0x000fc600078e020a */
[----:B------:R-:W-:Y:S01]  /*1e90*/  LEA.HI.X R230, R8, UR43, R2, 0x1, P3 ;  /* 0x0000002b08e67c11 */ /* 0x000fe200098f0c02 */
[----:B------:R-:W-:Y:S01]  /*1ea0*/  UMOV UR20, UR28 ;  /* 0x0000001c00147c82 */ /* 0x000fe20008000000 */
[----:B------:R-:W-:Y:S01]  /*1eb0*/  LEA.HI.X R231, R6, UR39, R0, 0x1, P2 ;  /* 0x0000002706e77c11 */ /* 0x000fe200090f0c00 */
[----:B------:R-:W-:-:S04]  /*1ec0*/  UMOV UR19, UR29 ;  /* 0x0000001d00137c82 */ /* 0x000fc80008000000 */
[----:B------:R-:W-:Y:S05]  /*1ed0*/  @P0 BRA `(.L_x_336) ;  /* 0x0000000800fc0947 */ /* 0x000fea0003800000 */
        /* <DEDUP_REMOVED lines=19> */
.L_x_337:
        /* <DEDUP_REMOVED lines=20> */
.L_x_338:
[----:B------:R-:W-:Y:S01]  /*2150*/  UIMAD UR5, UR40, UR6, URZ ;  /* 0x00000006280572a4 */ /* 0x000fe2000f8e023f */
[----:B------:R-:W-:Y:S01]  /*2160*/  IMAD.U32 R4, RZ, RZ, UR6 ;  /* 0x00000006ff047e24 */ /* 0x000fe2000f8e00ff */
[----:B------:R-:W-:Y:S01]  /*2170*/  ULDC UR12, c[0x0][0x2d0] ;  /* 0x0000b400000c7ab9 */ /* 0x000fe20000000800 */
[C---:B------:R-:W-:Y:S01]  /*2180*/  VIADD R0, R251.reuse, 0x20 ;  /* 0x00000020fb007836 */ /* 0x040fe20000000000 */
[----:B------:R-:W-:Y:S01]  /*2190*/  UIMAD UR5, UR30, UR7, UR5 ;  /* 0x000000071e0572a4 */ /* 0x000fe2000f8e0205 */
[C---:B------:R-:W-:Y:S01]  /*21a0*/  VIADD R2, R251.reuse, 0x40 ;  /* 0x00000040fb027836 */ /* 0x040fe20000000000 */
[----:B------:R-:W-:Y:S01]  /*21b0*/  ISETP.GE.AND P3, PT, R226, UR12, PT ;  /* 0x0000000ce2007c0c */ /* 0x000fe2000bf66270 */
[----:B------:R-:W-:Y:S01]  /*21c0*/  IMAD.WIDE.U32 R4, R4, UR30, R226 ;  /* 0x0000001e04047c25 */ /* 0x000fe2000f8e00e2 */
[----:B------:R-:W-:Y:S01]  /*21d0*/  USHF.R.S32.HI UR19, URZ, 0x1f, UR56 ;  /* 0x0000001f3f137899 */ /* 0x000fe20008011438 */
[----:B------:R-:W-:Y:S01]  /*21e0*/  BSSY B0, `(.L_x_339) ;  /* 0x000001a000007945 */ /* 0x000fe20003800000 */
[----:B------:R-:W-:Y:S01]  /*21f0*/  ISETP.GE.OR P2, PT, R0, UR16, P3 ;  /* 0x0000001000007c0c */ /* 0x000fe20009f46670 */
[----:B------:R-:W-:Y:S01]  /*2200*/  ULDC.64 UR12, c[0x0][0x468] ;  /* 0x00011a00000c7ab9 */ /* 0x000fe20000000a00 */
[----:B------:R-:W-:Y:S01]  /*2210*/  ISETP.GE.OR P1, PT, R2, UR16, P3 ;  /* 0x0000001002007c0c */ /* 0x000fe20009f26670 */
[----:B------:R-:W-:Y:S01]  /*2220*/  VIADD R2, R251, 0x60 ;  /* 0x00000060fb027836 */ /* 0x000fe20000000000 */
[----:B------:R-:W-:Y:S01]  /*2230*/  MOV R0, UR5 ;  /* 0x0000000500007c02 */ /* 0x000fe20008000f00 */
[----:B------:R-:W-:Y:S01]  /*2240*/  UIMAD UR5, UR19, UR12, URZ ;  /* 0x0000000c130572a4 */ /* 0x000fe2000f8e023f */
[----:B------:R-:W-:-:S03]  /*2250*/  IADD3 R4, P0, R4, UR17, RZ ;  /* 0x0000001104047c10 */ /* 0x000fc6000ff1e0ff */
[----:B------:R-:W-:Y:S01]  /*2260*/  UIMAD UR13, UR56, UR13, UR5 ;  /* 0x0000000d380d72a4 */ /* 0x000fe2000f8e0205 */
[----:B------:R-:W-:Y:S01]  /*2270*/  IADD3.X R5, R5, UR18, R0, P0, !PT ;  /* 0x0000001205057c10 */ /* 0x000fe200087fe400 */
[----:B------:R-:W-:Y:S01]  /*2280*/  IMAD.U32 R0, RZ, RZ, UR12 ;  /* 0x0000000cff007e24 */ /* 0x000fe2000f8e00ff */
[----:B------:R-:W-:Y:S02]  /*2290*/  ISETP.GE.OR P0, PT, R2, UR16, P3 ;  /* 0x0000001002007c0c */ /* 0x000fe40009f06670 */
        /* <DEDUP_REMOVED lines=14> */
.L_x_340:
[----:B------:R-:W-:Y:S05]  /*2380*/  BSYNC B0 ;  /* 0x0000000000007941 */ /* 0x000fea0003800000 */
.L_x_339:
[----:B------:R-:W-:Y:S04]  /*2390*/  BSSY B0, `(.L_x_341) ;  /* 0x000000e000007945 */ /* 0x000fe80003800000 */
        /* <DEDUP_REMOVED lines=8> */
[----:B-1----:R-:W-:-:S03]  /*2420*/  LEA R8, P4, R6, UR12, 0x1 ;  /* 0x0000000c06087c11 */ /* 0x002fc6000f8808ff */
[----:B------:R-:W-:-:S05]  /*2430*/  IMAD R0, R0, UR7, R2 ;  /* 0x0000000700007c24 */ /* 0x000fca000f8e0202 */
[----:B------:R-:W-:-:S04]  /*2440*/  IADD3 R0, R7, R0, RZ ;  /* 0x0000000007007210 */ /* 0x000fc80007ffe0ff */
[----:B------:R-:W-:-:S05]  /*2450*/  LEA.HI.X R9, R6, UR13, R0, 0x1, P4 ;  /* 0x0000000d06097c11 */ /* 0x000fca000a0f0c00 */
[----:B------:R2:W-:Y:S02]  /*2460*/  STG.E.128 desc[UR10][R8.64], RZ ;  /* 0x000000ff08007986 */ /* 0x0005e4000c101d0a */
.L_x_342:
[----:B------:R-:W-:Y:S05]  /*2470*/  BSYNC B0 ;  /* 0x0000000000007941 */ /* 0x000fea0003800000 */
.L_x_341:
        /* <DEDUP_REMOVED lines=9> */
[----:B-12---:R-:W-:-:S03]  /*2510*/  LEA R8, P4, R6, UR12, 0x1 ;  /* 0x0000000c06087c11 */ /* 0x006fc6000f8808ff */
[----:B------:R-:W-:-:S05]  /*2520*/  IMAD R0, R0, UR7, R2 ;  /* 0x0000000700007c24 */ /* 0x000fca000f8e0202 */
[----:B------:R-:W-:-:S04]  /*2530*/  IADD3 R0, R7, R0, RZ ;  /* 0x0000000007007210 */ /* 0x000fc80007ffe0ff */
[----:B------:R-:W-:-:S05]  /*2540*/  LEA.HI.X R9, R6, UR13, R0, 0x1, P4 ;  /* 0x0000000d06097c11 */ /* 0x000fca000a0f0c00 */
[----:B------:R3:W-:Y:S02]  /*2550*/  STG.E.128 desc[UR10][R8.64], RZ ;  /* 0x000000ff08007986 */ /* 0x0007e4000c101d0a */
.L_x_344:
[----:B------:R-:W-:Y:S05]  /*2560*/  BSYNC B0 ;  /* 0x0000000000007941 */ /* 0x000fea0003800000 */
.L_x_343:
        /* <DEDUP_REMOVED lines=13> */
[----:B------:R4:W-:Y:S02]  /*2640*/  STG.E.128 desc[UR10][R4.64], RZ ;  /* 0x000000ff04007986 */ /* 0x0009e4000c101d0a */
.L_x_346:
[----:B------:R-:W-:Y:S05]  /*2650*/  BSYNC B0 ;  /* 0x0000000000007941 */ /* 0x000fea0003800000 */
.L_x_345:
[----:B------:R-:W-:Y:S01]  /*2660*/  UIMAD UR5, UR40, UR8, URZ ;  /* 0x00000008280572a4 */ /* 0x000fe2000f8e023f */
[----:B----4-:R-:W-:Y:S01]  /*2670*/  IMAD.U32 R4, RZ, RZ, UR8 ;  /* 0x00000008ff047e24 */ /* 0x010fe2000f8e00ff */
[----:B------:R-:W-:Y:S01]  /*2680*/  USHF.R.S32.HI UR12, URZ, 0x1f, UR56 ;  /* 0x0000001f3f0c7899 */ /* 0x000fe20008011438 */
[----:B------:R-:W-:Y:S01]  /*2690*/  BSSY B0, `(.L_x_347) ;  /* 0x0000017000007945 */ /* 0x000fe20003800000 */
[----:B------:R-:W-:Y:S01]  /*26a0*/  UIMAD UR5, UR30, UR9, UR5 ;  /* 0x000000091e0572a4 */ /* 0x000fe2000f8e0205 */
[----:B------:R-:W-:Y:S01]  /*26b0*/  IMAD.WIDE.U32 R4, R4, UR30, R226 ;  /* 0x0000001e04047c25 */ /* 0x000fe2000f8e00e2 */
[----:B------:R-:W-:-:S04]  /*26c0*/  ULDC.64 UR6, c[0x0][0x470] ;  /* 0x00011c0000067ab9 */ /* 0x000fc80000000a00 */
[----:B------:R-:W-:Y:S01]  /*26d0*/  IMAD.U32 R0, RZ, RZ, UR5 ;  /* 0x00000005ff007e24 */ /* 0x000fe2000f8e00ff */
[----:B------:R-:W-:Y:S01]  /*26e0*/  IADD3 R4, P4, R4, UR14, RZ ;  /* 0x0000000e04047c10 */ /* 0x000fe2000ff9e0ff */
[----:B------:R-:W-:-:S03]  /*26f0*/  UIMAD UR5, UR12, UR6, URZ ;  /* 0x000000060c0572a4 */ /* 0x000fc6000f8e023f */
        /* <DEDUP_REMOVED lines=13> */
[----:B-123--:R-:W-:-:S04]  /*27d0*/  LEA R8, P3, R6, UR6, 0x1 ;  /* 0x0000000606087c11 */ /* 0x00efc8000f8608ff */
[----:B------:R-:W-:-:S05]  /*27e0*/  LEA.HI.X R9, R6, UR7, R0, 0x1, P3 ;  /* 0x0000000706097c11 */ /* 0x000fca00098f0c00 */
[----:B------:R4:W-:Y:S04]  /*27f0*/  STG.E.128 desc[UR10][R8.64], RZ ;  /* 0x000000ff08007986 */ /* 0x0009e8000c101d0a */
.L_x_348:
[----:B------:R-:W-:Y:S05]  /*2800*/  BSYNC B0 ;  /* 0x0000000000007941 */ /* 0x000fea0003800000 */
.L_x_347:
        /* <DEDUP_REMOVED lines=9> */
[----:B-1234-:R-:W-:-:S03]  /*28a0*/  LEA R8, P2, R6, UR6, 0x1 ;  /* 0x0000000606087c11 */ /* 0x01efc6000f8408ff */
[----:B------:R-:W-:-:S05]  /*28b0*/  IMAD R0, R0, UR9, R2 ;  /* 0x0000000900007c24 */ /* 0x000fca000f8e0202 */
[----:B------:R-:W-:-:S04]  /*28c0*/  IADD3 R0, R7, R0, RZ ;  /* 0x0000000007007210 */ /* 0x000fc80007ffe0ff */
[----:B------:R-:W-:-:S05]  /*28d0*/  LEA.HI.X R9, R6, UR7, R0, 0x1, P2 ;  /* 0x0000000706097c11 */ /* 0x000fca00090f0c00 */
[----:B------:R1:W-:Y:S02]  /*28e0*/  STG.E.128 desc[UR10][R8.64], RZ ;  /* 0x000000ff08007986 */ /* 0x0003e4000c101d0a */
.L_x_350:
[----:B------:R-:W-:Y:S05]  /*28f0*/  BSYNC B0 ;  /* 0x0000000000007941 */ /* 0x000fea0003800000 */
.L_x_349:
        /* <DEDUP_REMOVED lines=14> */
.L_x_352:
[----:B------:R-:W-:Y:S05]  /*29e0*/  BSYNC B0 ;  /* 0x0000000000007941 */ /* 0x000fea0003800000 */
.L_x_351:
        /* <DEDUP_REMOVED lines=14> */
.L_x_336:
[----:B------:R-:W2:Y:S01]  /*2ad0*/  LDL R6, [R1+0x10] ;  /* 0x0000100001067983 */ /* 0x000ea20000100800 */
[----:B------:R-:W-:Y:S01]  /*2ae0*/  PLOP3.LUT P0, PT, PT, PT, UP4, 0x80, 0x0 ;  /* 0x000000000000781c */ /* 0x000fe20003f0f048 */
[----:B------:R-:W-:Y:S01]  /*2af0*/  UIMAD UR5, UR9, -0x80, UR32 ;  /* 0xffffff80090578a4 */ /* 0x000fe2000f8e0220 */
[C---:B------:R-:W-:Y:S01]  /*2b00*/  VIADD R16, R251.reuse, 0x20 ;  /* 0x00000020fb107836 */ /* 0x040fe20000000000 */
[----:B------:R-:W-:Y:S01]  /*2b10*/  ULEA.HI UR8, UR9, UR9, URZ, 0x1 ;  /* 0x0000000909087291 */ /* 0x000fe2000f8f083f */
[C---:B------:R-:W-:Y:S01]  /*2b20*/  VIADD R17, R251.reuse, 0x40 ;  /* 0x00000040fb117836 */ /* 0x040fe20000000000 */
[----:B------:R-:W-:Y:S01]  /*2b30*/  BSSY B0, `(.L_x_354) ;  /* 0x000001b000007945 */ /* 0x000fe20003800000 */
[C---:B------:R-:W-:Y:S01]  /*2b40*/  VIADD R18, R251.reuse, 0x60 ;  /* 0x00000060fb127836 */ /* 0x040fe20000000000 */
[----:B------:R-:W-:Y:S01]  /*2b50*/  ISETP.GE.AND P5, PT, R251, UR5, PT ;  /* 0x00000005fb007c0c */ /* 0x000fe2000bfa6270 */
[----:B------:R-:W-:-:S05]  /*2b60*/  ULOP3.LUT UR8, UR8, 0xfffffffe, URZ, 0xc0, !UPT ;  /* 0xfffffffe08087892 */ /* 0x000fca000f8ec03f */
[----:B------:R-:W-:Y:S01]  /*2b70*/  @P0 BAR.SYNC.DEFER_BLOCKING 0x0 ;  /* 0x0000000000000b1d */ /* 0x000fe20000010000 */
[----:B------:R-:W-:Y:S01]  /*2b80*/  UIADD3 UR8, UR9, -UR8, URZ ;  /* 0x8000000809087290 */ /* 0x000fe2000fffe03f */
[----:B------:R-:W-:Y:S01]  /*2b90*/  ISETP.GE.AND P4, PT, R16, UR5, PT ;  /* 0x0000000510007c0c */ /* 0x000fe2000bf86270 */
[----:B------:R-:W-:Y:S01]  /*2ba0*/  IMAD.U32 R8, RZ, RZ, UR12 ;  /* 0x0000000cff087e24 */ /* 0x000fe2000f8e00ff */
[----:B------:R-:W-:Y:S01]  /*2bb0*/  ISETP.GE.AND P3, PT, R17, UR5, PT ;  /* 0x0000000511007c0c */ /* 0x000fe2000bf66270 */
[----:B------:R-:W-:Y:S01]  /*2bc0*/  UISETP.NE.AND UP0, UPT, UR8, 0x1, UPT ;  /* 0x000000010800788c */ /* 0x000fe2000bf05270 */
[----:B------:R-:W-:-:S05]  /*2bd0*/  ISETP.GE.AND P2, PT, R18, UR5, PT ;  /* 0x0000000512007c0c */ /* 0x000fca000bf46270 */
[----:B------:R-:W-:Y:S02]  /*2be0*/  PLOP3.LUT P1, PT, PT, PT, UP0, 0x80, 0x0 ;  /* 0x000000000000781c */ /* 0x000fe40003f2f008 */
[C---:B--2---:R-:W-:Y:S01]  /*2bf0*/  LEA R0, R6.reuse, UR4, 0x1 ;  /* 0x0000000406007c11 */ /* 0x044fe2000f8e08ff */
[----:B------:R-:W-:-:S04]  /*2c00*/  VIADD R2, R6, 0x2000 ;  /* 0x0000200006027836 */ /* 0x000fc80000000000 */
[----:B------:R1:W-:Y:S01]  /*2c10*/  @P5 STS.128 [R0+0x8000], RZ ;  /* 0x008000ff00005388 */ /* 0x0003e20000000c00 */
[----:B------:R-:W-:Y:S01]  /*2c20*/  SEL R2, R2, R6, !P1 ;  /* 0x0000000602027207 */ /* 0x000fe20004800000 */
[----:B------:R-:W-:Y:S06]  /*2c30*/  @P5 BRA `(.L_x_355) ;  /* 0x0000000000285947 */ /* 0x000fec0003800000 */
        /* <DEDUP_REMOVED lines=10> */
.L_x_355:
[----:B------:R-:W-:Y:S05]  /*2ce0*/  BSYNC B0 ;  /* 0x0000000000007941 */ /* 0x000fea0003800000 */
.L_x_354:
        /* <DEDUP_REMOVED lines=14> */
.L_x_357:
[----:B------:R-:W-:Y:S05]  /*2dd0*/  BSYNC B0 ;  /* 0x0000000000007941 */ /* 0x000fea0003800000 */
.L_x_356:
        /* <DEDUP_REMOVED lines=13> */
.L_x_359:
[----:B------:R-:W-:Y:S05]  /*2eb0*/  BSYNC B0 ;  /* 0x0000000000007941 */ /* 0x000fea0003800000 */
.L_x_358:
        /* <DEDUP_REMOVED lines=16> */
.L_x_361:
[----:B------:R-:W-:Y:S05]  /*2fc0*/  BSYNC B0 ;  /* 0x0000000000007941 */ /* 0x000fea0003800000 */
.L_x_360:
        /* <DEDUP_REMOVED lines=19> */
.L_x_363:
[----:B------:R-:W-:Y:S05]  /*3100*/  BSYNC B0 ;  /* 0x0000000000007941 */ /* 0x000fea0003800000 */
.L_x_362:
        /* <DEDUP_REMOVED lines=21> */
.L_x_365:
[----:B------:R-:W-:Y:S05]  /*3260*/  BSYNC B0 ;  /* 0x0000000000007941 */ /* 0x000fea0003800000 */
.L_x_364:
        /* <DEDUP_REMOVED lines=21> */
.L_x_367:
[----:B------:R-:W-:Y:S05]  /*33c0*/  BSYNC B0 ;  /* 0x0000000000007941 */ /* 0x000fea0003800000 */
.L_x_366:
        /* <DEDUP_REMOVED lines=23> */
.L_x_369:
[----:B------:R-:W-:Y:S05]  /*3540*/  BSYNC B0 ;  /* 0x0000000000007941 */ /* 0x000fea0003800000 */
.L_x_368:
[----:B------:R-:W5:Y:S01]  /*3550*/  LDL R20, [R1+0x1c] ;  /* 0x00001c0001147983 */ /* 0x000f620000100800 */
[----:B------:R-:W-:Y:S01]  /*3560*/  UIMAD UR8, UR40, UR12, URZ ;  /* 0x0000000c280872a4 */ /* 0x000fe2000f8e023f */
[----:B---3--:R-:W-:Y:S01]  /*3570*/  IMAD.WIDE.U32 R4, R8, UR30, R226 ;  /* 0x0000001e08047c25 */ /* 0x008fe2000f8e00e2 */
[----:B------:R-:W-:Y:S02]  /*3580*/  BSSY B0, `(.L_x_370) ;  /* 0x0000029000007945 */ /* 0x000fe40003800000 */
[----:B------:R-:W-:Y:S02]  /*3590*/  UIMAD UR14, UR30, UR13, UR8 ;  /* 0x0000000d1e0e72a4 */ /* 0x000fe4000f8e0208 */
[----:B------:R-:W-:Y:S01]  /*35a0*/  UIMAD UR8, UR21, -0x80, UR16 ;  /* 0xffffff80150878a4 */ /* 0x000fe2000f8e0210 */
[----:B------:R-:W-:-:S03]  /*35b0*/  IADD3 R4, P0, R4, UR23, RZ ;  /* 0x0000001704047c10 */ /* 0x000fc6000ff1e0ff */
[----:B------:R-:W-:Y:S01]  /*35c0*/  IMAD.U32 R2, RZ, RZ, UR14 ;  /* 0x0000000eff027e24 */ /* 0x000fe2000f8e00ff */
[----:B------:R-:W-:Y:S01]  /*35d0*/  ULDC.64 UR14, c[0x0][0x260] ;  /* 0x00009800000e7ab9 */ /* 0x000fe20000000a00 */
[----:B------:R-:W-:-:S03]  /*35e0*/  ISETP.GE.AND P5, PT, R251, UR8, PT ;  /* 0x00000008fb007c0c */ /* 0x000fc6000bfa6270 */
[----:B------:R-:W-:Y:S01]  /*35f0*/  IADD3.X R5, R5, UR27, R2, P0, !PT ;  /* 0x0000001b05057c10 */ /* 0x000fe200087fe402 */
[----:B------:R-:W-:-:S04]  /*3600*/  IMAD R2, R13, UR14, RZ ;  /* 0x0000000e0d027c24 */ /* 0x000fc8000f8e02ff */
[C---:B------:R-:W-:Y:S02]  /*3610*/  IMAD R2, R12.reuse, UR15, R2 ;  /* 0x0000000f0c027c24 */ /* 0x040fe4000f8e0202 */
[----:B------:R-:W-:-:S03]  /*3620*/  IMAD.WIDE.U32 R4, R12, UR14, R4 ;  /* 0x0000000e0c047c25 */ /* 0x000fc6000f8e0004 */
[----:B------:R3:W-:Y:S01]  /*3630*/  @P5 STS.128 [R0+0xc000], RZ ;  /* 0x00c000ff00005388 */ /* 0x0007e20000000c00 */
[----:B------:R-:W-:Y:S02]  /*3640*/  IMAD.IADD R2, R5, 0x1, R2 ;  /* 0x0000000105027824 */ /* 0x000fe400078e0202 */
[C---:B-----5:R-:W-:Y:S02]  /*3650*/  VIADD R6, R20.reuse, 0x8 ;  /* 0x0000000814067836 */ /* 0x060fe40000000000 */
[----:B------:R-:W-:-:S03]  /*3660*/  VIADD R10, R20, 0x48 ;  /* 0x00000048140a7836 */ /* 0x000fc60000000000 */
[----:B------:R-:W-:Y:S01]  /*3670*/  ISETP.GE.AND P0, PT, R6, UR5, PT ;  /* 0x0000000506007c0c */ /* 0x000fe2000bf06270 */
[----:B------:R-:W-:Y:S01]  /*3680*/  VIADD R6, R20, 0x40 ;  /* 0x0000004014067836 */ /* 0x000fe20000000000 */
[----:B------:R-:W-:Y:S02]  /*3690*/  ISETP.GE.AND P6, PT, R10, UR5, PT ;  /* 0x000000050a007c0c */ /* 0x000fe4000bfc6270 */
[----:B------:R-:W-:Y:S02]  /*36a0*/  P2R R15, PR, RZ, 0x1 ;  /* 0x00000001ff0f7803 */ /* 0x000fe40000000000 */
[----:B------:R-:W-:Y:S02]  /*36b0*/  ISETP.GE.AND P2, PT, R6, UR5, PT ;  /* 0x0000000506007c0c */ /* 0x000fe4000bf46270 */
[----:B------:R-:W-:Y:S02]  /*36c0*/  ISETP.GE.AND P0, PT, R20, UR5, PT ;  /* 0x0000000514007c0c */ /* 0x000fe4000bf06270 */
[----:B------:R-:W-:-:S02]  /*36d0*/  P2R R11, PR, RZ, 0x4 ;  /* 0x00000004ff0b7803 */ /* 0x000fc40000000000 */
        /* <DEDUP_REMOVED lines=19> */
.L_x_371:
[----:B------:R-:W-:Y:S05]  /*3810*/  BSYNC B0 ;  /* 0x0000000000007941 */ /* 0x000fea0003800000 */
.L_x_370:
        /* <DEDUP_REMOVED lines=23> */
.L_x_373:
[----:B------:R-:W-:Y:S05]  /*3990*/  BSYNC B0 ;  /* 0x0000000000007941 */ /* 0x000fea0003800000 */
.L_x_372:
        /* <DEDUP_REMOVED lines=23> */
.L_x_375:
[----:B------:R-:W-:Y:S05]  /*3b10*/  BSYNC B0 ;  /* 0x0000000000007941 */ /* 0x000fea0003800000 */
.L_x_374:
        /* <DEDUP_REMOVED lines=23> */
.L_x_377:
[----:B------:R-:W-:Y:S05]  /*3c90*/  BSYNC B0 ;  /* 0x0000000000007941 */ /* 0x000fea0003800000 */
.L_x_376:
[----:B------:R-:W-:Y:S01]  /*3ca0*/  UIMAD UR5, UR40, UR6, URZ ;  /* 0x00000006280572a4 */ /* 0x000fe2000f8e023f */
[----:B-1----:R-:W-:Y:S01]  /*3cb0*/  MOV R4, UR6 ;  /* 0x0000000600047c02 */ /* 0x002fe20008000f00 */
[----:B------:R1:W-:Y:S01]  /*3cc0*/  @P5 STS.128 [R0+0x10000], RZ ;  /* 0x010000ff00005388 */ /* 0x0003e20000000c00 */
[----:B------:R-:W-:Y:S01]  /*3cd0*/  ULDC.64 UR12, c[0x0][0x268] ;  /* 0x00009a00000c7ab9 */ /* 0x000fe20000000a00 */
[----:B------:R-:W-:Y:S01]  /*3ce0*/  UIMAD UR5, UR30, UR7, UR5 ;  /* 0x000000071e0572a4 */ /* 0x000fe2000f8e0205 */
[----:B------:R-:W-:Y:S01]  /*3cf0*/  BSSY B0, `(.L_x_378) ;  /* 0x000001b000007945 */ /* 0x000fe20003800000 */
[----:B------:R-:W-:-:S04]  /*3d00*/  IMAD.WIDE.U32 R4, R4, UR30, R226 ;  /* 0x0000001e04047c25 */ /* 0x000fc8000f8e00e2 */
[----:B------:R-:W-:Y:S02]  /*3d10*/  MOV R2, UR5 ;  /* 0x0000000500027c02 */ /* 0x000fe40008000f00 */
        /* <DEDUP_REMOVED lines=24> */
.L_x_379:
[----:B------:R-:W-:Y:S05]  /*3ea0*/  BSYNC B0 ;  /* 0x0000000000007941 */ /* 0x000fea0003800000 */
.L_x_378:
        /* <DEDUP_REMOVED lines=22> */
.L_x_381:
[----:B------:R-:W-:Y:S05]  /*4010*/  BSYNC B0 ;  /* 0x0000000000007941 */ /* 0x000fea0003800000 */
.L_x_380:
        /* <DEDUP_REMOVED lines=22> */
.L_x_383:
[----:B------:R-:W-:Y:S05]  /*4180*/  BSYNC B0 ;  /* 0x0000000000007941 */ /* 0x000fea0003800000 */
.L_x_382:
        /* <DEDUP_REMOVED lines=22> */
.L_x_385:
[----:B------:R-:W-:Y:S05]  /*42f0*/  BSYNC B0 ;  /* 0x0000000000007941 */ /* 0x000fea0003800000 */
.L_x_384:
[----:B------:R-:W-:Y:S01]  /*4300*/  ULDC.64 UR12, c[0x0][0x3c8] ;  /* 0x0000f200000c7ab9 */ /* 0x000fe20000000a00 */
[----:B------:R-:W-:Y:S01]  /*4310*/  USHF.R.S32.HI UR6, URZ, 0x1f, UR56 ;  /* 0x0000001f3f067899 */ /* 0x000fe20008011438 */
[----:B------:R-:W2:Y:S01]  /*4320*/  LDL R12, [R1+0x40] ;  /* 0x00004000010c7983 */ /* 0x000ea20000100800 */
[----:B------:R-:W-:Y:S01]  /*4330*/  UISETP.NE.U32.AND UP1, UPT, UR12, URZ, UPT ;  /* 0x0000003f0c00728c */ /* 0x000fe2000bf25070 */
[----:B-1----:R-:W-:Y:S02]  /*4340*/  SHF.R.S32.HI R9, RZ, 0x1f, R20 ;  /* 0x0000001fff097819 */ /* 0x002fe40000011414 */
[----:B------:R-:W-:Y:S01]  /*4350*/  SHF.R.S32.HI R2, RZ, 0x1f, R10 ;  /* 0x0000001fff027819 */ /* 0x000fe2000001140a */
[----:B------:R-:W-:Y:S01]  /*4360*/  UISETP.NE.AND.EX UP1, UPT, UR13, URZ, UPT, UP1 ;  /* 0x0000003f0d00728c */ /* 0x000fe2000bf25310 */
[----:B------:R-:W-:Y:S01]  /*4370*/  IMAD.MOV.U32 R248, RZ, RZ, 0x7f800000 ;  /* 0x7f800000fff87424 */ /* 0x000fe200078e00ff */
[----:B------:R-:W-:Y:S02]  /*4380*/  ISETP.NE.AND P5, PT, R14, RZ, PT ;  /* 0x000000ff0e00720c */ /* 0x000fe40003fa5270 */
[----:B------:R-:W-:-:S02]  /*4390*/  ISETP.NE.AND P4, PT, R15, RZ, PT ;  /* 0x000000ff0f00720c */ /* 0x000fc40003f85270 */
[----:B------:R-:W-:Y:S01]  /*43a0*/  ISETP.NE.AND P3, PT, R11, RZ, PT ;  /* 0x000000ff0b00720c */ /* 0x000fe20003f65270 */
[----:B------:R-:W-:Y:S01]  /*43b0*/  IMAD.MOV.U32 R249, RZ, RZ, 0x7f800000 ;  /* 0x7f800000fff97424 */ /* 0x000fe200078e00ff */
[----:B------:R-:W-:Y:S01]  /*43c0*/  PLOP3.LUT P0, PT, PT, PT, UP1, 0x80, 0x0 ;  /* 0x000000000000781c */ /* 0x000fe20003f0f018 */
[----:B------:R-:W-:Y:S01]  /*43d0*/  IMAD.MOV.U32 R250, RZ, RZ, 0x7f800000 ;  /* 0x7f800000fffa7424 */ /* 0x000fe200078e00ff */
[----:B------:R-:W0:Y:S01]  /*43e0*/  LDGDEPBAR ;  /* 0x00000000000079af */ /* 0x000e220000000000 */
[----:B------:R-:W-:Y:S01]  /*43f0*/  @UP1 ULDC.64 UR14, c[0x0][0x3d0] ;  /* 0x0000f400000e1ab9 */ /* 0x000fe20000000a00 */
[----:B------:R-:W-:Y:S01]  /*4400*/  @UP1 UMOV UR7, UR6 ;  /* 0x0000000600071c82 */ /* 0x000fe20008000000 */
[----:B------:R-:W-:Y:S01]  /*4410*/  @UP1 UIMAD UR5, UR57, UR14, URZ ;  /* 0x0000000e390512a4 */ /* 0x000fe2000f8e023f */
[----:B------:R-:W-:Y:S01]  /*4420*/  @UP1 UMOV UR6, UR56 ;  /* 0x0000003800061c82 */ /* 0x000fe20008000000 */
[----:B------:R-:W-:Y:S01]  /*4430*/  IMAD.MOV.U32 R247, RZ, RZ, 0x7f800000 ;  /* 0x7f800000fff77424 */ /* 0x000fe200078e00ff */
[----:B------:R-:W-:-:S02]  /*4440*/  @UP1 UIMAD.WIDE.U32 UR6, UR45, UR14, UR6 ;  /* 0x0000000e2d0612a5 */ /* 0x000fc4000f8e0006 */
[----:B------:R-:W-:Y:S02]  /*4450*/  @UP1 UIMAD UR5, UR45, UR15, UR5 ;  /* 0x0000000f2d0512a4 */ /* 0x000fe4000f8e0205 */
[----:B------:R-:W-:Y:S02]  /*4460*/  @UP1 ULEA UR12, UP0, UR6, UR12, 0x2 ;  /* 0x0000000c060c1291 */ /* 0x000fe4000f80103f */
[----:B------:R-:W-:Y:S01]  /*4470*/  @UP1 UIADD3 UR5, UR7, UR5, URZ ;  /* 0x0000000507051290 */ /* 0x000fe2000fffe03f */
[----:B------:R-:W-:Y:S01]  /*4480*/  VIADD R176, R184, 0x2000 ;  /* 0x00002000b8b07836 */ /* 0x000fe20000000000 */
[----:B------:R-:W-:Y:S01]  /*4490*/  ULDC UR24, c[0x0][0x2d0] ;  /* 0x0000b40000187ab9 */ /* 0x000fe20000000800 */
[----:B------:R-:W-:Y:S01]  /*44a0*/  VIADD R182, R185, 0x2000 ;  /* 0x00002000b9b67836 */ /* 0x000fe20000000000 */
[----:B------:R-:W-:Y:S01]  /*44b0*/  @UP1 ULEA.HI.X UR13, UR6, UR13, UR5, 0x2, UP0 ;  /* 0x0000000d060d1291 */ /* 0x000fe200080f1405 */
[----:B------:R-:W-:Y:S01]  /*44c0*/  IMAD.U32 R4, RZ, RZ, UR12 ;  /* 0x0000000cff047e24 */ /* 0x000fe2000f8e00ff */
[----:B--234-:R-:W-:Y:S01]  /*44d0*/  SHF.L.U64.HI R0, R20, 0x2, R9 ;  /* 0x0000000214007819 */ /* 0x01cfe20000010209 */
[----:B------:R-:W-:Y:S01]  /*44e0*/  @UP1 ULDC UR5, c[0x0][0x2e8] ;  /* 0x0000ba0000051ab9 */ /* 0x000fe20000000800 */
[----:B------:R-:W-:Y:S01]  /*44f0*/  IMAD.MOV.U32 R183, RZ, RZ, 0x20 ;  /* 0x00000020ffb77424 */ /* 0x000fe200078e00ff */
[----:B------:R-:W-:Y:S01]  /*4500*/  ULDC UR27, c[0x0][0x2dc] ;  /* 0x0000b700001b7ab9 */ /* 0x000fe20000000800 */
[----:B------:R-:W-:-:S02]  /*4510*/  IMAD.U32 R5, RZ, RZ, UR13 ;  /* 0x0000000dff057e24 */ /* 0x000fc4000f8e00ff */
[----:B------:R-:W-:Y:S01]  /*4520*/  IMAD.MOV.U32 R177, RZ, RZ, 0x40 ;  /* 0x00000040ffb17424 */ /* 0x000fe200078e00ff */
[----:B------:R-:W-:Y:S02]  /*4530*/  UIADD3 UR23, UR32, 0x80, UR30 ;  /* 0x0000008020177890 */ /* 0x000fe4000fffe01e */
[----:B------:R1:W2:Y:S01]  /*4540*/  @P0 LDG.E R8, desc[UR10][R4.64] ;  /* 0x0000000a04080981 */ /* 0x0002a2000c1e1900 */
        /* <DEDUP_REMOVED lines=23> */
[----:B------:R-:W-:Y:S01]  /*46c0*/  CS2R R84, SRZ ;  /* 0x0000000000547805 */ /* 0x000fe2000001ff00 */
[----:B-1----:R-:W-:Y:S01]  /*46d0*/  IMAD.SHL.U32 R4, R20, 0x4, RZ ;  /* 0x0000000414047824 */ /* 0x002fe200078e00ff */
[----:B------:R-:W-:Y:S02]  /*46e0*/  CS2R R78, SRZ ;  /* 0x00000000004e7805 */ /* 0x000fe4000001ff00 */
[----:B------:R-:W-:Y:S02]  /*46f0*/  CS2R R76, SRZ ;  /* 0x00000000004c7805 */ /* 0x000fe4000001ff00 */
[----:B------:R-:W-:Y:S02]  /*4700*/  CS2R R82, SRZ ;  /* 0x0000000000527805 */ /* 0x000fe4000001ff00 */
[----:B------:R-:W-:-:S02]  /*4710*/  CS2R R80, SRZ ;  /* 0x0000000000507805 */ /* 0x000fc4000001ff00 */
[----:B------:R-:W-:Y:S02]  /*4720*/  IADD3 R4, P2, R4, UR18, RZ ;  /* 0x0000001204047c10 */ /* 0x000fe4000ff5e0ff */
[----:B------:R-:W-:Y:S02]  /*4730*/  CS2R R74, SRZ ;  /* 0x00000000004a7805 */ /* 0x000fe4000001ff00 */
[----:B------:R-:W-:Y:S02]  /*4740*/  CS2R R72, SRZ ;  /* 0x0000000000487805 */ /* 0x000fe4000001ff00 */
[----:B------:R-:W-:Y:S02]  /*4750*/  CS2R R70, SRZ ;  /* 0x0000000000467805 */ /* 0x000fe4000001ff00 */
[----:B------:R-:W-:Y:S02]  /*4760*/  IADD3.X R5, R0, UR17, RZ, P2, !PT ;  /* 0x0000001100057c10 */ /* 0x000fe400097fe4ff */
[----:B------:R-:W-:-:S02]  /*4770*/  CS2R R68, SRZ ;  /* 0x0000000000447805 */ /* 0x000fc4000001ff00 */
[C---:B------:R-:W-:Y:S01]  /*4780*/  @!P6 LEA R6, P2, R10.reuse, UR18, 0x2 ;  /* 0x000000120a06ec11 */ /* 0x040fe2000f8410ff */
[----:B------:R-:W-:Y:S01]  /*4790*/  IMAD.MOV.U32 R190, RZ, RZ, R187 ;  /* 0x000000ffffbe7224 */ /* 0x000fe200078e00bb */
[----:B------:R-:W-:Y:S01]  /*47a0*/  ULDC UR25, c[0x0][0x270] ;  /* 0x00009c0000197ab9 */ /* 0x000fe20000000800 */
[----:B------:R-:W5:Y:S01]  /*47b0*/  @!P5 LDG.E R249, desc[UR10][R4.64] ;  /* 0x0000000a04f9d981 */ /* 0x000f62000c1e1900 */
[----:B------:R-:W-:Y:S01]  /*47c0*/  @!P6 LEA.HI.X R7, R10, UR17, R2, 0x2, P2 ;  /* 0x000000110a07ec11 */ /* 0x000fe200090f1402 */
[----:B------:R-:W-:Y:S02]  /*47d0*/  ULDC UR8, c[0x0][0x2ec] ;  /* 0x0000bb0000087ab9 */ /* 0x000fe40000000800 */
[----:B------:R-:W5:Y:S04]  /*47e0*/  @!P4 LDG.E R250, desc[UR10][R4.64+0x20] ;  /* 0x0000200a04fac981 */ /* 0x000f68000c1e1900 */
[----:B------:R-:W5:Y:S01]  /*47f0*/  @!P6 LDG.E R248, desc[UR10][R6.64] ;  /* 0x0000000a06f8e981 */ /* 0x000f62000c1e1900 */
[----:B------:R-:W-:-:S03]  /*4800*/  IMAD.U32 R2, RZ, RZ, UR32 ;  /* 0x00000020ff027e24 */ /* 0x000fc6000f8e00ff */
[----:B------:R1:W5:Y:S01]  /*4810*/  @!P3 LDG.E R247, desc[UR10][R4.64+0x100] ;  /* 0x0001000a04f7b981 */ /* 0x000362000c1e1900 */
[----:B------:R-:W2:Y:S01]  /*4820*/  @P0 MUFU.RCP R0, UR5 ;  /* 0x0000000500000d08 */ /* 0x000ea20008001000 */
[----:B-1----:R-:W-:-:S05]  /*4830*/  VIADD R4, R20, 0x1 ;  /* 0x0000000114047836 */ /* 0x002fca0000000000 */
[----:B------:R-:W-:Y:S01]  /*4840*/  IADD3 R2, R4, UR16, -R2 ;  /* 0x0000001004027c10 */ /* 0x000fe2000fffe802 */
[----:B------:R-:W-:-:S04]  /*4850*/  IMAD.SHL.U32 R4, R20, 0x4, RZ ;  /* 0x0000000414047824 */ /* 0x000fc800078e00ff */
[----:B------:R1:W-:Y:S04]  /*4860*/  STL [R1+0xc], R2 ;  /* 0x00000c0201007387 */ /* 0x0003e80000100800 */
[----:B------:R3:W-:Y:S01]  /*4870*/  STL [R1+0x8], R4 ;  /* 0x0000080401007387 */ /* 0x0007e20000100800 */
[----:B-1----:R-:W-:Y:S01]  /*4880*/  IMAD.MOV.U32 R2, RZ, RZ, 0x40 ;  /* 0x00000040ff027424 */ /* 0x002fe200078e00ff */
[----:B------:R-:W-:Y:S02]  /*4890*/  SEL R176, R176, R184, !P1 ;  /* 0x000000b8b0b07207 */ /* 0x000fe40004800000 */
[----:B------:R-:W-:Y:S02]  /*48a0*/  SEL R182, R182, R185, !P1 ;  /* 0x000000b9b6b67207 */ /* 0x000fe40004800000 */
[----:B------:R-:W-:-:S02]  /*48b0*/  LEA R176, R176, UR4, 0x1 ;  /* 0x00000004b0b07c11 */ /* 0x000fc4000f8e08ff */
[----:B------:R-:W-:Y:S01]  /*48c0*/  LEA R182, R182, UR4, 0x1 ;  /* 0x00000004b6b67c11 */ /* 0x000fe2000f8e08ff */
[----:B------:R-:W-:Y:S01]  /*48d0*/  UMOV UR5, URZ ;  /* 0x0000003f00057c82 */ /* 0x000fe20008000000 */
[----:B------:R-:W-:Y:S01]  /*48e0*/  UIADD3 UR23, UR23, -UR16, URZ ;  /* 0x8000001017177290 */ /* 0x000fe2000fffe03f */
[----:B------:R-:W-:-:S04]  /*48f0*/  LOP3.LUT P2, RZ, R12, 0x4, RZ, 0xc0, !PT ;  /* 0x000000040cff7812 */ /* 0x000fc8000784c0ff */
[----:B---3--:R-:W-:Y:S02]  /*4900*/  SEL R4, R2, 0xffffffc0, !P2 ;  /* 0xffffffc002047807 */ /* 0x008fe40005000000 */
[----:B------:R-:W-:-:S03]  /*4910*/  SHF.L.U64.HI R2, R20, 0x2, R9 ;  /* 0x0000000214027819 */ /* 0x000fc60000010209 */
[----:B------:R1:W-:Y:S04]  /*4920*/  STL [R1+0x4], R4 ;  /* 0x0000040401007387 */ /* 0x0003e80000100800 */
[----:B------:R1:W-:Y:S01]  /*4930*/  STL [R1], R2 ;  /* 0x0000000201007387 */ /* 0x0003e20000100800 */
[----:B------:R-:W-:Y:S01]  /*4940*/  SEL R177, R177, 0xffffffc0, !P2 ;  /* 0xffffffc0b1b17807 */ /* 0x000fe20005000000 */
[----:B--2---:R-:W-:-:S05]  /*4950*/  @P0 FMUL.FTZ R0, R8, R0 ;  /* 0x0000000008000220 */ /* 0x004fca0000410000 */
[----:B------:R-:W-:Y:S01]  /*4960*/  @P0 R2UR UR6, R0 ;  /* 0x00000000000602ca */ /* 0x000fe200000e0000 */
[----:B------:R-:W-:Y:S01]  /*4970*/  VIADD R0, R20, 0xffffff80 ;  /* 0xffffff8014007836 */ /* 0x000fe20000000000 */
[----:B------:R-:W-:-:S03]  /*4980*/  LOP3.LUT P0, RZ, R12, 0x2, RZ, 0xc0, !PT ;  /* 0x000000020cff7812 */ /* 0x000fc6000780c0ff */
[----:B------:R-:W-:Y:S01]  /*4990*/  IMAD.SHL.U32 R252, R0, 0x4, RZ ;  /* 0x0000000400fc7824 */ /* 0x000fe200078e00ff */
[----:B------:R-:W-:-:S07]  /*49a0*/  SEL R183, R183, 0xffffffe0, !P0 ;  /* 0xffffffe0b7b77807 */ /* 0x000fce0004000000 */
[----:B-1----:R-:W-:-:S05]  /*49b0*/  @UP1 UMOV UR5, UR6 ;  /* 0x0000000600051c82 */ /* 0x002fca0008000000 */
.L_x_388:
[----:B------:R-:W0:Y:S01]  /*49c0*/  LDGDEPBAR ;  /* 0x00000000000079af */ /* 0x000e220000000000 */
[----:B------:R-:W-:Y:S01]  /*49d0*/  IMAD.IADD R0, R182, 0x1, R183 ;  /* 0x00000001b6007824 */ /* 0x000fe200078e02b7 */
[----:B------:R-:W-:Y:S01]  /*49e0*/  USHF.L.U32 UR6, UR9, 0x7, URZ ;  /* 0x0000000709067899 */ /* 0x000fe2000800063f */
[----:B-----5:R-:W-:Y:S05]  /*49f0*/  FSETP.NEU.FTZ.AND P1, PT, R249, -INF , PT ;  /* 0xff800000f900780b */ /* 0x020fea0003f3d000 */
[----:B------:R-:W2:Y:S01]  /*4a00*/  LDL R191, [R1+0x18] ;  /* 0x0000180001bf7983 */ /* 0x000ea20000100800 */
[----:B------:R-:W-:Y:S02]  /*4a10*/  USHF.L.U32 UR7, UR21, 0x7, URZ ;  /* 0x0000000715077899 */ /* 0x000fe4000800063f */
[----:B------:R-:W-:Y:S01]  /*4a20*/  UISETP.GE.AND UP0, UPT, UR6, UR23, UPT ;  /* 0x000000170600728c */ /* 0x000fe2000bf06270 */
[----:B------:R-:W3:Y:S01]  /*4a30*/  LDL R2, [R1+0xc] ;  /* 0x00000c0001027983 */ /* 0x000ee20000100800 */
[----:B------:R-:W-:Y:S02]  /*4a40*/  UIADD3 UR7, UR7, 0x80, URZ ;  /* 0x0000008007077890 */ /* 0x000fe4000fffe03f */
[----:B------:R-:W-:Y:S02]  /*4a50*/  UISETP.GT.AND UP3, UPT, UR9, UR22, UPT ;  /* 0x000000160900728c */ /* 0x000fe4000bf64270 */
[----:B------:R-:W-:Y:S06]  /*4a60*/  UISETP.LT.AND UP0, UPT, UR7, UR16, UP0 ;  /* 0x000000100700728c */ /* 0x000fec0008701270 */
[----:B------:R-:W-:Y:S01]  /*4a70*/  PLOP3.LUT P0, PT, PT, PT, UP0, 0x80, 0x0 ;  /* 0x000000000000781c */ /* 0x000fe20003f0f008 */
[----:B------:R-:W-:Y:S04]  /*4a80*/  DEPBAR.LE SB0, 0x0 ;  /* 0x000080000000791a */ /* 0x000fe80000000000 */
[----:B------:R-:W-:Y:S06]  /*4a90*/  BAR.SYNC.DEFER_BLOCKING 0x0 ;  /* 0x0000000000007b1d */ /* 0x000fec0000010000 */
[----:B------:R-:W-:Y:S08]  /*4aa0*/  LDSM.16.M88.4 R64, [R182] ;  /* 0x00000000b640783b */ /* 0x000ff00000000200 */
[----:B------:R-:W1:Y:S08]  /*4ab0*/  LDSM.16.M88.4 R16, [R179+UR4+0xc000] ;  /* 0x00c00004b310783b */ /* 0x000e700008000200 */
[----:B------:R-:W4:Y:S08]  /*4ac0*/  LDSM.16.M88.4 R60, [R182+0x2000] ;  /* 0x00200000b63c783b */ /* 0x000f300000000200 */
[----:B------:R-:W4:Y:S08]  /*4ad0*/  LDSM.16.M88.4 R32, [R179+UR4+0xc800] ;  /* 0x00c80004b320783b */ /* 0x000f300008000200 */
[----:B------:R-:W4:Y:S08]  /*4ae0*/  LDSM.16.M88.4 R48, [R179+UR4+0xd000] ;  /* 0x00d00004b330783b */ /* 0x000f300008000200 */
[----:B------:R-:W4:Y:S01]  /*4af0*/  LDSM.16.M88.4 R132, [R179+UR4+0xd800] ;  /* 0x00d80004b384783b */ /* 0x000f220008000200 */
[-C--:B-1----:R-:W-:Y:S07]  /*4b00*/  HMMA.16816.F32.BF16 R4, R64, R16.reuse, RZ ;  /* 0x000000104004723c */ /* 0x082fee00000418ff */
[----:B------:R-:W-:Y:S01]  /*4b10*/  LDSM.16.M88.4 R136, [R0] ;  /* 0x000000000088783b */ /* 0x000fe20000000200 */
[C---:B----4-:R-:W-:Y:S07]  /*4b20*/  HMMA.16816.F32.BF16 R8, R60.reuse, R16, RZ ;  /* 0x000000103c08723c */ /* 0x050fee00000418ff */
[----:B------:R-:W1:Y:S01]  /*4b30*/  LDSM.16.M88.4 R140, [R181] ;  /* 0x00000000b58c783b */ /* 0x000e620000000200 */
[-C--:B------:R-:W-:Y:S07]  /*4b40*/  HMMA.16816.F32.BF16 R12, R60, R18.reuse, RZ ;  /* 0x000000123c0c723c */ /* 0x080fee00000418ff */
[----:B------:R4:W1:Y:S01]  /*4b50*/  LDSM.16.M88.4 R144, [R0+0x2000] ;  /* 0x002000000090783b */ /* 0x0008620000000200 */
[C---:B------:R-:W-:Y:S07]  /*4b60*/  HMMA.16816.F32.BF16 R16, R64.reuse, R18, RZ ;  /* 0x000000124010723c */ /* 0x040fee00000418ff */
[----:B------:R-:W1:Y:S01]  /*4b70*/  LDSM.16.M88.4 R148, [R181+0x800] ;  /* 0x00080000b594783b */ /* 0x000e620000000200 */
[-C--:B------:R-:W-:Y:S06]  /*4b80*/  HMMA.16816.F32.BF16 R20, R64, R32.reuse, RZ ;  /* 0x000000204014723c */ /* 0x080fec00000418ff */
[C---:B------:R-:W-:Y:S01]  /*4b90*/  HMMA.16816.F32.BF16 R24, R60.reuse, R32, RZ ;  /* 0x000000203c18723c */ /* 0x040fe200000418ff */
[----:B------:R-:W1:Y:S05]  /*4ba0*/  LDSM.16.M88.4 R152, [R181+0x1000] ;  /* 0x00100000b598783b */ /* 0x000e6a0000000200 */
[-C--:B------:R-:W-:Y:S01]  /*4bb0*/  HMMA.16816.F32.BF16 R28, R60, R34.reuse, RZ ;  /* 0x000000223c1c723c */ /* 0x080fe200000418ff */
[--C-:B----4-:R-:W-:Y:S02]  /*4bc0*/  IMAD.IADD R0, R0, 0x1, R177.reuse ;  /* 0x0000000100007824 */ /* 0x110fe400078e02b1 */
[----:B------:R-:W4:Y:S03]  /*4bd0*/  LDSM.16.M88.4 R156, [R181+0x1800] ;  /* 0x00180000b59c783b */ /* 0x000f260000000200 */
[C---:B------:R-:W-:Y:S05]  /*4be0*/  HMMA.16816.F32.BF16 R32, R64.reuse, R34, RZ ;  /* 0x000000224020723c */ /* 0x040fea00000418ff */
[----:B------:R-:W-:Y:S01]  /*4bf0*/  LDSM.16.M88.4 R160, [R178+0x800] ;  /* 0x00080000b2a0783b */ /* 0x000fe20000000200 */
[-C--:B------:R-:W-:Y:S06]  /*4c00*/  HMMA.16816.F32.BF16 R36, R64, R48.reuse, RZ ;  /* 0x000000304024723c */ /* 0x080fec00000418ff */
[C---:B------:R-:W-:Y:S01]  /*4c10*/  HMMA.16816.F32.BF16 R40, R60.reuse, R48, RZ ;  /* 0x000000303c28723c */ /* 0x040fe200000418ff */
[----:B------:R-:W-:Y:S05]  /*4c20*/  LDSM.16.M88.4 R164, [R178+0x1000] ;  /* 0x00100000b2a4783b */ /* 0x000fea0000000200 */
[-C--:B------:R-:W-:Y:S03]  /*4c30*/  HMMA.16816.F32.BF16 R44, R60, R50.reuse, RZ ;  /* 0x000000323c2c723c */ /* 0x080fe600000418ff */
[----:B------:R-:W-:Y:S03]  /*4c40*/  LDSM.16.M88.4 R168, [R178+0x1800] ;  /* 0x00180000b2a8783b */ /* 0x000fe60000000200 */
[C---:B------:R-:W-:Y:S05]  /*4c50*/  HMMA.16816.F32.BF16 R48, R64.reuse, R50, RZ ;  /* 0x000000324030723c */ /* 0x040fea00000418ff */
[----:B------:R-:W-:Y:S01]  /*4c60*/  LDSM.16.M88.4 R172, [R180] ;  /* 0x00000000b4ac783b */ /* 0x000fe20000000200 */
[-C--:B------:R-:W-:Y:S06]  /*4c70*/  HMMA.16816.F32.BF16 R52, R64, R132.reuse, RZ ;  /* 0x000000844034723c */ /* 0x080fec00000418ff */
[C---:B------:R-:W-:Y:S06]  /*4c80*/  HMMA.16816.F32.BF16 R56, R60.reuse, R132, RZ ;  /* 0x000000843c38723c */ /* 0x040fec00000418ff */
[-C--:B------:R-:W-:Y:S06]  /*4c90*/  HMMA.16816.F32.BF16 R60, R60, R134.reuse, RZ ;  /* 0x000000863c3c723c */ /* 0x080fec00000418ff */
[----:B------:R-:W-:Y:S06]  /*4ca0*/  HMMA.16816.F32.BF16 R64, R64, R134, RZ ;  /* 0x000000864040723c */ /* 0x000fec00000418ff */
[-C--:B-1----:R-:W-:Y:S06]  /*4cb0*/  HMMA.16816.F32.BF16 R4, R136, R140.reuse, R4 ;  /* 0x0000008c8804723c */ /* 0x082fec0000041804 */
[C---:B------:R-:W-:Y:S06]  /*4cc0*/  HMMA.16816.F32.BF16 R8, R144.reuse, R140, R8 ;  /* 0x0000008c9008723c */ /* 0x040fec0000041808 */
[-C--:B------:R-:W-:Y:S06]  /*4cd0*/  HMMA.16816.F32.BF16 R12, R144, R142.reuse, R12 ;  /* 0x0000008e900c723c */ /* 0x080fec000004180c */
[C---:B------:R-:W-:Y:S01]  /*4ce0*/  HMMA.16816.F32.BF16 R16, R136.reuse, R142, R16 ;  /* 0x0000008e8810723c */ /* 0x040fe20000041810 */
[----:B------:R-:W-:Y:S05]  /*4cf0*/  LDSM.16.M88.4 R140, [R178] ;  /* 0x00000000b28c783b */ /* 0x000fea0000000200 */
[-C--:B------:R-:W-:Y:S06]  /*4d00*/  HMMA.16816.F32.BF16 R20, R136, R148.reuse, R20 ;  /* 0x000000948814723c */ /* 0x080fec0000041814 */
[C---:B------:R-:W-:Y:S06]  /*4d10*/  HMMA.16816.F32.BF16 R24, R144.reuse, R148, R24 ;  /* 0x000000949018723c */ /* 0x040fec0000041818 */
[-C--:B------:R-:W-:Y:S05]  /*4d20*/  HMMA.16816.F32.BF16 R28, R144, R150.reuse, R28 ;  /* 0x00000096901c723c */ /* 0x080fea000004181c */
[----:B------:R-:W-:Y:S01]  /*4d30*/  IMAD.IADD R148, R182, 0x1, R177 ;  /* 0x00000001b6947824 */ /* 0x000fe200078e02b1 */
[C---:B------:R-:W-:Y:S04]  /*4d40*/  HMMA.16816.F32.BF16 R32, R136.reuse, R150, R32 ;  /* 0x000000968820723c */ /* 0x040fe80000041820 */
[----:B------:R-:W1:Y:S02]  /*4d50*/  LDSM.16.M88.4 R132, [R148] ;  /* 0x000000009484783b */ /* 0x000e640000000200 */
[-C--:B------:R-:W-:Y:S06]  /*4d60*/  HMMA.16816.F32.BF16 R36, R136, R152.reuse, R36 ;  /* 0x000000988824723c */ /* 0x080fec0000041824 */
[C---:B------:R-:W-:Y:S01]  /*4d70*/  HMMA.16816.F32.BF16 R40, R144.reuse, R152, R40 ;  /* 0x000000989028723c */ /* 0x040fe20000041828 */
[----:B------:R-:W1:Y:S05]  /*4d80*/  LDSM.16.M88.4 R148, [R148+0x2000] ;  /* 0x002000009494783b */ /* 0x000e6a0000000200 */
[-C--:B------:R-:W-:Y:S06]  /*4d90*/  HMMA.16816.F32.BF16 R44, R144, R154.reuse, R44 ;  /* 0x0000009a902c723c */ /* 0x080fec000004182c */
[C---:B------:R-:W-:Y:S01]  /*4da0*/  HMMA.16816.F32.BF16 R48, R136.reuse, R154, R48 ;  /* 0x0000009a8830723c */ /* 0x040fe20000041830 */
[----:B------:R-:W3:Y:S05]  /*4db0*/  LDSM.16.M88.4 R152, [R0] ;  /* 0x000000000098783b */ /* 0x000eea0000000200 */
[-C--:B----4-:R-:W-:Y:S06]  /*4dc0*/  HMMA.16816.F32.BF16 R52, R136, R156.reuse, R52 ;  /* 0x0000009c8834723c */ /* 0x090fec0000041834 */
[C---:B------:R-:W-:Y:S06]  /*4dd0*/  HMMA.16816.F32.BF16 R56, R144.reuse, R156, R56 ;  /* 0x0000009c9038723c */ /* 0x040fec0000041838 */
[-C--:B------:R-:W-:Y:S06]  /*4de0*/  HMMA.16816.F32.BF16 R60, R144, R158.reuse, R60 ;  /* 0x0000009e903c723c */ /* 0x080fec000004183c */
[----:B------:R-:W-:Y:S01]  /*4df0*/  HMMA.16816.F32.BF16 R64, R136, R158, R64 ;  /* 0x0000009e8840723c */ /* 0x000fe20000041840 */
[----:B------:R4:W3:Y:S01]  /*4e00*/  LDSM.16.M88.4 R136, [R0+0x2000] ;  /* 0x002000000088783b */ /* 0x0008e20000000200 */
[----:B------:R-:W-:Y:S04]  /*4e10*/  IMAD.MOV.U32 R145, RZ, RZ, 0x48 ;  /* 0x00000048ff917424 */ /* 0x000fe800078e00ff */
[-C--:B-1----:R-:W-:Y:S06]  /*4e20*/  HMMA.16816.F32.BF16 R4, R132, R140.reuse, R4 ;  /* 0x0000008c8404723c */ /* 0x082fec0000041804 */
[C---:B------:R-:W-:Y:S06]  /*4e30*/  HMMA.16816.F32.BF16 R8, R148.reuse, R140, R8 ;  /* 0x0000008c9408723c */ /* 0x040fec0000041808 */
[-C--:B------:R-:W-:Y:S05]  /*4e40*/  HMMA.16816.F32.BF16 R12, R148, R142.reuse, R12 ;  /* 0x0000008e940c723c */ /* 0x080fea000004180c */
[----:B------:R-:W-:Y:S01]  /*4e50*/  FMUL.FTZ R140, R250, 1.4426950216293334961 ;  /* 0x3fb8aa3bfa8c7820 */ /* 0x000fe20000410000 */
[C---:B------:R-:W-:Y:S01]  /*4e60*/  HMMA.16816.F32.BF16 R16, R132.reuse, R142, R16 ;  /* 0x0000008e8410723c */ /* 0x040fe20000041810 */
[----:B----4-:R-:W-:Y:S04]  /*4e70*/  IMAD.U32 R0, RZ, RZ, UR21 ;  /* 0x00000015ff007e24 */ /* 0x010fe8000f8e00ff */
[----:B--2---:R-:W-:Y:S01]  /*4e80*/  IMAD R0, R0, 0x80, R191 ;  /* 0x0000008000007824 */ /* 0x004fe200078e02bf */
[-C--:B------:R-:W-:Y:S01]  /*4e90*/  HMMA.16816.F32.BF16 R20, R132, R160.reuse, R20 ;  /* 0x000000a08414723c */ /* 0x080fe20000041814 */
[----:B------:R-:W-:Y:S04]  /*4ea0*/  IMAD.MOV.U32 R191, RZ, RZ, 0x8 ;  /* 0x00000008ffbf7424 */ /* 0x000fe800078e00ff */
[----:B---3--:R-:W-:Y:S01]  /*4eb0*/  @!P0 VIADD R143, R2, UR6 ;  /* 0x00000006028f8c36 */ /* 0x008fe20008000000 */
[C---:B------:R-:W-:Y:S05]  /*4ec0*/  HMMA.16816.F32.BF16 R24, R148.reuse, R160, R24 ;  /* 0x000000a09418723c */ /* 0x040fea0000041818 */
[----:B------:R-:W-:Y:S01]  /*4ed0*/  @!P0 VIMNMX R141, R143, UR16, PT ;  /* 0x000000108f8d8c48 */ /* 0x000fe2000bfe0100 */
[-C--:B------:R-:W-:Y:S03]  /*4ee0*/  HMMA.16816.F32.BF16 R28, R148, R162.reuse, R28 ;  /* 0x000000a2941c723c */ /* 0x080fe6000004181c */
[C---:B------:R-:W-:Y:S02]  /*4ef0*/  @!P0 ISETP.GE.AND P2, PT, R0.reuse, R141, PT ;  /* 0x0000008d0000820c */ /* 0x040fe40003f46270 */
[----:B------:R-:W-:Y:S01]  /*4f00*/  VIADD R2, R0, 0x1 ;  /* 0x0000000100027836 */ /* 0x000fe20000000000 */
[C---:B------:R-:W-:Y:S05]  /*4f10*/  HMMA.16816.F32.BF16 R32, R132.reuse, R162, R32 ;  /* 0x000000a28420723c */ /* 0x040fea0000041820 */
[----:B------:R-:W-:Y:S01]  /*4f20*/  I2FP.F32.S32 R144, R2 ;  /* 0x0000000200907245 */ /* 0x000fe20000201400 */
[-C--:B------:R-:W-:Y:S05]  /*4f30*/  HMMA.16816.F32.BF16 R36, R132, R164.reuse, R36 ;  /* 0x000000a48424723c */ /* 0x080fea0000041824 */
[----:B------:R-:W-:Y:S01]  /*4f40*/  FMUL.FTZ R142, R249, 1.4426950216293334961 ;  /* 0x3fb8aa3bf98e7820 */ /* 0x000fe20000410000 */
[C---:B------:R-:W-:Y:S05]  /*4f50*/  HMMA.16816.F32.BF16 R40, R148.reuse, R164, R40 ;  /* 0x000000a49428723c */ /* 0x040fea0000041828 */
[----:B------:R-:W-:Y:S01]  /*4f60*/  FSEL R142, R142, RZ, P1 ;  /* 0x000000ff8e8e7208 */ /* 0x000fe20000800000 */
[-C--:B------:R-:W-:Y:S03]  /*4f70*/  HMMA.16816.F32.BF16 R44, R148, R166.reuse, R44 ;  /* 0x000000a6942c723c */ /* 0x080fe6000004182c */
[----:B------:R-:W-:Y:S03]  /*4f80*/  FSETP.NEU.FTZ.AND P1, PT, R250, -INF , PT ;  /* 0xff800000fa00780b */ /* 0x000fe60003f3d000 */
[C---:B------:R-:W-:Y:S05]  /*4f90*/  HMMA.16816.F32.BF16 R48, R132.reuse, R166, R48 ;  /* 0x000000a68430723c */ /* 0x040fea0000041830 */
[----:B------:R-:W-:Y:S01]  /*4fa0*/  FSEL R140, R140, RZ, P1 ;  /* 0x000000ff8c8c7208 */ /* 0x000fe20000800000 */
[-C--:B------:R-:W-:Y:S03]  /*4fb0*/  HMMA.16816.F32.BF16 R52, R132, R168.reuse, R52 ;  /* 0x000000a88434723c */ /* 0x080fe60000041834 */
[----:B------:R-:W-:Y:S03]  /*4fc0*/  FSETP.NEU.FTZ.AND P1, PT, R247, -INF , PT ;  /* 0xff800000f700780b */ /* 0x000fe60003f3d000 */
[C---:B------:R-:W-:Y:S06]  /*4fd0*/  HMMA.16816.F32.BF16 R56, R148.reuse, R168, R56 ;  /* 0x000000a89438723c */ /* 0x040fec0000041838 */
[-C--:B------:R-:W-:Y:S06]  /*4fe0*/  HMMA.16816.F32.BF16 R60, R148, R170.reuse, R60 ;  /* 0x000000aa943c723c */ /* 0x080fec000004183c */
[----:B------:R-:W-:Y:S05]  /*4ff0*/  HMMA.16816.F32.BF16 R64, R132, R170, R64 ;  /* 0x000000aa8440723c */ /* 0x000fea0000041840 */
[----:B------:R-:W-:Y:S01]  /*5000*/  LEA R148, R185, UR4, 0x1 ;  /* 0x00000004b9947c11 */ /* 0x000fe2000f8e08ff */
[-C--:B------:R-:W-:Y:S01]  /*5010*/  HMMA.16816.F32.BF16 R4, R152, R172.reuse, R4 ;  /* 0x000000ac9804723c */ /* 0x080fe20000041804 */
[----:B------:R-:W-:Y:S04]  /*5020*/  IMAD.MOV.U32 R133, RZ, RZ, 0x40 ;  /* 0x00000040ff857424 */ /* 0x000fe800078e00ff */
[----:B------:R-:W-:Y:S01]  /*5030*/  I2FP.F32.S32 R132, R0 ;  /* 0x0000000000847245 */ /* 0x000fe20000201400 */
[C---:B------:R-:W-:Y:S05]  /*5040*/  HMMA.16816.F32.BF16 R8, R136.reuse, R172, R8 ;  /* 0x000000ac8808723c */ /* 0x040fea0000041808 */
[----:B------:R-:W-:Y:S01]  /*5050*/  @!P0 VIADDMNMX R134, R143, R191, UR16, PT ;  /* 0x000000108f868e46 */ /* 0x000fe2000b8001bf */
[----:B------:R-:W-:Y:S01]  /*5060*/  FMUL.FTZ R135, R247, 1.4426950216293334961 ;  /* 0x3fb8aa3bf7877820 */ /* 0x000fe20000410000 */
[----:B------:R-:W-:Y:S01]  /*5070*/  @!P0 VIADDMNMX R133, R143, R133, UR16, PT ;  /* 0x000000108f858e46 */ /* 0x000fe2000b800185 */
[-C--:B------:R-:W-:Y:S03]  /*5080*/  HMMA.16816.F32.BF16 R12, R136, R174.reuse, R12 ;  /* 0x000000ae880c723c */ /* 0x080fe6000004180c */
[----:B------:R-:W-:Y:S01]  /*5090*/  FSEL R135, R135, RZ, P1 ;  /* 0x000000ff87877208 */ /* 0x000fe20000800000 */
[----:B------:R-:W-:Y:S01]  /*50a0*/  IMAD.IADD R150, R183, 0x1, R148 ;  /* 0x00000001b7967824 */ /* 0x000fe200078e0294 */
[----:B------:R-:W-:Y:S01]  /*50b0*/  @!P0 ISETP.GE.AND P1, PT, R2, R133, PT ;  /* 0x000000850200820c */ /* 0x000fe20003f26270 */
[C---:B------:R-:W-:Y:S05]  /*50c0*/  HMMA.16816.F32.BF16 R16, R152.reuse, R174, R16 ;  /* 0x000000ae9810723c */ /* 0x040fea0000041810 */
[----:B------:R-:W-:Y:S01]  /*50d0*/  FFMA.FTZ R4, R132, UR5, R4 ;  /* 0x0000000584047c23 */ /* 0x000fe20008010004 */
[----:B------:R-:W-:Y:S01]  /*50e0*/  FFMA.FTZ R5, R144, UR5, R5 ;  /* 0x0000000590057c23 */ /* 0x000fe20008010005 */
[----:B------:R-:W-:Y:S01]  /*50f0*/  FFMA.FTZ R6, R132, UR5, R6 ;  /* 0x0000000584067c23 */ /* 0x000fe20008010006 */
[----:B------:R-:W-:Y:S03]  /*5100*/  FFMA.FTZ R7, R144, UR5, R7 ;  /* 0x0000000590077c23 */ /* 0x000fe60008010007 */
[----:B------:R-:W-:Y:S01]  /*5110*/  @!P0 FSEL R4, R4, -INF , !P2 ;  /* 0xff80000004048808 */ /* 0x000fe20005000000 */
[----:B------:R-:W-:Y:S01]  /*5120*/  FFMA.FTZ R9, R144, UR5, R9 ;  /* 0x0000000590097c23 */ /* 0x000fe20008010009 */
[----:B------:R-:W-:Y:S01]  /*5130*/  @!P0 ISETP.GE.AND P2, PT, R2, R141, PT ;  /* 0x0000008d0200820c */ /* 0x000fe20003f46270 */
[C---:B------:R-:W-:Y:S01]  /*5140*/  FFMA.FTZ R8, R132.reuse, UR5, R8 ;  /* 0x0000000584087c23 */ /* 0x040fe20008010008 */
[----:B------:R-:W-:Y:S01]  /*5150*/  FFMA.FTZ R10, R132, UR5, R10 ;  /* 0x00000005840a7c23 */ /* 0x000fe2000801000a */
[--C-:B------:R-:W-:Y:S01]  /*5160*/  FFMA.FTZ R4, R4, UR8, -R142.reuse ;  /* 0x0000000804047c23 */ /* 0x100fe2000801088e */
[----:B------:R-:W-:Y:S01]  /*5170*/  @!P0 FSEL R5, R5, -INF , !P2 ;  /* 0xff80000005058808 */ /* 0x000fe20005000000 */
[----:B------:R-:W-:Y:S01]  /*5180*/  FFMA.FTZ R11, R144, UR5, R11 ;  /* 0x00000005900b7c23 */ /* 0x000fe2000801000b */
[-C--:B------:R-:W-:Y:S01]  /*5190*/  @!P0 ISETP.GE.AND P2, PT, R0, R134.reuse, PT ;  /* 0x000000860000820c */ /* 0x080fe20003f46270 */
[----:B------:R1:W-:Y:S01]  /*51a0*/  MUFU.EX2 R241, R4 ;  /* 0x0000000400f17308 */ /* 0x0003e20000000800 */
[----:B------:R-:W-:Y:S01]  /*51b0*/  @!P0 FSEL R9, R9, -INF , !P1 ;  /* 0xff80000009098808 */ /* 0x000fe20004800000 */
[----:B------:R-:W-:Y:S01]  /*51c0*/  FFMA.FTZ R5, R5, UR8, -R142 ;  /* 0x0000000805057c23 */ /* 0x000fe2000801088e */
[----:B------:R-:W-:Y:S01]  /*51d0*/  @!P0 FSEL R6, R6, -INF , !P2 ;  /* 0xff80000006068808 */ /* 0x000fe20005000000 */
[----:B------:R-:W-:Y:S01]  /*51e0*/  IMAD.IADD R149, R177, 0x1, R148 ;  /* 0x00000001b1957824 */ /* 0x000fe200078e0294 */
[----:B------:R-:W-:Y:S01]  /*51f0*/  @!P0 ISETP.GE.AND P2, PT, R2, R134, PT ;  /* 0x000000860200820c */ /* 0x000fe20003f46270 */
[--C-:B------:R-:W-:Y:S01]  /*5200*/  FFMA.FTZ R9, R9, UR8, -R135.reuse ;  /* 0x0000000809097c23 */ /* 0x100fe20008010887 */
[----:B------:R-:W-:Y:S03]  /*5210*/  @!P0 VIADDMNMX R132, R143, R145, UR16, PT ;  /* 0x000000108f848e46 */ /* 0x000fe6000b800191 */
[----:B------:R-:W2:Y:S01]  /*5220*/  MUFU.EX2 R242, R5 ;  /* 0x0000000500f27308 */ /* 0x000ea20000000800 */
[----:B------:R-:W-:Y:S01]  /*5230*/  @!P0 FSEL R7, R7, -INF , !P2 ;  /* 0xff80000007078808 */ /* 0x000fe20005000000 */
[--C-:B------:R-:W-:Y:S01]  /*5240*/  FFMA.FTZ R6, R6, UR8, -R140.reuse ;  /* 0x0000000806067c23 */ /* 0x100fe2000801088c */
[C---:B------:R-:W-:Y:S02]  /*5250*/  @!P0 ISETP.GE.AND P2, PT, R0.reuse, R133, PT ;  /* 0x000000850000820c */ /* 0x040fe40003f46270 */
[-C--:B------:R-:W-:Y:S01]  /*5260*/  @!P0 ISETP.GE.AND P3, PT, R0, R132.reuse, PT ;  /* 0x000000840000820c */ /* 0x080fe20003f66270 */
[----:B------:R-:W-:Y:S01]  /*5270*/  FFMA.FTZ R7, R7, UR8, -R140 ;  /* 0x0000000807077c23 */ /* 0x000fe2000801088c */
[----:B------:R-:W-:Y:S03]  /*5280*/  @!P0 FSEL R8, R8, -INF , !P2 ;  /* 0xff80000008088808 */ /* 0x000fe60005000000 */
[----:B------:R-:W-:Y:S01]  /*5290*/  MUFU.EX2 R151, R6 ;  /* 0x0000000600977308 */ /* 0x000fe20000000800 */
[----:B------:R-:W-:Y:S01]  /*52a0*/  @!P0 ISETP.GE.AND P2, PT, R2, R132, PT ;  /* 0x000000840200820c */ /* 0x000fe20003f46270 */
[----:B-1----:R-:W-:Y:S01]  /*52b0*/  FMUL.FTZ R4, R248, 1.4426950216293334961 ;  /* 0x3fb8aa3bf8047820 */ /* 0x002fe20000410000 */
[----:B------:R-:W-:Y:S01]  /*52c0*/  @!P0 FSEL R10, R10, -INF , !P3 ;  /* 0xff8000000a0a8808 */ /* 0x000fe20005800000 */
[--C-:B------:R-:W-:Y:S01]  /*52d0*/  FFMA.FTZ R8, R8, UR8, -R135.reuse ;  /* 0x0000000808087c23 */ /* 0x100fe20008010887 */
[----:B------:R-:W-:Y:S02]  /*52e0*/  FSETP.NEU.FTZ.AND P1, PT, R248, -INF , PT ;  /* 0xff800000f800780b */ /* 0x000fe40003f3d000 */
[----:B------:R-:W-:Y:S03]  /*52f0*/  @!P0 FSEL R11, R11, -INF , !P2 ;  /* 0xff8000000b0b8808 */ /* 0x000fe60005000000 */
[----:B------:R1:W3:Y:S01]  /*5300*/  MUFU.EX2 R208, R7 ;  /* 0x0000000700d07308 */ /* 0x0002e20000000800 */
[----:B------:R-:W-:Y:S05]  /*5310*/  FSEL R2, R4, RZ, P1 ;  /* 0x000000ff04027208 */ /* 0x000fea0000800000 */
[--C-:B------:R-:W-:Y:S01]  /*5320*/  FFMA.FTZ R143, R10, UR8, -R2.reuse ;  /* 0x000000080a8f7c23 */ /* 0x100fe20008010802 */
[----:B------:R-:W-:Y:S03]  /*5330*/  FFMA.FTZ R11, R11, UR8, -R2 ;  /* 0x000000080b0b7c23 */ /* 0x000fe60008010802 */
[----:B------:R4:W-:Y:S10]  /*5340*/  MUFU.EX2 R211, R9 ;  /* 0x0000000900d37308 */ /* 0x0009f40000000800 */
[----:B------:R2:W-:Y:S01]  /*5350*/  MUFU.EX2 R212, R8 ;  /* 0x0000000800d47308 */ /* 0x0005e20000000800 */
[----:B-1----:R-:W1:Y:S09]  /*5360*/  LDSM.16.M88.4 R4, [R180+0x800] ;  /* 0x00080000b404783b */ /* 0x002e720000000200 */
[----:B------:R3:W-:Y:S01]  /*5370*/  MUFU.EX2 R216, R143 ;  /* 0x0000008f00d87308 */ /* 0x0007e20000000800 */
[C---:B----4-:R-:W-:Y:S05]  /*5380*/  VIADD R9, R0.reuse, 0x8 ;  /* 0x0000000800097836 */ /* 0x050fea0000000000 */
[----:B------:R-:W-:Y:S04]  /*5390*/  I2FP.F32.S32 R10, R9 ;  /* 0x00000009000a7245 */ /* 0x000fe80000201400 */
[----:B------:R4:W-:Y:S01]  /*53a0*/  MUFU.EX2 R215, R11 ;  /* 0x0000000b00d77308 */ /* 0x0009e20000000800 */
[----:B--2---:R-:W-:Y:S01]  /*53b0*/  VIADD R8, R0, 0x9 ;  /* 0x0000000900087836 */ /* 0x004fe20000000000 */
[CC--:B------:R-:W-:Y:S01]  /*53c0*/  @!P0 ISETP.GE.AND P1, PT, R9.reuse, R133.reuse, PT ;  /* 0x000000850900820c */ /* 0x0c0fe20003f26270 */
[C---:B------:R-:W-:Y:S01]  /*53d0*/  FFMA.FTZ R12, R10.reuse, UR5, R12 ;  /* 0x000000050a0c7c23 */ /* 0x040fe2000801000c */
[C---:B------:R-:W-:Y:S01]  /*53e0*/  FFMA.FTZ R14, R10.reuse, UR5, R14 ;  /* 0x000000050a0e7c23 */ /* 0x040fe2000801000e */
[----:B------:R-:W-:Y:S01]  /*53f0*/  @!P0 ISETP.GE.AND P2, PT, R9, R134, PT ;  /* 0x000000860900820c */ /* 0x000fe20003f46270 */
[C---:B------:R-:W-:Y:S01]  /*5400*/  FFMA.FTZ R16, R10.reuse, UR5, R16 ;  /* 0x000000050a107c23 */ /* 0x040fe20008010010 */
[----:B------:R-:W-:Y:S01]  /*5410*/  FFMA.FTZ R18, R10, UR5, R18 ;  /* 0x000000050a127c23 */ /* 0x000fe20008010012 */
[----:B------:R-:W-:Y:S02]  /*5420*/  @!P0 FSEL R12, R12, -INF , !P1 ;  /* 0xff8000000c0c8808 */ /* 0x000fe40004800000 */
[----:B---3--:R-:W-:Y:S02]  /*5430*/  I2FP.F32.S32 R143, R8 ;  /* 0x00000008008f7245 */ /* 0x008fe40000201400 */
[----:B------:R-:W-:Y:S01]  /*5440*/  @!P0 ISETP.GE.AND P1, PT, R8, R133, PT ;  /* 0x000000850800820c */ /* 0x000fe20003f26270 */
[----:B------:R-:W-:Y:S01]  /*5450*/  FFMA.FTZ R12, R12, UR8, -R135 ;  /* 0x000000080c0c7c23 */ /* 0x000fe20008010887 */
[----:B------:R-:W-:Y:S01]  /*5460*/  @!P0 FSEL R18, R18, -INF , !P2 ;  /* 0xff80000012128808 */ /* 0x000fe20005000000 */
[C---:B------:R-:W-:Y:S01]  /*5470*/  FFMA.FTZ R13, R143.reuse, UR5, R13 ;  /* 0x000000058f0d7c23 */ /* 0x040fe2000801000d */
[C---:B------:R-:W-:Y:S01]  /*5480*/  FFMA.FTZ R15, R143.reuse, UR5, R15 ;  /* 0x000000058f0f7c23 */ /* 0x040fe2000801000f */
[C---:B------:R-:W-:Y:S01]  /*5490*/  FFMA.FTZ R17, R143.reuse, UR5, R17 ;  /* 0x000000058f117c23 */ /* 0x040fe20008010011 */
[----:B------:R-:W-:Y:S01]  /*54a0*/  FFMA.FTZ R19, R143, UR5, R19 ;  /* 0x000000058f137c23 */ /* 0x000fe20008010013 */
[----:B------:R-:W-:Y:S01]  /*54b0*/  FFMA.FTZ R18, R18, UR8, -R140 ;  /* 0x0000000812127c23 */ /* 0x000fe2000801088c */
[----:B------:R-:W-:Y:S01]  /*54c0*/  @!P0 FSEL R13, R13, -INF , !P1 ;  /* 0xff8000000d0d8808 */ /* 0x000fe20004800000 */
[----:B------:R2:W-:Y:S01]  /*54d0*/  MUFU.EX2 R210, R12 ;  /* 0x0000000c00d27308 */ /* 0x0005e20000000800 */
[-C--:B------:R-:W-:Y:S01]  /*54e0*/  @!P0 ISETP.GE.AND P1, PT, R9, R132.reuse, PT ;  /* 0x000000840900820c */ /* 0x080fe20003f26270 */
[-C--:B-1----:R-:W-:Y:S03]  /*54f0*/  HMMA.16816.F32.BF16 R20, R152, R4.reuse, R20 ;  /* 0x000000049814723c */ /* 0x082fe60000041814 */
[----:B------:R-:W-:Y:S05]  /*5500*/  @!P0 FSEL R14, R14, -INF , !P1 ;  /* 0xff8000000e0e8808 */ /* 0x000fea0004800000 */
[----:B------:R-:W-:Y:S01]  /*5510*/  MUFU.EX2 R201, R18 ;  /* 0x0000001200c97308 */ /* 0x000fe20000000800 */
[-C--:B------:R-:W-:Y:S01]  /*5520*/  @!P0 ISETP.GE.AND P1, PT, R8, R132.reuse, PT ;  /* 0x000000840800820c */ /* 0x080fe20003f26270 */
[C---:B------:R-:W-:Y:S04]  /*5530*/  HMMA.16816.F32.BF16 R24, R136.reuse, R4, R24 ;  /* 0x000000048818723c */ /* 0x040fe80000041818 */
[----:B------:R-:W-:Y:S02]  /*5540*/  @!P0 FSEL R15, R15, -INF , !P1 ;  /* 0xff8000000f0f8808 */ /* 0x000fe40004800000 */
[-C--:B------:R-:W-:Y:S03]  /*5550*/  HMMA.16816.F32.BF16 R28, R136, R6.reuse, R28 ;  /* 0x00000006881c723c */ /* 0x080fe6000004181c */
[-C--:B------:R-:W-:Y:S02]  /*5560*/  @!P0 ISETP.GE.AND P1, PT, R9, R141.reuse, PT ;  /* 0x0000008d0900820c */ /* 0x080fe40003f26270 */
[----:B------:R-:W-:Y:S01]  /*5570*/  VIADD R9, R0, 0x10 ;  /* 0x0000001000097836 */ /* 0x000fe20000000000 */
[C---:B------:R-:W-:Y:S04]  /*5580*/  HMMA.16816.F32.BF16 R32, R152.reuse, R6, R32 ;  /* 0x000000069820723c */ /* 0x040fe80000041820 */
[----:B------:R-:W-:Y:S01]  /*5590*/  @!P0 ISETP.GE.AND P2, PT, R9, R132, PT ;  /* 0x000000840900820c */ /* 0x000fe20003f46270 */
[----:B------:R-:W-:Y:S01]  /*55a0*/  FFMA.FTZ R13, R13, UR8, -R135 ;  /* 0x000000080d0d7c23 */ /* 0x000fe20008010887 */
[----:B------:R-:W-:Y:S01]  /*55b0*/  @!P0 FSEL R16, R16, -INF , !P1 ;  /* 0xff80000010108808 */ /* 0x000fe20004800000 */
[----:B------:R-:W-:Y:S01]  /*55c0*/  VIADD R5, R0, 0x18 ;  /* 0x0000001800057836 */ /* 0x000fe20000000000 */
[----:B------:R-:W-:Y:S01]  /*55d0*/  @!P0 ISETP.GE.AND P1, PT, R8, R141, PT ;  /* 0x0000008d0800820c */ /* 0x000fe20003f26270 */
[----:B------:R1:W-:Y:S02]  /*55e0*/  MUFU.EX2 R209, R13 ;  /* 0x0000000d00d17308 */ /* 0x0003e40000000800 */
[----:B------:R-:W-:Y:S01]  /*55f0*/  I2FP.F32.S32 R10, R9 ;  /* 0x00000009000a7245 */ /* 0x000fe20000201400 */
[----:B------:R-:W-:Y:S01]  /*5600*/  VIADD R4, R0, 0x19 ;  /* 0x0000001900047836 */ /* 0x000fe20000000000 */
[----:B------:R-:W-:Y:S01]  /*5610*/  @!P0 FSEL R17, R17, -INF , !P1 ;  /* 0xff80000011118808 */ /* 0x000fe20004800000 */
[----:B------:R-:W-:Y:S01]  /*5620*/  FFMA.FTZ R16, R16, UR8, -R142 ;  /* 0x0000000810107c23 */ /* 0x000fe2000801088e */
[----:B------:R-:W-:Y:S01]  /*5630*/  @!P0 ISETP.GE.AND P1, PT, R8, R134, PT ;  /* 0x000000860800820c */ /* 0x000fe20003f26270 */
[----:B------:R-:W-:Y:S02]  /*5640*/  VIADD R8, R0, 0x11 ;  /* 0x0000001100087836 */ /* 0x000fe40000000000 */
[C---:B------:R-:W-:Y:S01]  /*5650*/  FFMA.FTZ R20, R10.reuse, UR5, R20 ;  /* 0x000000050a147c23 */ /* 0x040fe20008010014 */
[C---:B------:R-:W-:Y:S01]  /*5660*/  FFMA.FTZ R22, R10.reuse, UR5, R22 ;  /* 0x000000050a167c23 */ /* 0x040fe20008010016 */
[----:B------:R-:W-:Y:S01]  /*5670*/  @!P0 FSEL R19, R19, -INF , !P1 ;  /* 0xff80000013138808 */ /* 0x000fe20004800000 */
[C---:B------:R-:W-:Y:S01]  /*5680*/  FFMA.FTZ R24, R10.reuse, UR5, R24 ;  /* 0x000000050a187c23 */ /* 0x040fe20008010018 */
[----:B----4-:R-:W-:Y:S01]  /*5690*/  I2FP.F32.S32 R11, R8 ;  /* 0x00000008000b7245 */ /* 0x010fe20000201400 */
[----:B------:R-:W-:Y:S01]  /*56a0*/  FFMA.FTZ R26, R10, UR5, R26 ;  /* 0x000000050a1a7c23 */ /* 0x000fe2000801001a */
[----:B------:R-:W-:Y:S01]  /*56b0*/  @!P0 ISETP.GE.AND P1, PT, R9, R141, PT ;  /* 0x0000008d0900820c */ /* 0x000fe20003f26270 */
[----:B------:R-:W-:Y:S01]  /*56c0*/  FFMA.FTZ R17, R17, UR8, -R142 ;  /* 0x0000000811117c23 */ /* 0x000fe2000801088e */
[----:B--2---:R-:W-:Y:S01]  /*56d0*/  I2FP.F32.S32 R12, R5 ;  /* 0x00000005000c7245 */ /* 0x004fe20000201400 */
[C---:B------:R-:W-:Y:S01]  /*56e0*/  FFMA.FTZ R21, R11.reuse, UR5, R21 ;  /* 0x000000050b157c23 */ /* 0x040fe20008010015 */
[----:B------:R-:W-:Y:S01]  /*56f0*/  @!P0 FSEL R20, R20, -INF , !P1 ;  /* 0xff80000014148808 */ /* 0x000fe20004800000 */
[C---:B------:R-:W-:Y:S01]  /*5700*/  FFMA.FTZ R23, R11.reuse, UR5, R23 ;  /* 0x000000050b177c23 */ /* 0x040fe20008010017 */
[----:B------:R-:W-:Y:S01]  /*5710*/  @!P0 ISETP.GE.AND P1, PT, R8, R141, PT ;  /* 0x0000008d0800820c */ /* 0x000fe20003f26270 */
[C---:B------:R-:W-:Y:S01]  /*5720*/  FFMA.FTZ R25, R11.reuse, UR5, R25 ;  /* 0x000000050b197c23 */ /* 0x040fe20008010019 */
[----:B------:R-:W-:Y:S01]  /*5730*/  FFMA.FTZ R27, R11, UR5, R27 ;  /* 0x000000050b1b7c23 */ /* 0x000fe2000801001b */
[----:B-1----:R-:W-:Y:S01]  /*5740*/  I2FP.F32.S32 R13, R4 ;  /* 0x00000004000d7245 */ /* 0x002fe20000201400 */
[C---:B------:R-:W-:Y:S01]  /*5750*/  FFMA.FTZ R28, R12.reuse, UR5, R28 ;  /* 0x000000050c1c7c23 */ /* 0x040fe2000801001c */
[----:B------:R-:W-:Y:S01]  /*5760*/  @!P0 FSEL R21, R21, -INF , !P1 ;  /* 0xff80000015158808 */ /* 0x000fe20004800000 */
[C---:B------:R-:W-:Y:S01]  /*5770*/  FFMA.FTZ R30, R12.reuse, UR5, R30 ;  /* 0x000000050c1e7c23 */ /* 0x040fe2000801001e */
[-C--:B------:R-:W-:Y:S01]  /*5780*/  @!P0 ISETP.GE.AND P1, PT, R9, R134.reuse, PT ;  /* 0x000000860900820c */ /* 0x080fe20003f26270 */
[C---:B------:R-:W-:Y:S01]  /*5790*/  FFMA.FTZ R29, R13.reuse, UR5, R29 ;  /* 0x000000050d1d7c23 */ /* 0x040fe2000801001d */
[C---:B------:R-:W-:Y:S01]  /*57a0*/  FFMA.FTZ R31, R13.reuse, UR5, R31 ;  /* 0x000000050d1f7c23 */ /* 0x040fe2000801001f */
[----:B------:R-:W-:Y:S01]  /*57b0*/  FFMA.FTZ R32, R12, UR5, R32 ;  /* 0x000000050c207c23 */ /* 0x000fe20008010020 */
[----:B------:R-:W-:Y:S01]  /*57c0*/  @!P0 FSEL R22, R22, -INF , !P1 ;  /* 0xff80000016168808 */ /* 0x000fe20004800000 */
[C---:B------:R-:W-:Y:S01]  /*57d0*/  FFMA.FTZ R33, R13.reuse, UR5, R33 ;  /* 0x000000050d217c23 */ /* 0x040fe20008010021 */
[-C--:B------:R-:W-:Y:S01]  /*57e0*/  @!P0 ISETP.GE.AND P1, PT, R8, R134.reuse, PT ;  /* 0x000000860800820c */ /* 0x080fe20003f26270 */
[----:B------:R-:W-:Y:S01]  /*57f0*/  FFMA.FTZ R35, R13, UR5, R35 ;  /* 0x000000050d237c23 */ /* 0x000fe20008010023 */
[----:B------:R-:W-:Y:S01]  /*5800*/  @!P0 FSEL R26, R26, -INF , !P2 ;  /* 0xff8000001a1a8808 */ /* 0x000fe20005000000 */
[----:B------:R-:W-:Y:S01]  /*5810*/  FFMA.FTZ R34, R12, UR5, R34 ;  /* 0x000000050c227c23 */ /* 0x000fe20008010022 */
[----:B------:R-:W-:Y:S01]  /*5820*/  @!P0 FSEL R23, R23, -INF , !P1 ;  /* 0xff80000017178808 */ /* 0x000fe20004800000 */
[----:B------:R-:W-:Y:S01]  /*5830*/  VIADD R12, R0, 0x29 ;  /* 0x00000029000c7836 */ /* 0x000fe20000000000 */
[-C--:B------:R-:W-:Y:S01]  /*5840*/  @!P0 ISETP.GE.AND P1, PT, R9, R133.reuse, PT ;  /* 0x000000850900820c */ /* 0x080fe20003f26270 */
[----:B------:R-:W-:Y:S01]  /*5850*/  FFMA.FTZ R19, R19, UR8, -R140 ;  /* 0x0000000813137c23 */ /* 0x000fe2000801088c */
[----:B------:R-:W-:Y:S01]  /*5860*/  @!P0 ISETP.GE.AND P2, PT, R5, R134, PT ;  /* 0x000000860500820c */ /* 0x000fe20003f46270 */
[----:B------:R-:W-:Y:S01]  /*5870*/  MUFU.EX2 R246, R16 ;  /* 0x0000001000f67308 */ /* 0x000fe20000000800 */
[----:B------:R-:W-:Y:S01]  /*5880*/  @!P0 FSEL R24, R24, -INF , !P1 ;  /* 0xff80000018188808 */ /* 0x000fe20004800000 */
[--C-:B------:R-:W-:Y:S01]  /*5890*/  FFMA.FTZ R14, R14, UR8, -R2.reuse ;  /* 0x000000080e0e7c23 */ /* 0x100fe20008010802 */
[-C--:B------:R-:W-:Y:S01]  /*58a0*/  @!P0 ISETP.GE.AND P1, PT, R8, R133.reuse, PT ;  /* 0x000000850800820c */ /* 0x080fe20003f26270 */
[----:B------:R-:W-:Y:S01]  /*58b0*/  FFMA.FTZ R15, R15, UR8, -R2 ;  /* 0x000000080f0f7c23 */ /* 0x000fe20008010802 */
[----:B------:R-:W-:Y:S01]  /*58c0*/  @!P0 FSEL R34, R34, -INF , !P2 ;  /* 0xff80000022228808 */ /* 0x000fe20005000000 */
[--C-:B------:R-:W-:Y:S01]  /*58d0*/  FFMA.FTZ R20, R20, UR8, -R142.reuse ;  /* 0x0000000814147c23 */ /* 0x100fe2000801088e */
[----:B------:R-:W-:Y:S03]  /*58e0*/  @!P0 FSEL R25, R25, -INF , !P1 ;  /* 0xff80000019198808 */ /* 0x000fe60004800000 */
[----:B------:R-:W1:Y:S01]  /*58f0*/  MUFU.EX2 R245, R17 ;  /* 0x0000001100f57308 */ /* 0x000e620000000800 */
[-C--:B------:R-:W-:Y:S01]  /*5900*/  @!P0 ISETP.GE.AND P1, PT, R8, R132.reuse, PT ;  /* 0x000000840800820c */ /* 0x080fe20003f26270 */
[----:B------:R-:W-:Y:S01]  /*5910*/  FFMA.FTZ R21, R21, UR8, -R142 ;  /* 0x0000000815157c23 */ /* 0x000fe2000801088e */
[----:B------:R-:W2:Y:S01]  /*5920*/  LDSM.16.M88.4 R8, [R180+0x1000] ;  /* 0x00100000b408783b */ /* 0x000ea20000000200 */
[--C-:B------:R-:W-:Y:S01]  /*5930*/  FFMA.FTZ R34, R34, UR8, -R140.reuse ;  /* 0x0000000822227c23 */ /* 0x100fe2000801088c */
[----:B------:R-:W-:Y:S01]  /*5940*/  @!P0 FSEL R27, R27, -INF , !P1 ;  /* 0xff8000001b1b8808 */ /* 0x000fe20004800000 */
[--C-:B------:R-:W-:Y:S01]  /*5950*/  FFMA.FTZ R22, R22, UR8, -R140.reuse ;  /* 0x0000000816167c23 */ /* 0x100fe2000801088c */
[-C--:B------:R-:W-:Y:S03]  /*5960*/  @!P0 ISETP.GE.AND P1, PT, R5, R133.reuse, PT ;  /* 0x000000850500820c */ /* 0x080fe60003f26270 */
[----:B------:R-:W3:Y:S01]  /*5970*/  MUFU.EX2 R198, R19 ;  /* 0x0000001300c67308 */ /* 0x000ee20000000800 */
[----:B------:R-:W-:Y:S01]  /*5980*/  FFMA.FTZ R23, R23, UR8, -R140 ;  /* 0x0000000817177c23 */ /* 0x000fe2000801088c */
[--C-:B------:R-:W-:Y:S01]  /*5990*/  FFMA.FTZ R26, R26, UR8, -R2.reuse ;  /* 0x000000081a1a7c23 */ /* 0x100fe20008010802 */
[----:B------:R-:W-:Y:S01]  /*59a0*/  @!P0 FSEL R28, R28, -INF , !P1 ;  /* 0xff8000001c1c8808 */ /* 0x000fe20004800000 */
[--C-:B------:R-:W-:Y:S01]  /*59b0*/  FFMA.FTZ R27, R27, UR8, -R2.reuse ;  /* 0x000000081b1b7c23 */ /* 0x100fe20008010802 */
[----:B------:R-:W-:Y:S01]  /*59c0*/  @!P0 ISETP.GE.AND P1, PT, R4, R133, PT ;  /* 0x000000850400820c */ /* 0x000fe20003f26270 */
[--C-:B------:R-:W-:Y:S01]  /*59d0*/  FFMA.FTZ R24, R24, UR8, -R135.reuse ;  /* 0x0000000818187c23 */ /* 0x100fe20008010887 */
[--C-:B------:R-:W-:Y:S03]  /*59e0*/  FFMA.FTZ R25, R25, UR8, -R135.reuse ;  /* 0x0000000819197c23 */ /* 0x100fe60008010887 */
[----:B------:R-:W-:Y:S01]  /*59f0*/  MUFU.EX2 R174, R34 ;  /* 0x0000002200ae7308 */ /* 0x000fe20000000800 */
[----:B------:R-:W-:Y:S01]  /*5a00*/  @!P0 FSEL R29, R29, -INF , !P1 ;  /* 0xff8000001d1d8808 */ /* 0x000fe20004800000 */
[--C-:B------:R-:W-:Y:S01]  /*5a10*/  FFMA.FTZ R28, R28, UR8, -R135.reuse ;  /* 0x000000081c1c7c23 */ /* 0x100fe20008010887 */
[----:B------:R-:W-:Y:S02]  /*5a20*/  @!P0 ISETP.GE.AND P1, PT, R5, R132, PT ;  /* 0x000000840500820c */ /* 0x000fe40003f26270 */
[----:B------:R-:W-:Y:S01]  /*5a30*/  I2FP.F32.S32 R13, R12 ;  /* 0x0000000c000d7245 */ /* 0x000fe20000201400 */
[----:B------:R-:W-:Y:S01]  /*5a40*/  FFMA.FTZ R29, R29, UR8, -R135 ;  /* 0x000000081d1d7c23 */ /* 0x000fe20008010887 */
[----:B------:R-:W-:Y:S03]  /*5a50*/  @!P0 FSEL R30, R30, -INF , !P1 ;  /* 0xff8000001e1e8808 */ /* 0x000fe60004800000 */
[----:B------:R-:W-:Y:S01]  /*5a60*/  MUFU.EX2 R214, R14 ;  /* 0x0000000e00d67308 */ /* 0x000fe20000000800 */
[-C--:B------:R-:W-:Y:S01]  /*5a70*/  @!P0 ISETP.GE.AND P1, PT, R4, R132.reuse, PT ;  /* 0x000000840400820c */ /* 0x080fe20003f26270 */
[--C-:B------:R-:W-:Y:S03]  /*5a80*/  FFMA.FTZ R30, R30, UR8, -R2.reuse ;  /* 0x000000081e1e7c23 */ /* 0x100fe60008010802 */
[----:B------:R-:W-:Y:S02]  /*5a90*/  @!P0 FSEL R31, R31, -INF , !P1 ;  /* 0xff8000001f1f8808 */ /* 0x000fe40004800000 */
[-C--:B------:R-:W-:Y:S01]  /*5aa0*/  @!P0 ISETP.GE.AND P1, PT, R5, R141.reuse, PT ;  /* 0x0000008d0500820c */ /* 0x080fe20003f26270 */
[----:B------:R-:W-:Y:S02]  /*5ab0*/  VIADD R5, R0, 0x20 ;  /* 0x0000002000057836 */ /* 0x000fe40000000000 */
[----:B------:R-:W-:Y:S01]  /*5ac0*/  MUFU.EX2 R244, R20 ;  /* 0x0000001400f47308 */ /* 0x000fe20000000800 */
[----:B------:R-:W-:Y:S01]  /*5ad0*/  FFMA.FTZ R31, R31, UR8, -R2 ;  /* 0x000000081f1f7c23 */ /* 0x000fe20008010802 */
[----:B------:R-:W-:Y:S02]  /*5ae0*/  @!P0 FSEL R32, R32, -INF , !P1 ;  /* 0xff80000020208808 */ /* 0x000fe40004800000 */
[----:B------:R-:W-:Y:S02]  /*5af0*/  @!P0 ISETP.GE.AND P1, PT, R4, R141, PT ;  /* 0x0000008d0400820c */ /* 0x000fe40003f26270 */
[----:B------:R-:W-:Y:S01]  /*5b00*/  I2FP.F32.S32 R6, R5 ;  /* 0x0000000500067245 */ /* 0x000fe20000201400 */
[----:B------:R-:W-:Y:S01]  /*5b10*/  FFMA.FTZ R32, R32, UR8, -R142 ;  /* 0x0000000820207c23 */ /* 0x000fe2000801088e */
[----:B------:R-:W-:Y:S02]  /*5b20*/  @!P0 ISETP.GE.AND P2, PT, R5, R132, PT ;  /* 0x000000840500820c */ /* 0x000fe40003f46270 */
[----:B------:R-:W-:Y:S01]  /*5b30*/  MUFU.EX2 R213, R15 ;  /* 0x0000000f00d57308 */ /* 0x000fe20000000800 */
[-C--:B--2---:R-:W-:Y:S03]  /*5b40*/  HMMA.16816.F32.BF16 R36, R152, R8.reuse, R36 ;  /* 0x000000089824723c */ /* 0x084fe60000041824 */
[----:B------:R-:W-:Y:S02]  /*5b50*/  @!P0 FSEL R33, R33, -INF , !P1 ;  /* 0xff80000021218808 */ /* 0x000fe40004800000 */
[----:B------:R-:W-:Y:S01]  /*5b60*/  @!P0 ISETP.GE.AND P1, PT, R4, R134, PT ;  /* 0x000000860400820c */ /* 0x000fe20003f26270 */
[C---:B------:R-:W-:Y:S03]  /*5b70*/  HMMA.16816.F32.BF16 R40, R136.reuse, R8, R40 ;  /* 0x000000088828723c */ /* 0x040fe60000041828 */
[----:B------:R-:W-:Y:S02]  /*5b80*/  MUFU.EX2 R240, R32 ;  /* 0x0000002000f07308 */ /* 0x000fe40000000800 */
[----:B------:R-:W-:Y:S01]  /*5b90*/  VIADD R4, R0, 0x21 ;  /* 0x0000002100047836 */ /* 0x000fe20000000000 */
[-C--:B------:R-:W-:Y:S07]  /*5ba0*/  HMMA.16816.F32.BF16 R44, R136, R10.reuse, R44 ;  /* 0x0000000a882c723c */ /* 0x080fee000004182c */
[----:B------:R-:W-:Y:S01]  /*5bb0*/  MUFU.EX2 R207, R26 ;  /* 0x0000001a00cf7308 */ /* 0x000fe20000000800 */
[----:B------:R-:W-:Y:S01]  /*5bc0*/  I2FP.F32.S32 R7, R4 ;  /* 0x0000000400077245 */ /* 0x000fe20000201400 */
[C---:B------:R-:W-:Y:S04]  /*5bd0*/  HMMA.16816.F32.BF16 R48, R152.reuse, R10, R48 ;  /* 0x0000000a9830723c */ /* 0x040fe80000041830 */
[----:B------:R-:W-:Y:S01]  /*5be0*/  @!P0 FSEL R35, R35, -INF , !P1 ;  /* 0xff80000023238808 */ /* 0x000fe20004800000 */
[----:B------:R-:W-:Y:S01]  /*5bf0*/  FFMA.FTZ R36, R6, UR5, R36 ;  /* 0x0000000506247c23 */ /* 0x000fe20008010024 */
[-C--:B------:R-:W-:Y:S01]  /*5c00*/  @!P0 ISETP.GE.AND P1, PT, R5, R141.reuse, PT ;  /* 0x0000008d0500820c */ /* 0x080fe20003f26270 */
[C---:B------:R-:W-:Y:S01]  /*5c10*/  FFMA.FTZ R37, R7.reuse, UR5, R37 ;  /* 0x0000000507257c23 */ /* 0x040fe20008010025 */
[----:B------:R-:W-:Y:S03]  /*5c20*/  MUFU.EX2 R243, R21 ;  /* 0x0000001500f37308 */ /* 0x000fe60000000800 */
[----:B------:R-:W-:Y:S01]  /*5c30*/  @!P0 FSEL R36, R36, -INF , !P1 ;  /* 0xff80000024248808 */ /* 0x000fe20004800000 */
[----:B------:R-:W-:Y:S01]  /*5c40*/  FFMA.FTZ R38, R6, UR5, R38 ;  /* 0x0000000506267c23 */ /* 0x000fe20008010026 */
[----:B------:R-:W-:Y:S01]  /*5c50*/  @!P0 ISETP.GE.AND P1, PT, R4, R141, PT ;  /* 0x0000008d0400820c */ /* 0x000fe20003f26270 */
[C---:B------:R-:W-:Y:S01]  /*5c60*/  FFMA.FTZ R39, R7.reuse, UR5, R39 ;  /* 0x0000000507277c23 */ /* 0x040fe20008010027 */
[C---:B------:R-:W-:Y:S01]  /*5c70*/  FFMA.FTZ R40, R6.reuse, UR5, R40 ;  /* 0x0000000506287c23 */ /* 0x040fe20008010028 */
[----:B------:R-:W-:Y:S01]  /*5c80*/  FFMA.FTZ R41, R7, UR5, R41 ;  /* 0x0000000507297c23 */ /* 0x000fe20008010029 */
[----:B------:R-:W-:Y:S01]  /*5c90*/  @!P0 FSEL R37, R37, -INF , !P1 ;  /* 0xff80000025258808 */ /* 0x000fe20004800000 */
[----:B------:R-:W-:Y:S01]  /*5ca0*/  FFMA.FTZ R42, R6, UR5, R42 ;  /* 0x00000005062a7c23 */ /* 0x000fe2000801002a */
[-C--:B------:R-:W-:Y:S01]  /*5cb0*/  @!P0 ISETP.GE.AND P1, PT, R5, R134.reuse, PT ;  /* 0x000000860500820c */ /* 0x080fe20003f26270 */
[----:B------:R-:W-:Y:S01]  /*5cc0*/  FFMA.FTZ R43, R7, UR5, R43 ;  /* 0x00000005072b7c23 */ /* 0x000fe2000801002b */
[----:B------:R-:W-:Y:S02]  /*5cd0*/  VIADD R8, R0, 0x28 ;  /* 0x0000002800087836 */ /* 0x000fe40000000000 */
[C---:B------:R-:W-:Y:S01]  /*5ce0*/  FFMA.FTZ R45, R13.reuse, UR5, R45 ;  /* 0x000000050d2d7c23 */ /* 0x040fe2000801002d */
[----:B------:R-:W-:Y:S01]  /*5cf0*/  @!P0 FSEL R38, R38, -INF , !P1 ;  /* 0xff80000026268808 */ /* 0x000fe20004800000 */
[C---:B------:R-:W-:Y:S01]  /*5d00*/  FFMA.FTZ R47, R13.reuse, UR5, R47 ;  /* 0x000000050d2f7c23 */ /* 0x040fe2000801002f */
[----:B------:R-:W-:Y:S01]  /*5d10*/  @!P0 ISETP.GE.AND P1, PT, R4, R134, PT ;  /* 0x000000860400820c */ /* 0x000fe20003f26270 */
[C---:B------:R-:W-:Y:S01]  /*5d20*/  FFMA.FTZ R49, R13.reuse, UR5, R49 ;  /* 0x000000050d317c23 */ /* 0x040fe20008010031 */
[----:B------:R-:W-:Y:S01]  /*5d30*/  I2FP.F32.S32 R9, R8 ;  /* 0x0000000800097245 */ /* 0x000fe20000201400 */
[----:B------:R-:W-:Y:S01]  /*5d40*/  FFMA.FTZ R51, R13, UR5, R51 ;  /* 0x000000050d337c23 */ /* 0x000fe20008010033 */
[----:B------:R-:W-:Y:S01]  /*5d50*/  @!P0 FSEL R39, R39, -INF , !P1 ;  /* 0xff80000027278808 */ /* 0x000fe20004800000 */
[----:B------:R-:W-:Y:S01]  /*5d60*/  FFMA.FTZ R33, R33, UR8, -R142 ;  /* 0x0000000821217c23 */ /* 0x000fe2000801088e */
[-C--:B------:R-:W-:Y:S01]  /*5d70*/  @!P0 ISETP.GE.AND P1, PT, R5, R133.reuse, PT ;  /* 0x000000850500820c */ /* 0x080fe20003f26270 */
[C---:B------:R-:W-:Y:S01]  /*5d80*/  FFMA.FTZ R44, R9.reuse, UR5, R44 ;  /* 0x00000005092c7c23 */ /* 0x040fe2000801002c */
[C---:B------:R-:W-:Y:S01]  /*5d90*/  FFMA.FTZ R46, R9.reuse, UR5, R46 ;  /* 0x00000005092e7c23 */ /* 0x040fe2000801002e */
[C---:B------:R-:W-:Y:S01]  /*5da0*/  FFMA.FTZ R48, R9.reuse, UR5, R48 ;  /* 0x0000000509307c23 */ /* 0x040fe20008010030 */
[----:B------:R-:W-:Y:S01]  /*5db0*/  @!P0 FSEL R40, R40, -INF , !P1 ;  /* 0xff80000028288808 */ /* 0x000fe20004800000 */
[----:B------:R-:W-:Y:S01]  /*5dc0*/  FFMA.FTZ R50, R9, UR5, R50 ;  /* 0x0000000509327c23 */ /* 0x000fe20008010032 */
[-C--:B------:R-:W-:Y:S01]  /*5dd0*/  @!P0 ISETP.GE.AND P1, PT, R4, R133.reuse, PT ;  /* 0x000000850400820c */ /* 0x080fe20003f26270 */
[----:B------:R-:W-:Y:S01]  /*5de0*/  VIADD R9, R0, 0x30 ;  /* 0x0000003000097836 */ /* 0x000fe20000000000 */
[----:B------:R-:W-:Y:S01]  /*5df0*/  @!P0 FSEL R42, R42, -INF , !P2 ;  /* 0xff8000002a2a8808 */ /* 0x000fe20005000000 */
[----:B------:R-:W-:Y:S01]  /*5e00*/  MUFU.EX2 R197, R22 ;  /* 0x0000001600c57308 */ /* 0x000fe20000000800 */
[----:B------:R-:W-:Y:S01]  /*5e10*/  @!P0 FSEL R41, R41, -INF , !P1 ;  /* 0xff80000029298808 */ /* 0x000fe20004800000 */
[----:B------:R-:W-:Y:S01]  /*5e20*/  FFMA.FTZ R35, R35, UR8, -R140 ;  /* 0x0000000823237c23 */ /* 0x000fe2000801088c */
[----:B------:R-:W-:Y:S01]  /*5e30*/  @!P0 ISETP.GE.AND P1, PT, R4, R132, PT ;  /* 0x000000840400820c */ /* 0x000fe20003f26270 */
[--C-:B------:R-:W-:Y:S01]  /*5e40*/  FFMA.FTZ R36, R36, UR8, -R142.reuse ;  /* 0x0000000824247c23 */ /* 0x100fe2000801088e */
[----:B------:R-:W2:Y:S01]  /*5e50*/  LDSM.16.M88.4 R4, [R180+0x1800] ;  /* 0x00180000b404783b */ /* 0x000ea20000000200 */
[----:B------:R-:W-:Y:S01]  /*5e60*/  @!P0 ISETP.GE.AND P2, PT, R9, R134, PT ;  /* 0x000000860900820c */ /* 0x000fe20003f46270 */
[----:B------:R-:W-:Y:S01]  /*5e70*/  FFMA.FTZ R37, R37, UR8, -R142 ;  /* 0x0000000825257c23 */ /* 0x000fe2000801088e */
[CC--:B------:R-:W-:Y:S02]  /*5e80*/  @!P0 ISETP.GE.AND P6, PT, R9.reuse, R133.reuse, PT ;  /* 0x000000850900820c */ /* 0x0c0fe40003fc6270 */
[----:B------:R-:W-:Y:S01]  /*5e90*/  MUFU.EX2 R239, R33 ;  /* 0x0000002100ef7308 */ /* 0x000fe20000000800 */
[-C--:B------:R-:W-:Y:S01]  /*5ea0*/  @!P0 ISETP.GE.AND P4, PT, R9, R132.reuse, PT ;  /* 0x000000840900820c */ /* 0x080fe20003f86270 */
[--C-:B------:R-:W-:Y:S01]  /*5eb0*/  FFMA.FTZ R38, R38, UR8, -R140.reuse ;  /* 0x0000000826267c23 */ /* 0x100fe2000801088c */
[----:B------:R-:W-:Y:S01]  /*5ec0*/  @!P0 FSEL R43, R43, -INF , !P1 ;  /* 0xff8000002b2b8808 */ /* 0x000fe20004800000 */
[----:B------:R-:W-:Y:S01]  /*5ed0*/  FFMA.FTZ R39, R39, UR8, -R140 ;  /* 0x0000000827277c23 */ /* 0x000fe2000801088c */
[-C--:B------:R-:W-:Y:S01]  /*5ee0*/  @!P0 ISETP.GE.AND P1, PT, R8, R133.reuse, PT ;  /* 0x000000850800820c */ /* 0x080fe20003f26270 */
[--C-:B------:R-:W-:Y:S01]  /*5ef0*/  FFMA.FTZ R40, R40, UR8, -R135.reuse ;  /* 0x0000000828287c23 */ /* 0x100fe20008010887 */
[--C-:B------:R-:W-:Y:S03]  /*5f00*/  FFMA.FTZ R41, R41, UR8, -R135.reuse ;  /* 0x0000000829297c23 */ /* 0x100fe60008010887 */
[----:B------:R-:W-:Y:S01]  /*5f10*/  MUFU.EX2 R171, R35 ;  /* 0x0000002300ab7308 */ /* 0x000fe20000000800 */
[----:B------:R-:W-:Y:S01]  /*5f20*/  @!P0 FSEL R44, R44, -INF , !P1 ;  /* 0xff8000002c2c8808 */ /* 0x000fe20004800000 */
[--C-:B------:R-:W-:Y:S01]  /*5f30*/  FFMA.FTZ R42, R42, UR8, -R2.reuse ;  /* 0x000000082a2a7c23 */ /* 0x100fe20008010802 */
[----:B------:R-:W-:Y:S01]  /*5f40*/  @!P0 ISETP.GE.AND P1, PT, R12, R133, PT ;  /* 0x000000850c00820c */ /* 0x000fe20003f26270 */
[--C-:B------:R-:W-:Y:S01]  /*5f50*/  FFMA.FTZ R43, R43, UR8, -R2.reuse ;  /* 0x000000082b2b7c23 */ /* 0x100fe20008010802 */
[----:B------:R-:W-:Y:S01]  /*5f60*/  I2FP.F32.S32 R11, R9 ;  /* 0x00000009000b7245 */ /* 0x000fe20000201400 */
        /* <DEDUP_REMOVED lines=14> */
[----:B------:R-:W-:Y:S01]  /*6050*/  @!P0 ISETP.GE.AND P1, PT, R12, R141, PT ;  /* 0x0000008d0c00820c */ /* 0x000fe20003f26270 */
[-C--:B--2---:R-:W-:Y:S03]  /*6060*/  HMMA.16816.F32.BF16 R52, R152, R4.reuse, R52 ;  /* 0x000000049834723c */ /* 0x084fe60000041834 */
[--C-:B------:R-:W-:Y:S01]  /*6070*/  FFMA.FTZ R48, R48, UR8, -R142.reuse ;  /* 0x0000000830307c23 */ /* 0x100fe2000801088e */
[----:B------:R-:W-:Y:S02]  /*6080*/  @!P0 FSEL R49, R49, -INF , !P1 ;  /* 0xff80000031318808 */ /* 0x000fe40004800000 */
[----:B------:R-:W-:Y:S01]  /*6090*/  MUFU.EX2 R238, R36 ;  /* 0x0000002400ee7308 */ /* 0x000fe20000000800 */
[C---:B------:R-:W-:Y:S04]  /*60a0*/  HMMA.16816.F32.BF16 R56, R136.reuse, R4, R56 ;  /* 0x000000048838723c */ /* 0x040fe80000041838 */
[----:B------:R-:W-:Y:S01]  /*60b0*/  @!P0 ISETP.GE.AND P1, PT, R8, R134, PT ;  /* 0x000000860800820c */ /* 0x000fe20003f26270 */
[----:B------:R-:W-:Y:S01]  /*60c0*/  FFMA.FTZ R49, R49, UR8, -R142 ;  /* 0x0000000831317c23 */ /* 0x000fe2000801088e */
[-C--:B------:R-:W-:Y:S03]  /*60d0*/  HMMA.16816.F32.BF16 R60, R136, R6.reuse, R60 ;  /* 0x00000006883c723c */ /* 0x080fe6000004183c */
[----:B------:R-:W-:Y:S02]  /*60e0*/  MUFU.EX2 R236, R48 ;  /* 0x0000003000ec7308 */ /* 0x000fe40000000800 */
[----:B------:R-:W-:Y:S01]  /*60f0*/  VIADD R4, R0, 0x38 ;  /* 0x0000003800047836 */ /* 0x000fe20000000000 */
[----:B------:R-:W-:Y:S01]  /*6100*/  HMMA.16816.F32.BF16 R64, R152, R6, R64 ;  /* 0x000000069840723c */ /* 0x000fe20000041840 */
[----:B------:R-:W2:Y:S06]  /*6110*/  LDL R153, [R1+0x8] ;  /* 0x0000080001997983 */ /* 0x000eac0000100800 */
[----:B------:R-:W-:Y:S01]  /*6120*/  MUFU.EX2 R202, R25 ;  /* 0x0000001900ca7308 */ /* 0x000fe20000000800 */
[----:B------:R-:W-:Y:S03]  /*6130*/  I2FP.F32.S32 R5, R4 ;  /* 0x0000000400057245 */ /* 0x000fe60000201400 */
[C---:B------:R-:W-:Y:S01]  /*6140*/  FFMA.FTZ R54, R11.reuse, UR5, R54 ;  /* 0x000000050b367c23 */ /* 0x040fe20008010036 */
[----:B------:R-:W-:Y:S01]  /*6150*/  F2FP.BF16.F32.PACK_AB R6, R242, R241 ;  /* 0x000000f1f206723e */ /* 0x000fe200000010ff */
[----:B------:R-:W-:Y:S01]  /*6160*/  VIADD R8, R0, 0x31 ;  /* 0x0000003100087836 */ /* 0x000fe20000000000 */
[----:B------:R-:W4:Y:S02]  /*6170*/  LDL R154, [R1] ;  /* 0x00000000019a7983 */ /* 0x000f240000100800 */
[----:B------:R-:W-:Y:S01]  /*6180*/  @!P0 FSEL R54, R54, -INF , !P2 ;  /* 0xff80000036368808 */ /* 0x000fe20005000000 */
[C---:B------:R-:W-:Y:S01]  /*6190*/  FFMA.FTZ R56, R11.reuse, UR5, R56 ;  /* 0x000000050b387c23 */ /* 0x040fe20008010038 */
[C---:B------:R-:W-:Y:S01]  /*61a0*/  FFMA.FTZ R58, R11.reuse, UR5, R58 ;  /* 0x000000050b3a7c23 */ /* 0x040fe2000801003a */
[----:B------:R-:W-:Y:S01]  /*61b0*/  @!P0 ISETP.GE.AND P2, PT, R4, R133, PT ;  /* 0x000000850400820c */ /* 0x000fe20003f46270 */
[----:B------:R1:W-:Y:S01]  /*61c0*/  STS [R218+0x1c000], R6 ;  /* 0x01c00006da007388 */ /* 0x0003e20000000800 */
[----:B------:R-:W-:Y:S01]  /*61d0*/  @!P0 FSEL R50, R50, -INF , !P1 ;  /* 0xff80000032328808 */ /* 0x000fe20004800000 */
[----:B------:R-:W-:Y:S01]  /*61e0*/  FFMA.FTZ R52, R11, UR5, R52 ;  /* 0x000000050b347c23 */ /* 0x000fe20008010034 */
[C---:B------:R-:W-:Y:S01]  /*61f0*/  FFMA.FTZ R60, R5.reuse, UR5, R60 ;  /* 0x00000005053c7c23 */ /* 0x040fe2000801003c */
[-C--:B------:R-:W-:Y:S01]  /*6200*/  @!P0 ISETP.GE.AND P1, PT, R12, R134.reuse, PT ;  /* 0x000000860c00820c */ /* 0x080fe20003f26270 */
[----:B------:R-:W-:Y:S01]  /*6210*/  VIADD R0, R0, 0x39 ;  /* 0x0000003900007836 */ /* 0x000fe20000000000 */
[----:B------:R-:W-:Y:S01]  /*6220*/  @!P0 FSEL R56, R56, -INF , !P6 ;  /* 0xff80000038388808 */ /* 0x000fe20007000000 */
[----:B------:R-:W-:Y:S01]  /*6230*/  MUFU.EX2 R200, R28 ;  /* 0x0000001c00c87308 */ /* 0x000fe20000000800 */
[----:B------:R-:W-:Y:S01]  /*6240*/  @!P0 FSEL R58, R58, -INF , !P4 ;  /* 0xff8000003a3a8808 */ /* 0x000fe20006000000 */
[C---:B------:R-:W-:Y:S01]  /*6250*/  FFMA.FTZ R64, R5.reuse, UR5, R64 ;  /* 0x0000000505407c23 */ /* 0x040fe20008010040 */
[----:B------:R-:W-:Y:S01]  /*6260*/  @!P0 FSEL R60, R60, -INF , !P2 ;  /* 0xff8000003c3c8808 */ /* 0x000fe20005000000 */
[C---:B------:R-:W-:Y:S01]  /*6270*/  FFMA.FTZ R66, R5.reuse, UR5, R66 ;  /* 0x0000000505427c23 */ /* 0x040fe20008010042 */
[C---:B------:R-:W-:Y:S01]  /*6280*/  @!P0 ISETP.GE.AND P6, PT, R4.reuse, R141, PT ;  /* 0x0000008d0400820c */ /* 0x040fe20003fc6270 */
[----:B------:R-:W-:Y:S01]  /*6290*/  FFMA.FTZ R62, R5, UR5, R62 ;  /* 0x00000005053e7c23 */ /* 0x000fe2000801003e */
[C---:B------:R-:W-:Y:S03]  /*62a0*/  @!P0 ISETP.GE.AND P4, PT, R4.reuse, R134, PT ;  /* 0x000000860400820c */ /* 0x040fe60003f86270 */
[----:B------:R-:W-:Y:S01]  /*62b0*/  MUFU.EX2 R199, R29 ;  /* 0x0000001d00c77308 */ /* 0x000fe20000000800 */
[----:B------:R-:W-:Y:S01]  /*62c0*/  @!P0 ISETP.GE.AND P2, PT, R4, R132, PT ;  /* 0x000000840400820c */ /* 0x000fe20003f46270 */
[--C-:B------:R-:W-:Y:S01]  /*62d0*/  FFMA.FTZ R50, R50, UR8, -R140.reuse ;  /* 0x0000000832327c23 */ /* 0x100fe2000801088c */
[----:B------:R-:W-:Y:S01]  /*62e0*/  F2FP.BF16.F32.PACK_AB R4, R208, R151 ;  /* 0x00000097d004723e */ /* 0x000fe200000010ff */
[----:B------:R-:W-:Y:S01]  /*62f0*/  FFMA.FTZ R54, R54, UR8, -R140 ;  /* 0x0000000836367c23 */ /* 0x000fe2000801088c */
[----:B------:R-:W-:Y:S01]  /*6300*/  @!P0 FSEL R51, R51, -INF , !P1 ;  /* 0xff80000033338808 */ /* 0x000fe20004800000 */
[----:B------:R-:W-:Y:S01]  /*6310*/  FFMA.FTZ R58, R58, UR8, -R2 ;  /* 0x000000083a3a7c23 */ /* 0x000fe20008010802 */
[----:B------:R-:W-:Y:S01]  /*6320*/  I2FP.F32.S32 R10, R8 ;  /* 0x00000008000a7245 */ /* 0x000fe20000201400 */
[----:B------:R3:W-:Y:S01]  /*6330*/  STS [R218+0x1c400], R4 ;  /* 0x01c40004da007388 */ /* 0x0007e20000000800 */
[----:B------:R-:W-:Y:S01]  /*6340*/  @!P0 ISETP.GE.AND P1, PT, R9, R141, PT ;  /* 0x0000008d0900820c */ /* 0x000fe20003f26270 */
[----:B------:R-:W-:Y:S01]  /*6350*/  MUFU.EX2 R205, R30 ;  /* 0x0000001e00cd7308 */ /* 0x000fe20000000800 */
[----:B------:R-:W-:Y:S01]  /*6360*/  @!P0 ISETP.GE.AND P5, PT, R8, R133, PT ;  /* 0x000000850800820c */ /* 0x000fe20003fa6270 */
[----:B------:R-:W-:Y:S01]  /*6370*/  FFMA.FTZ R53, R10, UR5, R53 ;  /* 0x000000050a357c23 */ /* 0x000fe20008010035 */
[----:B------:R-:W-:Y:S01]  /*6380*/  @!P0 FSEL R52, R52, -INF , !P1 ;  /* 0xff80000034348808 */ /* 0x000fe20004800000 */
[----:B------:R-:W-:Y:S01]  /*6390*/  FFMA.FTZ R55, R10, UR5, R55 ;  /* 0x000000050a377c23 */ /* 0x000fe20008010037 */
[----:B------:R-:W-:Y:S01]  /*63a0*/  @!P0 ISETP.GE.AND P1, PT, R8, R141, PT ;  /* 0x0000008d0800820c */ /* 0x000fe20003f26270 */
[----:B------:R-:W-:Y:S01]  /*63b0*/  FFMA.FTZ R57, R10, UR5, R57 ;  /* 0x000000050a397c23 */ /* 0x000fe20008010039 */
[----:B------:R-:W-:Y:S01]  /*63c0*/  @!P0 ISETP.GE.AND P3, PT, R8, R132, PT ;  /* 0x000000840800820c */ /* 0x000fe20003f66270 */
[----:B------:R-:W-:Y:S01]  /*63d0*/  FFMA.FTZ R59, R10, UR5, R59 ;  /* 0x000000050a3b7c23 */ /* 0x000fe2000801003b */
[----:B------:R-:W-:Y:S01]  /*63e0*/  @!P0 FSEL R53, R53, -INF , !P1 ;  /* 0xff80000035358808 */ /* 0x000fe20004800000 */
[----:B------:R-:W-:Y:S01]  /*63f0*/  MUFU.EX2 R204, R31 ;  /* 0x0000001f00cc7308 */ /* 0x000fe20000000800 */
[----:B------:R-:W-:Y:S01]  /*6400*/  @!P0 ISETP.GE.AND P1, PT, R8, R134, PT ;  /* 0x000000860800820c */ /* 0x000fe20003f26270 */
[----:B------:R-:W-:Y:S01]  /*6410*/  FFMA.FTZ R51, R51, UR8, -R140 ;  /* 0x0000000833337c23 */ /* 0x000fe2000801088c */
[----:B------:R-:W-:Y:S01]  /*6420*/  I2FP.F32.S32 R8, R0 ;  /* 0x0000000000087245 */ /* 0x000fe20000201400 */
[--C-:B------:R-:W-:Y:S01]  /*6430*/  FFMA.FTZ R52, R52, UR8, -R142.reuse ;  /* 0x0000000834347c23 */ /* 0x100fe2000801088e */
[----:B------:R-:W-:Y:S01]  /*6440*/  @!P0 FSEL R55, R55, -INF , !P1 ;  /* 0xff80000037378808 */ /* 0x000fe20004800000 */
[----:B------:R-:W-:Y:S01]  /*6450*/  FFMA.FTZ R53, R53, UR8, -R142 ;  /* 0x0000000835357c23 */ /* 0x000fe2000801088e */
[----:B------:R-:W-:Y:S01]  /*6460*/  @!P0 ISETP.GE.AND P1, PT, R0, R133, PT ;  /* 0x000000850000820c */ /* 0x000fe20003f26270 */
[C---:B------:R-:W-:Y:S01]  /*6470*/  FFMA.FTZ R61, R8.reuse, UR5, R61 ;  /* 0x00000005083d7c23 */ /* 0x040fe2000801003d */
[----:B------:R-:W-:Y:S01]  /*6480*/  @!P0 FSEL R57, R57, -INF , !P5 ;  /* 0xff80000039398808 */ /* 0x000fe20006800000 */
[----:B------:R-:W3:Y:S01]  /*6490*/  MUFU.EX2 R237, R37 ;  /* 0x0000002500ed7308 */ /* 0x000ee20000000800 */
[----:B------:R-:W-:Y:S01]  /*64a0*/  @!P0 FSEL R59, R59, -INF , !P3 ;  /* 0xff8000003b3b8808 */ /* 0x000fe20005800000 */
[C---:B------:R-:W-:Y:S01]  /*64b0*/  FFMA.FTZ R65, R8.reuse, UR5, R65 ;  /* 0x0000000508417c23 */ /* 0x040fe20008010041 */
[----:B------:R-:W-:Y:S01]  /*64c0*/  @!P0 FSEL R61, R61, -INF , !P1 ;  /* 0xff8000003d3d8808 */ /* 0x000fe20004800000 */
[----:B------:R-:W-:Y:S01]  /*64d0*/  FFMA.FTZ R67, R8, UR5, R67 ;  /* 0x0000000508437c23 */ /* 0x000fe20008010043 */
[----:B------:R-:W-:Y:S01]  /*64e0*/  @!P0 ISETP.GE.AND P5, PT, R0, R141, PT ;  /* 0x0000008d0000820c */ /* 0x000fe20003fa6270 */
[----:B------:R-:W-:Y:S01]  /*64f0*/  FFMA.FTZ R63, R8, UR5, R63 ;  /* 0x00000005083f7c23 */ /* 0x000fe2000801003f */
[C---:B------:R-:W-:Y:S03]  /*6500*/  @!P0 ISETP.GE.AND P3, PT, R0.reuse, R134, PT ;  /* 0x000000860000820c */ /* 0x040fe60003f66270 */
[----:B------:R-:W-:Y:S01]  /*6510*/  MUFU.EX2 R170, R38 ;  /* 0x0000002600aa7308 */ /* 0x000fe20000000800 */
[----:B------:R-:W-:Y:S01]  /*6520*/  @!P0 ISETP.GE.AND P1, PT, R0, R132, PT ;  /* 0x000000840000820c */ /* 0x000fe20003f26270 */
[----:B------:R-:W-:Y:S01]  /*6530*/  FFMA.FTZ R55, R55, UR8, -R140 ;  /* 0x0000000837377c23 */ /* 0x000fe2000801088c */
[----:B-1----:R-:W-:Y:S01]  /*6540*/  F2FP.BF16.F32.PACK_AB R6, R245, R246 ;  /* 0x000000f6f506723e */ /* 0x002fe200000010ff */
[----:B------:R-:W-:Y:S01]  /*6550*/  FFMA.FTZ R59, R59, UR8, -R2 ;  /* 0x000000083b3b7c23 */ /* 0x000fe20008010802 */
[----:B---3--:R-:W-:Y:S01]  /*6560*/  F2FP.BF16.F32.PACK_AB R0, R198, R201 ;  /* 0x000000c9c600723e */ /* 0x008fe200000010ff */
[--C-:B------:R-:W-:Y:S01]  /*6570*/  FFMA.FTZ R56, R56, UR8, -R135.reuse ;  /* 0x0000000838387c23 */ /* 0x100fe20008010887 */
[----:B------:R-:W-:Y:S01]  /*6580*/  F2FP.BF16.F32.PACK_AB R4, R211, R212 ;  /* 0x000000d4d304723e */ /* 0x000fe200000010ff */
[----:B------:R1:W-:Y:S02]  /*6590*/  STS [R220+0x1c000], R6 ;  /* 0x01c00006dc007388 */ /* 0x0003e40000000800 */
[----:B------:R-:W-:Y:S01]  /*65a0*/  MUFU.EX2 R169, R39 ;  /* 0x0000002700a97308 */ /* 0x000fe20000000800 */
[----:B------:R-:W-:Y:S01]  /*65b0*/  F2FP.BF16.F32.PACK_AB R5, R237, R238 ;  /* 0x000000eeed05723e */ /* 0x000fe200000010ff */
[--C-:B------:R-:W-:Y:S01]  /*65c0*/  FFMA.FTZ R57, R57, UR8, -R135.reuse ;  /* 0x0000000839397c23 */ /* 0x100fe20008010887 */
[----:B------:R3:W-:Y:S01]  /*65d0*/  STS [R220+0x1c400], R0 ;  /* 0x01c40000dc007388 */ /* 0x0007e20000000800 */
[----:B------:R-:W-:Y:S01]  /*65e0*/  @!P0 FSEL R64, R64, -INF , !P6 ;  /* 0xff80000040408808 */ /* 0x000fe20007000000 */
[--C-:B------:R-:W-:Y:S01]  /*65f0*/  FFMA.FTZ R60, R60, UR8, -R135.reuse ;  /* 0x000000083c3c7c23 */ /* 0x100fe20008010887 */
[----:B------:R-:W-:Y:S01]  /*6600*/  @!P0 FSEL R66, R66, -INF , !P4 ;  /* 0xff80000042428808 */ /* 0x000fe20006000000 */
[----:B------:R3:W-:Y:S03]  /*6610*/  STS [R218+0x1e000], R4 ;  /* 0x01e00004da007388 */ /* 0x0007e60000000800 */
[----:B------:R-:W-:Y:S01]  /*6620*/  MUFU.EX2 R235, R49 ;  /* 0x0000003100eb7308 */ /* 0x000fe20000000800 */
[----:B------:R-:W-:Y:S01]  /*6630*/  @!P0 FSEL R62, R62, -INF , !P2 ;  /* 0xff8000003e3e8808 */ /* 0x000fe20005000000 */
[----:B------:R-:W-:Y:S01]  /*6640*/  FFMA.FTZ R64, R64, UR8, -R142 ;  /* 0x0000000840407c23 */ /* 0x000fe2000801088e */
[----:B------:R-:W-:Y:S01]  /*6650*/  @!P0 FSEL R65, R65, -INF , !P5 ;  /* 0xff80000041418808 */ /* 0x000fe20006800000 */
[----:B------:R-:W-:Y:S01]  /*6660*/  FFMA.FTZ R66, R66, UR8, -R140 ;  /* 0x0000000842427c23 */ /* 0x000fe2000801088c */
[----:B------:R-:W-:Y:S01]  /*6670*/  @!P0 FSEL R67, R67, -INF , !P3 ;  /* 0xff80000043438808 */ /* 0x000fe20005800000 */
[----:B------:R-:W-:Y:S01]  /*6680*/  FFMA.FTZ R62, R62, UR8, -R2 ;  /* 0x000000083e3e7c23 */ /* 0x000fe20008010802 */
[----:B------:R-:W-:Y:S03]  /*6690*/  @!P0 FSEL R63, R63, -INF , !P1 ;  /* 0xff8000003f3f8808 */ /* 0x000fe60004800000 */
[----:B------:R-:W-:Y:S01]  /*66a0*/  MUFU.EX2 R165, R50 ;  /* 0x0000003200a57308 */ /* 0x000fe20000000800 */
[----:B------:R-:W-:Y:S01]  /*66b0*/  FFMA.FTZ R142, R65, UR8, -R142 ;  /* 0x00000008418e7c23 */ /* 0x000fe2000801088e */
[----:B------:R-:W-:Y:S01]  /*66c0*/  FFMA.FTZ R140, R67, UR8, -R140 ;  /* 0x00000008438c7c23 */ /* 0x000fe2000801088c */
[----:B------:R-:W-:Y:S01]  /*66d0*/  FFMA.FTZ R135, R61, UR8, -R135 ;  /* 0x000000083d877c23 */ /* 0x000fe20008010887 */
[----:B------:R-:W-:Y:S01]  /*66e0*/  FFMA.FTZ R2, R63, UR8, -R2 ;  /* 0x000000083f027c23 */ /* 0x000fe20008010802 */
[----:B-1----:R-:W-:Y:S05]  /*66f0*/  F2FP.BF16.F32.PACK_AB R6, R215, R216 ;  /* 0x000000d8d706723e */ /* 0x002fea00000010ff */
[----:B------:R-:W1:Y:S01]  /*6700*/  MUFU.EX2 R164, R51 ;  /* 0x0000003300a47308 */ /* 0x000e620000000800 */
[----:B---3--:R-:W-:Y:S01]  /*6710*/  F2FP.BF16.F32.PACK_AB R0, R213, R214 ;  /* 0x000000d6d500723e */ /* 0x008fe200000010ff */
[----:B------:R3:W-:Y:S01]  /*6720*/  STS [R218+0x1e400], R6 ;  /* 0x01e40006da007388 */ /* 0x0007e20000000800 */
[----:B------:R-:W-:Y:S03]  /*6730*/  F2FP.BF16.F32.PACK_AB R4, R209, R210 ;  /* 0x000000d2d104723e */ /* 0x000fe600000010ff */
[----:B------:R1:W-:Y:S04]  /*6740*/  STS [R220+0x1e400], R0 ;  /* 0x01e40000dc007388 */ /* 0x0003e80000000800 */
[----:B------:R-:W-:Y:S01]  /*6750*/  MUFU.EX2 R191, R40 ;  /* 0x0000002800bf7308 */ /* 0x000fe20000000800 */
[----:B------:R1:W-:Y:S09]  /*6760*/  STS [R220+0x1e000], R4 ;  /* 0x01e00004dc007388 */ /* 0x0003f20000000800 */
[----:B------:R-:W1:Y:S10]  /*6770*/  MUFU.EX2 R175, R41 ;  /* 0x0000002900af7308 */ /* 0x000e740000000800 */
[----:B------:R-:W-:Y:S01]  /*6780*/  MUFU.EX2 R195, R42 ;  /* 0x0000002a00c37308 */ /* 0x000fe20000000800 */
[----:B---3--:R-:W-:Y:S02]  /*6790*/  F2FP.BF16.F32.PACK_AB R6, R243, R244 ;  /* 0x000000f4f306723e */ /* 0x008fe400000010ff */
[----:B-1----:R-:W-:Y:S03]  /*67a0*/  F2FP.BF16.F32.PACK_AB R0, R239, R240 ;  /* 0x000000f0ef00723e */ /* 0x002fe600000010ff */
[----:B------:R1:W-:Y:S04]  /*67b0*/  STS [R224+0x1c000], R6 ;  /* 0x01c00006e0007388 */ /* 0x0003e80000000800 */
[----:B------:R-:W-:Y:S01]  /*67c0*/  MUFU.EX2 R194, R43 ;  /* 0x0000002b00c27308 */ /* 0x000fe20000000800 */
[----:B------:R-:W-:Y:S05]  /*67d0*/  F2FP.BF16.F32.PACK_AB R4, R196, R197 ;  /* 0x000000c5c404723e */ /* 0x000fea00000010ff */
[----:B------:R3:W-:Y:S04]  /*67e0*/  STS [R224+0x1c400], R4 ;  /* 0x01c40004e0007388 */ /* 0x0007e80000000800 */
[----:B------:R-:W-:Y:S01]  /*67f0*/  MUFU.EX2 R173, R44 ;  /* 0x0000002c00ad7308 */ /* 0x000fe20000000800 */
[----:B------:R3:W-:Y:S09]  /*6800*/  STS [R223+0x1c000], R0 ;  /* 0x01c00000df007388 */ /* 0x0007f20000000800 */
[----:B------:R-:W-:Y:S01]  /*6810*/  MUFU.EX2 R172, R45 ;  /* 0x0000002d00ac7308 */ /* 0x000fe20000000800 */
[----:B-1----:R-:W-:Y:S09]  /*6820*/  F2FP.BF16.F32.PACK_AB R6, R202, R203 ;  /* 0x000000cbca06723e */ /* 0x002ff200000010ff */
[----:B------:R-:W-:Y:S01]  /*6830*/  MUFU.EX2 R193, R46 ;  /* 0x0000002e00c17308 */ /* 0x000fe20000000800 */
[----:B---3--:R-:W-:Y:S09]  /*6840*/  F2FP.BF16.F32.PACK_AB R4, R206, R207 ;  /* 0x000000cfce04723e */ /* 0x008ff200000010ff */
[----:B------:R-:W-:Y:S01]  /*6850*/  MUFU.EX2 R192, R47 ;  /* 0x0000002f00c07308 */ /* 0x000fe20000000800 */
[----:B------:R-:W-:Y:S05]  /*6860*/  F2FP.BF16.F32.PACK_AB R0, R171, R174 ;  /* 0x000000aeab00723e */ /* 0x000fea00000010ff */
[----:B------:R1:W-:Y:S04]  /*6870*/  STS [R223+0x1c400], R0 ;  /* 0x01c40000df007388 */ /* 0x0003e80000000800 */
[----:B------:R-:W-:Y:S01]  /*6880*/  MUFU.EX2 R234, R52 ;  /* 0x0000003400ea7308 */ /* 0x000fe20000000800 */
[----:B------:R3:W-:Y:S04]  /*6890*/  STS [R224+0x1e400], R4 ;  /* 0x01e40004e0007388 */ /* 0x0007e80000000800 */
[----:B------:R3:W-:Y:S05]  /*68a0*/  STS [R224+0x1e000], R6 ;  /* 0x01e00006e0007388 */ /* 0x0007ea0000000800 */
[----:B------:R-:W-:Y:S10]  /*68b0*/  MUFU.EX2 R233, R53 ;  /* 0x0000003500e97308 */ /* 0x000ff40000000800 */
[----:B------:R-:W-:Y:S01]  /*68c0*/  MUFU.EX2 R159, R54 ;  /* 0x00000036009f7308 */ /* 0x000fe20000000800 */
[----:B-1----:R-:W-:Y:S09]  /*68d0*/  F2FP.BF16.F32.PACK_AB R0, R204, R205 ;  /* 0x000000cdcc00723e */ /* 0x002ff200000010ff */
[----:B------:R-:W-:Y:S01]  /*68e0*/  MUFU.EX2 R157, R55 ;  /* 0x00000037009d7308 */ /* 0x000fe20000000800 */
[----:B---3--:R-:W-:Y:S01]  /*68f0*/  F2FP.BF16.F32.PACK_AB R4, R199, R200 ;  /* 0x000000c8c704723e */ /* 0x008fe200000010ff */
[----:B------:R1:W-:Y:S01]  /*6900*/  STS [R223+0x1e400], R0 ;  /* 0x01e40000df007388 */ /* 0x0003e20000000800 */
[----:B------:R-:W-:Y:S03]  /*6910*/  F2FP.BF16.F32.PACK_AB R6, R164, R165 ;  /* 0x000000a5a406723e */ /* 0x000fe600000010ff */
[----:B------:R3:W-:Y:S04]  /*6920*/  STS [R223+0x1e000], R4 ;  /* 0x01e00004df007388 */ /* 0x0007e80000000800 */
[----:B------:R-:W-:Y:S01]  /*6930*/  MUFU.EX2 R228, R64 ;  /* 0x0000004000e47308 */ /* 0x000fe20000000800 */
[----:B------:R3:W-:Y:S09]  /*6940*/  STS [R217+0x1c000], R5 ;  /* 0x01c00005d9007388 */ /* 0x0007f20000000800 */
[----:B------:R-:W2:Y:S10]  /*6950*/  MUFU.EX2 R225, R142 ;  /* 0x0000008e00e17308 */ /* 0x000eb40000000800 */
[----:B------:R-:W-:Y:S01]  /*6960*/  MUFU.EX2 R156, R66 ;  /* 0x00000042009c7308 */ /* 0x000fe20000000800 */
[----:B-1----:R-:W-:Y:S02]  /*6970*/  F2FP.BF16.F32.PACK_AB R0, R235, R236 ;  /* 0x000000eceb00723e */ /* 0x002fe400000010ff */
[----:B---3--:R-:W-:Y:S07]  /*6980*/  F2FP.BF16.F32.PACK_AB R4, R169, R170 ;  /* 0x000000aaa904723e */ /* 0x008fee00000010ff */
[----:B------:R-:W1:Y:S01]  /*6990*/  MUFU.EX2 R155, R140 ;  /* 0x0000008c009b7308 */ /* 0x000e620000000800 */
[----:B------:R-:W-:Y:S01]  /*69a0*/  F2FP.BF16.F32.PACK_AB R5, R175, R191 ;  /* 0x000000bfaf05723e */ /* 0x000fe200000010ff */
[----:B------:R3:W-:Y:S04]  /*69b0*/  STS [R217+0x1c400], R4 ;  /* 0x01c40004d9007388 */ /* 0x0007e80000000800 */
[----:B------:R1:W-:Y:S04]  /*69c0*/  STS [R219+0x1c000], R0 ;  /* 0x01c00000db007388 */ /* 0x0003e80000000800 */
[----:B------:R2:W-:Y:S01]  /*69d0*/  MUFU.EX2 R160, R2 ;  /* 0x0000000200a07308 */ /* 0x0005e20000000800 */
[----:B------:R4:W-:Y:S04]  /*69e0*/  STS [R219+0x1c400], R6 ;  /* 0x01c40006db007388 */ /* 0x0009e80000000800 */
[----:B------:R4:W-:Y:S05]  /*69f0*/  STS [R217+0x1e000], R5 ;  /* 0x01e00005d9007388 */ /* 0x0009ea0000000800 */
[----:B------:R-:W-:Y:S10]  /*6a00*/  MUFU.EX2 R166, R56 ;  /* 0x0000003800a67308 */ /* 0x000ff40000000800 */
[----:B------:R-:W4:Y:S01]  /*6a10*/  MUFU.EX2 R163, R57 ;  /* 0x0000003900a37308 */ /* 0x000f220000000800 */
[----:B--2---:R-:W-:Y:S02]  /*6a20*/  F2FP.BF16.F32.PACK_AB R2, R225, R228 ;  /* 0x000000e4e102723e */ /* 0x004fe400000010ff */
[----:B---3--:R-:W-:Y:S02]  /*6a30*/  F2FP.BF16.F32.PACK_AB R4, R194, R195 ;  /* 0x000000c3c204723e */ /* 0x008fe400000010ff */
[----:B-1----:R-:W-:Y:S03]  /*6a40*/  F2FP.BF16.F32.PACK_AB R0, R172, R173 ;  /* 0x000000adac00723e */ /* 0x002fe600000010ff */
[----:B------:R1:W-:Y:S02]  /*6a50*/  STS [R217+0x1e400], R4 ;  /* 0x01e40004d9007388 */ /* 0x0003e40000000800 */
[----:B------:R-:W-:Y:S01]  /*6a60*/  MUFU.EX2 R168, R58 ;  /* 0x0000003a00a87308 */ /* 0x000fe20000000800 */
[----:B----4-:R-:W-:Y:S01]  /*6a70*/  F2FP.BF16.F32.PACK_AB R6, R192, R193 ;  /* 0x000000c1c006723e */ /* 0x010fe200000010ff */
[----:B------:R2:W-:Y:S01]  /*6a80*/  STS [R219+0x1e000], R0 ;  /* 0x01e00000db007388 */ /* 0x0005e20000000800 */
[----:B------:R-:W-:Y:S03]  /*6a90*/  F2FP.BF16.F32.PACK_AB R5, R233, R234 ;  /* 0x000000eae905723e */ /* 0x000fe600000010ff */
[----:B------:R-:W-:Y:S04]  /*6aa0*/  STS [R219+0x1e400], R6 ;  /* 0x01e40006db007388 */ /* 0x000fe80000000800 */
[----:B------:R-:W3:Y:S01]  /*6ab0*/  MUFU.EX2 R167, R59 ;  /* 0x0000003b00a77308 */ /* 0x000ee20000000800 */
[----:B------:R4:W-:Y:S09]  /*6ac0*/  STS [R222+0x1c000], R5 ;  /* 0x01c00005de007388 */ /* 0x0009f20000000800 */
[----:B------:R-:W-:Y:S01]  /*6ad0*/  MUFU.EX2 R161, R60 ;  /* 0x0000003c00a17308 */ /* 0x000fe20000000800 */
[----:B-1----:R-:W-:Y:S09]  /*6ae0*/  F2FP.BF16.F32.PACK_AB R4, R157, R159 ;  /* 0x0000009f9d04723e */ /* 0x002ff200000010ff */
[----:B------:R-:W1:Y:S01]  /*6af0*/  MUFU.EX2 R158, R135 ;  /* 0x00000087009e7308 */ /* 0x000e620000000800 */
[----:B--2---:R-:W-:Y:S01]  /*6b00*/  F2FP.BF16.F32.PACK_AB R0, R155, R156 ;  /* 0x0000009c9b00723e */ /* 0x004fe200000010ff */
[----:B------:R3:W-:Y:S01]  /*6b10*/  STS [R222+0x1c400], R4 ;  /* 0x01c40004de007388 */ /* 0x0007e20000000800 */
[----:B------:R-:W-:Y:S03]  /*6b20*/  IADD3 R152, P0, R153, UR20, RZ ;  /* 0x0000001499987c10 */ /* 0x000fe6000ff1e0ff */
[----:B------:R1:W-:Y:S04]  /*6b30*/  STS [R221+0x1c000], R2 ;  /* 0x01c00002dd007388 */ /* 0x0003e80000000800 */
[----:B------:R-:W2:Y:S01]  /*6b40*/  MUFU.EX2 R162, R62 ;  /* 0x0000003e00a27308 */ /* 0x000ea20000000800 */
[----:B----4-:R-:W-:Y:S01]  /*6b50*/  F2FP.BF16.F32.PACK_AB R5, R163, R166 ;  /* 0x000000a6a305723e */ /* 0x010fe200000010ff */
[----:B------:R2:W-:Y:S01]  /*6b60*/  STS [R221+0x1c400], R0 ;  /* 0x01c40000dd007388 */ /* 0x0005e20000000800 */
[----:B------:R-:W-:Y:S02]  /*6b70*/  IADD3.X R153, R154, UR19, RZ, P0, !PT ;  /* 0x000000139a997c10 */ /* 0x000fe400087fe4ff */
[----:B------:R-:W-:Y:S01]  /*6b80*/  PLOP3.LUT P0, PT, PT, PT, UP3, 0x80, 0x0 ;  /* 0x000000000000781c */ /* 0x000fe20003f0f038 */
[----:B------:R-:W-:Y:S01]  /*6b90*/  STS [R222+0x1e000], R5 ;  /* 0x01e00005de007388 */ /* 0x000fe20000000800 */
[----:B---3--:R-:W-:Y:S02]  /*6ba0*/  F2FP.BF16.F32.PACK_AB R4, R167, R168 ;  /* 0x000000a8a704723e */ /* 0x008fe400000010ff */
[----:B-1----:R-:W-:Y:S03]  /*6bb0*/  F2FP.BF16.F32.PACK_AB R2, R158, R161 ;  /* 0x000000a19e02723e */ /* 0x002fe600000010ff */
[----:B------:R-:W-:Y:S01]  /*6bc0*/  STS [R222+0x1e400], R4 ;  /* 0x01e40004de007388 */ /* 0x000fe20000000800 */
[----:B--2---:R-:W-:Y:S03]  /*6bd0*/  F2FP.BF16.F32.PACK_AB R0, R160, R162 ;  /* 0x000000a2a000723e */ /* 0x004fe600000010ff */
[----:B------:R1:W-:Y:S04]  /*6be0*/  STS [R221+0x1e000], R2 ;  /* 0x01e00002dd007388 */ /* 0x0003e80000000800 */
[----:B------:R2:W-:Y:S04]  /*6bf0*/  STS [R221+0x1e400], R0 ;  /* 0x01e40000dd007388 */ /* 0x0005e80000000800 */
[----:B------:R-:W-:Y:S08]  /*6c00*/  LDSM.16.M88.4 R64, [R148+0x8000] ;  /* 0x008000009440783b */ /* 0x000ff00000000200 */
[----:B------:R-:W3:Y:S08]  /*6c10*/  LDSM.16.M88.4 R16, [R179+UR4+0x10000] ;  /* 0x01000004b310783b */ /* 0x000ef00008000200 */
[----:B------:R-:W4:Y:S01]  /*6c20*/  LDSM.16.M88.4 R60, [R148+0xa000] ;  /* 0x00a00000943c783b */ /* 0x000f220000000200 */
[----:B-1----:R-:W-:Y:S02]  /*6c30*/  IMAD.SHL.U32 R2, R184, 0x2, RZ ;  /* 0x00000002b8027824 */ /* 0x002fe400078e00ff */
[----:B--2---:R-:W-:Y:S05]  /*6c40*/  IMAD.IADD R0, R183, 0x1, R149 ;  /* 0x00000001b7007824 */ /* 0x004fea00078e0295 */
[----:B------:R-:W1:Y:S08]  /*6c50*/  LDSM.16.M88.4 R32, [R179+UR4+0x10800] ;  /* 0x01080004b320783b */ /* 0x000e700008000200 */
[----:B------:R-:W2:Y:S08]  /*6c60*/  LDSM.16.M88.4 R48, [R179+UR4+0x11000] ;  /* 0x01100004b330783b */ /* 0x000eb00008000200 */
[----:B------:R-:W2:Y:S01]  /*6c70*/  LDSM.16.M88.4 R132, [R179+UR4+0x11800] ;  /* 0x01180004b384783b */ /* 0x000ea20008000200 */
[-C--:B---3--:R-:W-:Y:S07]  /*6c80*/  HMMA.16816.F32.BF16 R4, R64, R16.reuse, RZ ;  /* 0x000000104004723c */ /* 0x088fee00000418ff */
[----:B------:R-:W-:Y:S01]  /*6c90*/  LDSM.16.M88.4 R136, [R150+0x8000] ;  /* 0x008000009688783b */ /* 0x000fe20000000200 */
[C---:B----4-:R-:W-:Y:S07]  /*6ca0*/  HMMA.16816.F32.BF16 R8, R60.reuse, R16, RZ ;  /* 0x000000103c08723c */ /* 0x050fee00000418ff */
[----:B------:R-:W3:Y:S01]  /*6cb0*/  LDSM.16.M88.4 R140, [R181+0x4000] ;  /* 0x00400000b58c783b */ /* 0x000ee20000000200 */
[-C--:B------:R-:W-:Y:S07]  /*6cc0*/  HMMA.16816.F32.BF16 R12, R60, R18.reuse, RZ ;  /* 0x000000123c0c723c */ /* 0x080fee00000418ff */
[----:B------:R-:W4:Y:S01]  /*6cd0*/  LDSM.16.M88.4 R144, [R150+0xa000] ;  /* 0x00a000009690783b */ /* 0x000f220000000200 */
[C---:B------:R-:W-:Y:S06]  /*6ce0*/  HMMA.16816.F32.BF16 R16, R64.reuse, R18, RZ ;  /* 0x000000124010723c */ /* 0x040fec00000418ff */
[-C--:B-1----:R-:W-:Y:S06]  /*6cf0*/  HMMA.16816.F32.BF16 R20, R64, R32.reuse, RZ ;  /* 0x000000204014723c */ /* 0x082fec00000418ff */
[C---:B------:R-:W-:Y:S06]  /*6d00*/  HMMA.16816.F32.BF16 R24, R60.reuse, R32, RZ ;  /* 0x000000203c18723c */ /* 0x040fec00000418ff */
[-C--:B------:R-:W-:Y:S06]  /*6d10*/  HMMA.16816.F32.BF16 R28, R60, R34.reuse, RZ ;  /* 0x000000223c1c723c */ /* 0x080fec00000418ff */
[C---:B------:R-:W-:Y:S06]  /*6d20*/  HMMA.16816.F32.BF16 R32, R64.reuse, R34, RZ ;  /* 0x000000224020723c */ /* 0x040fec00000418ff */
[-C--:B--2---:R-:W-:Y:S06]  /*6d30*/  HMMA.16816.F32.BF16 R36, R64, R48.reuse, RZ ;  /* 0x000000304024723c */ /* 0x084fec00000418ff */
[C---:B------:R-:W-:Y:S06]  /*6d40*/  HMMA.16816.F32.BF16 R40, R60.reuse, R48, RZ ;  /* 0x000000303c28723c */ /* 0x040fec00000418ff */
[-C--:B------:R-:W-:Y:S06]  /*6d50*/  HMMA.16816.F32.BF16 R44, R60, R50.reuse, RZ ;  /* 0x000000323c2c723c */ /* 0x080fec00000418ff */
[C---:B------:R-:W-:Y:S06]  /*6d60*/  HMMA.16816.F32.BF16 R48, R64.reuse, R50, RZ ;  /* 0x000000324030723c */ /* 0x040fec00000418ff */
[-C--:B------:R-:W-:Y:S06]  /*6d70*/  HMMA.16816.F32.BF16 R52, R64, R132.reuse, RZ ;  /* 0x000000844034723c */ /* 0x080fec00000418ff */
[C---:B------:R-:W-:Y:S06]  /*6d80*/  HMMA.16816.F32.BF16 R56, R60.reuse, R132, RZ ;  /* 0x000000843c38723c */ /* 0x040fec00000418ff */
[-C--:B------:R-:W-:Y:S06]  /*6d90*/  HMMA.16816.F32.BF16 R60, R60, R134.reuse, RZ ;  /* 0x000000863c3c723c */ /* 0x080fec00000418ff */
[----:B------:R-:W-:Y:S01]  /*6da0*/  HMMA.16816.F32.BF16 R64, R64, R134, RZ ;  /* 0x000000864040723c */ /* 0x000fe200000418ff */
[----:B------:R-:W1:Y:S05]  /*6db0*/  LDSM.16.M88.4 R132, [R181+0x4800] ;  /* 0x00480000b584783b */ /* 0x000e6a0000000200 */
[-C--:B---3--:R-:W-:Y:S06]  /*6dc0*/  HMMA.16816.F32.BF16 R4, R136, R140.reuse, R4 ;  /* 0x0000008c8804723c */ /* 0x088fec0000041804 */
[C---:B----4-:R-:W-:Y:S06]  /*6dd0*/  HMMA.16816.F32.BF16 R8, R144.reuse, R140, R8 ;  /* 0x0000008c9008723c */ /* 0x050fec0000041808 */
[-C--:B------:R-:W-:Y:S06]  /*6de0*/  HMMA.16816.F32.BF16 R12, R144, R142.reuse, R12 ;  /* 0x0000008e900c723c */ /* 0x080fec000004180c */
[C---:B------:R-:W-:Y:S01]  /*6df0*/  HMMA.16816.F32.BF16 R16, R136.reuse, R142, R16 ;  /* 0x0000008e8810723c */ /* 0x040fe20000041810 */
[----:B------:R-:W2:Y:S05]  /*6e00*/  LDSM.16.M88.4 R140, [R181+0x5000] ;  /* 0x00500000b58c783b */ /* 0x000eaa0000000200 */
[-C--:B-1----:R-:W-:Y:S06]  /*6e10*/  HMMA.16816.F32.BF16 R20, R136, R132.reuse, R20 ;  /* 0x000000848814723c */ /* 0x082fec0000041814 */
[C---:B------:R-:W-:Y:S06]  /*6e20*/  HMMA.16816.F32.BF16 R24, R144.reuse, R132, R24 ;  /* 0x000000849018723c */ /* 0x040fec0000041818 */
[-C--:B------:R-:W-:Y:S06]  /*6e30*/  HMMA.16816.F32.BF16 R28, R144, R134.reuse, R28 ;  /* 0x00000086901c723c */ /* 0x080fec000004181c */
[C---:B------:R-:W-:Y:S01]  /*6e40*/  HMMA.16816.F32.BF16 R32, R136.reuse, R134, R32 ;  /* 0x000000868820723c */ /* 0x040fe20000041820 */
[----:B------:R-:W1:Y:S05]  /*6e50*/  LDSM.16.M88.4 R132, [R181+0x5800] ;  /* 0x00580000b584783b */ /* 0x000e6a0000000200 */
[-C--:B--2---:R-:W-:Y:S06]  /*6e60*/  HMMA.16816.F32.BF16 R36, R136, R140.reuse, R36 ;  /* 0x0000008c8824723c */ /* 0x084fec0000041824 */
[C---:B------:R-:W-:Y:S06]  /*6e70*/  HMMA.16816.F32.BF16 R40, R144.reuse, R140, R40 ;  /* 0x0000008c9028723c */ /* 0x040fec0000041828 */
[-C--:B------:R-:W-:Y:S06]  /*6e80*/  HMMA.16816.F32.BF16 R44, R144, R142.reuse, R44 ;  /* 0x0000008e902c723c */ /* 0x080fec000004182c */
[C---:B------:R-:W-:Y:S01]  /*6e90*/  HMMA.16816.F32.BF16 R48, R136.reuse, R142, R48 ;  /* 0x0000008e8830723c */ /* 0x040fe20000041830 */
[----:B------:R-:W-:Y:S05]  /*6ea0*/  LDSM.16.M88.4 R140, [R149+0x8000] ;  /* 0x00800000958c783b */ /* 0x000fea0000000200 */
[-C--:B-1----:R-:W-:Y:S06]  /*6eb0*/  HMMA.16816.F32.BF16 R52, R136, R132.reuse, R52 ;  /* 0x000000848834723c */ /* 0x082fec0000041834 */
[C---:B------:R-:W-:Y:S06]  /*6ec0*/  HMMA.16816.F32.BF16 R56, R144.reuse, R132, R56 ;  /* 0x000000849038723c */ /* 0x040fec0000041838 */
[-C--:B------:R-:W-:Y:S01]  /*6ed0*/  HMMA.16816.F32.BF16 R60, R144, R134.reuse, R60 ;  /* 0x00000086903c723c */ /* 0x080fe2000004183c */
[----:B------:R-:W2:Y:S04]  /*6ee0*/  LDG.E R147, desc[UR10][R152.64] ;  /* 0x0000000a98937981 */ /* 0x000ea8000c1e1900 */
[----:B------:R-:W3:Y:S01]  /*6ef0*/  LDG.E R146, desc[UR10][R152.64+0x20] ;  /* 0x0000200a98927981 */ /* 0x000ee2000c1e1900 */
[----:B------:R-:W-:Y:S03]  /*6f00*/  HMMA.16816.F32.BF16 R64, R136, R134, R64 ;  /* 0x000000868840723c */ /* 0x000fe60000041840 */
[----:B------:R-:W1:Y:S08]  /*6f10*/  LDSM.16.M88.4 R132, [R178+0x4000] ;  /* 0x00400000b284783b */ /* 0x000e700000000200 */
[----:B------:R-:W4:Y:S08]  /*6f20*/  LDSM.16.M88.4 R136, [R149+0xa000] ;  /* 0x00a000009588783b */ /* 0x000f300000000200 */
[----:B------:R-:W5:Y:S04]  /*6f30*/  LDG.E R145, desc[UR10][R152.64+0x100] ;  /* 0x0001000a98917981 */ /* 0x000f68000c1e1900 */
[----:B------:R3:W5:Y:S01]  /*6f40*/  LDG.E R144, desc[UR10][R152.64+0x120] ;  /* 0x0001200a98907981 */ /* 0x000762000c1e1900 */
[-C--:B-1----:R-:W-:Y:S06]  /*6f50*/  HMMA.16816.F32.BF16 R4, R140, R132.reuse, R4 ;  /* 0x000000848c04723c */ /* 0x082fec0000041804 */
[C---:B----4-:R-:W-:Y:S06]  /*6f60*/  HMMA.16816.F32.BF16 R8, R136.reuse, R132, R8 ;  /* 0x000000848808723c */ /* 0x050fec0000041808 */
        /* <DEDUP_REMOVED lines=19> */
[----:B------:R4:W2:Y:S02]  /*70a0*/  LDSM.16.M88.4 R140, [R0+0xa000] ;  /* 0x00a00000008c783b */ /* 0x0008a40000000200 */
[----:B----4-:R-:W-:Y:S05]  /*70b0*/  IMAD.U32 R0, RZ, RZ, UR4 ;  /* 0x00000004ff007e24 */ /* 0x010fea000f8e00ff */
[----:B------:R-:W-:Y:S01]  /*70c0*/  IADD3 R2, R2, 0x8000, R0 ;  /* 0x0000800002027810 */ /* 0x000fe20007ffe000 */
[-C--:B-1----:R-:W-:Y:S06]  /*70d0*/  HMMA.16816.F32.BF16 R4, R132, R136.reuse, R4 ;  /* 0x000000888404723c */ /* 0x082fec0000041804 */
[C---:B--2---:R-:W-:Y:S06]  /*70e0*/  HMMA.16816.F32.BF16 R8, R140.reuse, R136, R8 ;  /* 0x000000888c08723c */ /* 0x044fec0000041808 */
[-C--:B------:R-:W-:Y:S06]  /*70f0*/  HMMA.16816.F32.BF16 R12, R140, R138.reuse, R12 ;  /* 0x0000008a8c0c723c */ /* 0x080fec000004180c */
[C---:B------:R-:W-:Y:S01]  /*7100*/  HMMA.16816.F32.BF16 R16, R132.reuse, R138, R16 ;  /* 0x0000008a8410723c */ /* 0x040fe20000041810 */
[----:B------:R-:W1:Y:S05]  /*7110*/  LDSM.16.M88.4 R136, [R180+0x4800] ;  /* 0x00480000b488783b */ /* 0x000e6a0000000200 */
[C---:B------:R-:W-:Y:S01]  /*7120*/  FADD.FTZ R5, -R147.reuse, R5 ;  /* 0x0000000593057221 */ /* 0x040fe20000010100 */
[----:B------:R-:W-:Y:S01]  /*7130*/  FADD.FTZ R4, -R147, R4 ;  /* 0x0000000493047221 */ /* 0x000fe20000010100 */
[----:B---3--:R-:W-:Y:S03]  /*7140*/  FADD.FTZ R6, -R146, R6 ;  /* 0x0000000692067221 */ /* 0x008fe60000010100 */
[----:B------:R-:W-:Y:S01]  /*7150*/  FMUL.FTZ R152, R242, R5 ;  /* 0x00000005f2987220 */ /* 0x000fe20000410000 */
        /* <DEDUP_REMOVED lines=12> */
[C---:B------:R-:W-:Y:S04]  /*7220*/  FADD.FTZ R21, -R147.reuse, R21 ;  /* 0x0000001593157221 */ /* 0x040fe80000010100 */
[----:B------:R-:W-:Y:S11]  /*7230*/  FMUL.FTZ R5, R244, R5 ;  /* 0x00000005f4057220 */ /* 0x000ff60000410000 */
[----:B------:R-:W-:Y:S02]  /*7240*/  @!UPT UIADD3 URZ, URZ, URZ, URZ ;  /* 0x0000003f3f3ff290 */ /* 0x000fe4000fffe03f */
[C---:B------:R-:W-:Y:S01]  /*7250*/  FADD.FTZ R17, -R147.reuse, R33 ;  /* 0x0000002193117221 */ /* 0x040fe20000010100 */
[----:B------:R-:W-:Y:S01]  /*7260*/  F2FP.BF16.F32.PACK_AB R33, R0, R4 ;  /* 0x000000040021723e */ /* 0x000fe200000010ff */
[----:B------:R-:W-:Y:S02]  /*7270*/  FADD.FTZ R20, -R147, R32 ;  /* 0x0000002093147221 */ /* 0x000fe40000010100 */
[----:B------:R-:W-:Y:S02]  /*7280*/  FMUL.FTZ R17, R239, R17 ;  /* 0x00000011ef117220 */ /* 0x000fe40000410000 */
        /* <DEDUP_REMOVED lines=19> */
[----:B------:R-:W-:Y:S01]  /*73c0*/  FADD.FTZ R48, -R147, R52 ;  /* 0x0000003493307221 */ /* 0x000fe20000010100 */
[----:B------:R-:W-:Y:S01]  /*73d0*/  F2FP.BF16.F32.PACK_AB R132, R152, R154 ;  /* 0x0000009a9884723e */ /* 0x000fe200000010ff */
[----:B------:R-:W-:Y:S03]  /*73e0*/  FMUL.FTZ R133, R243, R21 ;  /* 0x00000015f3857220 */ /* 0x000fe60000410000 */
[----:B------:R-:W-:Y:S01]  /*73f0*/  FADD.FTZ R0, -R147, R53 ;  /* 0x0000003593007221 */ /* 0x000fe20000010100 */
[----:B------:R-:W-:Y:S01]  /*7400*/  F2FP.BF16.F32.PACK_AB R53, R17, R20 ;  /* 0x000000141135723e */ /* 0x000fe200000010ff */
[----:B------:R-:W-:Y:S01]  /*7410*/  FMUL.FTZ R48, R234, R48 ;  /* 0x00000030ea307220 */ /* 0x000fe20000410000 */
[----:B------:R-:W-:Y:S01]  /*7420*/  F2FP.BF16.F32.PACK_AB R133, R133, R5 ;  /* 0x000000058585723e */ /* 0x000fe200000010ff */
[----:B------:R-:W-:Y:S01]  /*7430*/  FADD.FTZ R5, -R147, R37 ;  /* 0x0000002593057221 */ /* 0x000fe20000010100 */
[----:B------:R-:W-:Y:S03]  /*7440*/  FMUL.FTZ R0, R233, R0 ;  /* 0x00000000e9007220 */ /* 0x000fe60000410000 */
[----:B------:R-:W-:Y:S02]  /*7450*/  FMUL.FTZ R5, R237, R5 ;  /* 0x00000005ed057220 */ /* 0x000fe40000410000 */
[----:B------:R-:W-:Y:S03]  /*7460*/  F2FP.BF16.F32.PACK_AB R48, R0, R48 ;  /* 0x000000300030723e */ /* 0x000fe600000010ff */
[----:B------:R-:W-:Y:S01]  /*7470*/  FADD.FTZ R4, -R147, R64 ;  /* 0x0000004093047221 */ /* 0x000fe20000010100 */
[----:B------:R-:W-:Y:S01]  /*7480*/  F2FP.BF16.F32.PACK_AB R52, R5, R6 ;  /* 0x000000060534723e */ /* 0x000fe200000010ff */
[----:B------:R-:W-:Y:S02]  /*7490*/  FADD.FTZ R37, -R147, R65 ;  /* 0x0000004193257221 */ /* 0x000fe40000010100 */
[----:B------:R-:W-:Y:S02]  /*74a0*/  FMUL.FTZ R4, R228, R4 ;  /* 0x00000004e4047220 */ /* 0x000fe40000410000 */
[----:B------:R-:W-:Y:S05]  /*74b0*/  FMUL.FTZ R37, R225, R37 ;  /* 0x00000025e1257220 */ /* 0x000fea0000410000 */
        /* <DEDUP_REMOVED lines=30> */
[----:B-1----:R-:W-:Y:S04]  /*76a0*/  IMAD.SHL.U32 R4, R65, 0x80, RZ ;  /* 0x0000008041047824 */ /* 0x002fe800078e00ff */
[----:B------:R-:W-:Y:S02]  /*76b0*/  IMAD.MOV R4, RZ, RZ, -R4 ;  /* 0x000000ffff047224 */ /* 0x000fe400078e0a04 */
[C---:B--2---:R-:W-:Y:S03]  /*76c0*/  @P4 VIADD R0, R187.reuse, 0xffffc000 ;  /* 0xffffc000bb004836 */ /* 0x044fe60000000000 */
[C---:B------:R-:W-:Y:S01]  /*76d0*/  LEA R6, P2, R4.reuse, R6, 0x1 ;  /* 0x0000000604067211 */ /* 0x040fe200078408ff */
        /* <DEDUP_REMOVED lines=13> */
[CC--:B------:R-:W-:Y:S01]  /*77b0*/  @!P4 LEA R16, P3, R17.reuse, R229.reuse, 0x1 ;  /* 0x000000e51110c211 */ /* 0x0c0fe200078608ff */
[----:B------:R-:W-:Y:S01]  /*77c0*/  @P4 STS [R0+0x1004], RZ ;  /* 0x001004ff00004388 */ /* 0x000fe20000000800 */
[----:B------:R-:W-:Y:S02]  /*77d0*/  @P4 PLOP3.LUT P1, PT, P6, PT, PT, 0x80, 0x0 ;  /* 0x000000000000481c */ /* 0x000fe4000372f070 */
[----:B------:R-:W-:Y:S01]  /*77e0*/  @!P4 LEA.HI.X R17, R17, R230, R21, 0x1, P3 ;  /* 0x000000e61111c211 */ /* 0x000fe200018f0c15 */
[----:B------:R-:W-:Y:S01]  /*77f0*/  @P4 STS [R0+0x1008], RZ ;  /* 0x001008ff00004388 */ /* 0x000fe20000000800 */
[----:B------:R-:W-:Y:S01]  /*7800*/  @P2 VIADD R20, R190, 0x4000 ;  /* 0x00004000be142836 */ /* 0x000fe20000000000 */
[----:B------:R-:W-:Y:S02]  /*7810*/  PLOP3.LUT P3, PT, PT, PT, PT, 0x8, 0x0 ;  /* 0x000000000000781c */ /* 0x000fe40003f6e170 */
[----:B------:R2:W-:Y:S01]  /*7820*/  @P4 STS [R0+0x100c], RZ ;  /* 0x00100cff00004388 */ /* 0x0005e20000000800 */
[----:B------:R-:W-:Y:S03]  /*7830*/  @!P4 PLOP3.LUT P3, PT, P6, PT, PT, 0x80, 0x0 ;  /* 0x000000000000c81c */ /* 0x000fe6000376f070 */
[----:B------:R-:W-:Y:S01]  /*7840*/  @!PT LDS RZ, [RZ] ;  /* 0x00000000fffff984 */ /* 0x000fe20000000800 */
[----:B------:R-:W-:Y:S01]  /*7850*/  @!PT LDS RZ, [RZ] ;  /* 0x00000000fffff984 */ /* 0x000fe20000000800 */
[----:B------:R-:W-:Y:S01]  /*7860*/  @!PT LDS RZ, [RZ] ;  /* 0x00000000fffff984 */ /* 0x000fe20000000800 */
[----:B------:R4:W-:Y:S01]  /*7870*/  @!P4 LDGSTS.E.BYPASS.LTC128B.128 [R20+0x1000], desc[UR10][R16.64] ;  /* 0x010000001014cfae */ /* 0x0009e2000b901d4a */
[--C-:B-1----:R-:W-:Y:S01]  /*7880*/  @!P4 SHF.R.S32.HI R5, RZ, 0x1f, R4.reuse ;  /* 0x0000001fff05c819 */ /* 0x102fe20000011404 */
[C---:B--2---:R-:W-:Y:S02]  /*7890*/  @P4 VIADD R0, R187.reuse, 0xffffc000 ;  /* 0xffffc000bb004836 */ /* 0x044fe40000000000 */
[----:B------:R-:W-:Y:S01]  /*78a0*/  @P1 VIADD R0, R187, 0x4000 ;  /* 0x00004000bb001836 */ /* 0x000fe20000000000 */
[----:B------:R-:W-:Y:S02]  /*78b0*/  PLOP3.LUT P1, PT, PT, PT, PT, 0x8, 0x0 ;  /* 0x000000000000781c */ /* 0x000fe40003f2e170 */
[----:B------:R-:W-:Y:S02]  /*78c0*/  @P4 PLOP3.LUT P1, PT, P6, PT, PT, 0x80, 0x0 ;  /* 0x000000000000481c */ /* 0x000fe4000372f070 */
[----:B------:R-:W-:Y:S01]  /*78d0*/  @P4 STS [R0+0x2000], RZ ;  /* 0x002000ff00004388 */ /* 0x000fe20000000800 */
[C---:B----4-:R-:W-:Y:S02]  /*78e0*/  @!P4 LEA R16, P2, R65.reuse, R4, 0x6 ;  /* 0x000000044110c211 */ /* 0x050fe400078430ff */
[--C-:B------:R-:W-:Y:S01]  /*78f0*/  @!P4 SHF.R.S32.HI R17, RZ, 0x1f, R4.reuse ;  /* 0x0000001fff11c819 */ /* 0x100fe20000011404 */
[----:B------:R-:W-:Y:S01]  /*7900*/  @P4 STS [R0+0x2004], RZ ;  /* 0x002004ff00004388 */ /* 0x000fe20000000800 */
[----:B------:R-:W-:Y:S01]  /*7910*/  @!P4 LEA R20, P5, R16, R229, 0x1 ;  /* 0x000000e51014c211 */ /* 0x000fe200078a08ff */
[C---:B------:R-:W-:Y:S01]  /*7920*/  @!P4 IMAD.WIDE.U32 R4, R65.reuse, 0x60, R4 ;  /* 0x000000604104c825 */ /* 0x040fe200078e0004 */
[----:B---3--:R-:W-:Y:S01]  /*7930*/  @!P4 LEA.HI.X R21, R65, R17, R32, 0x6, P2 ;  /* 0x000000114115c211 */ /* 0x008fe200010f3420 */
[----:B------:R-:W-:Y:S01]  /*7940*/  @P4 STS [R0+0x2008], RZ ;  /* 0x002008ff00004388 */ /* 0x000fe20000000800 */
[----:B------:R-:W-:Y:S01]  /*7950*/  PLOP3.LUT P2, PT, PT, PT, PT, 0x8, 0x0 ;  /* 0x000000000000781c */ /* 0x000fe20003f4e170 */
[----:B------:R-:W-:Y:S01]  /*7960*/  @!P4 VIADD R17, R190, 0xffffc000 ;  /* 0xffffc000be11c836 */ /* 0x000fe20000000000 */
[-C--:B------:R-:W-:Y:S01]  /*7970*/  @!P4 LEA.HI.X R21, R16, R230.reuse, R21, 0x1, P5 ;  /* 0x000000e61015c211 */ /* 0x080fe200028f0c15 */
[----:B------:R1:W-:Y:S01]  /*7980*/  @P4 STS [R0+0x200c], RZ ;  /* 0x00200cff00004388 */ /* 0x0003e20000000800 */
[----:B------:R-:W-:Y:S01]  /*7990*/  @P3 VIADD R17, R190, 0x4000 ;  /* 0x00004000be113836 */ /* 0x000fe20000000000 */
[----:B------:R-:W-:Y:S01]  /*79a0*/  @!P4 LEA R16, P3, R4, R229, 0x1 ;  /* 0x000000e50410c211 */ /* 0x000fe200078608ff */
[----:B------:R-:W-:Y:S01]  /*79b0*/  @!P4 IMAD.IADD R5, R5, 0x1, R64 ;  /* 0x000000010505c824 */ /* 0x000fe200078e0240 */
[----:B------:R-:W-:Y:S01]  /*79c0*/  @!P4 PLOP3.LUT P2, PT, P6, PT, PT, 0x80, 0x0 ;  /* 0x000000000000c81c */ /* 0x000fe2000374f070 */
[C---:B------:R-:W-:Y:S01]  /*79d0*/  @!P4 VIADD R32, R190.reuse, 0xffffc000 ;  /* 0xffffc000be20c836 */ /* 0x040fe20000000000 */
[----:B------:R-:W-:Y:S01]  /*79e0*/  @!PT LDS RZ, [RZ] ;  /* 0x00000000fffff984 */ /* 0x000fe20000000800 */
[----:B------:R-:W-:Y:S01]  /*79f0*/  @!PT LDS RZ, [RZ] ;  /* 0x00000000fffff984 */ /* 0x000fe20000000800 */
[----:B------:R-:W-:Y:S01]  /*7a00*/  @!PT LDS RZ, [RZ] ;  /* 0x00000000fffff984 */ /* 0x000fe20000000800 */
[----:B------:R2:W-:Y:S01]  /*7a10*/  @!P4 LDGSTS.E.BYPASS.LTC128B.128 [R17+0x2000], desc[UR10][R20.64] ;  /* 0x020000001411cfae */ /* 0x0005e2000b901d4a */
[----:B------:R-:W-:Y:S10]  /*7a20*/  IMAD.MOV.U32 R229, RZ, RZ, R6 ;  /* 0x000000ffffe57224 */ /* 0x000ff400078e0006 */
[----:B------:R-:W-:Y:S02]  /*7a30*/  @P2 VIADD R32, R190, 0x4000 ;  /* 0x00004000be202836 */ /* 0x000fe40000000000 */
[C---:B-1----:R-:W-:Y:S02]  /*7a40*/  @P4 VIADD R0, R187.reuse, 0xffffc000 ;  /* 0xffffc000bb004836 */ /* 0x042fe40000000000 */
[C---:B------:R-:W-:Y:S05]  /*7a50*/  @P1 VIADD R0, R187.reuse, 0x4000 ;  /* 0x00004000bb001836 */ /* 0x040fea0000000000 */
[----:B------:R-:W-:Y:S01]  /*7a60*/  @P4 STS [R0+0x3000], RZ ;  /* 0x003000ff00004388 */ /* 0x000fe20000000800 */
[----:B--2---:R-:W-:Y:S03]  /*7a70*/  @!P4 LEA.HI.X R17, R4, R230, R5, 0x1, P3 ;  /* 0x000000e60411c211 */ /* 0x004fe600018f0c05 */
[----:B------:R-:W-:Y:S01]  /*7a80*/  @P4 STS [R0+0x3004], RZ ;  /* 0x003004ff00004388 */ /* 0x000fe20000000800 */
[----:B------:R-:W-:Y:S03]  /*7a90*/  IMAD.MOV.U32 R230, RZ, RZ, R7 ;  /* 0x000000ffffe67224 */ /* 0x000fe600078e0007 */
[----:B------:R-:W-:Y:S04]  /*7aa0*/  @P4 STS [R0+0x3008], RZ ;  /* 0x003008ff00004388 */ /* 0x000fe80000000800 */
[----:B------:R1:W-:Y:S04]  /*7ab0*/  @P4 STS [R0+0x300c], RZ ;  /* 0x00300cff00004388 */ /* 0x0003e80000000800 */
[----:B------:R-:W-:Y:S01]  /*7ac0*/  @!PT LDS RZ, [RZ] ;  /* 0x00000000fffff984 */ /* 0x000fe20000000800 */
[----:B------:R-:W-:Y:S01]  /*7ad0*/  @!PT LDS RZ, [RZ] ;  /* 0x00000000fffff984 */ /* 0x000fe20000000800 */
[----:B------:R-:W-:Y:S01]  /*7ae0*/  @!PT LDS RZ, [RZ] ;  /* 0x00000000fffff984 */ /* 0x000fe20000000800 */
[----:B------:R2:W-:Y:S04]  /*7af0*/  @!P4 LDGSTS.E.BYPASS.LTC128B.128 [R32+0x3000], desc[UR10][R16.64] ;  /* 0x030000001020cfae */ /* 0x0005e8000b901d4a */
[----:B------:R-:W0:Y:S01]  /*7b00*/  LDGDEPBAR ;  /* 0x00000000000079af */ /* 0x000e220000000000 */
[----:B-1----:R-:W-:Y:S05]  /*7b10*/  IMAD.MOV.U32 R0, RZ, RZ, -0x4000 ;  /* 0xffffc000ff007424 */ /* 0x002fea00078e00ff */
[----:B------:R-:W-:Y:S05]  /*7b20*/  SEL R0, R0, 0x4000, !P6 ;  /* 0x0000400000007807 */ /* 0x000fea0007000000 */
[--C-:B------:R-:W-:Y:S02]  /*7b30*/  IMAD.IADD R182, R182, 0x1, R0.reuse ;  /* 0x00000001b6b67824 */ /* 0x100fe400078e0200 */
[--C-:B------:R-:W-:Y:S02]  /*7b40*/  IMAD.IADD R187, R187, 0x1, R0.reuse ;  /* 0x00000001bbbb7824 */ /* 0x100fe400078e0200 */
[----:B--2---:R-:W-:Y:S07]  /*7b50*/  IMAD.IADD R190, R190, 0x1, R0 ;  /* 0x00000001bebe7824 */ /* 0x004fee00078e0200 */
.L_x_386:
[----:B------:R-:W-:Y:S01]  /*7b60*/  FMUL.FTZ R4, R208, R36 ;  /* 0x00000024d0047220 */ /* 0x000fe20000410000 */
        /* <DEDUP_REMOVED lines=13> */
[----:B------:R-:W-:Y:S01]  /*7c40*/  FADD.FTZ R9, -R145, R9 ;  /* 0x0000000991097221 */ /* 0x000fe20000010100 */
[----:B------:R-:W-:Y:S01]  /*7c50*/  FADD.FTZ R10, -R144, R10 ;  /* 0x0000000a900a7221 */ /* 0x000fe20000010100 */
[----:B------:R-:W-:Y:S01]  /*7c60*/  FMUL.FTZ R8, R212, R8 ;  /* 0x00000008d4087220 */ /* 0x000fe20000410000 */
[----:B------:R2:W-:Y:S01]  /*7c70*/  STS [R220+0x14400], R0 ;  /* 0x01440000dc007388 */ /* 0x0005e20000000800 */
[----:B------:R-:W-:Y:S01]  /*7c80*/  F2FP.BF16.F32.PACK_AB R19, R13, R12 ;  /* 0x0000000c0d13723e */ /* 0x000fe200000010ff */
[----:B------:R-:W-:Y:S01]  /*7c90*/  FADD.FTZ R12, -R145, R57 ;  /* 0x00000039910c7221 */ /* 0x000fe20000010100 */
[----:B------:R-:W-:Y:S01]  /*7ca0*/  FMUL.FTZ R9, R211, R9 ;  /* 0x00000009d3097220 */ /* 0x000fe20000410000 */
[----:B------:R-:W-:Y:S01]  /*7cb0*/  FADD.FTZ R15, -R144, R15 ;  /* 0x0000000f900f7221 */ /* 0x000fe20000010100 */
[----:B------:R-:W-:Y:S01]  /*7cc0*/  FMUL.FTZ R10, R216, R10 ;  /* 0x0000000ad80a7220 */ /* 0x000fe20000410000 */
[----:B------:R-:W-:Y:S01]  /*7cd0*/  FMUL.FTZ R12, R163, R12 ;  /* 0x0000000ca30c7220 */ /* 0x000fe20000410000 */
[----:B------:R-:W-:Y:S01]  /*7ce0*/  FADD.FTZ R14, -R144, R14 ;  /* 0x0000000e900e7221 */ /* 0x000fe20000010100 */
[C---:B------:R-:W-:Y:S01]  /*7cf0*/  FADD.FTZ R22, -R146.reuse, R22 ;  /* 0x0000001692167221 */ /* 0x040fe20000010100 */
[----:B------:R-:W-:Y:S01]  /*7d00*/  FADD.FTZ R23, -R146, R23 ;  /* 0x0000001792177221 */ /* 0x000fe20000010100 */
[----:B------:R-:W-:Y:S01]  /*7d10*/  STS [R220+0x14000], R33 ;  /* 0x01400021dc007388 */ /* 0x000fe20000000800 */
[----:B------:R-:W-:Y:S01]  /*7d20*/  FMUL.FTZ R14, R214, R14 ;  /* 0x0000000ed60e7220 */ /* 0x000fe20000410000 */
[----:B------:R-:W-:Y:S01]  /*7d30*/  FMUL.FTZ R22, R197, R22 ;  /* 0x00000016c5167220 */ /* 0x000fe20000410000 */
[----:B------:R-:W-:Y:S01]  /*7d40*/  FMUL.FTZ R23, R196, R23 ;  /* 0x00000017c4177220 */ /* 0x000fe20000410000 */
[C---:B------:R-:W-:Y:S01]  /*7d50*/  FADD.FTZ R35, -R146.reuse, R35 ;  /* 0x0000002392237221 */ /* 0x040fe20000010100 */
[C---:B------:R-:W-:Y:S01]  /*7d60*/  FADD.FTZ R34, -R146.reuse, R34 ;  /* 0x0000002292227221 */ /* 0x040fe20000010100 */
[C---:B------:R-:W-:Y:S01]  /*7d70*/  FADD.FTZ R6, -R146.reuse, R66 ;  /* 0x0000004292067221 */ /* 0x040fe20000010100 */
[----:B------:R-:W-:Y:S01]  /*7d80*/  FADD.FTZ R5, -R146, R67 ;  /* 0x0000004392057221 */ /* 0x000fe20000010100 */
[----:B-1----:R-:W-:Y:S01]  /*7d90*/  FADD.FTZ R4, -R145, R56 ;  /* 0x0000003891047221 */ /* 0x002fe20000010100 */
[----:B------:R-:W-:Y:S01]  /*7da0*/  F2FP.BF16.F32.PACK_AB R23, R23, R22 ;  /* 0x000000161717723e */ /* 0x000fe200000010ff */
[----:B------:R-:W-:Y:S01]  /*7db0*/  FMUL.FTZ R34, R174, R34 ;  /* 0x00000022ae227220 */ /* 0x000fe20000410000 */
[----:B------:R-:W-:Y:S01]  /*7dc0*/  FMUL.FTZ R22, R171, R35 ;  /* 0x00000023ab167220 */ /* 0x000fe20000410000 */
[----:B------:R-:W-:Y:S01]  /*7dd0*/  FMUL.FTZ R4, R166, R4 ;  /* 0x00000004a6047220 */ /* 0x000fe20000410000 */
[----:B------:R-:W-:Y:S01]  /*7de0*/  FADD.FTZ R25, -R145, R25 ;  /* 0x0000001991197221 */ /* 0x000fe20000010100 */
[----:B------:R-:W-:Y:S01]  /*7df0*/  FADD.FTZ R27, -R144, R27 ;  /* 0x0000001b901b7221 */ /* 0x000fe20000010100 */
[----:B--2---:R-:W-:Y:S01]  /*7e00*/  F2FP.BF16.F32.PACK_AB R0, R9, R8 ;  /* 0x000000080900723e */ /* 0x004fe200000010ff */
[----:B------:R-:W-:Y:S01]  /*7e10*/  FMUL.FTZ R9, R213, R15 ;  /* 0x0000000fd5097220 */ /* 0x000fe20000410000 */
[----:B------:R-:W-:Y:S01]  /*7e20*/  F2FP.BF16.F32.PACK_AB R12, R12, R4 ;  /* 0x000000040c0c723e */ /* 0x000fe200000010ff */
[C---:B------:R-:W-:Y:S01]  /*7e30*/  FADD.FTZ R4, -R144.reuse, R11 ;  /* 0x0000000b90047221 */ /* 0x040fe20000010100 */
[----:B------:R-:W-:Y:S01]  /*7e40*/  FADD.FTZ R24, -R145, R24 ;  /* 0x0000001891187221 */ /* 0x000fe20000010100 */
[----:B------:R1:W-:Y:S01]  /*7e50*/  STS [R218+0x16000], R0 ;  /* 0x01600000da007388 */ /* 0x0003e20000000800 */
[----:B------:R-:W-:Y:S01]  /*7e60*/  F2FP.BF16.F32.PACK_AB R9, R9, R14 ;  /* 0x0000000e0909723e */ /* 0x000fe200000010ff */
[----:B------:R-:W-:Y:S01]  /*7e70*/  FMUL.FTZ R4, R215, R4 ;  /* 0x00000004d7047220 */ /* 0x000fe20000410000 */
[----:B------:R-:W-:Y:S01]  /*7e80*/  FADD.FTZ R26, -R144, R26 ;  /* 0x0000001a901a7221 */ /* 0x000fe20000010100 */
[----:B------:R-:W-:Y:S01]  /*7e90*/  FMUL.FTZ R6, R156, R6 ;  /* 0x000000069c067220 */ /* 0x000fe20000410000 */
[----:B------:R-:W-:Y:S01]  /*7ea0*/  FMUL.FTZ R5, R155, R5 ;  /* 0x000000059b057220 */ /* 0x000fe20000410000 */
[----:B------:R-:W-:Y:S01]  /*7eb0*/  FADD.FTZ R29, -R145, R29 ;  /* 0x0000001d911d7221 */ /* 0x000fe20000010100 */
[----:B------:R-:W-:Y:S01]  /*7ec0*/  F2FP.BF16.F32.PACK_AB R10, R4, R10 ;  /* 0x0000000a040a723e */ /* 0x000fe200000010ff */
[----:B------:R-:W-:Y:S01]  /*7ed0*/  FMUL.FTZ R24, R203, R24 ;  /* 0x00000018cb187220 */ /* 0x000fe20000410000 */
[----:B------:R-:W-:Y:S01]  /*7ee0*/  FMUL.FTZ R18, R202, R25 ;  /* 0x00000019ca127220 */ /* 0x000fe20000410000 */
[----:B------:R-:W-:Y:S01]  /*7ef0*/  FMUL.FTZ R26, R207, R26 ;  /* 0x0000001acf1a7220 */ /* 0x000fe20000410000 */
[----:B------:R-:W-:Y:S01]  /*7f00*/  FMUL.FTZ R8, R206, R27 ;  /* 0x0000001bce087220 */ /* 0x000fe20000410000 */
[----:B------:R-:W-:Y:S01]  /*7f10*/  STS [R218+0x16400], R10 ;  /* 0x0164000ada007388 */ /* 0x000fe20000000800 */
[C---:B------:R-:W-:Y:S01]  /*7f20*/  FADD.FTZ R31, -R144.reuse, R31 ;  /* 0x0000001f901f7221 */ /* 0x040fe20000010100 */
[----:B------:R-:W-:Y:S01]  /*7f30*/  FADD.FTZ R28, -R145, R28 ;  /* 0x0000001c911c7221 */ /* 0x000fe20000010100 */
        /* <DEDUP_REMOVED lines=55> */
[C---:B------:R-:W-:Y:S01]  /*82b0*/  FADD.FTZ R58, -R144.reuse, R58 ;  /* 0x0000003a903a7221 */ /* 0x040fe20000010100 */
[----:B------:R-:W-:Y:S01]  /*82c0*/  F2FP.BF16.F32.PACK_AB R5, R5, R42 ;  /* 0x0000002a0505723e */ /* 0x000fe200000010ff */
[----:B------:R-:W-:Y:S01]  /*82d0*/  STS [R219+0x14000], R49 ;  /* 0x01400031db007388 */ /* 0x000fe20000000800 */
[----:B------:R-:W-:Y:S01]  /*82e0*/  F2FP.BF16.F32.PACK_AB R13, R13, R44 ;  /* 0x0000002c0d0d723e */ /* 0x000fe200000010ff */
[----:B------:R-:W-:Y:S01]  /*82f0*/  FADD.FTZ R59, -R144, R59 ;  /* 0x0000003b903b7221 */ /* 0x000fe20000010100 */
[----:B------:R-:W-:Y:S01]  /*8300*/  F2FP.BF16.F32.PACK_AB R4, R4, R46 ;  /* 0x0000002e0404723e */ /* 0x000fe200000010ff */
[----:B------:R-:W-:Y:S01]  /*8310*/  STS [R219+0x14400], R50 ;  /* 0x01440032db007388 */ /* 0x000fe20000000800 */
[----:B------:R-:W-:Y:S01]  /*8320*/  FMUL.FTZ R58, R168, R58 ;  /* 0x0000003aa83a7220 */ /* 0x000fe20000410000 */
[----:B-1----:R-:W-:Y:S01]  /*8330*/  FMUL.FTZ R0, R167, R59 ;  /* 0x0000003ba7007220 */ /* 0x002fe20000410000 */
[C---:B------:R-:W-:Y:S01]  /*8340*/  FADD.FTZ R60, -R145.reuse, R60 ;  /* 0x0000003c913c7221 */ /* 0x040fe20000010100 */
[----:B------:R-:W-:Y:S01]  /*8350*/  STS [R217+0x16000], R16 ;  /* 0x01600010d9007388 */ /* 0x000fe20000000800 */
[----:B------:R-:W-:Y:S01]  /*8360*/  FADD.FTZ R61, -R145, R61 ;  /* 0x0000003d913d7221 */ /* 0x000fe20000010100 */
[C---:B------:R-:W-:Y:S01]  /*8370*/  FADD.FTZ R62, -R144.reuse, R62 ;  /* 0x0000003e903e7221 */ /* 0x040fe20000010100 */
[----:B------:R-:W-:Y:S01]  /*8380*/  FADD.FTZ R63, -R144, R63 ;  /* 0x0000003f903f7221 */ /* 0x000fe20000010100 */
[----:B------:R-:W-:Y:S01]  /*8390*/  STS [R217+0x16400], R5 ;  /* 0x01640005d9007388 */ /* 0x000fe20000000800 */
[----:B------:R-:W-:Y:S01]  /*83a0*/  FMUL.FTZ R60, R161, R60 ;  /* 0x0000003ca13c7220 */ /* 0x000fe20000410000 */
[----:B------:R-:W-:Y:S01]  /*83b0*/  FMUL.FTZ R61, R158, R61 ;  /* 0x0000003d9e3d7220 */ /* 0x000fe20000410000 */
[----:B------:R-:W-:Y:S01]  /*83c0*/  FMUL.FTZ R62, R162, R62 ;  /* 0x0000003ea23e7220 */ /* 0x000fe20000410000 */
[----:B------:R-:W-:Y:S01]  /*83d0*/  STS [R219+0x16000], R13 ;  /* 0x0160000ddb007388 */ /* 0x000fe20000000800 */
[----:B------:R-:W-:Y:S01]  /*83e0*/  FMUL.FTZ R7, R160, R63 ;  /* 0x0000003fa0077220 */ /* 0x000fe20000410000 */
[----:B------:R-:W-:Y:S01]  /*83f0*/  F2FP.BF16.F32.PACK_AB R0, R0, R58 ;  /* 0x0000003a0000723e */ /* 0x000fe200000010ff */
[----:B------:R-:W-:Y:S01]  /*8400*/  UIMAD UR6, UR27, UR25, URZ ;  /* 0x000000191b0672a4 */ /* 0x000fe2000f8e023f */
[----:B------:R-:W-:Y:S01]  /*8410*/  STS [R219+0x16400], R4 ;  /* 0x01640004db007388 */ /* 0x000fe20000000800 */
[----:B------:R-:W-:Y:S02]  /*8420*/  F2FP.BF16.F32.PACK_AB R11, R61, R60 ;  /* 0x0000003c3d0b723e */ /* 0x000fe400000010ff */
[----:B------:R-:W-:Y:S01]  /*8430*/  F2FP.BF16.F32.PACK_AB R7, R7, R62 ;  /* 0x0000003e0707723e */ /* 0x000fe200000010ff */
[----:B------:R-:W-:Y:S01]  /*8440*/  STS [R222+0x14000], R48 ;  /* 0x01400030de007388 */ /* 0x000fe20000000800 */
[----:B------:R-:W-:Y:S03]  /*8450*/  ULEA UR7, -UR6, URZ, 0x7 ;  /* 0x0000003f06077291 */ /* 0x000fe6000f8e393f */
[----:B------:R-:W-:Y:S04]  /*8460*/  STS [R222+0x14400], R21 ;  /* 0x01440015de007388 */ /* 0x000fe80000000800 */
[----:B------:R-:W-:Y:S04]  /*8470*/  STS [R221+0x14000], R37 ;  /* 0x01400025dd007388 */ /* 0x000fe80000000800 */
[----:B------:R-:W-:Y:S04]  /*8480*/  STS [R221+0x14400], R20 ;  /* 0x01440014dd007388 */ /* 0x000fe80000000800 */
[----:B------:R-:W-:Y:S04]  /*8490*/  STS [R222+0x16000], R12 ;  /* 0x0160000cde007388 */ /* 0x000fe80000000800 */
[----:B------:R1:W-:Y:S04]  /*84a0*/  STS [R222+0x16400], R0 ;  /* 0x01640000de007388 */ /* 0x0003e80000000800 */
[----:B------:R-:W-:Y:S04]  /*84b0*/  STS [R221+0x16000], R11 ;  /* 0x0160000bdd007388 */ /* 0x000fe80000000800 */
[----:B------:R-:W-:Y:S01]  /*84c0*/  STS [R221+0x16400], R7 ;  /* 0x01640007dd007388 */ /* 0x000fe20000000800 */
[----:B------:R-:W-:Y:S01]  /*84d0*/  BAR.SYNC.DEFER_BLOCKING 0x0 ;  /* 0x0000000000007b1d */ /* 0x000fe20000010000 */
[----:B-1----:R-:W-:Y:S05]  /*84e0*/  IADD3 R0, R2, R177, RZ ;  /* 0x000000b102007210 */ /* 0x002fea0007ffe0ff */
[----:B------:R-:W-:Y:S04]  /*84f0*/  LDSM.16.MT88.4 R4, [R3+0x1c000] ;  /* 0x01c000000304783b */ /* 0x000fe80000004200 */
[----:B------:R-:W1:Y:S04]  /*8500*/  LDSM.16.MT88.4 R8, [R2] ;  /* 0x000000000208783b */ /* 0x000e680000004200 */
[----:B------:R-:W2:Y:S04]  /*8510*/  LDSM.16.MT88.4 R12, [R3+0x20000] ;  /* 0x02000000030c783b */ /* 0x000ea80000004200 */
[----:B------:R-:W3:Y:S04]  /*8520*/  LDSM.16.MT88.4 R16, [R0] ;  /* 0x000000000010783b */ /* 0x000ee80000004200 */
[----:B------:R-:W4:Y:S04]  /*8530*/  LDL R64, [R1+0x10] ;  /* 0x0000100001407983 */ /* 0x000f280000100800 */
[----:B------:R-:W-:Y:S04]  /*8540*/  LDSM.16.MT88.4 R20, [R3+0x1c800] ;  /* 0x01c800000314783b */ /* 0x000fe80000004200 */
[----:B------:R-:W3:Y:S04]  /*8550*/  LDSM.16.MT88.4 R24, [R2+0x800] ;  /* 0x000800000218783b */ /* 0x000ee80000004200 */
[----:B------:R-:W3:Y:S04]  /*8560*/  LDSM.16.MT88.4 R28, [R3+0x20800] ;  /* 0x02080000031c783b */ /* 0x000ee80000004200 */
[----:B------:R-:W3:Y:S04]  /*8570*/  LDSM.16.MT88.4 R32, [R0+0x800] ;  /* 0x000800000020783b */ /* 0x000ee80000004200 */
        /* <DEDUP_REMOVED lines=13> */
[-C--:B------:R-:W-:Y:S06]  /*8650*/  HMMA.16816.F32.BF16 R68, R20, R24.reuse, R68 ;  /* 0x000000181444723c */ /* 0x080fec0000041844 */
[C---:B------:R-:W-:Y:S06]  /*8660*/  HMMA.16816.F32.BF16 R72, R28.reuse, R24, R72 ;  /* 0x000000181c48723c */ /* 0x040fec0000041848 */
[-C--:B------:R-:W-:Y:S06]  /*8670*/  HMMA.16816.F32.BF16 R76, R28, R26.reuse, R76 ;  /* 0x0000001a1c4c723c */ /* 0x080fec000004184c */
[C---:B------:R-:W-:Y:S01]  /*8680*/  HMMA.16816.F32.BF16 R80, R20.reuse, R26, R80 ;  /* 0x0000001a1450723c */ /* 0x040fe20000041850 */
[----:B------:R-:W3:Y:S05]  /*8690*/  LDSM.16.MT88.4 R24, [R2+0x1800] ;  /* 0x001800000218783b */ /* 0x000eea0000004200 */
[-C--:B------:R-:W-:Y:S06]  /*86a0*/  HMMA.16816.F32.BF16 R84, R20, R32.reuse, R84 ;  /* 0x000000201454723c */ /* 0x080fec0000041854 */
[C---:B------:R-:W-:Y:S06]  /*86b0*/  HMMA.16816.F32.BF16 R88, R28.reuse, R32, R88 ;  /* 0x000000201c58723c */ /* 0x040fec0000041858 */
[-C--:B------:R-:W-:Y:S01]  /*86c0*/  HMMA.16816.F32.BF16 R92, R28, R34.reuse, R92 ;  /* 0x000000221c5c723c */ /* 0x080fe2000004185c */
[----:B------:R-:W3:Y:S05]  /*86d0*/  LDSM.16.MT88.4 R28, [R3+0x21800] ;  /* 0x02180000031c783b */ /* 0x000eea0000004200 */
[----:B------:R-:W-:Y:S01]  /*86e0*/  HMMA.16816.F32.BF16 R96, R20, R34, R96 ;  /* 0x000000221460723c */ /* 0x000fe20000041860 */
[----:B------:R-:W3:Y:S04]  /*86f0*/  LDSM.16.MT88.4 R20, [R0+0x1800] ;  /* 0x001800000014783b */ /* 0x000ee80000004200 */
        /* <DEDUP_REMOVED lines=43> */
[C---:B------:R-:W-:Y:S05]  /*89b0*/  HMMA.16816.F32.BF16 R88, R28.reuse, R16, R88 ;  /* 0x000000101c58723c */ /* 0x040fea0000041858 */
[----:B----4-:R-:W-:Y:S01]  /*89c0*/  LEA R141, R64, UR4, 0x1 ;  /* 0x00000004408d7c11 */ /* 0x010fe2000f8e08ff */
        /* <DEDUP_REMOVED lines=73> */
.L_x_387:
[----:B------:R-:W-:Y:S01]  /*8e60*/  LDSM.16.M88.4 R32, [R148+0x14000] ;  /* 0x014000009420783b */ /* 0x000fe20000000200 */
[----:B------:R-:W-:Y:S01]  /*8e70*/  IMAD.IADD R0, R186, 0x1, R177 ;  /* 0x00000001ba007824 */ /* 0x000fe200078e02b1 */
[----:B------:R-:W-:Y:S01]  /*8e80*/  USHF.L.U32 UR7, UR6, 0x3, URZ ;  /* 0x0000000306077899 */ /* 0x000fe2000800063f */
[----:B------:R-:W-:Y:S01]  /*8e90*/  IMAD.IADD R140, R177, 0x1, R150 ;  /* 0x00000001b18c7824 */ /* 0x000fe200078e0296 */
[----:B------:R-:W2:Y:S01]  /*8ea0*/  LDSM.16.MT88.4 R16, [R2+0x4000] ;  /* 0x004000000210783b */ /* 0x000ea20000004200 */
[----:B------:R-:W-:Y:S02]  /*8eb0*/  USHF.L.U32 UR15, UR6, 0x4, URZ ;  /* 0x00000004060f7899 */ /* 0x000fe4000800063f */
[----:B------:R-:W-:Y:S01]  /*8ec0*/  UIMAD UR12, UR6, 0x18, URZ ;  /* 0x00000018060c78a4 */ /* 0x000fe2000f8e023f */
[----:B------:R-:W1:Y:S01]  /*8ed0*/  LDSM.16.M88.4 R28, [R148+0x16000] ;  /* 0x01600000941c783b */ /* 0x000e620000000200 */
[----:B------:R-:W-:Y:S02]  /*8ee0*/  USHF.L.U32 UR14, UR6, 0x5, URZ ;  /* 0x00000005060e7899 */ /* 0x000fe4000800063f */
[----:B------:R-:W-:Y:S01]  /*8ef0*/  UIMAD UR13, UR6, 0x28, URZ ;  /* 0x00000028060d78a4 */ /* 0x000fe2000f8e023f */
[----:B------:R-:W3:Y:S01]  /*8f00*/  LDSM.16.MT88.4 R36, [R0] ;  /* 0x000000000024783b */ /* 0x000ee20000004200 */
[----:B------:R-:W-:Y:S03]  /*8f10*/  UISETP.GT.AND UP2, UPT, UR9, UR22, UPT ;  /* 0x000000160900728c */ /* 0x000fe6000bf44270 */
[----:B------:R-:W4:Y:S04]  /*8f20*/  LDL R142, [R1+0x14] ;  /* 0x00001400018e7983 */ /* 0x000f280000100800 */
[----:B------:R-:W-:Y:S04]  /*8f30*/  LDSM.16.M88.4 R40, [R150+0x14000] ;  /* 0x014000009628783b */ /* 0x000fe80000000200 */
[----:B------:R-:W3:Y:S04]  /*8f40*/  LDSM.16.MT88.4 R44, [R2+0x4800] ;  /* 0x00480000022c783b */ /* 0x000ee80000004200 */
[----:B------:R-:W3:Y:S04]  /*8f50*/  LDSM.16.M88.4 R48, [R150+0x16000] ;  /* 0x016000009630783b */ /* 0x000ee80000000200 */
[----:B------:R-:W3:Y:S04]  /*8f60*/  LDSM.16.MT88.4 R52, [R0+0x800] ;  /* 0x000800000034783b */ /* 0x000ee80000004200 */
[----:B------:R-:W-:Y:S04]  /*8f70*/  LDSM.16.M88.4 R56, [R149+0x14000] ;  /* 0x014000009538783b */ /* 0x000fe80000000200 */
[----:B------:R-:W3:Y:S01]  /*8f80*/  LDSM.16.MT88.4 R60, [R2+0x5000] ;  /* 0x00500000023c783b */ /* 0x000ee20000004200 */
[-C--:B--2---:R-:W-:Y:S03]  /*8f90*/  HMMA.16816.F32.BF16 R4, R32, R16.reuse, RZ ;  /* 0x000000102004723c */ /* 0x084fe600000418ff */
[----:B------:R-:W2:Y:S04]  /*8fa0*/  LDSM.16.M88.4 R64, [R149+0x16000] ;  /* 0x016000009540783b */ /* 0x000ea80000000200 */
[----:B------:R-:W2:Y:S01]  /*8fb0*/  LDSM.16.MT88.4 R132, [R0+0x1000] ;  /* 0x001000000084783b */ /* 0x000ea20000004200 */
[C---:B-1----:R-:W-:Y:S03]  /*8fc0*/  HMMA.16816.F32.BF16 R8, R28.reuse, R16, RZ ;  /* 0x000000101c08723c */ /* 0x042fe600000418ff */
[----:B------:R-:W-:Y:S03]  /*8fd0*/  LDSM.16.M88.4 R136, [R140+0x16000] ;  /* 0x016000008c88783b */ /* 0x000fe60000000200 */
[-C--:B------:R-:W-:Y:S01]  /*8fe0*/  HMMA.16816.F32.BF16 R12, R28, R18.reuse, RZ ;  /* 0x000000121c0c723c */ /* 0x080fe200000418ff */
[----:B------:R-:W4:Y:S05]  /*8ff0*/  LDL R177, [R1+0x4] ;  /* 0x0000040001b17983 */ /* 0x000f2a0000100800 */
[C---:B------:R-:W-:Y:S06]  /*9000*/  HMMA.16816.F32.BF16 R16, R32.reuse, R18, RZ ;  /* 0x000000122010723c */ /* 0x040fec00000418ff */
[-C--:B---3--:R-:W-:Y:S06]  /*9010*/  HMMA.16816.F32.BF16 R20, R32, R36.reuse, RZ ;  /* 0x000000242014723c */ /* 0x088fec00000418ff */
[C---:B------:R-:W-:Y:S06]  /*9020*/  HMMA.16816.F32.BF16 R24, R28.reuse, R36, RZ ;  /* 0x000000241c18723c */ /* 0x040fec00000418ff */
[-C--:B------:R-:W-:Y:S06]  /*9030*/  HMMA.16816.F32.BF16 R28, R28, R38.reuse, RZ ;  /* 0x000000261c1c723c */ /* 0x080fec00000418ff */
[----:B------:R-:W-:Y:S01]  /*9040*/  HMMA.16816.F32.BF16 R32, R32, R38, RZ ;  /* 0x000000262020723c */ /* 0x000fe200000418ff */
[----:B------:R-:W-:Y:S05]  /*9050*/  LDSM.16.M88.4 R36, [R140+0x14000] ;  /* 0x014000008c24783b */ /* 0x000fea0000000200 */
[-C--:B------:R-:W-:Y:S06]  /*9060*/  HMMA.16816.F32.BF16 R4, R40, R44.reuse, R4 ;  /* 0x0000002c2804723c */ /* 0x080fec0000041804 */
        /* <DEDUP_REMOVED lines=9> */
[----:B------:R-:W-:Y:S04]  /*9100*/  LDSM.16.M88.4 R40, [R148+0x18000] ;  /* 0x018000009428783b */ /* 0x000fe80000000200 */
[----:B------:R-:W3:Y:S01]  /*9110*/  LDSM.16.MT88.4 R52, [R2+0x6000] ;  /* 0x006000000234783b */ /* 0x000ee20000004200 */
[-C--:B------:R-:W-:Y:S06]  /*9120*/  HMMA.16816.F32.BF16 R4, R56, R60.reuse, R4 ;  /* 0x0000003c3804723c */ /* 0x080fec0000041804 */
[C---:B--2---:R-:W-:Y:S06]  /*9130*/  HMMA.16816.F32.BF16 R8, R64.reuse, R60, R8 ;  /* 0x0000003c4008723c */ /* 0x044fec0000041808 */
[-C--:B------:R-:W-:Y:S06]  /*9140*/  HMMA.16816.F32.BF16 R12, R64, R62.reuse, R12 ;  /* 0x0000003e400c723c */ /* 0x080fec000004180c */
[C---:B------:R-:W-:Y:S01]  /*9150*/  HMMA.16816.F32.BF16 R16, R56.reuse, R62, R16 ;  /* 0x0000003e3810723c */ /* 0x040fe20000041810 */
[----:B------:R-:W2:Y:S05]  /*9160*/  LDSM.16.M88.4 R60, [R148+0x1a000] ;  /* 0x01a00000943c783b */ /* 0x000eaa0000000200 */
[-C--:B------:R-:W-:Y:S06]  /*9170*/  HMMA.16816.F32.BF16 R20, R56, R132.reuse, R20 ;  /* 0x000000843814723c */ /* 0x080fec0000041814 */
[C---:B------:R-:W-:Y:S06]  /*9180*/  HMMA.16816.F32.BF16 R24, R64.reuse, R132, R24 ;  /* 0x000000844018723c */ /* 0x040fec0000041818 */
[-C--:B------:R-:W-:Y:S01]  /*9190*/  HMMA.16816.F32.BF16 R28, R64, R134.reuse, R28 ;  /* 0x00000086401c723c */ /* 0x080fe2000004181c */
[----:B------:R-:W2:Y:S05]  /*91a0*/  LDSM.16.MT88.4 R64, [R0+0x2000] ;  /* 0x002000000040783b */ /* 0x000eaa0000004200 */
[----:B------:R-:W-:Y:S01]  /*91b0*/  HMMA.16816.F32.BF16 R32, R56, R134, R32 ;  /* 0x000000863820723c */ /* 0x000fe20000041820 */
[----:B------:R-:W-:Y:S04]  /*91c0*/  LDSM.16.MT88.4 R56, [R2+0x6800] ;  /* 0x006800000238783b */ /* 0x000fe80000004200 */
[----:B------:R-:W-:Y:S01]  /*91d0*/  LDSM.16.M88.4 R132, [R150+0x1a000] ;  /* 0x01a000009684783b */ /* 0x000fe20000000200 */
[-C--:B-1----:R-:W-:Y:S06]  /*91e0*/  HMMA.16816.F32.BF16 R4, R36, R44.reuse, R4 ;  /* 0x0000002c2404723c */ /* 0x082fec0000041804 */
[C---:B------:R-:W-:Y:S06]  /*91f0*/  HMMA.16816.F32.BF16 R8, R136.reuse, R44, R8 ;  /* 0x0000002c8808723c */ /* 0x040fec0000041808 */
[-C--:B------:R-:W-:Y:S06]  /*9200*/  HMMA.16816.F32.BF16 R12, R136, R46.reuse, R12 ;  /* 0x0000002e880c723c */ /* 0x080fec000004180c */
[C---:B------:R-:W-:Y:S01]  /*9210*/  HMMA.16816.F32.BF16 R16, R36.reuse, R46, R16 ;  /* 0x0000002e2410723c */ /* 0x040fe20000041810 */
[----:B------:R-:W1:Y:S05]  /*9220*/  LDSM.16.M88.4 R44, [R150+0x18000] ;  /* 0x01800000962c783b */ /* 0x000e6a0000000200 */
[-C--:B---3--:R-:W-:Y:S06]  /*9230*/  HMMA.16816.F32.BF16 R20, R36, R48.reuse, R20 ;  /* 0x000000302414723c */ /* 0x088fec0000041814 */
        /* <DEDUP_REMOVED lines=23> */
[-C--:B---3--:R-:W-:Y:S06]  /*93b0*/  HMMA.16816.F32.BF16 R20, R44, R136.reuse, R20 ;  /* 0x000000882c14723c */ /* 0x088fec0000041814 */
[C---:B------:R-:W-:Y:S06]  /*93c0*/  HMMA.16816.F32.BF16 R24, R132.reuse, R136, R24 ;  /* 0x000000888418723c */ /* 0x040fec0000041818 */
[-C--:B------:R-:W-:Y:S01]  /*93d0*/  HMMA.16816.F32.BF16 R28, R132, R138.reuse, R28 ;  /* 0x0000008a841c723c */ /* 0x080fe2000004181c */
[----:B------:R3:W4:Y:S05]  /*93e0*/  LDSM.16.MT88.4 R132, [R0+0x3800] ;  /* 0x003800000084783b */ /* 0x00072a0000004200 */
[----:B------:R-:W-:Y:S01]  /*93f0*/  HMMA.16816.F32.BF16 R32, R44, R138, R32 ;  /* 0x0000008a2c20723c */ /* 0x000fe20000041820 */
[----:B-1----:R-:W-:Y:S05]  /*9400*/  IMAD.U32 R2, RZ, RZ, UR15 ;  /* 0x0000000fff027e24 */ /* 0x002fea000f8e00ff */
[-C--:B------:R-:W-:Y:S06]  /*9410*/  HMMA.16816.F32.BF16 R4, R36, R48.reuse, R4 ;  /* 0x000000302404723c */ /* 0x080fec0000041804 */
[C---:B--2---:R-:W-:Y:S06]  /*9420*/  HMMA.16816.F32.BF16 R8, R52.reuse, R48, R8 ;  /* 0x000000303408723c */ /* 0x044fec0000041808 */
[-C--:B------:R-:W-:Y:S01]  /*9430*/  HMMA.16816.F32.BF16 R12, R52, R50.reuse, R12 ;  /* 0x00000032340c723c */ /* 0x080fe2000004180c */
[----:B---3--:R-:W-:Y:S05]  /*9440*/  IMAD.U32 R0, RZ, RZ, UR7 ;  /* 0x00000007ff007e24 */ /* 0x008fea000f8e00ff */
[C---:B------:R-:W-:Y:S06]  /*9450*/  HMMA.16816.F32.BF16 R16, R36.reuse, R50, R16 ;  /* 0x000000322410723c */ /* 0x040fec0000041810 */
[-C--:B------:R-:W-:Y:S06]  /*9460*/  HMMA.16816.F32.BF16 R20, R36, R60.reuse, R20 ;  /* 0x0000003c2414723c */ /* 0x080fec0000041814 */
[C---:B------:R-:W-:Y:S06]  /*9470*/  HMMA.16816.F32.BF16 R24, R52.reuse, R60, R24 ;  /* 0x0000003c3418723c */ /* 0x040fec0000041818 */
[-C--:B------:R-:W-:Y:S06]  /*9480*/  HMMA.16816.F32.BF16 R28, R52, R62.reuse, R28 ;  /* 0x0000003e341c723c */ /* 0x080fec000004181c */
[----:B------:R-:W-:Y:S06]  /*9490*/  HMMA.16816.F32.BF16 R32, R36, R62, R32 ;  /* 0x0000003e2420723c */ /* 0x000fec0000041820 */
[-C--:B----4-:R-:W-:Y:S05]  /*94a0*/  HMMA.16816.F32.BF16 R4, R40, R56.reuse, R4 ;  /* 0x000000382804723c */ /* 0x090fea0000041804 */
[----:B------:R-:W-:Y:S01]  /*94b0*/  @P0 IADD3 R36, P1, R252, UR18, RZ ;  /* 0x00000012fc240c10 */ /* 0x000fe2000ff3e0ff */
[C---:B------:R-:W-:Y:S01]  /*94c0*/  HMMA.16816.F32.BF16 R8, R64.reuse, R56, R8 ;  /* 0x000000384008723c */ /* 0x040fe20000041808 */
[----:B------:R-:W-:Y:S04]  /*94d0*/  @UP3 UIADD3 UR18, UP1, UR18, -0x200, URZ ;  /* 0xfffffe0012123890 */ /* 0x000fe8000ff3e03f */
[----:B------:R-:W-:Y:S01]  /*94e0*/  @P0 IADD3.X R37, R142, UR17, RZ, P1, !PT ;  /* 0x000000118e250c10 */ /* 0x000fe20008ffe4ff */
[-C--:B------:R-:W-:Y:S01]  /*94f0*/  HMMA.16816.F32.BF16 R12, R64, R58.reuse, R12 ;  /* 0x0000003a400c723c */ /* 0x080fe2000004180c */
[----:B------:R-:W-:Y:S03]  /*9500*/  @UP3 UIADD3.X UR17, UR17, -0x1, URZ, UP1, !UPT ;  /* 0xffffffff11113890 */ /* 0x000fe60008ffe43f */
[----:B------:R-:W5:Y:S02]  /*9510*/  @P0 LDG.E R249, desc[UR10][R36.64] ;  /* 0x0000000a24f90981 */ /* 0x000f64000c1e1900 */
[C---:B------:R-:W-:Y:S02]  /*9520*/  HMMA.16816.F32.BF16 R16, R40.reuse, R58, R16 ;  /* 0x0000003a2810723c */ /* 0x040fe40000041810 */
[----:B------:R-:W5:Y:S04]  /*9530*/  @P0 LDG.E R250, desc[UR10][R36.64+0x20] ;  /* 0x0000200a24fa0981 */ /* 0x000f68000c1e1900 */
[-C--:B------:R-:W-:Y:S01]  /*9540*/  HMMA.16816.F32.BF16 R20, R40, R132.reuse, R20 ;  /* 0x000000842814723c */ /* 0x080fe20000041814 */
[----:B------:R-:W5:Y:S04]  /*9550*/  @P0 LDG.E R247, desc[UR10][R36.64+0x100] ;  /* 0x0001000a24f70981 */ /* 0x000f68000c1e1900 */
[----:B------:R1:W5:Y:S01]  /*9560*/  @P0 LDG.E R248, desc[UR10][R36.64+0x120] ;  /* 0x0001200a24f80981 */ /* 0x000362000c1e1900 */
[C---:B------:R-:W-:Y:S03]  /*9570*/  HMMA.16816.F32.BF16 R24, R64.reuse, R132, R24 ;  /* 0x000000844018723c */ /* 0x040fe60000041818 */
[----:B------:R2:W-:Y:S02]  /*9580*/  REDG.E.ADD.F32.FTZ.RN.STRONG.GPU desc[UR10][R188.64], R4 ;  /* 0x00000004bc0079a6 */ /* 0x0005e4000c10f38a */
[CC--:B------:R-:W-:Y:S01]  /*9590*/  LEA R38, P0, R2.reuse, R188.reuse, 0x2 ;  /* 0x000000bc02267211 */ /* 0x0c0fe200078010ff */
[-C--:B------:R-:W-:Y:S05]  /*95a0*/  HMMA.16816.F32.BF16 R28, R64, R134.reuse, R28 ;  /* 0x00000086401c723c */ /* 0x080fea000004181c */
[-C--:B------:R-:W-:Y:S01]  /*95b0*/  LEA.HI.X.SX32 R39, R2, R189.reuse, 0x2, P0 ;  /* 0x000000bd02277211 */ /* 0x080fe200000f16ff */
[----:B------:R-:W-:Y:S01]  /*95c0*/  HMMA.16816.F32.BF16 R32, R40, R134, R32 ;  /* 0x000000862820723c */ /* 0x000fe20000041820 */
[----:B------:R-:W-:Y:S01]  /*95d0*/  IMAD.U32 R2, RZ, RZ, UR13 ;  /* 0x0000000dff027e24 */ /* 0x000fe2000f8e00ff */
[----:B------:R-:W-:Y:S03]  /*95e0*/  USHF.L.U32 UR13, UR6, 0x6, URZ ;  /* 0x00000006060d7899 */ /* 0x000fe6000800063f */
[CC--:B-1----:R-:W-:Y:S06]  /*95f0*/  LEA R36, P1, R0.reuse, R188.reuse, 0x2 ;  /* 0x000000bc00247211 */ /* 0x0c2fec00078210ff */
[-C--:B------:R-:W-:Y:S01]  /*9600*/  LEA.HI.X.SX32 R37, R0, R189.reuse, 0x2, P1 ;  /* 0x000000bd00257211 */ /* 0x080fe200008f16ff */
[----:B------:R-:W-:Y:S01]  /*9610*/  IMAD.U32 R0, RZ, RZ, UR12 ;  /* 0x0000000cff007e24 */ /* 0x000fe2000f8e00ff */
[----:B------:R-:W-:Y:S03]  /*9620*/  UIMAD UR12, UR6, 0x30, URZ ;  /* 0x00000030060c78a4 */ /* 0x000fe6000f8e023f */
[----:B------:R1:W-:Y:S01]  /*9630*/  REDG.E.ADD.F32.FTZ.RN.STRONG.GPU desc[UR10][R36.64], R5 ;  /* 0x00000005240079a6 */ /* 0x0003e2000c10f38a */
[CC--:B------:R-:W-:Y:S03]  /*9640*/  LEA R40, P1, R0.reuse, R188.reuse, 0x2 ;  /* 0x000000bc00287211 */ /* 0x0c0fe600078210ff */
[----:B------:R3:W-:Y:S01]  /*9650*/  REDG.E.ADD.F32.FTZ.RN.STRONG.GPU desc[UR10][R38.64], R6 ;  /* 0x00000006260079a6 */ /* 0x0007e2000c10f38a */
[-C--:B------:R-:W-:Y:S01]  /*9660*/  LEA.HI.X.SX32 R41, R0, R189.reuse, 0x2, P1 ;  /* 0x000000bd00297211 */ /* 0x080fe200008f16ff */
[----:B------:R-:W-:Y:S01]  /*9670*/  IMAD.U32 R0, RZ, RZ, UR12 ;  /* 0x0000000cff007e24 */ /* 0x000fe2000f8e00ff */
[CC--:B--2---:R-:W-:Y:S01]  /*9680*/  LEA R4, P1, R2.reuse, R188.reuse, 0x2 ;  /* 0x000000bc02047211 */ /* 0x0c4fe200078210ff */
[----:B------:R-:W-:Y:S02]  /*9690*/  UIMAD UR12, UR6, 0x48, URZ ;  /* 0x00000048060c78a4 */ /* 0x000fe4000f8e023f */
[----:B------:R2:W-:Y:S04]  /*96a0*/  REDG.E.ADD.F32.FTZ.RN.STRONG.GPU desc[UR10][R40.64], R7 ;  /* 0x00000007280079a6 */ /* 0x0005e8000c10f38a */
[----:B------:R-:W-:Y:S01]  /*96b0*/  LDSM.16.MT88.4 R40, [R3+0x19000] ;  /* 0x019000000328783b */ /* 0x000fe20000004200 */
[----:B-1----:R-:W-:Y:S01]  /*96c0*/  IMAD.U32 R5, RZ, RZ, UR14 ;  /* 0x0000000eff057e24 */ /* 0x002fe2000f8e00ff */
[----:B------:R-:W-:Y:S04]  /*96d0*/  UIMAD UR14, UR6, 0x38, URZ ;  /* 0x00000038060e78a4 */ /* 0x000fe8000f8e023f */
[CC--:B---3--:R-:W-:Y:S04]  /*96e0*/  LEA R38, P0, R5.reuse, R188.reuse, 0x2 ;  /* 0x000000bc05267211 */ /* 0x0c8fe800078010ff */
[-C--:B------:R-:W-:Y:S02]  /*96f0*/  LEA.HI.X.SX32 R39, R5, R189.reuse, 0x2, P0 ;  /* 0x000000bd05277211 */ /* 0x080fe400000f16ff */
[-C--:B------:R-:W-:Y:S01]  /*9700*/  LEA.HI.X.SX32 R5, R2, R189.reuse, 0x2, P1 ;  /* 0x000000bd02057211 */ /* 0x080fe200008f16ff */
[----:B------:R-:W-:Y:S01]  /*9710*/  IMAD.U32 R2, RZ, RZ, UR14 ;  /* 0x0000000eff027e24 */ /* 0x000fe2000f8e00ff */
[CC--:B------:R-:W-:Y:S01]  /*9720*/  LEA R6, P0, R0.reuse, R188.reuse, 0x2 ;  /* 0x000000bc00067211 */ /* 0x0c0fe200078010ff */
[----:B------:R-:W-:Y:S01]  /*9730*/  REDG.E.ADD.F32.FTZ.RN.STRONG.GPU desc[UR10][R38.64], R8 ;  /* 0x00000008260079a6 */ /* 0x000fe2000c10f38a */
[----:B------:R-:W-:Y:S02]  /*9740*/  UIMAD UR14, UR6, 0x50, URZ ;  /* 0x00000050060e78a4 */ /* 0x000fe4000f8e023f */
[-C--:B--2---:R-:W-:Y:S01]  /*9750*/  LEA.HI.X.SX32 R7, R0, R189.reuse, 0x2, P0 ;  /* 0x000000bd00077211 */ /* 0x084fe200000f16ff */
[----:B------:R1:W-:Y:S01]  /*9760*/  REDG.E.ADD.F32.FTZ.RN.STRONG.GPU desc[UR10][R4.64], R9 ;  /* 0x00000009040079a6 */ /* 0x0003e2000c10f38a */
[----:B------:R-:W-:Y:S01]  /*9770*/  IMAD.U32 R0, RZ, RZ, UR12 ;  /* 0x0000000cff007e24 */ /* 0x000fe2000f8e00ff */
[----:B------:R-:W-:Y:S02]  /*9780*/  UIMAD UR12, UR6, 0x58, URZ ;  /* 0x00000058060c78a4 */ /* 0x000fe4000f8e023f */
[----:B------:R2:W-:Y:S01]  /*9790*/  REDG.E.ADD.F32.FTZ.RN.STRONG.GPU desc[UR10][R6.64], R10 ;  /* 0x0000000a060079a6 */ /* 0x0005e2000c10f38a */
[CC--:B-1----:R-:W-:Y:S01]  /*97a0*/  LEA R4, P1, R2.reuse, R188.reuse, 0x2 ;  /* 0x000000bc02047211 */ /* 0x0c2fe200078210ff */
[----:B------:R-:W-:Y:S01]  /*97b0*/  IMAD.U32 R9, RZ, RZ, UR13 ;  /* 0x0000000dff097e24 */ /* 0x000fe2000f8e00ff */
[----:B------:R-:W-:Y:S02]  /*97c0*/  UIMAD UR13, UR6, 0x68, URZ ;  /* 0x00000068060d78a4 */ /* 0x000fe4000f8e023f */
[-C--:B------:R-:W-:Y:S01]  /*97d0*/  LEA.HI.X.SX32 R5, R2, R189.reuse, 0x2, P1 ;  /* 0x000000bd02057211 */ /* 0x080fe200008f16ff */
[----:B------:R-:W-:Y:S01]  /*97e0*/  IMAD.U32 R2, RZ, RZ, UR14 ;  /* 0x0000000eff027e24 */ /* 0x000fe2000f8e00ff */
[CC--:B------:R-:W-:Y:S01]  /*97f0*/  LEA R8, P0, R9.reuse, R188.reuse, 0x2 ;  /* 0x000000bc09087211 */ /* 0x0c0fe200078010ff */
[----:B------:R-:W-:Y:S01]  /*9800*/  UIMAD UR14, UR6, 0x60, URZ ;  /* 0x00000060060e78a4 */ /* 0x000fe2000f8e023f */
[CC--:B--2---:R-:W-:Y:S01]  /*9810*/  LEA R6, P1, R0.reuse, R188.reuse, 0x2 ;  /* 0x000000bc00067211 */ /* 0x0c4fe200078210ff */
[----:B------:R1:W-:Y:S01]  /*9820*/  REDG.E.ADD.F32.FTZ.RN.STRONG.GPU desc[UR10][R4.64], R11 ;  /* 0x0000000b040079a6 */ /* 0x0003e2000c10f38a */
[-C--:B------:R-:W-:Y:S02]  /*9830*/  LEA.HI.X.SX32 R9, R9, R189.reuse, 0x2, P0 ;  /* 0x000000bd09097211 */ /* 0x080fe400000f16ff */
[-C--:B------:R-:W-:Y:S01]  /*9840*/  LEA.HI.X.SX32 R7, R0, R189.reuse, 0x2, P1 ;  /* 0x000000bd00077211 */ /* 0x080fe200008f16ff */
[----:B------:R-:W-:Y:S02]  /*9850*/  IMAD.U32 R0, RZ, RZ, UR14 ;  /* 0x0000000eff007e24 */ /* 0x000fe4000f8e00ff */
[----:B------:R2:W-:Y:S04]  /*9860*/  REDG.E.ADD.F32.FTZ.RN.STRONG.GPU desc[UR10][R8.64], R16 ;  /* 0x00000010080079a6 */ /* 0x0005e8000c10f38a */
[----:B------:R3:W-:Y:S01]  /*9870*/  REDG.E.ADD.F32.FTZ.RN.STRONG.GPU desc[UR10][R6.64], R17 ;  /* 0x00000011060079a6 */ /* 0x0007e2000c10f38a */
[CC--:B-1----:R-:W-:Y:S04]  /*9880*/  LEA R4, P0, R2.reuse, R188.reuse, 0x2 ;  /* 0x000000bc02047211 */ /* 0x0c2fe800078010ff */
[-C--:B------:R-:W-:Y:S01]  /*9890*/  LEA.HI.X.SX32 R5, R2, R189.reuse, 0x2, P0 ;  /* 0x000000bd02057211 */ /* 0x080fe200000f16ff */
[----:B------:R-:W-:Y:S02]  /*98a0*/  IMAD.U32 R2, RZ, RZ, UR13 ;  /* 0x0000000dff027e24 */ /* 0x000fe4000f8e00ff */
[----:B--2---:R-:W-:Y:S01]  /*98b0*/  IMAD.U32 R8, RZ, RZ, UR12 ;  /* 0x0000000cff087e24 */ /* 0x004fe2000f8e00ff */
[----:B------:R-:W-:Y:S01]  /*98c0*/  UIMAD UR12, UR6, 0x70, URZ ;  /* 0x00000070060c78a4 */ /* 0x000fe2000f8e023f */
[----:B------:R1:W-:Y:S01]  /*98d0*/  REDG.E.ADD.F32.FTZ.RN.STRONG.GPU desc[UR10][R4.64], R18 ;  /* 0x00000012040079a6 */ /* 0x0003e2000c10f38a */
[----:B------:R-:W-:Y:S02]  /*98e0*/  UIMAD UR6, UR6, 0x78, URZ ;  /* 0x00000078060678a4 */ /* 0x000fe4000f8e023f */
        /* <DEDUP_REMOVED lines=11> */
[----:B------:R-:W-:Y:S01]  /*99a0*/  UIADD3 UR12, UR7, UR6, URZ ;  /* 0x00000006070c7290 */ /* 0x000fe2000fffe03f */
[CC--:B--2---:R-:W-:Y:S02]  /*99b0*/  LEA R6, P1, R10.reuse, R188.reuse, 0x2 ;  /* 0x000000bc0a067211 */ /* 0x0c4fe400078210ff */
[----:B------:R-:W-:Y:S02]  /*99c0*/  REDG.E.ADD.F32.FTZ.RN.STRONG.GPU desc[UR10][R8.64], R13 ;  /* 0x0000000d080079a6 */ /* 0x000fe4000c10f38a */
[-C--:B------:R-:W-:Y:S01]  /*99d0*/  LEA.HI.X.SX32 R7, R10, R189.reuse, 0x2, P1 ;  /* 0x000000bd0a077211 */ /* 0x080fe200008f16ff */
[----:B------:R-:W-:Y:S04]  /*99e0*/  IMAD.U32 R2, RZ, RZ, UR12 ;  /* 0x0000000cff027e24 */ /* 0x000fe8000f8e00ff */
[----:B------:R-:W-:Y:S01]  /*99f0*/  REDG.E.ADD.F32.FTZ.RN.STRONG.GPU desc[UR10][R6.64], R14 ;  /* 0x0000000e060079a6 */ /* 0x000fe2000c10f38a */
[CC--:B-1----:R-:W-:Y:S04]  /*9a00*/  LEA R4, P0, R0.reuse, R188.reuse, 0x2 ;  /* 0x000000bc00047211 */ /* 0x0c2fe800078010ff */
[-C--:B------:R-:W-:Y:S01]  /*9a10*/  LEA.HI.X.SX32 R5, R0, R189.reuse, 0x2, P0 ;  /* 0x000000bd00057211 */ /* 0x080fe200000f16ff */
[----:B------:R-:W-:Y:S01]  /*9a20*/  IMAD.U32 R0, RZ, RZ, UR6 ;  /* 0x00000006ff007e24 */ /* 0x000fe2000f8e00ff */
[----:B------:R-:W-:Y:S03]  /*9a30*/  UIADD3 UR6, UR7, UR12, URZ ;  /* 0x0000000c07067290 */ /* 0x000fe6000fffe03f */
[----:B------:R1:W-:Y:S01]  /*9a40*/  REDG.E.ADD.F32.FTZ.RN.STRONG.GPU desc[UR10][R4.64], R15 ;  /* 0x0000000f040079a6 */ /* 0x0003e2000c10f38a */
[----:B------:R-:W-:Y:S03]  /*9a50*/  UIADD3 UR12, UR7, UR6, URZ ;  /* 0x00000006070c7290 */ /* 0x000fe6000fffe03f */
[----:B------:R-:W-:Y:S04]  /*9a60*/  REDG.E.ADD.F32.FTZ.RN.STRONG.GPU desc[UR10][R188.64+0x80], R20 ;  /* 0x00008014bc0079a6 */ /* 0x000fe8000c10f38a */
[----:B------:R-:W-:Y:S04]  /*9a70*/  REDG.E.ADD.F32.FTZ.RN.STRONG.GPU desc[UR10][R36.64+0x80], R21 ;  /* 0x00008015240079a6 */ /* 0x000fe8000c10f38a */
[----:B------:R-:W-:Y:S01]  /*9a80*/  LDSM.16.MT88.4 R36, [R176+0x1000] ;  /* 0x00100000b024783b */ /* 0x000fe20000004200 */
[CC--:B-1----:R-:W-:Y:S04]  /*9a90*/  LEA R4, P0, R0.reuse, R188.reuse, 0x2 ;  /* 0x000000bc00047211 */ /* 0x0c2fe800078010ff */
[-C--:B------:R-:W-:Y:S01]  /*9aa0*/  LEA.HI.X.SX32 R5, R0, R189.reuse, 0x2, P0 ;  /* 0x000000bd00057211 */ /* 0x080fe200000f16ff */
[----:B------:R-:W-:Y:S01]  /*9ab0*/  IMAD.U32 R0, RZ, RZ, UR6 ;  /* 0x00000006ff007e24 */ /* 0x000fe2000f8e00ff */
[CC--:B------:R-:W-:Y:S01]  /*9ac0*/  LEA R6, P0, R2.reuse, R188.reuse, 0x2 ;  /* 0x000000bc02067211 */ /* 0x0c0fe200078010ff */
[----:B------:R-:W-:Y:S02]  /*9ad0*/  UIADD3 UR6, UR7, UR12, URZ ;  /* 0x0000000c07067290 */ /* 0x000fe4000fffe03f */
[----:B------:R1:W-:Y:S01]  /*9ae0*/  REDG.E.ADD.F32.FTZ.RN.STRONG.GPU desc[UR10][R4.64], R22 ;  /* 0x00000016040079a6 */ /* 0x0003e2000c10f38a */
[-C--:B------:R-:W-:Y:S01]  /*9af0*/  LEA.HI.X.SX32 R7, R2, R189.reuse, 0x2, P0 ;  /* 0x000000bd02077211 */ /* 0x080fe200000f16ff */
[----:B------:R-:W-:Y:S01]  /*9b00*/  IMAD.U32 R2, RZ, RZ, UR12 ;  /* 0x0000000cff027e24 */ /* 0x000fe2000f8e00ff */
[----:B------:R-:W-:Y:S03]  /*9b10*/  UIADD3 UR12, UR7, UR6, URZ ;  /* 0x00000006070c7290 */ /* 0x000fe6000fffe03f */
[----:B------:R2:W-:Y:S04]  /*9b20*/  REDG.E.ADD.F32.FTZ.RN.STRONG.GPU desc[UR10][R6.64], R23 ;  /* 0x00000017060079a6 */ /* 0x0005e8000c10f38a */
[----:B------:R-:W-:Y:S01]  /*9b30*/  LDSM.16.MT88.4 R20, [R3+0x14800] ;  /* 0x014800000314783b */ /* 0x000fe20000004200 */
[CC--:B-1----:R-:W-:Y:S04]  /*9b40*/  LEA R4, P0, R0.reuse, R188.reuse, 0x2 ;  /* 0x000000bc00047211 */ /* 0x0c2fe800078010ff */
[-C--:B------:R-:W-:Y:S01]  /*9b50*/  LEA.HI.X.SX32 R5, R0, R189.reuse, 0x2, P0 ;  /* 0x000000bd00057211 */ /* 0x080fe200000f16ff */
[----:B------:R-:W-:Y:S01]  /*9b60*/  IMAD.U32 R0, RZ, RZ, UR6 ;  /* 0x00000006ff007e24 */ /* 0x000fe2000f8e00ff */
[CC--:B--2---:R-:W-:Y:S01]  /*9b70*/  LEA R6, P0, R2.reuse, R188.reuse, 0x2 ;  /* 0x000000bc02067211 */ /* 0x0c4fe200078010ff */
[----:B------:R-:W-:Y:S02]  /*9b80*/  UIADD3 UR6, UR7, UR12, URZ ;  /* 0x0000000c07067290 */ /* 0x000fe4000fffe03f */
[----:B------:R1:W-:Y:S01]  /*9b90*/  REDG.E.ADD.F32.FTZ.RN.STRONG.GPU desc[UR10][R4.64], R24 ;  /* 0x00000018040079a6 */ /* 0x0003e2000c10f38a */
[-C--:B------:R-:W-:Y:S01]  /*9ba0*/  LEA.HI.X.SX32 R7, R2, R189.reuse, 0x2, P0 ;  /* 0x000000bd02077211 */ /* 0x080fe200000f16ff */
[----:B------:R-:W-:Y:S01]  /*9bb0*/  IMAD.U32 R2, RZ, RZ, UR12 ;  /* 0x0000000cff027e24 */ /* 0x000fe2000f8e00ff */
[----:B------:R-:W-:Y:S03]  /*9bc0*/  UIADD3 UR13, UR7, UR6, URZ ;  /* 0x00000006070d7290 */ /* 0x000fe6000fffe03f */
[----:B------:R2:W-:Y:S01]  /*9bd0*/  REDG.E.ADD.F32.FTZ.RN.STRONG.GPU desc[UR10][R6.64], R25 ;  /* 0x00000019060079a6 */ /* 0x0005e2000c10f38a */
[----:B------:R-:W-:Y:S01]  /*9be0*/  UIADD3 UR12, UR7, UR13, URZ ;  /* 0x0000000d070c7290 */ /* 0x000fe2000fffe03f */
        /* <DEDUP_REMOVED lines=25> */
[CC--:B------:R-:W-:Y:S01]  /*9d80*/  LEA R12, P0, R2.reuse, R188.reuse, 0x2 ;  /* 0x000000bc020c7211 */ /* 0x0c0fe200078010ff */
[----:B--2---:R-:W-:Y:S02]  /*9d90*/  IMAD.U32 R7, RZ, RZ, UR12 ;  /* 0x0000000cff077e24 */ /* 0x004fe4000f8e00ff */
[----:B------:R1:W-:Y:S01]  /*9da0*/  REDG.E.ADD.F32.FTZ.RN.STRONG.GPU desc[UR10][R4.64], R34 ;  /* 0x00000022040079a6 */ /* 0x0003e2000c10f38a */
[-C--:B------:R-:W-:Y:S01]  /*9db0*/  LEA.HI.X.SX32 R13, R2, R189.reuse, 0x2, P0 ;  /* 0x000000bd020d7211 */ /* 0x080fe200000f16ff */
[----:B------:R-:W-:Y:S01]  /*9dc0*/  IMAD.U32 R2, RZ, RZ, UR7 ;  /* 0x00000007ff027e24 */ /* 0x000fe2000f8e00ff */
[CC--:B------:R-:W-:Y:S02]  /*9dd0*/  LEA R10, P0, R0.reuse, R188.reuse, 0x2 ;  /* 0x000000bc000a7211 */ /* 0x0c0fe400078010ff */
[-C--:B------:R-:W-:Y:S01]  /*9de0*/  LEA R8, P2, R7, R188.reuse, 0x2 ;  /* 0x000000bc07087211 */ /* 0x080fe200078410ff */
[----:B------:R-:W-:Y:S01]  /*9df0*/  REDG.E.ADD.F32.FTZ.RN.STRONG.GPU desc[UR10][R12.64], R35 ;  /* 0x000000230c0079a6 */ /* 0x000fe2000c10f38a */
[-C--:B------:R-:W-:Y:S01]  /*9e00*/  LEA.HI.X.SX32 R11, R0, R189.reuse, 0x2, P0 ;  /* 0x000000bd000b7211 */ /* 0x080fe200000f16ff */
[----:B------:R-:W-:Y:S01]  /*9e10*/  IMAD.IADD R0, R177, 0x1, R176 ;  /* 0x00000001b1007824 */ /* 0x000fe200078e02b0 */
[-C--:B------:R-:W-:Y:S01]  /*9e20*/  LEA.HI.X.SX32 R9, R7, R189.reuse, 0x2, P2 ;  /* 0x000000bd07097211 */ /* 0x080fe200010f16ff */
[----:B------:R-:W-:Y:S04]  /*9e30*/  LDSM.16.MT88.4 R12, [R3+0x18000] ;  /* 0x01800000030c783b */ /* 0x000fe80000004200 */
[----:B------:R-:W-:Y:S04]  /*9e40*/  REDG.E.ADD.F32.FTZ.RN.STRONG.GPU desc[UR10][R10.64], R28 ;  /* 0x0000001c0a0079a6 */ /* 0x000fe8000c10f38a */
[----:B------:R-:W-:Y:S04]  /*9e50*/  REDG.E.ADD.F32.FTZ.RN.STRONG.GPU desc[UR10][R8.64], R29 ;  /* 0x0000001d080079a6 */ /* 0x000fe8000c10f38a */
[----:B------:R-:W-:Y:S04]  /*9e60*/  LDSM.16.MT88.4 R8, [R176] ;  /* 0x00000000b008783b */ /* 0x000fe80000004200 */
[----:B------:R-:W-:Y:S01]  /*9e70*/  LDSM.16.MT88.4 R16, [R0] ;  /* 0x000000000010783b */ /* 0x000fe20000004200 */
[----:B-1----:R-:W-:Y:S01]  /*9e80*/  IMAD.U32 R5, RZ, RZ, UR6 ;  /* 0x00000006ff057e24 */ /* 0x002fe2000f8e00ff */
[CC--:B------:R-:W-:Y:S01]  /*9e90*/  LEA R4, P0, R2.reuse, R188.reuse, 0x2 ;  /* 0x000000bc02047211 */ /* 0x0c0fe200078010ff */
[----:B------:R-:W-:Y:S01]  /*9ea0*/  ULOP3.LUT UR6, UR9, 0x1, URZ, 0xc0, !UPT ;  /* 0x0000000109067892 */ /* 0x000fe2000f8ec03f */
[----:B------:R-:W-:Y:S01]  /*9eb0*/  LDSM.16.MT88.4 R32, [R3+0x18800] ;  /* 0x018800000320783b */ /* 0x000fe20000004200 */
[----:B------:R-:W-:Y:S01]  /*9ec0*/  UIADD3 UR9, UR9, -0x1, URZ ;  /* 0xffffffff09097890 */ /* 0x000fe2000fffe03f */
[C---:B------:R-:W-:Y:S01]  /*9ed0*/  LEA R6, P1, R5.reuse, R188, 0x2 ;  /* 0x000000bc05067211 */ /* 0x040fe200078210ff */
[----:B------:R-:W-:Y:S03]  /*9ee0*/  UISETP.NE.U32.AND UP0, UPT, UR6, 0x1, UPT ;  /* 0x000000010600788c */ /* 0x000fe6000bf05070 */
[-C--:B------:R-:W-:Y:S02]  /*9ef0*/  LEA.HI.X.SX32 R7, R5, R189.reuse, 0x2, P1 ;  /* 0x000000bd05077211 */ /* 0x080fe400008f16ff */
[----:B------:R-:W-:Y:S02]  /*9f00*/  LEA.HI.X.SX32 R5, R2, R189, 0x2, P0 ;  /* 0x000000bd02057211 */ /* 0x000fe400000f16ff */
[----:B------:R-:W-:Y:S01]  /*9f10*/  PLOP3.LUT P1, PT, PT, PT, UP0, 0x80, 0x0 ;  /* 0x000000000000781c */ /* 0x000fe20003f2f008 */
[----:B------:R-:W-:Y:S01]  /*9f20*/  REDG.E.ADD.F32.FTZ.RN.STRONG.GPU desc[UR10][R6.64], R30 ;  /* 0x0000001e060079a6 */ /* 0x000fe2000c10f38a */
[----:B------:R-:W-:Y:S01]  /*9f30*/  PLOP3.LUT P0, PT, PT, PT, UP2, 0x80, 0x0 ;  /* 0x000000000000781c */ /* 0x000fe20003f0f028 */
[----:B------:R-:W-:Y:S02]  /*9f40*/  @UP3 UIADD3 UR20, UP0, UR20, -0x200, URZ ;  /* 0xfffffe0014143890 */ /* 0x000fe4000ff1e03f */
[----:B------:R-:W-:Y:S02]  /*9f50*/  REDG.E.ADD.F32.FTZ.RN.STRONG.GPU desc[UR10][R4.64], R31 ;  /* 0x0000001f040079a6 */ /* 0x000fe4000c10f38a */
[----:B------:R-:W-:Y:S02]  /*9f60*/  @UP3 UIADD3.X UR19, UR19, -0x1, URZ, UP0, !UPT ;  /* 0xffffffff13133890 */ /* 0x000fe400087fe43f */
[----:B------:R-:W1:Y:S04]  /*9f70*/  LDSM.16.MT88.4 R4, [R3+0x14000] ;  /* 0x014000000304783b */ /* 0x000e680000004200 */
        /* <DEDUP_REMOVED lines=168> */
[----:B------:R-:W-:Y:S01]  /*aa00*/  F2FP.BF16.F32.PACK_AB R88, R89, R88 ;  /* 0x000000585958723e */ /* 0x000fe200000010ff */
[----:B------:R-:W-:Y:S01]  /*aa10*/  UISETP.NE.AND UP0, UPT, UR35, -0x1, UPT ;  /* 0xffffffff2300788c */ /* 0x000fe2000bf05270 */
[----:B------:R-:W-:-:S02]  /*aa20*/  F2FP.BF16.F32.PACK_AB R90, R91, R90 ;  /* 0x0000005a5b5a723e */ /* 0x000fc400000010ff */
        /* <DEDUP_REMOVED lines=8> */
[----:B--2---:R1:W-:Y:S04]  /*aab0*/  STS [R54], R17 ;  /* 0x0000001136007388 */ /* 0x0043e80000000800 */
[----:B------:R1:W-:Y:S04]  /*aac0*/  STS [R54+0x400], R16 ;  /* 0x0004001036007388 */ /* 0x0003e80000000800 */
[----:B---3--:R1:W-:Y:S04]  /*aad0*/  STS [R56], R13 ;  /* 0x0000000d38007388 */ /* 0x0083e80000000800 */
[----:B----4-:R1:W-:Y:S04]  /*aae0*/  STS [R55], R12 ;  /* 0x0000000c37007388 */ /* 0x0103e80000000800 */
[----:B------:R1:W-:Y:S04]  /*aaf0*/  STS [R54+0x2000], R15 ;  /* 0x0020000f36007388 */ /* 0x0003e80000000800 */
[----:B------:R1:W-:Y:S04]  /*ab00*/  STS [R54+0x2400], R14 ;  /* 0x0024000e36007388 */ /* 0x0003e80000000800 */
[----:B------:R1:W-:Y:S04]  /*ab10*/  STS [R53], R11 ;  /* 0x0000000b35007388 */ /* 0x0003e80000000800 */
        /* <DEDUP_REMOVED lines=24> */
[----:B------:R-:W-:Y:S05]  /*aca0*/  @P0 BRA `(.L_x_389) ;  /* 0x0000000000340947 */ /* 0x000fea0003800000 */
        /* <DEDUP_REMOVED lines=13> */
.L_x_389:
[----:B------:R-:W-:Y:S01]  /*ad80*/  @UP0 UIADD3 UR14, UR26, UR35, URZ ;  /* 0x000000231a0e0290 */ /* 0x000fe2000fffe03f */
[----:B------:R-:W-:Y:S01]  /*ad90*/  F2FP.BF16.F32.PACK_AB R94, R95, R94 ;  /* 0x0000005e5f5e723e */ /* 0x000fe200000010ff */
[----:B------:R-:W-:Y:S01]  /*ada0*/  @UP0 ULDC.64 UR8, c[0x0][0x458] ;  /* 0x0001160000080ab9 */ /* 0x000fe20000000a00 */
[----:B------:R-:W-:Y:S02]  /*adb0*/  USHF.L.U32 UR5, UR21, 0x7, URZ ;  /* 0x0000000715057899 */ /* 0x000fe4000800063f */
        /* <DEDUP_REMOVED lines=18> */
.L_x_390:
[----:B------:R2:W-:Y:S01]  /*aee0*/  STS [R44+0x4000], R94 ;  /* 0x0040005e2c007388 */ /* 0x0005e20000000800 */
[----:B------:R-:W-:Y:S01]  /*aef0*/  USHF.R.S32.HI UR12, URZ, 0x1f, UR5 ;  /* 0x0000001f3f0c7899 */ /* 0x000fe20008011405 */
[--C-:B-1----:R-:W-:Y:S01]  /*af00*/  SHF.R.S32.HI R7, RZ, 0x1f, R226.reuse ;  /* 0x0000001fff077819 */ /* 0x102fe200000114e2 */
[----:B------:R-:W-:Y:S01]  /*af10*/  UIMAD UR16, UR21, -0x80, UR16 ;  /* 0xffffff80151078a4 */ /* 0x000fe2000f8e0210 */
[----:B------:R-:W-:Y:S01]  /*af20*/  BAR.SYNC.DEFER_BLOCKING 0x0 ;  /* 0x0000000000007b1d */ /* 0x000fe20000010000 */
[C---:B------:R-:W-:Y:S01]  /*af30*/  VIADD R2, R251.reuse, 0x20 ;  /* 0x00000020fb027836 */ /* 0x040fe20000000000 */
[----:B------:R-:W-:Y:S01]  /*af40*/  UIMAD UR13, UR12, UR6, URZ ;  /* 0x000000060c0d72a4 */ /* 0x000fe2000f8e023f */
[----:B------:R-:W-:Y:S01]  /*af50*/  IMAD.U32 R0, RZ, RZ, UR6 ;  /* 0x00000006ff007e24 */ /* 0x000fe2000f8e00ff */
[----:B------:R-:W-:Y:S01]  /*af60*/  USHF.R.S32.HI UR22, URZ, 0x1f, UR56 ;  /* 0x0000001f3f167899 */ /* 0x000fe20008011438 */
[----:B------:R-:W-:Y:S01]  /*af70*/  IMAD.MOV.U32 R6, RZ, RZ, R226 ;  /* 0x000000ffff067224 */ /* 0x000fe200078e00e2 */
[----:B------:R-:W-:Y:S01]  /*af80*/  ULDC UR14, c[0x0][0x2d0] ;  /* 0x0000b400000e7ab9 */ /* 0x000fe20000000800 */
[----:B------:R-:W-:Y:S01]  /*af90*/  UIMAD UR13, UR5, UR7, UR13 ;  /* 0x00000007050d72a4 */ /* 0x000fe2000f8e020d */
[----:B------:R-:W-:Y:S01]  /*afa0*/  ISETP.GE.AND P4, PT, R226, UR14, PT ;  /* 0x0000000ee2007c0c */ /* 0x000fe2000bf86270 */
[----:B------:R-:W-:Y:S01]  /*afb0*/  IMAD.WIDE.U32 R4, R0, UR5, R6 ;  /* 0x0000000500047c25 */ /* 0x000fe2000f8e0006 */
[----:B------:R-:W-:Y:S01]  /*afc0*/  ULDC.64 UR14, c[0x0][0x468] ;  /* 0x00011a00000e7ab9 */ /* 0x000fe20000000a00 */
[----:B------:R-:W-:Y:S01]  /*afd0*/  BSSY B0, `(.L_x_391) ;  /* 0x0000020000007945 */ /* 0x000fe20003800000 */
[----:B------:R-:W-:Y:S01]  /*afe0*/  ISETP.GE.OR P3, PT, R2, UR16, P4 ;  /* 0x0000001002007c0c */ /* 0x000fe2000a766670 */
[C---:B------:R-:W-:Y:S01]  /*aff0*/  VIADD R8, R251.reuse, 0x40 ;  /* 0x00000040fb087836 */ /* 0x040fe20000000000 */
[----:B------:R-:W-:Y:S01]  /*b000*/  MOV R0, UR13 ;  /* 0x0000000d00007c02 */ /* 0x000fe20008000f00 */
[----:B------:R-:W-:Y:S01]  /*b010*/  VIADD R2, R251, 0x60 ;  /* 0x00000060fb027836 */ /* 0x000fe20000000000 */
[----:B------:R-:W-:Y:S01]  /*b020*/  IADD3 R4, P0, R4, UR19, RZ ;  /* 0x0000001304047c10 */ /* 0x000fe2000ff1e0ff */
[----:B------:R-:W-:Y:S01]  /*b030*/  UIMAD UR13, UR22, UR14, URZ ;  /* 0x0000000e160d72a4 */ /* 0x000fe2000f8e023f */
[----:B------:R-:W-:-:S02]  /*b040*/  ISETP.GE.OR P2, PT, R8, UR16, P4 ;  /* 0x0000001008007c0c */ /* 0x000fc4000a746670 */
[----:B------:R-:W-:Y:S01]  /*b050*/  ISETP.GE.OR P1, PT, R2, UR16, P4 ;  /* 0x0000001002007c0c */ /* 0x000fe2000a726670 */
[----:B------:R-:W-:Y:S01]  /*b060*/  UIMAD UR15, UR56, UR15, UR13 ;  /* 0x0000000f380f72a4 */ /* 0x000fe2000f8e020d */
[----:B------:R-:W-:Y:S01]  /*b070*/  ISETP.GE.OR P4, PT, R251, UR16, P4 ;  /* 0x00000010fb007c0c */ /* 0x000fe2000a786670 */
[----:B------:R2:W1:Y:S01]  /*b080*/  LDS.128 R20, [R141+0xd000] ;  /* 0x00d000008d147984 */ /* 0x0004620000000c00 */
[----:B------:R-:W-:Y:S01]  /*b090*/  IADD3.X R5, R5, UR20, R0, P0, !PT ;  /* 0x0000001405057c10 */ /* 0x000fe200087fe400 */
[----:B------:R-:W-:Y:S01]  /*b0a0*/  IMAD.U32 R0, RZ, RZ, UR14 ;  /* 0x0000000eff007e24 */ /* 0x000fe2000f8e00ff */
[----:B------:R-:W-:Y:S01]  /*b0b0*/  SHF.R.S32.HI R17, RZ, 0x1f, R251 ;  /* 0x0000001fff117819 */ /* 0x000fe200000114fb */
[----:B------:R2:W3:Y:S02]  /*b0c0*/  LDS.128 R24, [R141+0x11000] ;  /* 0x011000008d187984 */ /* 0x0004e40000000c00 */
[----:B------:R-:W-:Y:S02]  /*b0d0*/  IMAD.WIDE.U32 R4, R0, UR56, R4 ;  /* 0x0000003800047c25 */ /* 0x000fe4000f8e0004 */
[----:B------:R2:W4:Y:S03]  /*b0e0*/  LDS.128 R28, [R141+0x12000] ;  /* 0x012000008d1c7984 */ /* 0x0005260000000c00 */
[----:B------:R-:W-:Y:S01]  /*b0f0*/  IADD3 R16, R5, UR15, RZ ;  /* 0x0000000f05107c10 */ /* 0x000fe2000fffe0ff */
[----:B------:R2:W1:Y:S01]  /*b100*/  LDS.128 R32, [R141+0x13000] ;  /* 0x013000008d207984 */ /* 0x0004620000000c00 */
[----:B------:R-:W-:Y:S05]  /*b110*/  @P4 BRA `(.L_x_392) ;  /* 0x00000000002c4947 */ /* 0x000fea0003800000 */
        /* <DEDUP_REMOVED lines=11> */
.L_x_392:
[----:B------:R-:W-:Y:S05]  /*b1d0*/  BSYNC B0 ;  /* 0x0000000000007941 */ /* 0x000fea0003800000 */
.L_x_391:
        /* <DEDUP_REMOVED lines=9> */
[----:B--2---:R-:W-:-:S03]  /*b270*/  LEA R10, P0, R8, UR14, 0x1 ;  /* 0x0000000e080a7c11 */ /* 0x004fc6000f8008ff */
[----:B------:R-:W-:-:S05]  /*b280*/  IMAD R0, R0, UR7, R2 ;  /* 0x0000000700007c24 */ /* 0x000fca000f8e0202 */
[----:B------:R-:W-:-:S04]  /*b290*/  IADD3 R0, R0, R9, RZ ;  /* 0x0000000900007210 */ /* 0x000fc80007ffe0ff */
[----:B------:R-:W-:-:S05]  /*b2a0*/  LEA.HI.X R11, R8, UR15, R0, 0x1, P0 ;  /* 0x0000000f080b7c11 */ /* 0x000fca00080f0c00 */
[----:B-1----:R1:W-:Y:S02]  /*b2b0*/  STG.E.128 desc[UR10][R10.64], R20 ;  /* 0x000000140a007986 */ /* 0x0023e4000c101d0a */
.L_x_394:
[----:B------:R-:W-:Y:S05]  /*b2c0*/  BSYNC B0 ;  /* 0x0000000000007941 */ /* 0x000fea0003800000 */
.L_x_393:
[----:B--2---:R2:W1:Y:S01]  /*b2d0*/  LDS.128 R12, [R141+0xe000] ;  /* 0x00e000008d0c7984 */ /* 0x0044620000000c00 */
        /* <DEDUP_REMOVED lines=13> */
[----:B------:R1:W-:Y:S02]  /*b3b0*/  STG.E.128 desc[UR10][R10.64], R12 ;  /* 0x0000000c0a007986 */ /* 0x0003e4000c101d0a */
.L_x_396:
[----:B------:R-:W-:Y:S05]  /*b3c0*/  BSYNC B0 ;  /* 0x0000000000007941 */ /* 0x000fea0003800000 */
.L_x_395:
[----:B-1----:R1:W1:Y:S01]  /*b3d0*/  LDS.128 R12, [R141+0xf000] ;  /* 0x00f000008d0c7984 */ /* 0x0022620000000c00 */
[----:B------:R-:W-:Y:S04]  /*b3e0*/  BSSY B0, `(.L_x_397) ;  /* 0x000000d000007945 */ /* 0x000fe80003800000 */
[----:B------:R-:W-:Y:S05]  /*b3f0*/  @P1 BRA `(.L_x_398) ;  /* 0x00000000002c1947 */ /* 0x000fea0003800000 */
[----:B------:R-:W-:Y:S01]  /*b400*/  IADD3 R0, P0, R251, 0x60, RZ ;  /* 0x00000060fb007810 */ /* 0x000fe20007f1e0ff */
[----:B------:R-:W-:Y:S01]  /*b410*/  ULDC.64 UR14, c[0x0][0x3f0] ;  /* 0x0000fc00000e7ab9 */ /* 0x000fe20000000a00 */
[----:B------:R-:W-:Y:S02]  /*b420*/  MOV R5, R16 ;  /* 0x0000001000057202 */ /* 0x000fe40000000f00 */
[----:B------:R-:W-:Y:S01]  /*b430*/  IADD3.X R2, RZ, R17, RZ, P0, !PT ;  /* 0x00000011ff027210 */ /* 0x000fe200007fe4ff */
[----:B------:R-:W-:-:S04]  /*b440*/  IMAD.WIDE.U32 R8, R0, UR6, R4 ;  /* 0x0000000600087c25 */ /* 0x000fc8000f8e0004 */
[----:B------:R-:W-:Y:S01]  /*b450*/  IMAD R2, R2, UR6, RZ ;  /* 0x0000000602027c24 */ /* 0x000fe2000f8e02ff */
[----:B------:R-:W-:-:S03]  /*b460*/  LEA R4, P0, R8, UR14, 0x1 ;  /* 0x0000000e08047c11 */ /* 0x000fc6000f8008ff */
[----:B------:R-:W-:-:S05]  /*b470*/  IMAD R0, R0, UR7, R2 ;  /* 0x0000000700007c24 */ /* 0x000fca000f8e0202 */
[----:B------:R-:W-:-:S04]  /*b480*/  IADD3 R0, R0, R9, RZ ;  /* 0x0000000900007210 */ /* 0x000fc80007ffe0ff */
[----:B------:R-:W-:-:S05]  /*b490*/  LEA.HI.X R5, R8, UR15, R0, 0x1, P0 ;  /* 0x0000000f08057c11 */ /* 0x000fca00080f0c00 */
[----:B-1----:R1:W-:Y:S02]  /*b4a0*/  STG.E.128 desc[UR10][R4.64], R12 ;  /* 0x0000000c04007986 */ /* 0x0023e4000c101d0a */
.L_x_398:
[----:B------:R-:W-:Y:S05]  /*b4b0*/  BSYNC B0 ;  /* 0x0000000000007941 */ /* 0x000fea0003800000 */
.L_x_397:
[----:B-1----:R1:W1:Y:S01]  /*b4c0*/  LDS.128 R12, [R141+0x10000] ;  /* 0x010000008d0c7984 */ /* 0x0022620000000c00 */
        /* <DEDUP_REMOVED lines=26> */
.L_x_400:
[----:B------:R-:W-:Y:S05]  /*b670*/  BSYNC B0 ;  /* 0x0000000000007941 */ /* 0x000fea0003800000 */
.L_x_399:
        /* <DEDUP_REMOVED lines=13> */
[----:B---3--:R1:W-:Y:S02]  /*b750*/  STG.E.128 desc[UR10][R8.64], R24 ;  /* 0x0000001808007986 */ /* 0x0083e4000c101d0a */
.L_x_402:
[----:B------:R-:W-:Y:S05]  /*b760*/  BSYNC B0 ;  /* 0x0000000000007941 */ /* 0x000fea0003800000 */
.L_x_401:
        /* <DEDUP_REMOVED lines=13> */
[----:B----4-:R1:W-:Y:S02]  /*b840*/  STG.E.128 desc[UR10][R8.64], R28 ;  /* 0x0000001c08007986 */ /* 0x0103e4000c101d0a */
.L_x_404:
[----:B------:R-:W-:Y:S05]  /*b850*/  BSYNC B0 ;  /* 0x0000000000007941 */ /* 0x000fea0003800000 */
.L_x_403:
        /* <DEDUP_REMOVED lines=12> */
[----:B------:R1:W-:Y:S02]  /*b920*/  STG.E.128 desc[UR10][R4.64], R32 ;  /* 0x0000002004007986 */ /* 0x0003e4000c101d0a */
.L_x_353:
[----:B------:R-:W-:Y:S05]  /*b930*/  BSYNC B1 ;  /* 0x0000000000017941 */ /* 0x000fea0003800000 */
.L_x_331:
[----:B------:R-:W2:Y:S01]  /*b940*/  LDL R2, [R1+0x5c] ;  /* 0x00005c0001027983 */ /* 0x000ea20000100800 */
[----:B------:R-:W-:Y:S02]  /*b950*/  ULDC UR5, c[0x0][0xc] ;  /* 0x0000030000057ab9 */ /* 0x000fe40000000800 */
[----:B------:R-:W-:Y:S01]  /*b960*/  UIADD3 UR21, UR5, UR21, URZ ;  /* 0x0000001505157290 */ /* 0x000fe2000fffe03f */
[----:B--2---:R-:W-:-:S13]  /*b970*/  R2UR UR6, R2 ;  /* 0x00000000020672ca */ /* 0x004fda00000e0000 */
[----:B------:R-:W-:-:S06]  /*b980*/  UISETP.GE.AND UP0, UPT, UR21, UR6, UPT ;  /* 0x000000061500728c */ /* 0x000fcc000bf06270 */
[----:B------:R-:W-:-:S13]  /*b990*/  PLOP3.LUT P0, PT, PT, PT, UP0, 0x80, 0x0 ;  /* 0x000000000000781c */ /* 0x000fda0003f0f008 */
[----:B------:R-:W-:Y:S05]  /*b9a0*/  @P0 BRA `(.L_x_405) ;  /* 0x0000000000040947 */ /* 0x000fea0003800000 */
[----:B------:R-:W-:Y:S05]  /*b9b0*/  BRA `(.L_x_406) ;  /* 0xffffff5000807947 */ /* 0x000fea000383ffff */
.L_x_405:
[----:B------:R-:W-:Y:S05]  /*b9c0*/  EXIT ;  /* 0x000000000000794d */ /* 0x000fea0003800000 */
.L_x_407:
        /* <DEDUP_REMOVED lines=11> */
.L_x_1262:


//--------------------- .text._ZN5flash27flash_bwd_convert_dq_kernelI23Flash_bwd_kernel_traitsILi64ELi64ELi128ELi8ELi2ELi4ELi4ELb1ELb0EN7cutlass10bfloat16_tE19Flash_kernel_traitsILi64ELi64ELi128ELi8ES3_EEEEvNS_16Flash_bwd_paramsEi --------------------------
	.section	.text._ZN5flash27flash_bwd_convert_dq_kernelI23Flash_bwd_kernel_traitsILi64ELi64ELi128ELi8ELi2ELi4ELi4ELb1ELb0EN7cutlass10bfloat16_tE19Flash_kernel_traitsILi64ELi64ELi128ELi8ES3_EEEEvNS_16Flash_bwd_paramsEi,"ax",@progbits
	.align	128
        .global         _ZN5flash27flash_bwd_convert_dq_kernelI23Flash_bwd_kernel_traitsILi64ELi64ELi128ELi8ELi2ELi4ELi4ELb1ELb0EN7cutlass10bfloat16_tE19Flash_kernel_traitsILi64ELi64ELi128ELi8ES3_EEEEvNS_16Flash_bwd_paramsEi
        .type           _ZN5flash27flash_bwd_convert_dq_kernelI23Flash_bwd_kernel_traitsILi64ELi64ELi128ELi8ELi2ELi4ELi4ELb1ELb0EN7cutlass10bfloat16_tE19Flash_kernel_traitsILi64ELi64ELi128ELi8ES3_EEEEvNS_16Flash_bwd_paramsEi,@function
        .size           _ZN5flash27flash_bwd_convert_dq_kernelI23Flash_bwd_kernel_traitsILi64ELi64ELi128ELi8ELi2ELi4ELi4ELb1ELb0EN7cutlass10bfloat16_tE19Flash_kernel_traitsILi64ELi64ELi128ELi8ES3_EEEEvNS_16Flash_bwd_paramsEi,(.L_x_1263 - _ZN5flash27flash_bwd_convert_dq_kernelI23Flash_bwd_kernel_traitsILi64ELi64ELi128ELi8ELi2ELi4ELi4ELb1ELb0EN7cutlass10bfloat16_tE19Flash_kernel_traitsILi64ELi64ELi128ELi8ES3_EEEEvNS_16Flash_bwd_paramsEi)
        .other          _ZN5flash27flash_bwd_convert_dq_kernelI23Flash_bwd_kernel_traitsILi64ELi64ELi128ELi8ELi2ELi4ELi4ELb1ELb0EN7cutlass10bfloat16_tE19Flash_kernel_traitsILi64ELi64ELi128ELi8ES3_EEEEvNS_16Flash_bwd_paramsEi,@"STO_CUDA_ENTRY STV_DEFAULT"
_ZN5flash27flash_bwd_convert_dq_kernelI23Flash_bwd_kernel_traitsILi64ELi64ELi128ELi8ELi2ELi4ELi4ELb1ELb0EN7cutlass10bfloat16_tE19Flash_kernel_traitsILi64ELi64ELi128ELi8ES3_EEEEvNS_16Flash_bwd_paramsEi:
.text._ZN5flash27flash_bwd_convert_dq_kernelI23Flash_bwd_kernel_traitsILi64ELi64ELi128ELi8ELi2ELi4ELi4ELb1ELb0EN7cutlass10bfloat16_tE19Flash_kernel_traitsILi64ELi64ELi128ELi8ES3_EEEEvNS_16Flash_bwd_paramsEi:
[----:B------:R-:W-:Y:S08]  /*0000*/  LDC R1, c[0x0][0x28] ;  /* 0x00000a00ff017b82 */ /* 0x000ff00000000800 */
[----:B------:R-:W0:Y:S01]  /*0010*/  S2UR UR17, SR_CTAID.Y ;  /* 0x00000000001179c3 */ /* 0x000e220000002600 */
[----:B------:R-:W-:Y:S01]  /*0020*/  ULDC.64 UR4, c[0x0][0x2f0] ;  /* 0x0000bc0000047ab9 */ /* 0x000fe20000000a00 */
[----:B------:R-:W-:Y:S01]  /*0030*/  ULDC.64 UR20, c[0x0][0x208] ;  /* 0x0000820000147ab9 */ /* 0x000fe20000000a00 */
[----:B------:R-:W-:-:S04]  /*0040*/  UISETP.NE.U32.AND UP0, UPT, UR4, URZ, UPT ;  /* 0x0000003f0400728c */ /* 0x000fc8000bf05070 */
[----:B------:R-:W-:-:S03]  /*0050*/  UISETP.NE.AND.EX UP0, UPT, UR5, URZ, UPT, UP0 ;  /* 0x0000003f0500728c */ /* 0x000fc6000bf05300 */
[----:B------:R-:W-:-:S03]  /*0060*/  ULDC.64 UR4, c[0x0][0x2f0] ;  /* 0x0000bc0000047ab9 */ /* 0x000fc60000000a00 */
[----:B------:R-:W-:Y:S01]  /*0070*/  PLOP3.LUT P0, PT, PT, PT, UP0, 0x80, 0x0 ;  /* 0x000000000000781c */ /* 0x000fe20003f0f008 */
[----:B0-----:R-:W-:-:S06]  /*0080*/  UIMAD.WIDE UR4, UR17, 0x4, UR4 ;  /* 0x00000004110478a5 */ /* 0x001fcc000f8e0204 */
[----:B------:R-:W-:Y:S02]  /*0090*/  IMAD.U32 R2, RZ, RZ, UR4 ;  /* 0x00000004ff027e24 */ /* 0x000fe4000f8e00ff */
[----:B------:R-:W-:-:S05]  /*00a0*/  IMAD.U32 R3, RZ, RZ, UR5 ;  /* 0x00000005ff037e24 */ /* 0x000fca000f8e00ff */
[----:B------:R-:W2:Y:S04]  /*00b0*/  @P0 LDG.E R4, desc[UR20][R2.64] ;  /* 0x0000001402040981 */ /* 0x000ea8000c1e1900 */
[----:B------:R-:W3:Y:S01]  /*00c0*/  @P0 LDG.E R0, desc[UR20][R2.64+0x4] ;  /* 0x0000041402000981 */ /* 0x000ee2000c1e1900 */
[----:B------:R-:W0:Y:S01]  /*00d0*/  S2UR UR5, SR_CTAID.X ;  /* 0x00000000000579c3 */ /* 0x000e220000002500 */
[----:B------:R-:W-:Y:S01]  /*00e0*/  UMOV UR6, 0xffffffff ;  /* 0xffffffff00067882 */ /* 0x000fe20000000000 */
[----:B0-----:R-:W-:Y:S01]  /*00f0*/  USHF.L.U32 UR16, UR5, 0x6, URZ ;  /* 0x0000000605107899 */ /* 0x001fe2000800063f */
[----:B--2---:R-:W-:Y:S02]  /*0100*/  @P0 R2UR UR6, R4 ;  /* 0x00000000040602ca */ /* 0x004fe400000e0000 */
[----:B---3--:R-:W-:-:S13]  /*0110*/  @P0 R2UR UR8, R0 ;  /* 0x00000000000802ca */ /* 0x008fda00000e0000 */
[----:B------:R-:W-:-:S07]  /*0120*/  @UP0 UIADD3 UR8, UR8, -UR6, URZ ;  /* 0x8000000608080290 */ /* 0x000fce000fffe03f */
[----:B------:R-:W-:Y:S02]  /*0130*/  @!UP0 ULDC UR8, c[0x0][0x2c4] ;  /* 0x0000b10000088ab9 */ /* 0x000fe40000000800 */
[----:B------:R-:W-:-:S06]  /*0140*/  UISETP.GT.AND UP1, UPT, UR8, UR16, UPT ;  /* 0x000000100800728c */ /* 0x000fcc000bf24270 */
[----:B------:R-:W-:-:S13]  /*0150*/  PLOP3.LUT P0, PT, PT, PT, UP1, 0x80, 0x0 ;  /* 0x000000000000781c */ /* 0x000fda0003f0f018 */
[----:B------:R-:W-:Y:S05]  /*0160*/  @!P0 EXIT ;  /* 0x000000000000894d */ /* 0x000fea0003800000 */
[----:B------:R-:W0:Y:S01]  /*0170*/  S2R R7, SR_TID.X ;  /* 0x0000000000077919 */ /* 0x000e220000002100 */
[----:B------:R-:W-:Y:S01]  /*0180*/  UISETP.NE.AND UP1, UPT, UR6, -0x1, UPT ;  /* 0xffffffff0600788c */ /* 0x000fe2000bf25270 */
[----:B------:R-:W1:Y:S01]  /*0190*/  S2UR UR25, SR_CTAID.Z ;  /* 0x00000000001979c3 */ /* 0x000e620000002700 */
[----:B------:R-:W-:Y:S01]  /*01a0*/  ULDC UR26, c[0x0][0x270] ;  /* 0x00009c00001a7ab9 */ /* 0x000fe20000000800 */
[----:B------:R-:W-:Y:S01]  /*01b0*/  UIMAD.WIDE UR14, UR17, 0x80, URZ ;  /* 0x00000080110e78a5 */ /* 0x000fe2000f8e023f */
[----:B------:R-:W-:Y:S02]  /*01c0*/  ULDC UR28, c[0x0][0x2dc] ;  /* 0x0000b700001c7ab9 */ /* 0x000fe40000000800 */
[----:B------:R-:W-:Y:S01]  /*01d0*/  PLOP3.LUT P0, PT, PT, PT, UP1, 0x80, 0x0 ;  /* 0x000000000000781c */ /* 0x000fe20003f0f018 */
[----:B------:R-:W-:Y:S02]  /*01e0*/  USEL UR22, UR14, URZ, UP0 ;  /* 0x0000003f0e167287 */ /* 0x000fe40008000000 */
[----:B------:R-:W-:-:S02]  /*01f0*/  USEL UR23, UR15, URZ, UP0 ;  /* 0x0000003f0f177287 */ /* 0x000fc40008000000 */
[----:B------:R-:W-:Y:S01]  /*0200*/  @UP1 ULDC.64 UR12, c[0x0][0x448] ;  /* 0x00011200000c1ab9 */ /* 0x000fe20000000a00 */
[----:B------:R-:W-:Y:S02]  /*0210*/  USHF.R.S32.HI UR19, URZ, 0x1f, UR16 ;  /* 0x0000001f3f137899 */ /* 0x000fe40008011410 */
[----:B------:R-:W-:Y:S02]  /*0220*/  @UP1 UIMAD.WIDE.U32 UR10, UR6, UR12, URZ ;  /* 0x0000000c060a12a5 */ /* 0x000fe4000f8e003f */
[----:B------:R-:W-:Y:S01]  /*0230*/  USHF.R.S32.HI UR18, URZ, 0x1f, UR28 ;  /* 0x0000001f3f127899 */ /* 0x000fe2000801141c */
[----:B------:R-:W-:Y:S01]  /*0240*/  ULDC UR12, c[0x0][0x2d4] ;  /* 0x0000b500000c7ab9 */ /* 0x000fe20000000800 */
[----:B------:R-:W-:Y:S02]  /*0250*/  @UP1 UIMAD UR9, UR6, UR13, UR11 ;  /* 0x0000000d060912a4 */ /* 0x000fe4000f8e020b */
[----:B------:R-:W-:Y:S02]  /*0260*/  UIMAD.WIDE UR12, UR17, UR12, URZ ;  /* 0x0000000c110c72a5 */ /* 0x000fe4000f8e023f */
[----:B------:R-:W-:-:S02]  /*0270*/  USHF.R.S32.HI UR11, URZ, 0x1f, UR26 ;  /* 0x0000001f3f0b7899 */ /* 0x000fc4000801141a */
[----:B------:R-:W-:Y:S02]  /*0280*/  UIMAD UR13, UR13, UR26, URZ ;  /* 0x0000001a0d0d72a4 */ /* 0x000fe4000f8e023f */
[----:B------:R-:W-:Y:S02]  /*0290*/  UIMAD.WIDE.U32 UR14, UR12, UR26, URZ ;  /* 0x0000001a0c0e72a5 */ /* 0x000fe4000f8e003f */
[----:B------:R-:W-:Y:S01]  /*02a0*/  UIMAD UR11, UR12, UR11, UR13 ;  /* 0x0000000b0c0b72a4 */ /* 0x000fe2000f8e020d */
[----:B0-----:R-:W-:Y:S01]  /*02b0*/  SHF.R.S32.HI R0, RZ, 0x1f, R7 ;  /* 0x0000001fff007819 */ /* 0x001fe20000011407 */
[----:B------:R-:W-:Y:S02]  /*02c0*/  UIADD3 UR16, UP0, UR16, UR22, URZ ;  /* 0x0000001610107290 */ /* 0x000fe4000ff1e03f */
[----:B------:R-:W-:Y:S01]  /*02d0*/  UIADD3 UR11, UR15, UR11, URZ ;  /* 0x0000000b0f0b7290 */ /* 0x000fe2000fffe03f */
[CC--:B------:R-:W-:Y:S01]  /*02e0*/  LEA.HI R2, R0.reuse, R7.reuse, RZ, 0x2 ;  /* 0x0000000700027211 */ /* 0x0c0fe200078f10ff */
[----:B------:R-:W-:Y:S01]  /*02f0*/  @UP1 UMOV UR24, UR6 ;  /* 0x0000000600181c82 */ /* 0x000fe20008000000 */
[CC--:B------:R-:W-:Y:S01]  /*0300*/  LEA.HI R5, R0.reuse, R7.reuse, RZ, 0x5 ;  /* 0x0000000700057211 */ /* 0x0c0fe200078f28ff */
[----:B------:R-:W-:Y:S01]  /*0310*/  UIMAD UR11, UR11, UR28, URZ ;  /* 0x0000001c0b0b72a4 */ /* 0x000fe2000f8e023f */
[--C-:B------:R-:W-:Y:S01]  /*0320*/  SHF.R.S32.HI R3, RZ, 0x2, R2.reuse ;  /* 0x00000002ff037819 */ /* 0x100fe20000011402 */
[----:B------:R-:W-:Y:S01]  /*0330*/  UMOV UR4, URZ ;  /* 0x0000003f00047c82 */ /* 0x000fe20008000000 */
[----:B------:R-:W-:Y:S01]  /*0340*/  SHF.R.S32.HI R4, RZ, 0x1f, R2 ;  /* 0x0000001fff047819 */ /* 0x000fe20000011402 */
[----:B------:R-:W-:Y:S01]  /*0350*/  UIMAD.WIDE UR6, UR26, UR28, URZ ;  /* 0x0000001c1a0672a5 */ /* 0x000fe2000f8e023f */
[----:B------:R-:W-:Y:S01]  /*0360*/  LEA.HI R0, R0, R7, RZ, 0x7 ;  /* 0x0000000700007211 */ /* 0x000fe200078f38ff */
[----:B-1----:R-:W-:Y:S01]  /*0370*/  UIMAD UR29, UR25, UR28, URZ ;  /* 0x0000001c191d72a4 */ /* 0x002fe2000f8e023f */
[----:B------:R-:W-:Y:S01]  /*0380*/  LOP3.LUT R2, R2, 0x7ffffffc, RZ, 0xc0, !PT ;  /* 0x7ffffffc02027812 */ /* 0x000fe200078ec0ff */
[----:B------:R-:W-:Y:S01]  /*0390*/  UIMAD UR27, UR26, UR28, URZ ;  /* 0x0000001c1a1b72a4 */ /* 0x000fe2000f8e023f */
[----:B------:R-:W-:Y:S01]  /*03a0*/  LOP3.LUT R6, R5, 0xffffffe0, RZ, 0xc0, !PT ;  /* 0xffffffe005067812 */ /* 0x000fe200078ec0ff */
[----:B------:R-:W-:Y:S01]  /*03b0*/  UIMAD.WIDE.U32 UR12, UR14, UR28, URZ ;  /* 0x0000001c0e0c72a5 */ /* 0x000fe2000f8e003f */
[----:B------:R-:W-:Y:S01]  /*03c0*/  LEA.HI R4, R4, R3, RZ, 0x3 ;  /* 0x0000000304047211 */ /* 0x000fe200078f18ff */
[----:B------:R-:W-:-:S02]  /*03d0*/  UIADD3.X UR19, UR19, UR23, URZ, UP0, !UPT ;  /* 0x0000001713137290 */ /* 0x000fc400087fe43f */
[----:B------:R-:W-:Y:S01]  /*03e0*/  UIMAD UR18, UR18, UR14, UR11 ;  /* 0x0000000e121272a4 */ /* 0x000fe2000f8e020b */
[----:B------:R-:W-:Y:S11]  /*03f0*/  @P0 BRA `(.L_x_408) ;  /* 0x00000000001c0947 */ /* 0x000ff60003800000 */
[----:B------:R-:W-:Y:S01]  /*0400*/  USHF.R.S32.HI UR9, URZ, 0x1f, UR17 ;  /* 0x0000001f3f097899 */ /* 0x000fe20008011411 */
[----:B------:R-:W-:Y:S01]  /*0410*/  ULDC.64 UR14, c[0x0][0x430] ;  /* 0x00010c00000e7ab9 */ /* 0x000fe20000000a00 */
[----:B------:R-:W-:Y:S02]  /*0420*/  UMOV UR24, 0xffffffff ;  /* 0xffffffff00187882 */ /* 0x000fe40000000000 */
[----:B------:R-:W-:Y:S02]  /*0430*/  UIMAD UR9, UR9, UR14, URZ ;  /* 0x0000000e090972a4 */ /* 0x000fe4000f8e023f */
[----:B------:R-:W-:Y:S02]  /*0440*/  UIMAD.WIDE.U32 UR10, UR17, UR14, URZ ;  /* 0x0000000e110a72a5 */ /* 0x000fe4000f8e003f */
[----:B------:R-:W-:-:S04]  /*0450*/  UIMAD UR9, UR17, UR15, UR9 ;  /* 0x0000000f110972a4 */ /* 0x000fc8000f8e0209 */
[----:B------:R-:W-:-:S12]  /*0460*/  UIADD3 UR9, UR11, UR9, URZ ;  /* 0x000000090b097290 */ /* 0x000fd8000fffe03f */
.L_x_408:
[----:B------:R-:W-:Y:S01]  /*0470*/  UIMAD.WIDE.U32 UR14, UR6, UR24, URZ ;  /* 0x00000018060e72a5 */ /* 0x000fe2000f8e003f */
[----:B------:R-:W-:Y:S01]  /*0480*/  LOP3.LUT R4, R4, 0xfffffff8, RZ, 0xc0, !PT ;  /* 0xfffffff804047812 */ /* 0x000fe200078ec0ff */
[----:B------:R-:W-:Y:S01]  /*0490*/  UIMAD UR24, UR7, UR24, URZ ;  /* 0x00000018071872a4 */ /* 0x000fe2000f8e023f */
[----:B------:R-:W-:Y:S01]  /*04a0*/  IADD3 R2, -R2, R7, RZ ;  /* 0x0000000702027210 */ /* 0x000fe20007ffe1ff */
[----:B------:R-:W-:Y:S01]  /*04b0*/  IMAD.IADD R7, R7, 0x1, -R6 ;  /* 0x0000000107077824 */ /* 0x000fe200078e0a06 */
[----:B------:R-:W-:Y:S01]  /*04c0*/  USEL UR12, UR12, UR14, !UP1 ;  /* 0x0000000e0c0c7287 */ /* 0x000fe2000c800000 */
[--C-:B------:R-:W-:Y:S01]  /*04d0*/  SHF.R.S32.HI R6, RZ, 0x5, R5.reuse ;  /* 0x00000005ff067819 */ /* 0x100fe20000011405 */
[----:B------:R-:W-:Y:S01]  /*04e0*/  UIMAD UR4, UR6, UR4, UR24 ;  /* 0x00000004060472a4 */ /* 0x000fe2000f8e0218 */
[----:B------:R-:W-:Y:S01]  /*04f0*/  SHF.R.S32.HI R5, RZ, 0x1f, R5 ;  /* 0x0000001fff057819 */ /* 0x000fe20000011405 */
[----:B------:R-:W-:Y:S01]  /*0500*/  UIADD3 UR11, UR13, UR18, URZ ;  /* 0x000000120d0b7290 */ /* 0x000fe2000fffe03f */
[----:B------:R-:W-:Y:S01]  /*0510*/  IMAD.IADD R4, R3, 0x1, -R4 ;  /* 0x0000000103047824 */ /* 0x000fe200078e0a04 */
[----:B------:R-:W-:Y:S01]  /*0520*/  @UP1 UIADD3 UR11, UR15, UR4, URZ ;  /* 0x000000040f0b1290 */ /* 0x000fe2000fffe03f */
[----:B------:R-:W-:Y:S01]  /*0530*/  LEA.HI R5, R5, R6, RZ, 0x2 ;  /* 0x0000000605057211 */ /* 0x000fe200078f10ff */
[----:B------:R-:W-:Y:S01]  /*0540*/  UIADD3 UR12, UP0, UR29, UR12, URZ ;  /* 0x0000000c1d0c7290 */ /* 0x000fe2000ff1e03f */
[----:B------:R-:W-:Y:S01]  /*0550*/  SHF.R.U32.HI R3, RZ, 0x4, R0 ;  /* 0x00000004ff037819 */ /* 0x000fe20000011600 */
[----:B------:R-:W-:Y:S01]  /*0560*/  UIMAD UR19, UR19, UR6, URZ ;  /* 0x00000006131372a4 */ /* 0x000fe2000f8e023f */
[----:B------:R-:W-:Y:S01]  /*0570*/  SHF.L.U32 R4, R4, 0x6, RZ ;  /* 0x0000000604047819 */ /* 0x000fe200000006ff */
[----:B------:R-:W-:Y:S01]  /*0580*/  ULEA.HI.X.SX32 UR13, UR29, UR11, 0x1, UP0 ;  /* 0x0000000b1d0d7291 */ /* 0x000fe200080f0e3f */
[----:B------:R-:W-:Y:S01]  /*0590*/  LOP3.LUT R5, R5, 0x3ffffc, RZ, 0xc0, !PT ;  /* 0x003ffffc05057812 */ /* 0x000fe200078ec0ff */
[----:B------:R-:W-:Y:S01]  /*05a0*/  UIMAD UR19, UR7, UR16, UR19 ;  /* 0x00000010071372a4 */ /* 0x000fe2000f8e0213 */
[----:B------:R-:W-:Y:S01]  /*05b0*/  IMAD R7, R6, UR27, R7 ;  /* 0x0000001b06077c24 */ /* 0x000fe2000f8e0207 */
[----:B------:R-:W-:Y:S01]  /*05c0*/  LOP3.LUT R4, R4, 0x1c0, RZ, 0xc0, !PT ;  /* 0x000001c004047812 */ /* 0x000fe200078ec0ff */
[----:B------:R-:W-:Y:S01]  /*05d0*/  UIMAD.WIDE.U32 UR6, UR6, UR16, UR12 ;  /* 0x00000010060672a5 */ /* 0x000fe2000f8e000c */
[----:B------:R-:W-:Y:S01]  /*05e0*/  IMAD.IADD R5, R6, 0x1, -R5 ;  /* 0x0000000106057824 */ /* 0x000fe200078e0a05 */
[----:B------:R-:W-:-:S02]  /*05f0*/  CS2R R10, SRZ ;  /* 0x00000000000a7805 */ /* 0x000fc4000001ff00 */
[----:B------:R-:W-:Y:S01]  /*0600*/  LOP3.LUT R3, R4, 0x8, R3, 0xf8, !PT ;  /* 0x0000000804037812 */ /* 0x000fe200078ef803 */
[----:B------:R-:W-:Y:S01]  /*0610*/  IMAD.U32 R9, RZ, RZ, UR19 ;  /* 0x00000013ff097e24 */ /* 0x000fe2000f8e00ff */
[----:B------:R-:W-:Y:S01]  /*0620*/  SHF.R.S32.HI R0, RZ, 0x1f, R7 ;  /* 0x0000001fff007819 */ /* 0x000fe20000011407 */
[----:B------:R-:W-:Y:S01]  /*0630*/  ULDC.64 UR12, c[0x0][0x400] ;  /* 0x00010000000c7ab9 */ /* 0x000fe20000000a00 */
[----:B------:R-:W-:Y:S02]  /*0640*/  SHF.R.U32.HI R4, RZ, 0x3, R4 ;  /* 0x00000003ff047819 */ /* 0x000fe40000011604 */
[----:B------:R-:W-:Y:S02]  /*0650*/  CS2R R12, SRZ ;  /* 0x00000000000c7805 */ /* 0x000fe4000001ff00 */
[----:B------:R-:W-:Y:S02]  /*0660*/  IADD3 R7, P0, R7, UR6, RZ ;  /* 0x0000000607077c10 */ /* 0x000fe4000ff1e0ff */
[----:B------:R-:W-:-:S02]  /*0670*/  CS2R R16, SRZ ;  /* 0x0000000000107805 */ /* 0x000fc4000001ff00 */
[----:B------:R-:W-:Y:S02]  /*0680*/  LEA R5, R5, R2, 0x9 ;  /* 0x0000000205057211 */ /* 0x000fe400078e48ff */
[----:B------:R-:W-:Y:S02]  /*0690*/  CS2R R18, SRZ ;  /* 0x0000000000127805 */ /* 0x000fe4000001ff00 */
[----:B------:R-:W-:Y:S01]  /*06a0*/  LOP3.LUT R2, R3, R4, RZ, 0x3c, !PT ;  /* 0x0000000403027212 */ /* 0x000fe200078e3cff */
[----:B------:R-:W-:Y:S01]  /*06b0*/  IMAD.MOV.U32 R3, RZ, RZ, RZ ;  /* 0x000000ffff037224 */ /* 0x000fe200078e00ff */
[----:B------:R-:W-:Y:S01]  /*06c0*/  IADD3.X R4, R0, UR7, R9, P0, !PT ;  /* 0x0000000700047c10 */ /* 0x000fe200087fe409 */
[----:B------:R-:W-:Y:S01]  /*06d0*/  ULDC UR7, c[0x0][0x490] ;  /* 0x0001240000077ab9 */ /* 0x000fe20000000800 */
[----:B------:R-:W-:Y:S01]  /*06e0*/  LEA R0, P0, R7, UR12, 0x2 ;  /* 0x0000000c07007c11 */ /* 0x000fe2000f8010ff */
[----:B------:R-:W-:Y:S01]  /*06f0*/  UISETP.GE.AND UP0, UPT, UR7, 0x1, UPT ;  /* 0x000000010700788c */ /* 0x000fe2000bf06270 */
[----:B------:R-:W-:Y:S01]  /*0700*/  IMAD.U32 R2, R5, 0x2, R2 ;  /* 0x0000000205027824 */ /* 0x000fe200078e0002 */
[----:B------:R-:W-:-:S02]  /*0710*/  CS2R R8, SRZ ;  /* 0x0000000000087805 */ /* 0x000fc4000001ff00 */
[----:B------:R-:W-:Y:S01]  /*0720*/  LEA.HI.X R5, R7, UR13, R4, 0x2, P0 ;  /* 0x0000000d07057c11 */ /* 0x000fe200080f1404 */
[----:B------:R-:W-:Y:S01]  /*0730*/  HFMA2.MMA R4, -RZ, RZ, 0, 0 ;  /* 0x00000000ff047435 */ /* 0x000fe200000001ff */
[----:B------:R-:W-:Y:S02]  /*0740*/  CS2R R6, SRZ ;  /* 0x0000000000067805 */ /* 0x000fe4000001ff00 */
[----:B------:R-:W-:Y:S02]  /*0750*/  PLOP3.LUT P0, PT, PT, PT, UP0, 0x80, 0x0 ;  /* 0x000000000000781c */ /* 0x000fe40003f0f008 */
[----:B------:R-:W-:-:S11]  /*0760*/  CS2R R20, SRZ ;  /* 0x0000000000147805 */ /* 0x000fd6000001ff00 */
[----:B------:R-:W-:Y:S05]  /*0770*/  @!P0 BRA `(.L_x_409) ;  /* 0x0000000c00888947 */ /* 0x000fea0003800000 */
[----:B------:R-:W0:Y:S01]  /*0780*/  LDC R11, c[0x0][0x490] ;  /* 0x00012400ff0b7b82 */ /* 0x000e220000000800 */
[----:B------:R-:W-:Y:S02]  /*0790*/  UISETP.NE.AND UP0, UPT, UR7, 0x1, UPT ;  /* 0x000000010700788c */ /* 0x000fe4000bf05270 */
[----:B------:R-:W-:-:S04]  /*07a0*/  USHF.L.U32 UR16, UR27, 0x3, URZ ;  /* 0x000000031b107899 */ /* 0x000fc8000800063f */
[----:B------:R-:W-:Y:S02]  /*07b0*/  PLOP3.LUT P1, PT, PT, PT, UP0, 0x80, 0x0 ;  /* 0x000000000000781c */ /* 0x000fe40003f2f008 */
[----:B0-----:R-:W-:Y:S01]  /*07c0*/  LOP3.LUT P0, RZ, R11, 0x1, RZ, 0xc0, !PT ;  /* 0x000000010bff7812 */ /* 0x001fe2000780c0ff */
[----:B------:R-:W-:-:S10]  /*07d0*/  IMAD.MOV.U32 R11, RZ, RZ, RZ ;  /* 0x000000ffff0b7224 */ /* 0x000fd400078e00ff */
[----:B------:R-:W-:Y:S05]  /*07e0*/  @!P1 BRA `(.L_x_410) ;  /* 0x0000000800809947 */ /* 0x000fea0003800000 */
[----:B------:R-:W-:Y:S01]  /*07f0*/  ULOP3.LUT UR4, UR7, 0x1, URZ, 0xc0, !UPT ;  /* 0x0000000107047892 */ /* 0x000fe2000f8ec03f */
[----:B------:R-:W-:Y:S01]  /*0800*/  CS2R R10, SRZ ;  /* 0x00000000000a7805 */ /* 0x000fe2000001ff00 */
[----:B------:R-:W-:Y:S01]  /*0810*/  ULDC.64 UR14, c[0x0][0x488] ;  /* 0x00012200000e7ab9 */ /* 0x000fe20000000a00 */
[----:B------:R-:W-:Y:S01]  /*0820*/  USHF.R.S32.HI UR6, URZ, 0x1f, UR16 ;  /* 0x0000001f3f067899 */ /* 0x000fe20008011410 */
[----:B------:R-:W-:Y:S01]  /*0830*/  IMAD.MOV.U32 R3, RZ, RZ, RZ ;  /* 0x000000ffff037224 */ /* 0x000fe200078e00ff */
[----:B------:R-:W-:Y:S01]  /*0840*/  USHF.L.U64.HI UR11, UR14, 0x1, UR15 ;  /* 0x000000010e0b7899 */ /* 0x000fe2000801020f */
[----:B------:R-:W-:Y:S01]  /*0850*/  CS2R R12, SRZ ;  /* 0x00000000000c7805 */ /* 0x000fe2000001ff00 */
[----:B------:R-:W-:Y:S01]  /*0860*/  USHF.L.U32 UR17, UR14, 0x1, URZ ;  /* 0x000000010e117899 */ /* 0x000fe2000800063f */
[----:B------:R-:W-:Y:S02]  /*0870*/  CS2R R16, SRZ ;  /* 0x0000000000107805 */ /* 0x000fe4000001ff00 */
[----:B------:R-:W-:-:S02]  /*0880*/  CS2R R18, SRZ ;  /* 0x0000000000127805 */ /* 0x000fc4000001ff00 */
[----:B------:R-:W-:Y:S02]  /*0890*/  CS2R R6, SRZ ;  /* 0x0000000000067805 */ /* 0x000fe4000001ff00 */
[----:B------:R-:W-:Y:S02]  /*08a0*/  CS2R R8, SRZ ;  /* 0x0000000000087805 */ /* 0x000fe4000001ff00 */
[----:B------:R-:W-:Y:S02]  /*08b0*/  MOV R4, RZ ;  /* 0x000000ff00047202 */ /* 0x000fe40000000f00 */
[----:B------:R-:W-:Y:S01]  /*08c0*/  CS2R R20, SRZ ;  /* 0x0000000000147805 */ /* 0x000fe2000001ff00 */
[----:B------:R-:W-:Y:S02]  /*08d0*/  UIADD3 UR4, -UR4, UR7, URZ ;  /* 0x0000000704047290 */ /* 0x000fe4000fffe13f */
[----:B------:R-:W-:Y:S02]  /*08e0*/  USHF.L.U64.HI UR7, UR16, 0x2, UR6 ;  /* 0x0000000210077899 */ /* 0x000fe40008010206 */
[----:B------:R-:W-:-:S02]  /*08f0*/  UIMAD UR13, UR27, 0x38, URZ ;  /* 0x000000381b0d78a4 */ /* 0x000fc4000f8e023f */
[----:B------:R-:W-:-:S12]  /*0900*/  USHF.L.U64.HI UR6, UR17, 0x2, UR11 ;  /* 0x0000000211067899 */ /* 0x000fd8000801020b */
.L_x_411:
[----:B------:R-:W-:Y:S01]  /*0910*/  USHF.L.U32 UR11, UR16, 0x2, URZ ;  /* 0x00000002100b7899 */ /* 0x000fe2000800063f */
[----:B------:R-:W-:Y:S02]  /*0920*/  IMAD.U32 R25, RZ, RZ, UR27 ;  /* 0x0000001bff197e24 */ /* 0x000fe4000f8e00ff */
[----:B------:R-:W-:-:S03]  /*0930*/  IMAD.U32 R23, RZ, RZ, UR27 ;  /* 0x0000001bff177e24 */ /* 0x000fc6000f8e00ff */
[----:B------:R-:W-:-:S04]  /*0940*/  IADD3 R14, P1, R0, UR11, RZ ;  /* 0x0000000b000e7c10 */ /* 0x000fc8000ff3e0ff */
[----:B------:R-:W-:-:S03]  /*0950*/  IADD3.X R15, R5, UR7, RZ, P1, !PT ;  /* 0x00000007050f7c10 */ /* 0x000fc60008ffe4ff */
[----:B------:R-:W-:Y:S01]  /*0960*/  IMAD.WIDE R24, R25, 0x20, R14 ;  /* 0x0000002019187825 */ /* 0x000fe200078e020e */
[----:B------:R-:W-:-:S04]  /*0970*/  MOV R26, UR27 ;  /* 0x0000001b001a7c02 */ /* 0x000fc80008000f00 */
[----:B------:R-:W2:Y:S01]  /*0980*/  LDG.E R29, desc[UR20][R24.64] ;  /* 0x00000014181d7981 */ /* 0x000ea2000c1e1900 */
[----:B------:R-:W-:-:S05]  /*0990*/  IMAD.WIDE R22, R23, 0x20, R24 ;  /* 0x0000002017167825 */ /* 0x000fca00078e0218 */
[----:B------:R0:W3:Y:S02]  /*09a0*/  LDG.E R27, desc[UR20][R22.64] ;  /* 0x00000014161b7981 */ /* 0x0000e4000c1e1900 */
[----:B0-----:R-:W-:-:S04]  /*09b0*/  IMAD.WIDE R22, R26, 0x20, R22 ;  /* 0x000000201a167825 */ /* 0x001fc800078e0216 */
[----:B------:R-:W-:Y:S02]  /*09c0*/  IMAD.WIDE R24, R26, 0x20, R22 ;  /* 0x000000201a187825 */ /* 0x000fe400078e0216 */
[----:B------:R-:W4:Y:S04]  /*09d0*/  LDG.E R26, desc[UR20][R22.64] ;  /* 0x00000014161a7981 */ /* 0x000f28000c1e1900 */
[----:B------:R0:W5:Y:S01]  /*09e0*/  LDG.E R22, desc[UR20][R24.64] ;  /* 0x0000001418167981 */ /* 0x000162000c1e1900 */
[----:B------:R-:W-:-:S03]  /*09f0*/  USHF.L.U32 UR11, UR27, 0x4, URZ ;  /* 0x000000041b0b7899 */ /* 0x000fc6000800063f */
[----:B------:R-:W5:Y:S01]  /*0a00*/  LDG.E R23, desc[UR20][R14.64+0x80] ;  /* 0x000080140e177981 */ /* 0x000f62000c1e1900 */
[----:B--2---:R-:W-:Y:S01]  /*0a10*/  FADD.FTZ R4, R29, R4 ;  /* 0x000000041d047221 */ /* 0x004fe20000010000 */
[----:B---3--:R-:W-:Y:S01]  /*0a20*/  FADD.FTZ R8, R27, R8 ;  /* 0x000000081b087221 */ /* 0x008fe20000010000 */
[----:B------:R-:W-:-:S04]  /*0a30*/  IMAD.U32 R27, RZ, RZ, UR27 ;  /* 0x0000001bff1b7e24 */ /* 0x000fc8000f8e00ff */
[----:B0-----:R-:W-:-:S05]  /*0a40*/  IMAD.WIDE R24, R27, 0x20, R24 ;  /* 0x000000201b187825 */ /* 0x001fca00078e0218 */
[----:B------:R-:W2:Y:S01]  /*0a50*/  LDG.E R29, desc[UR20][R24.64] ;  /* 0x00000014181d7981 */ /* 0x000ea2000c1e1900 */
[----:B----4-:R-:W-:Y:S01]  /*0a60*/  FADD.FTZ R7, R26, R7 ;  /* 0x000000071a077221 */ /* 0x010fe20000010000 */
[----:B------:R-:W-:Y:S02]  /*0a70*/  IMAD.WIDE R26, R27, 0x20, R24 ;  /* 0x000000201b1a7825 */ /* 0x000fe400078e0218 */
[----:B------:R0:W3:Y:S04]  /*0a80*/  LDG.E R25, desc[UR20][R14.64] ;  /* 0x000000140e197981 */ /* 0x0000e8000c1e1900 */
[----:B------:R-:W4:Y:S01]  /*0a90*/  LDG.E R27, desc[UR20][R26.64] ;  /* 0x000000141a1b7981 */ /* 0x000f22000c1e1900 */
[----:B------:R-:W-:-:S04]  /*0aa0*/  UIADD3 UR11, UR11, 0x20, URZ ;  /* 0x000000200b0b7890 */ /* 0x000fc8000fffe03f */
[----:B------:R-:W-:Y:S02]  /*0ab0*/  USHF.R.S32.HI UR12, URZ, 0x1f, UR11 ;  /* 0x0000001f3f0c7899 */ /* 0x000fe4000801140b */
[----:B------:R-:W-:Y:S02]  /*0ac0*/  IMAD.U32 R28, RZ, RZ, UR11 ;  /* 0x0000000bff1c7e24 */ /* 0x000fe4000f8e00ff */
[----:B------:R-:W-:-:S03]  /*0ad0*/  USHF.L.U64.HI UR12, UR11, 0x2, UR12 ;  /* 0x000000020b0c7899 */ /* 0x000fc6000801020c */
[----:B0-----:R-:W-:-:S04]  /*0ae0*/  LEA R14, P1, R28, R0, 0x2 ;  /* 0x000000001c0e7211 */ /* 0x001fc800078210ff */
[----:B------:R-:W-:Y:S01]  /*0af0*/  IADD3.X R15, R5, UR12, RZ, P1, !PT ;  /* 0x0000000c050f7c10 */ /* 0x000fe20008ffe4ff */
[----:B-----5:R-:W-:-:S04]  /*0b00*/  FADD.FTZ R9, R22, R9 ;  /* 0x0000000916097221 */ /* 0x020fc80000010000 */
[----:B------:R0:W5:Y:S01]  /*0b10*/  LDG.E R22, desc[UR20][R14.64] ;  /* 0x000000140e167981 */ /* 0x000162000c1e1900 */
[----:B--2---:R-:W-:Y:S01]  /*0b20*/  FADD.FTZ R6, R29, R6 ;  /* 0x000000061d067221 */ /* 0x004fe20000010000 */
[----:B------:R-:W-:Y:S01]  /*0b30*/  MOV R29, UR16 ;  /* 0x00000010001d7c02 */ /* 0x000fe20008000f00 */
[----:B----4-:R-:W-:-:S04]  /*0b40*/  FADD.FTZ R10, R27, R10 ;  /* 0x0000000a1b0a7221 */ /* 0x010fc80000010000 */
[----:B------:R-:W-:-:S04]  /*0b50*/  IMAD.WIDE R26, R29, 0x4, R14 ;  /* 0x000000041d1a7825 */ /* 0x000fc800078e020e */
[----:B0-----:R-:W-:-:S05]  /*0b60*/  IMAD.WIDE R14, R29, 0x4, R26 ;  /* 0x000000041d0e7825 */ /* 0x001fca00078e021a */
[----:B------:R0:W2:Y:S01]  /*0b70*/  LDG.E R28, desc[UR20][R14.64] ;  /* 0x000000140e1c7981 */ /* 0x0000a2000c1e1900 */
[----:B---3--:R-:W-:-:S03]  /*0b80*/  FADD.FTZ R20, R25, R20 ;  /* 0x0000001419147221 */ /* 0x008fc60000010000 */
[----:B------:R1:W3:Y:S01]  /*0b90*/  LDG.E R25, desc[UR20][R26.64] ;  /* 0x000000141a197981 */ /* 0x0002e2000c1e1900 */
[----:B0-----:R-:W-:-:S04]  /*0ba0*/  IMAD.WIDE R14, R29, 0x4, R14 ;  /* 0x000000041d0e7825 */ /* 0x001fc800078e020e */
[----:B-1----:R-:W-:Y:S02]  /*0bb0*/  IMAD.WIDE R26, R29, 0x4, R14 ;  /* 0x000000041d1a7825 */ /* 0x002fe400078e020e */
[----:B------:R-:W4:Y:S04]  /*0bc0*/  LDG.E R15, desc[UR20][R14.64] ;  /* 0x000000140e0f7981 */ /* 0x000f28000c1e1900 */
[----:B------:R0:W3:Y:S01]  /*0bd0*/  LDG.E R14, desc[UR20][R26.64] ;  /* 0x000000141a0e7981 */ /* 0x0000e2000c1e1900 */
[----:B------:R-:W-:Y:S01]  /*0be0*/  FADD.FTZ R18, R23, R18 ;  /* 0x0000001217127221 */ /* 0x000fe20000010000 */
[----:B------:R-:W-:Y:S02]  /*0bf0*/  IMAD.U32 R23, RZ, RZ, UR16 ;  /* 0x00000010ff177e24 */ /* 0x000fe4000f8e00ff */
[----:B-----5:R-:W-:Y:S01]  /*0c00*/  FADD.FTZ R17, R22, R17 ;  /* 0x0000001116117221 */ /* 0x020fe20000010000 */
[----:B------:R-:W-:Y:S01]  /*0c10*/  IMAD.MOV.U32 R22, RZ, RZ, R0 ;  /* 0x000000ffff167224 */ /* 0x000fe200078e0000 */
[----:B------:R-:W-:Y:S01]  /*0c20*/  USHF.L.U32 UR11, UR16, 0x2, URZ ;  /* 0x00000002100b7899 */ /* 0x000fe2000800063f */
[----:B0-----:R-:W-:Y:S01]  /*0c30*/  IMAD.WIDE R26, R23, 0x4, R26 ;  /* 0x00000004171a7825 */ /* 0x001fe200078e021a */
[----:B------:R-:W-:-:S05]  /*0c40*/  MOV R23, R5 ;  /* 0x0000000500177202 */ /* 0x000fca0000000f00 */
[----:B------:R-:W5:Y:S04]  /*0c50*/  LDG.E R24, desc[UR20][R22.64] ;  /* 0x0000001416187981 */ /* 0x000f68000c1e1900 */
[----:B------:R0:W5:Y:S04]  /*0c60*/  LDG.E R26, desc[UR20][R26.64] ;  /* 0x000000141a1a7981 */ /* 0x000168000c1e1900 */
[----:B------:R-:W5:Y:S01]  /*0c70*/  LDG.E R22, desc[UR20][R22.64+0x80] ;  /* 0x0000801416167981 */ /* 0x000f62000c1e1900 */
[----:B--2---:R-:W-:Y:S01]  /*0c80*/  FADD.FTZ R13, R28, R13 ;  /* 0x0000000d1c0d7221 */ /* 0x004fe20000010000 */
[----:B------:R-:W-:Y:S01]  /*0c90*/  MOV R28, UR14 ;  /* 0x0000000e001c7c02 */ /* 0x000fe20008000f00 */
[----:B----4-:R-:W-:Y:S01]  /*0ca0*/  FADD.FTZ R12, R15, R12 ;  /* 0x0000000c0f0c7221 */ /* 0x010fe20000010000 */
[----:B------:R-:W-:-:S02]  /*0cb0*/  IMAD.U32 R15, RZ, RZ, UR14 ;  /* 0x0000000eff0f7e24 */ /* 0x000fc4000f8e00ff */
[----:B---3--:R-:W-:-:S03]  /*0cc0*/  FADD.FTZ R3, R14, R3 ;  /* 0x000000030e037221 */ /* 0x008fc60000010000 */
[----:B------:R-:W-:Y:S01]  /*0cd0*/  LEA R14, P1, R15, R0, 0x2 ;  /* 0x000000000f0e7211 */ /* 0x000fe200078210ff */
[----:B------:R-:W-:-:S05]  /*0ce0*/  IMAD.U32 R15, RZ, RZ, UR15 ;  /* 0x0000000fff0f7e24 */ /* 0x000fca000f8e00ff */
[----:B------:R-:W-:Y:S02]  /*0cf0*/  LEA.HI.X R15, R28, R5, R15, 0x2, P1 ;  /* 0x000000051c0f7211 */ /* 0x000fe400008f140f */
[----:B------:R-:W-:-:S04]  /*0d00*/  IADD3 R28, P1, R14, UR11, RZ ;  /* 0x0000000b0e1c7c10 */ /* 0x000fc8000ff3e0ff */
[----:B------:R-:W-:Y:S01]  /*0d10*/  IADD3.X R29, R15, UR7, RZ, P1, !PT ;  /* 0x000000070f1d7c10 */ /* 0x000fe20008ffe4ff */
[----:B------:R-:W-:-:S04]  /*0d20*/  FADD.FTZ R16, R25, R16 ;  /* 0x0000001019107221 */ /* 0x000fc80000010000 */
[----:B------:R-:W2:Y:S01]  /*0d30*/  LDG.E R25, desc[UR20][R28.64] ;  /* 0x000000141c197981 */ /* 0x000ea2000c1e1900 */
[----:B------:R-:W-:-:S03]  /*0d40*/  USHF.L.U32 UR11, UR27, 0x4, URZ ;  /* 0x000000041b0b7899 */ /* 0x000fc6000800063f */
[----:B------:R1:W3:Y:S01]  /*0d50*/  LDG.E R23, desc[UR20][R28.64+0x80] ;  /* 0x000080141c177981 */ /* 0x0002e2000c1e1900 */
[----:B------:R-:W-:Y:S02]  /*0d60*/  USHF.R.S32.HI UR12, URZ, 0x1f, UR11 ;  /* 0x0000001f3f0c7899 */ /* 0x000fe4000801140b */
[----:B0-----:R-:W-:Y:S02]  /*0d70*/  MOV R27, UR11 ;  /* 0x0000000b001b7c02 */ /* 0x001fe40008000f00 */
[----:B------:R-:W-:Y:S02]  /*0d80*/  USHF.L.U64.HI UR12, UR11, 0x2, UR12 ;  /* 0x000000020b0c7899 */ /* 0x000fe4000801020c */
[----:B-1----:R-:W-:-:S04]  /*0d90*/  LEA R28, P1, R27, R14, 0x2 ;  /* 0x0000000e1b1c7211 */ /* 0x002fc800078210ff */
[----:B------:R-:W-:Y:S01]  /*0da0*/  IADD3.X R29, R15, UR12, RZ, P1, !PT ;  /* 0x0000000c0f1d7c10 */ /* 0x000fe20008ffe4ff */
[----:B------:R-:W-:-:S04]  /*0db0*/  UIMAD UR11, UR27, 0x18, URZ ;  /* 0x000000181b0b78a4 */ /* 0x000fc8000f8e023f */
[----:B------:R-:W4:Y:S01]  /*0dc0*/  LDG.E R27, desc[UR20][R28.64] ;  /* 0x000000141c1b7981 */ /* 0x000f22000c1e1900 */
[----:B-----5:R-:W-:Y:S01]  /*0dd0*/  FADD.FTZ R21, R24, R21 ;  /* 0x0000001518157221 */ /* 0x020fe20000010000 */
[----:B------:R-:W-:Y:S02]  /*0de0*/  USHF.R.S32.HI UR12, URZ, 0x1f, UR11 ;  /* 0x0000001f3f0c7899 */ /* 0x000fe4000801140b */
[----:B------:R-:W-:Y:S02]  /*0df0*/  IMAD.U32 R24, RZ, RZ, UR11 ;  /* 0x0000000bff187e24 */ /* 0x000fe4000f8e00ff */
[----:B------:R-:W-:Y:S01]  /*0e00*/  FADD.FTZ R19, R22, R19 ;  /* 0x0000001316137221 */ /* 0x000fe20000010000 */
[----:B------:R-:W-:Y:S01]  /*0e10*/  USHF.L.U64.HI UR12, UR11, 0x2, UR12 ;  /* 0x000000020b0c7899 */ /* 0x000fe2000801020c */
[----:B------:R0:W5:Y:S02]  /*0e20*/  LDG.E R22, desc[UR20][R28.64+0x80] ;  /* 0x000080141c167981 */ /* 0x000164000c1e1900 */
[----:B0-----:R-:W-:-:S04]  /*0e30*/  LEA R28, P1, R24, R14, 0x2 ;  /* 0x0000000e181c7211 */ /* 0x001fc800078210ff */
[----:B------:R-:W-:Y:S01]  /*0e40*/  IADD3.X R29, R15, UR12, RZ, P1, !PT ;  /* 0x0000000c0f1d7c10 */ /* 0x000fe20008ffe4ff */
[----:B--2---:R-:W-:-:S04]  /*0e50*/  FADD.FTZ R20, R20, R25 ;  /* 0x0000001914147221 */ /* 0x004fc80000010000 */
[----:B------:R-:W2:Y:S01]  /*0e60*/  LDG.E R25, desc[UR20][R28.64] ;  /* 0x000000141c197981 */ /* 0x000ea2000c1e1900 */
[----:B------:R-:W-:Y:S01]  /*0e70*/  USHF.L.U32 UR11, UR27, 0x5, URZ ;  /* 0x000000051b0b7899 */ /* 0x000fe2000800063f */
[----:B---3--:R-:W-:Y:S02]  /*0e80*/  FADD.FTZ R18, R18, R23 ;  /* 0x0000001712127221 */ /* 0x008fe40000010000 */
[----:B------:R0:W3:Y:S01]  /*0e90*/  LDG.E R23, desc[UR20][R28.64+0x80] ;  /* 0x000080141c177981 */ /* 0x0000e2000c1e1900 */
[----:B------:R-:W-:-:S04]  /*0ea0*/  USHF.R.S32.HI UR12, URZ, 0x1f, UR11 ;  /* 0x0000001f3f0c7899 */ /* 0x000fc8000801140b */
[----:B------:R-:W-:Y:S01]  /*0eb0*/  USHF.L.U64.HI UR12, UR11, 0x2, UR12 ;  /* 0x000000020b0c7899 */ /* 0x000fe2000801020c */
[----:B----4-:R-:W-:Y:S01]  /*0ec0*/  FADD.FTZ R4, R4, R27 ;  /* 0x0000001b04047221 */ /* 0x010fe20000010000 */
[----:B------:R-:W-:Y:S01]  /*0ed0*/  MOV R27, UR11 ;  /* 0x0000000b001b7c02 */ /* 0x000fe20008000f00 */
[----:B------:R-:W-:-:S03]  /*0ee0*/  UIMAD UR11, UR27, 0x28, URZ ;  /* 0x000000281b0b78a4 */ /* 0x000fc6000f8e023f */
[----:B0-----:R-:W-:-:S04]  /*0ef0*/  LEA R28, P1, R27, R14, 0x2 ;  /* 0x0000000e1b1c7211 */ /* 0x001fc800078210ff */
[----:B------:R-:W-:Y:S01]  /*0f00*/  IADD3.X R29, R15, UR12, RZ, P1, !PT ;  /* 0x0000000c0f1d7c10 */ /* 0x000fe20008ffe4ff */
[----:B------:R-:W-:Y:S02]  /*0f10*/  USHF.R.S32.HI UR12, URZ, 0x1f, UR11 ;  /* 0x0000001f3f0c7899 */ /* 0x000fe4000801140b */
[----:B------:R-:W-:Y:S02]  /*0f20*/  IMAD.U32 R27, RZ, RZ, UR11 ;  /* 0x0000000bff1b7e24 */ /* 0x000fe4000f8e00ff */
[----:B------:R-:W-:Y:S01]  /*0f30*/  FADD.FTZ R11, R26, R11 ;  /* 0x0000000b1a0b7221 */ /* 0x000fe20000010000 */
[----:B------:R-:W-:Y:S01]  /*0f40*/  USHF.L.U64.HI UR12, UR11, 0x2, UR12 ;  /* 0x000000020b0c7899 */ /* 0x000fe2000801020c */
[----:B------:R-:W4:Y:S04]  /*0f50*/  LDG.E R26, desc[UR20][R28.64] ;  /* 0x000000141c1a7981 */ /* 0x000f28000c1e1900 */
[----:B------:R0:W4:Y:S01]  /*0f60*/  LDG.E R24, desc[UR20][R28.64+0x80] ;  /* 0x000080141c187981 */ /* 0x000122000c1e1900 */
[----:B-----5:R-:W-:Y:S01]  /*0f70*/  FADD.FTZ R17, R17, R22 ;  /* 0x0000001611117221 */ /* 0x020fe20000010000 */
[----:B0-----:R-:W-:-:S04]  /*0f80*/  LEA R28, P1, R27, R14, 0x2 ;  /* 0x0000000e1b1c7211 */ /* 0x001fc800078210ff */
[----:B------:R-:W-:-:S05]  /*0f90*/  IADD3.X R29, R15, UR12, RZ, P1, !PT ;  /* 0x0000000c0f1d7c10 */ /* 0x000fca0008ffe4ff */
[----:B------:R-:W5:Y:S01]  /*0fa0*/  LDG.E R22, desc[UR20][R28.64] ;  /* 0x000000141c167981 */ /* 0x000f62000c1e1900 */
[----:B--2---:R-:W-:-:S03]  /*0fb0*/  FADD.FTZ R8, R8, R25 ;  /* 0x0000001908087221 */ /* 0x004fc60000010000 */
[----:B------:R0:W2:Y:S01]  /*0fc0*/  LDG.E R25, desc[UR20][R28.64+0x80] ;  /* 0x000080141c197981 */ /* 0x0000a2000c1e1900 */
[----:B------:R-:W-:Y:S01]  /*0fd0*/  UIMAD UR11, UR27, 0x30, URZ ;  /* 0x000000301b0b78a4 */ /* 0x000fe2000f8e023f */
[----:B---3--:R-:W-:-:S03]  /*0fe0*/  FADD.FTZ R16, R16, R23 ;  /* 0x0000001710107221 */ /* 0x008fc60000010000 */
[----:B------:R-:W-:Y:S02]  /*0ff0*/  USHF.R.S32.HI UR12, URZ, 0x1f, UR11 ;  /* 0x0000001f3f0c7899 */ /* 0x000fe4000801140b */
[----:B------:R-:W-:Y:S02]  /*1000*/  MOV R23, UR11 ;  /* 0x0000000b00177c02 */ /* 0x000fe40008000f00 */
[----:B------:R-:W-:Y:S02]  /*1010*/  USHF.L.U64.HI UR12, UR11, 0x2, UR12 ;  /* 0x000000020b0c7899 */ /* 0x000fe4000801020c */
[----:B0-----:R-:W-:Y:S01]  /*1020*/  LEA R28, P1, R23, R14, 0x2 ;  /* 0x0000000e171c7211 */ /* 0x001fe200078210ff */
[----:B------:R-:W-:Y:S02]  /*1030*/  USHF.R.S32.HI UR11, URZ, 0x1f, UR13 ;  /* 0x0000001f3f0b7899 */ /* 0x000fe4000801140d */
[----:B------:R-:W-:Y:S01]  /*1040*/  IMAD.U32 R27, RZ, RZ, UR13 ;  /* 0x0000000dff1b7e24 */ /* 0x000fe2000f8e00ff */
[----:B------:R-:W-:Y:S01]  /*1050*/  IADD3.X R29, R15, UR12, RZ, P1, !PT ;  /* 0x0000000c0f1d7c10 */ /* 0x000fe20008ffe4ff */
[----:B------:R-:W-:-:S04]  /*1060*/  USHF.L.U64.HI UR11, UR13, 0x2, UR11 ;  /* 0x000000020d0b7899 */ /* 0x000fc8000801020b */
[----:B------:R-:W3:Y:S01]  /*1070*/  LDG.E R23, desc[UR20][R28.64] ;  /* 0x000000141c177981 */ /* 0x000ee2000c1e1900 */
[----:B----4-:R-:W-:Y:S01]  /*1080*/  FADD.FTZ R7, R7, R26 ;  /* 0x0000001a07077221 */ /* 0x010fe20000010000 */
[----:B------:R-:W-:-:S04]  /*1090*/  LEA R26, P1, R27, R14, 0x2 ;  /* 0x0000000e1b1a7211 */ /* 0x000fc800078210ff */
[----:B------:R-:W-:Y:S01]  /*10a0*/  IADD3.X R27, R15, UR11, RZ, P1, !PT ;  /* 0x0000000b0f1b7c10 */ /* 0x000fe20008ffe4ff */
[----:B------:R-:W-:Y:S02]  /*10b0*/  FADD.FTZ R13, R13, R24 ;  /* 0x000000180d0d7221 */ /* 0x000fe40000010000 */
[----:B------:R-:W4:Y:S04]  /*10c0*/  LDG.E R24, desc[UR20][R28.64+0x80] ;  /* 0x000080141c187981 */ /* 0x000f28000c1e1900 */
[----:B------:R-:W4:Y:S01]  /*10d0*/  LDG.E R28, desc[UR20][R14.64+0x80] ;  /* 0x000080140e1c7981 */ /* 0x000f22000c1e1900 */
[----:B-----5:R-:W-:-:S03]  /*10e0*/  FADD.FTZ R9, R9, R22 ;  /* 0x0000001609097221 */ /* 0x020fc60000010000 */
[----:B------:R-:W5:Y:S01]  /*10f0*/  LDG.E R22, desc[UR20][R14.64] ;  /* 0x000000140e167981 */ /* 0x000f62000c1e1900 */
[----:B--2---:R-:W-:-:S03]  /*1100*/  FADD.FTZ R12, R12, R25 ;  /* 0x000000190c0c7221 */ /* 0x004fc60000010000 */
[----:B------:R-:W2:Y:S04]  /*1110*/  LDG.E R25, desc[UR20][R26.64] ;  /* 0x000000141a197981 */ /* 0x000ea8000c1e1900 */
[----:B------:R-:W2:Y:S01]  /*1120*/  LDG.E R26, desc[UR20][R26.64+0x80] ;  /* 0x000080141a1a7981 */ /* 0x000ea2000c1e1900 */
[----:B------:R-:W-:-:S06]  /*1130*/  UIADD3 UR4, UR4, -0x2, URZ ;  /* 0xfffffffe04047890 */ /* 0x000fcc000fffe03f */
[----:B------:R-:W-:Y:S01]  /*1140*/  ISETP.NE.AND P1, PT, RZ, UR4, PT ;  /* 0x00000004ff007c0c */ /* 0x000fe2000bf25270 */
[----:B---3--:R-:W-:Y:S01]  /*1150*/  FADD.FTZ R6, R6, R23 ;  /* 0x0000001706067221 */ /* 0x008fe20000010000 */
[----:B------:R-:W-:-:S04]  /*1160*/  MOV R23, UR17 ;  /* 0x0000001100177c02 */ /* 0x000fc80008000f00 */
[----:B------:R-:W-:-:S04]  /*1170*/  LEA R0, P2, R23, R0, 0x2 ;  /* 0x0000000017007211 */ /* 0x000fc800078410ff */
[----:B------:R-:W-:Y:S01]  /*1180*/  IADD3.X R5, R5, UR6, RZ, P2, !PT ;  /* 0x0000000605057c10 */ /* 0x000fe200097fe4ff */
[----:B----4-:R-:W-:Y:S01]  /*1190*/  FADD.FTZ R3, R3, R24 ;  /* 0x0000001803037221 */ /* 0x010fe20000010000 */
[----:B------:R-:W-:Y:S01]  /*11a0*/  FADD.FTZ R19, R19, R28 ;  /* 0x0000001c13137221 */ /* 0x000fe20000010000 */
[----:B-----5:R-:W-:Y:S01]  /*11b0*/  FADD.FTZ R21, R21, R22 ;  /* 0x0000001615157221 */ /* 0x020fe20000010000 */
[----:B--2---:R-:W-:Y:S01]  /*11c0*/  FADD.FTZ R10, R10, R25 ;  /* 0x000000190a0a7221 */ /* 0x004fe20000010000 */
[----:B------:R-:W-:Y:S01]  /*11d0*/  FADD.FTZ R11, R11, R26 ;  /* 0x0000001a0b0b7221 */ /* 0x000fe20000010000 */
[----:B------:R-:W-:Y:S06]  /*11e0*/  @P1 BRA `(.L_x_411) ;  /* 0xfffffff400c81947 */ /* 0x000fec000383ffff */
.L_x_410:
[----:B------:R-:W-:Y:S01]  /*11f0*/  IMAD.MOV.U32 R24, RZ, RZ, R0 ;  /* 0x000000ffff187224 */ /* 0x000fe200078e0000 */
[----:B------:R-:W-:Y:S01]  /*1200*/  MOV R25, R5 ;  /* 0x0000000500197202 */ /* 0x000fe20000000f00 */
[----:B------:R-:W-:Y:S06]  /*1210*/  @!P0 BRA `(.L_x_409) ;  /* 0x0000000000e08947 */ /* 0x000fec0003800000 */
[----:B------:R-:W-:-:S04]  /*1220*/  IMAD.U32 R23, RZ, RZ, UR16 ;  /* 0x00000010ff177e24 */ /* 0x000fc8000f8e00ff */
[----:B------:R-:W-:-:S05]  /*1230*/  IMAD.WIDE R22, R23, 0x4, R24 ;  /* 0x0000000417167825 */ /* 0x000fca00078e0218 */
[----:B------:R-:W2:Y:S01]  /*1240*/  LDG.E R29, desc[UR20][R22.64] ;  /* 0x00000014161d7981 */ /* 0x000ea2000c1e1900 */
[----:B------:R-:W-:-:S03]  /*1250*/  MOV R15, UR27 ;  /* 0x0000001b000f7c02 */ /* 0x000fc60008000f00 */
[----:B------:R-:W3:Y:S02]  /*1260*/  LDG.E R27, desc[UR20][R22.64+0x80] ;  /* 0x00008014161b7981 */ /* 0x000ee4000c1e1900 */
[----:B------:R-:W-:-:S05]  /*1270*/  IMAD.WIDE R14, R15, 0x20, R22 ;  /* 0x000000200f0e7825 */ /* 0x000fca00078e0216 */
[----:B------:R0:W4:Y:S01]  /*1280*/  LDG.E R5, desc[UR20][R14.64] ;  /* 0x000000140e057981 */ /* 0x000122000c1e1900 */
[----:B------:R-:W-:Y:S01]  /*1290*/  IMAD.U32 R0, RZ, RZ, UR27 ;  /* 0x0000001bff007e24 */ /* 0x000fe2000f8e00ff */
[----:B------:R-:W-:-:S03]  /*12a0*/  MOV R28, UR27 ;  /* 0x0000001b001c7c02 */ /* 0x000fc60008000f00 */
[----:B0-----:R-:W-:-:S04]  /*12b0*/  IMAD.WIDE R14, R0, 0x20, R14 ;  /* 0x00000020000e7825 */ /* 0x001fc800078e020e */
[----:B------:R-:W-:Y:S01]  /*12c0*/  IMAD.U32 R26, RZ, RZ, UR27 ;  /* 0x0000001bff1a7e24 */ /* 0x000fe2000f8e00ff */
[----:B------:R-:W5:Y:S01]  /*12d0*/  LDG.E R23, desc[UR20][R14.64] ;  /* 0x000000140e177981 */ /* 0x000f62000c1e1900 */
[----:B------:R-:W-:Y:S01]  /*12e0*/  MOV R22, UR27 ;  /* 0x0000001b00167c02 */ /* 0x000fe20008000f00 */
[----:B--2---:R-:W-:Y:S01]  /*12f0*/  FADD.FTZ R20, R20, R29 ;  /* 0x0000001d14147221 */ /* 0x004fe20000010000 */
[----:B------:R-:W-:Y:S02]  /*1300*/  IMAD.WIDE R28, R28, 0x20, R14 ;  /* 0x000000201c1c7825 */ /* 0x000fe400078e020e */
[----:B------:R-:W2:Y:S02]  /*1310*/  LDG.E R14, desc[UR20][R24.64] ;  /* 0x00000014180e7981 */ /* 0x000ea4000c1e1900 */
[----:B---3--:R-:W-:Y:S01]  /*1320*/  FADD.FTZ R18, R18, R27 ;  /* 0x0000001b12127221 */ /* 0x008fe20000010000 */
[----:B------:R-:W-:Y:S01]  /*1330*/  IMAD.WIDE R26, R26, 0x20, R28 ;  /* 0x000000201a1a7825 */ /* 0x000fe200078e021c */
[----:B------:R-:W3:Y:S03]  /*1340*/  LDG.E R0, desc[UR20][R28.64] ;  /* 0x000000141c007981 */ /* 0x000ee6000c1e1900 */
[----:B----4-:R-:W-:Y:S01]  /*1350*/  FADD.FTZ R4, R4, R5 ;  /* 0x0000000504047221 */ /* 0x010fe20000010000 */
[----:B------:R0:W4:Y:S02]  /*1360*/  LDG.E R28, desc[UR20][R26.64] ;  /* 0x000000141a1c7981 */ /* 0x000124000c1e1900 */
[----:B0-----:R-:W-:-:S05]  /*1370*/  IMAD.WIDE R26, R22, 0x20, R26 ;  /* 0x00000020161a7825 */ /* 0x001fca00078e021a */
[----:B------:R0:W2:Y:S02]  /*1380*/  LDG.E R5, desc[UR20][R26.64] ;  /* 0x000000141a057981 */ /* 0x0000a4000c1e1900 */
[----:B0-----:R-:W-:-:S05]  /*1390*/  IMAD.WIDE R26, R22, 0x20, R26 ;  /* 0x00000020161a7825 */ /* 0x001fca00078e021a */
[----:B------:R0:W2:Y:S01]  /*13a0*/  LDG.E R15, desc[UR20][R26.64] ;  /* 0x000000141a0f7981 */ /* 0x0000a2000c1e1900 */
[----:B------:R-:W-:Y:S01]  /*13b0*/  UIADD3 UR4, UR16, 0x20, UR16 ;  /* 0x0000002010047890 */ /* 0x000fe2000fffe010 */
[----:B-----5:R-:W-:-:S05]  /*13c0*/  FADD.FTZ R8, R8, R23 ;  /* 0x0000001708087221 */ /* 0x020fca0000010000 */
[----:B------:R-:W-:Y:S01]  /*13d0*/  IMAD.U32 R23, RZ, RZ, UR4 ;  /* 0x00000004ff177e24 */ /* 0x000fe2000f8e00ff */
[----:B------:R-:W-:-:S03]  /*13e0*/  MOV R29, UR16 ;  /* 0x00000010001d7c02 */ /* 0x000fc60008000f00 */
[----:B------:R-:W-:-:S04]  /*13f0*/  IMAD.WIDE R22, R23, 0x4, R24 ;  /* 0x0000000417167825 */ /* 0x000fc800078e0218 */
[----:B0-----:R-:W-:-:S04]  /*1400*/  IMAD.WIDE R26, R29, 0x4, R22 ;  /* 0x000000041d1a7825 */ /* 0x001fc800078e0216 */
[----:B---3--:R-:W-:Y:S02]  /*1410*/  FADD.FTZ R7, R7, R0 ;  /* 0x0000000007077221 */ /* 0x008fe40000010000 */
[----:B------:R0:W3:Y:S02]  /*1420*/  LDG.E R0, desc[UR20][R24.64+0x80] ;  /* 0x0000801418007981 */ /* 0x0000e4000c1e1900 */
[----:B0-----:R-:W-:Y:S02]  /*1430*/  IMAD.U32 R25, RZ, RZ, UR16 ;  /* 0x00000010ff197e24 */ /* 0x001fe4000f8e00ff */
[----:B----4-:R-:W-:Y:S02]  /*1440*/  FADD.FTZ R9, R9, R28 ;  /* 0x0000001c09097221 */ /* 0x010fe40000010000 */
[----:B------:R-:W4:Y:S01]  /*1450*/  LDG.E R28, desc[UR20][R22.64] ;  /* 0x00000014161c7981 */ /* 0x000f22000c1e1900 */
[----:B--2---:R-:W-:-:S03]  /*1460*/  FADD.FTZ R6, R6, R5 ;  /* 0x0000000506067221 */ /* 0x004fc60000010000 */
[----:B------:R0:W2:Y:S02]  /*1470*/  LDG.E R5, desc[UR20][R26.64] ;  /* 0x000000141a057981 */ /* 0x0000a4000c1e1900 */
[----:B0-----:R-:W-:-:S04]  /*1480*/  IMAD.WIDE R26, R29, 0x4, R26 ;  /* 0x000000041d1a7825 */ /* 0x001fc800078e021a */
[----:B------:R-:W-:Y:S01]  /*1490*/  FADD.FTZ R10, R10, R15 ;  /* 0x0000000f0a0a7221 */ /* 0x000fe20000010000 */
[----:B------:R-:W-:Y:S01]  /*14a0*/  MOV R15, UR16 ;  /* 0x00000010000f7c02 */ /* 0x000fe20008000f00 */
[----:B------:R-:W-:Y:S01]  /*14b0*/  FADD.FTZ R21, R21, R14 ;  /* 0x0000000e15157221 */ /* 0x000fe20000010000 */
[----:B------:R-:W-:Y:S01]  /*14c0*/  IMAD.WIDE R24, R25, 0x4, R26 ;  /* 0x0000000419187825 */ /* 0x000fe200078e021a */
[----:B------:R-:W5:Y:S03]  /*14d0*/  LDG.E R29, desc[UR20][R26.64] ;  /* 0x000000141a1d7981 */ /* 0x000f66000c1e1900 */
[C---:B------:R-:W-:Y:S01]  /*14e0*/  IMAD.WIDE R22, R15.reuse, 0x4, R24 ;  /* 0x000000040f167825 */ /* 0x040fe200078e0218 */
[----:B------:R-:W5:Y:S03]  /*14f0*/  LDG.E R27, desc[UR20][R24.64] ;  /* 0x00000014181b7981 */ /* 0x000f66000c1e1900 */
[----:B------:R-:W-:-:S02]  /*1500*/  IMAD.WIDE R14, R15, 0x4, R22 ;  /* 0x000000040f0e7825 */ /* 0x000fc400078e0216 */
[----:B------:R-:W5:Y:S04]  /*1510*/  LDG.E R22, desc[UR20][R22.64] ;  /* 0x0000001416167981 */ /* 0x000f68000c1e1900 */
[----:B------:R-:W5:Y:S01]  /*1520*/  LDG.E R14, desc[UR20][R14.64] ;  /* 0x000000140e0e7981 */ /* 0x000f62000c1e1900 */
[----:B---3--:R-:W-:Y:S01]  /*1530*/  FADD.FTZ R19, R19, R0 ;  /* 0x0000000013137221 */ /* 0x008fe20000010000 */
[----:B----4-:R-:W-:Y:S01]  /*1540*/  FADD.FTZ R17, R17, R28 ;  /* 0x0000001c11117221 */ /* 0x010fe20000010000 */
[----:B--2---:R-:W-:Y:S01]  /*1550*/  FADD.FTZ R16, R16, R5 ;  /* 0x0000000510107221 */ /* 0x004fe20000010000 */
[----:B-----5:R-:W-:Y:S01]  /*1560*/  FADD.FTZ R13, R13, R29 ;  /* 0x0000001d0d0d7221 */ /* 0x020fe20000010000 */
[----:B------:R-:W-:Y:S01]  /*1570*/  FADD.FTZ R12, R12, R27 ;  /* 0x0000001b0c0c7221 */ /* 0x000fe20000010000 */
[----:B------:R-:W-:Y:S01]  /*1580*/  FADD.FTZ R3, R3, R22 ;  /* 0x0000001603037221 */ /* 0x000fe20000010000 */
[----:B------:R-:W-:-:S07]  /*1590*/  FADD.FTZ R11, R11, R14 ;  /* 0x0000000e0b0b7221 */ /* 0x000fce0000010000 */
.L_x_409:
[----:B------:R-:W0:Y:S01]  /*15a0*/  S2R R5, SR_TID.X ;  /* 0x0000000000057919 */ /* 0x000e220000002100 */
[----:B------:R-:W-:Y:S01]  /*15b0*/  ULDC UR7, c[0x0][0x390] ;  /* 0x0000e40000077ab9 */ /* 0x000fe20000000800 */
[----:B------:R-:W1:Y:S01]  /*15c0*/  S2UR UR6, SR_CgaCtaId ;  /* 0x00000000000679c3 */ /* 0x000e620000008800 */
        /* <DEDUP_REMOVED lines=15> */
[----:B------:R-:W-:Y:S01]  /*16c0*/  UMOV UR4, 0x400 ;  /* 0x0000040000047882 */ /* 0x000fe20000000000 */
[----:B------:R-:W-:Y:S01]  /*16d0*/  FMUL.FTZ R3, R3, UR7 ;  /* 0x0000000703037c20 */ /* 0x000fe20008410000 */
[----:B------:R-:W-:Y:S01]  /*16e0*/  ULDC.64 UR12, c[0x0][0x448] ;  /* 0x00011200000c7ab9 */ /* 0x000fe20000000a00 */
[----:B------:R-:W-:Y:S01]  /*16f0*/  F2FP.BF16.F32.PACK_AB R10, R21, R14 ;  /* 0x0000000e150a723e */ /* 0x000fe200000010ff */
[----:B------:R-:W-:Y:S01]  /*1700*/  FMUL.FTZ R14, R13, UR7 ;  /* 0x000000070d0e7c20 */ /* 0x000fe20008410000 */
[----:B------:R-:W-:Y:S01]  /*1710*/  F2FP.BF16.F32.PACK_AB R13, R16, R17 ;  /* 0x00000011100d723e */ /* 0x000fe200000010ff */
[----:B------:R-:W-:Y:S01]  /*1720*/  FMUL.FTZ R16, R11, UR7 ;  /* 0x000000070b107c20 */ /* 0x000fe20008410000 */
[----:B------:R-:W-:Y:S01]  /*1730*/  BSSY B0, `(.L_x_412) ;  /* 0x0000050000007945 */ /* 0x000fe20003800000 */
[----:B-1----:R-:W-:-:S02]  /*1740*/  ULEA UR4, UR6, UR4, 0x18 ;  /* 0x0000000406047291 */ /* 0x002fc4000f8ec03f */
[----:B------:R-:W-:Y:S01]  /*1750*/  USHF.L.U32 UR6, UR5, 0x6, URZ ;  /* 0x0000000605067899 */ /* 0x000fe2000800063f */
[----:B------:R-:W-:Y:S01]  /*1760*/  F2FP.BF16.F32.PACK_AB R16, R16, R3 ;  /* 0x000000031010723e */ /* 0x000fe200000010ff */
[----:B------:R-:W-:Y:S01]  /*1770*/  IMAD.MOV.U32 R3, RZ, RZ, 0x20 ;  /* 0x00000020ff037424 */ /* 0x000fe200078e00ff */
[----:B------:R-:W-:Y:S01]  /*1780*/  UIMAD UR5, UR5, -0x40, UR8 ;  /* 0xffffffc0050578a4 */ /* 0x000fe2000f8e0208 */
[----:B0-----:R-:W-:Y:S02]  /*1790*/  SHF.R.S32.HI R6, RZ, 0x1f, R5 ;  /* 0x0000001fff067819 */ /* 0x001fe40000011405 */
[----:B------:R-:W-:Y:S02]  /*17a0*/  LEA R2, R2, UR4, 0x1 ;  /* 0x0000000402027c11 */ /* 0x000fe4000f8e08ff */
[----:B------:R-:W-:-:S03]  /*17b0*/  LEA.HI R0, R6, R5, RZ, 0x2 ;  /* 0x0000000506007211 */ /* 0x000fc600078f10ff */
[----:B------:R-:W-:Y:S01]  /*17c0*/  STS [R2], R4 ;  /* 0x0000000402007388 */ /* 0x000fe20000000800 */
[--C-:B------:R-:W-:Y:S02]  /*17d0*/  SHF.R.S32.HI R8, RZ, 0x2, R0.reuse ;  /* 0x00000002ff087819 */ /* 0x100fe40000011400 */
[----:B------:R-:W-:Y:S01]  /*17e0*/  SHF.R.S32.HI R15, RZ, 0x1f, R0 ;  /* 0x0000001fff0f7819 */ /* 0x000fe20000011400 */
[----:B------:R-:W-:Y:S03]  /*17f0*/  STS [R2+0x400], R7 ;  /* 0x0004000702007388 */ /* 0x000fe60000000800 */
[----:B------:R-:W-:Y:S01]  /*1800*/  LEA.HI R0, R15, R8, RZ, 0x3 ;  /* 0x000000080f007211 */ /* 0x000fe200078f18ff */
[----:B------:R-:W-:Y:S01]  /*1810*/  FMUL.FTZ R15, R12, UR7 ;  /* 0x000000070c0f7c20 */ /* 0x000fe20008410000 */
[----:B------:R-:W-:Y:S02]  /*1820*/  F2FP.BF16.F32.PACK_AB R12, R18, R19 ;  /* 0x00000013120c723e */ /* 0x000fe400000010ff */
[----:B------:R-:W-:-:S02]  /*1830*/  LOP3.LUT R19, R0, 0xfffffff8, RZ, 0xc0, !PT ;  /* 0xfffffff800137812 */ /* 0x000fc400078ec0ff */
[-C--:B------:R-:W-:Y:S02]  /*1840*/  LEA.HI R0, R6, R5.reuse, RZ, 0x3 ;  /* 0x0000000506007211 */ /* 0x080fe400078f18ff */
[----:B------:R-:W-:Y:S01]  /*1850*/  F2FP.BF16.F32.PACK_AB R14, R15, R14 ;  /* 0x0000000e0f0e723e */ /* 0x000fe200000010ff */
[----:B------:R-:W-:Y:S01]  /*1860*/  IMAD.IADD R19, R8, 0x1, -R19 ;  /* 0x0000000108137824 */ /* 0x000fe200078e0a13 */
[----:B------:R-:W-:Y:S02]  /*1870*/  LOP3.LUT R8, R0, 0x1ffffff8, RZ, 0xc0, !PT ;  /* 0x1ffffff800087812 */ /* 0x000fe400078ec0ff */
[----:B------:R-:W-:Y:S02]  /*1880*/  SHF.R.S32.HI R0, RZ, 0x3, R0 ;  /* 0x00000003ff007819 */ /* 0x000fe40000011400 */
[----:B------:R-:W-:Y:S02]  /*1890*/  IADD3 R8, -R8, R5, RZ ;  /* 0x0000000508087210 */ /* 0x000fe40007ffe1ff */
[----:B------:R-:W-:Y:S01]  /*18a0*/  R2P PR, R19, 0x6 ;  /* 0x0000000613007804 */ /* 0x000fe20000000000 */
[----:B------:R-:W-:Y:S01]  /*18b0*/  IMAD.SHL.U32 R15, R0, 0x40, RZ ;  /* 0x00000040000f7824 */ /* 0x000fe200078e00ff */
[----:B------:R-:W-:-:S02]  /*18c0*/  SHF.L.U32 R8, R8, 0x3, RZ ;  /* 0x0000000308087819 */ /* 0x000fc400000006ff */
[----:B------:R-:W-:Y:S02]  /*18d0*/  LEA.HI R5, R6, R5, RZ, 0x6 ;  /* 0x0000000506057211 */ /* 0x000fe400078f30ff */
[----:B------:R-:W-:Y:S02]  /*18e0*/  LOP3.LUT R15, R15, 0x1c0, RZ, 0xc0, !PT ;  /* 0x000001c00f0f7812 */ /* 0x000fe400078ec0ff */
[----:B------:R-:W-:Y:S01]  /*18f0*/  SEL R3, R3, 0xffffffe0, !P1 ;  /* 0xffffffe003037807 */ /* 0x000fe20004800000 */
[----:B------:R-:W-:Y:S01]  /*1900*/  IMAD.SHL.U32 R5, R5, 0x8, RZ ;  /* 0x0000000805057824 */ /* 0x000fe200078e00ff */
[----:B------:R-:W-:Y:S02]  /*1910*/  LOP3.LUT R11, R15, 0x38, R8, 0xf8, !PT ;  /* 0x000000380f0b7812 */ /* 0x000fe400078ef808 */
[----:B------:R-:W-:-:S04]  /*1920*/  SHF.R.U32.HI R18, RZ, 0x3, R15 ;  /* 0x00000003ff127819 */ /* 0x000fc8000001160f */
[----:B------:R-:W-:Y:S02]  /*1930*/  LOP3.LUT R6, R11, R18, RZ, 0x3c, !PT ;  /* 0x000000120b067212 */ /* 0x000fe400078e3cff */
[C---:B------:R-:W-:Y:S01]  /*1940*/  IADD3 R18, R2.reuse, 0x40, RZ ;  /* 0x0000004002127810 */ /* 0x040fe20007ffe0ff */
[C---:B------:R-:W-:Y:S01]  /*1950*/  @P2 VIADD R18, R2.reuse, 0xffffffc0 ;  /* 0xffffffc002122836 */ /* 0x040fe20000000000 */
[----:B------:R-:W-:Y:S02]  /*1960*/  IADD3 R11, R2, R3, RZ ;  /* 0x00000003020b7210 */ /* 0x000fe40007ffe0ff */
[----:B------:R-:W-:Y:S02]  /*1970*/  LOP3.LUT R5, R6, 0xfffffe00, R5, 0xf8, !PT ;  /* 0xfffffe0006057812 */ /* 0x000fe400078ef805 */
[----:B------:R-:W-:Y:S01]  /*1980*/  IADD3 R15, R3, R18, RZ ;  /* 0x00000012030f7210 */ /* 0x000fe20007ffe0ff */
[----:B------:R0:W-:Y:S01]  /*1990*/  STS [R11], R9 ;  /* 0x000000090b007388 */ /* 0x0001e20000000800 */
[----:B------:R-:W-:Y:S01]  /*19a0*/  LEA R19, R5, UR4, 0x1 ;  /* 0x0000000405137c11 */ /* 0x000fe2000f8e08ff */
[----:B------:R-:W-:Y:S01]  /*19b0*/  USHF.R.S32.HI UR4, URZ, 0x1f, UR6 ;  /* 0x0000001f3f047899 */ /* 0x000fe20008011406 */
[----:B------:R-:W-:Y:S01]  /*19c0*/  IMAD.U32 R3, RZ, RZ, UR12 ;  /* 0x0000000cff037e24 */ /* 0x000fe2000f8e00ff */
[----:B------:R-:W-:Y:S02]  /*19d0*/  STS [R11+0x400], R10 ;  /* 0x0004000a0b007388 */ /* 0x000fe40000000800 */
[----:B------:R-:W-:-:S02]  /*19e0*/  UIMAD UR4, UR4, UR12, URZ ;  /* 0x0000000c040472a4 */ /* 0x000fc4000f8e023f */
[----:B------:R-:W-:Y:S01]  /*19f0*/  STS [R18], R12 ;  /* 0x0000000c12007388 */ /* 0x000fe20000000800 */
[--C-:B0-----:R-:W-:Y:S01]  /*1a00*/  SHF.R.S32.HI R9, RZ, 0x1f, R8.reuse ;  /* 0x0000001fff097819 */ /* 0x101fe20000011408 */
[----:B------:R-:W-:Y:S02]  /*1a10*/  UIMAD UR4, UR6, UR13, UR4 ;  /* 0x0000000d060472a4 */ /* 0x000fe4000f8e0204 */
[----:B------:R0:W-:Y:S01]  /*1a20*/  STS [R18+0x400], R13 ;  /* 0x0004000d12007388 */ /* 0x0001e20000000800 */
[----:B------:R-:W-:-:S03]  /*1a30*/  IMAD.WIDE.U32 R2, R3, UR6, R8 ;  /* 0x0000000603027c25 */ /* 0x000fc6000f8e0008 */
[----:B------:R1:W-:Y:S01]  /*1a40*/  STS [R15], R14 ;  /* 0x0000000e0f007388 */ /* 0x0003e20000000800 */
[----:B------:R-:W-:Y:S01]  /*1a50*/  ULDC UR6, c[0x0][0x2d0] ;  /* 0x0000b40000067ab9 */ /* 0x000fe20000000800 */
[----:B------:R-:W-:Y:S02]  /*1a60*/  MOV R9, UR4 ;  /* 0x0000000400097c02 */ /* 0x000fe40008000f00 */
[----:B------:R1:W-:Y:S01]  /*1a70*/  STS [R15+0x400], R16 ;  /* 0x000400100f007388 */ /* 0x0003e20000000800 */
[----:B------:R-:W-:Y:S01]  /*1a80*/  BAR.SYNC.DEFER_BLOCKING 0x0 ;  /* 0x0000000000007b1d */ /* 0x000fe20000010000 */
[----:B------:R-:W-:Y:S01]  /*1a90*/  ISETP.GE.AND P0, PT, R8, UR6, PT ;  /* 0x0000000608007c0c */ /* 0x000fe2000bf06270 */
[----:B------:R-:W-:Y:S01]  /*1aa0*/  VIADD R8, R0, 0x20 ;  /* 0x0000002000087836 */ /* 0x000fe20000000000 */
[----:B------:R-:W-:Y:S01]  /*1ab0*/  IADD3 R2, P1, R2, UR10, RZ ;  /* 0x0000000a02027c10 */ /* 0x000fe2000ff3e0ff */
[----:B------:R-:W-:Y:S01]  /*1ac0*/  USHF.R.S32.HI UR6, URZ, 0x1f, UR25 ;  /* 0x0000001f3f067899 */ /* 0x000fe20008011419 */
[----:B0-----:R-:W-:Y:S01]  /*1ad0*/  SHF.R.S32.HI R18, RZ, 0x1f, R0 ;  /* 0x0000001fff127819 */ /* 0x001fe20000011400 */
[----:B------:R-:W-:Y:S01]  /*1ae0*/  ULDC.64 UR10, c[0x0][0x460] ;  /* 0x00011800000a7ab9 */ /* 0x000fe20000000a00 */
[----:B------:R-:W-:Y:S01]  /*1af0*/  IADD3.X R3, R3, UR9, R9, P1, !PT ;  /* 0x0000000903037c10 */ /* 0x000fe20008ffe409 */
[----:B------:R-:W-:Y:S01]  /*1b00*/  UIMAD UR4, UR6, UR10, URZ ;  /* 0x0000000a060472a4 */ /* 0x000fe2000f8e023f */
[----:B------:R-:W-:-:S02]  /*1b10*/  ISETP.GE.OR P1, PT, R8, UR5, P0 ;  /* 0x0000000508007c0c */ /* 0x000fc40008726670 */
[----:B------:R-:W-:Y:S01]  /*1b20*/  ISETP.GE.OR P0, PT, R0, UR5, P0 ;  /* 0x0000000500007c0c */ /* 0x000fe20008706670 */
[----:B------:R-:W-:Y:S01]  /*1b30*/  UIMAD UR4, UR25, UR11, UR4 ;  /* 0x0000000b190472a4 */ /* 0x000fe2000f8e0204 */
[----:B------:R-:W-:-:S05]  /*1b40*/  MOV R9, UR10 ;  /* 0x0000000a00097c02 */ /* 0x000fca0008000f00 */
[----:B------:R-:W-:-:S04]  /*1b50*/  IMAD.WIDE.U32 R2, R9, UR25, R2 ;  /* 0x0000001909027c25 */ /* 0x000fc8000f8e0002 */
[----:B------:R-:W-:Y:S01]  /*1b60*/  VIADD R13, R3, UR4 ;  /* 0x00000004030d7c36 */ /* 0x000fe20008000000 */
[----:B------:R1:W0:Y:S01]  /*1b70*/  LDS.128 R4, [R19+0x1000] ;  /* 0x0010000013047984 */ /* 0x0002220000000c00 */
[----:B------:R-:W-:Y:S05]  /*1b80*/  @P0 BRA `(.L_x_413) ;  /* 0x0000000000280947 */ /* 0x000fea0003800000 */
[----:B------:R-:W2:Y:S01]  /*1b90*/  LDS.128 R8, [R19] ;  /* 0x0000000013087984 */ /* 0x000ea20000000c00 */
[----:B------:R-:W-:Y:S01]  /*1ba0*/  MOV R12, R2 ;  /* 0x00000002000c7202 */ /* 0x000fe20000000f00 */
[----:B------:R-:W-:Y:S01]  /*1bb0*/  IMAD R17, R18, UR12, RZ ;  /* 0x0000000c12117c24 */ /* 0x000fe2000f8e02ff */
[----:B------:R-:W-:-:S03]  /*1bc0*/  ULDC.64 UR6, c[0x0][0x3e8] ;  /* 0x0000fa0000067ab9 */ /* 0x000fc60000000a00 */
[----:B-1----:R-:W-:-:S04]  /*1bd0*/  IMAD.WIDE.U32 R14, R0, UR12, R12 ;  /* 0x0000000c000e7c25 */ /* 0x002fc8000f8e000c */
[----:B------:R-:W-:Y:S01]  /*1be0*/  IMAD R17, R0, UR13, R17 ;  /* 0x0000000d00117c24 */ /* 0x000fe2000f8e0211 */
[----:B------:R-:W-:-:S03]  /*1bf0*/  LEA R16, P0, R14, UR6, 0x1 ;  /* 0x000000060e107c11 */ /* 0x000fc6000f8008ff */
[----:B------:R-:W-:-:S05]  /*1c00*/  IMAD.IADD R15, R15, 0x1, R17 ;  /* 0x000000010f0f7824 */ /* 0x000fca00078e0211 */
[----:B------:R-:W-:-:S05]  /*1c10*/  LEA.HI.X R17, R14, UR7, R15, 0x1, P0 ;  /* 0x000000070e117c11 */ /* 0x000fca00080f0c0f */
[----:B--2---:R2:W-:Y:S02]  /*1c20*/  STG.E.128 desc[UR20][R16.64], R8 ;  /* 0x0000000810007986 */ /* 0x0045e4000c101d14 */
.L_x_413:
[----:B------:R-:W-:Y:S05]  /*1c30*/  BSYNC B0 ;  /* 0x0000000000007941 */ /* 0x000fea0003800000 */
.L_x_412:
[----:B------:R-:W-:Y:S05]  /*1c40*/  @P1 EXIT ;  /* 0x000000000000194d */ /* 0x000fea0003800000 */
[----:B--2---:R-:W-:Y:S01]  /*1c50*/  IADD3 R9, P0, R0, 0x20, RZ ;  /* 0x0000002000097810 */ /* 0x004fe20007f1e0ff */
[----:B------:R-:W-:Y:S01]  /*1c60*/  IMAD.MOV.U32 R3, RZ, RZ, R13 ;  /* 0x000000ffff037224 */ /* 0x000fe200078e000d */
[----:B------:R-:W-:Y:S02]  /*1c70*/  ULDC.64 UR4, c[0x0][0x3e8] ;  /* 0x0000fa0000047ab9 */ /* 0x000fe40000000a00 */
[----:B------:R-:W-:Y:S01]  /*1c80*/  IADD3.X R0, RZ, R18, RZ, P0, !PT ;  /* 0x00000012ff007210 */ /* 0x000fe200007fe4ff */
[----:B------:R-:W-:-:S04]  /*1c90*/  IMAD.WIDE.U32 R2, R9, UR12, R2 ;  /* 0x0000000c09027c25 */ /* 0x000fc8000f8e0002 */
[----:B------:R-:W-:Y:S01]  /*1ca0*/  IMAD R0, R0, UR12, RZ ;  /* 0x0000000c00007c24 */ /* 0x000fe2000f8e02ff */
[----:B------:R-:W-:-:S03]  /*1cb0*/  LEA R8, P0, R2, UR4, 0x1 ;  /* 0x0000000402087c11 */ /* 0x000fc6000f8008ff */
[----:B------:R-:W-:-:S05]  /*1cc0*/  IMAD R9, R9, UR13, R0 ;  /* 0x0000000d09097c24 */ /* 0x000fca000f8e0200 */
[----:B------:R-:W-:-:S04]  /*1cd0*/  IADD3 R3, R3, R9, RZ ;  /* 0x0000000903037210 */ /* 0x000fc80007ffe0ff */
[----:B------:R-:W-:-:S05]  /*1ce0*/  LEA.HI.X R9, R2, UR5, R3, 0x1, P0 ;  /* 0x0000000502097c11 */ /* 0x000fca00080f0c03 */
[----:B0-----:R-:W-:Y:S01]  /*1cf0*/  STG.E.128 desc[UR20][R8.64], R4 ;  /* 0x0000000408007986 */ /* 0x001fe2000c101d14 */
[----:B------:R-:W-:Y:S05]  /*1d00*/  EXIT ;  /* 0x000000000000794d */ /* 0x000fea0003800000 */
.L_x_414:
        /* <DEDUP_REMOVED lines=15> */
.L_x_1263:


//--------------------- .text._ZN5flash44flash_bwd_dq_dk_dv_loop_seqk_parallel_kernelI23Flash_bwd_kernel_traitsILi64ELi64ELi128ELi8ELi2ELi4ELi4ELb1ELb0EN7cutlass10bfloat16_tE19Flash_kernel_traitsILi64ELi64ELi128ELi8ES3_EELb1ELb1ELb0ELb0ELb0ELb0ELb0EEEvNS_16Flash_bwd_paramsE --------------------------
	.section	.text._ZN5flash44flash_bwd_dq_dk_dv_loop_seqk_parallel_kernelI23Flash_bwd_kernel_traitsILi64ELi64ELi128ELi8ELi2ELi4ELi4ELb1ELb0EN7cutlass10bfloat16_tE19Flash_kernel_traitsILi64ELi64ELi128ELi8ES3_EELb1ELb1ELb0ELb0ELb0ELb0ELb0EEEvNS_16Flash_bwd_paramsE,"ax",@progbits
	.align	128
        .global         _ZN5flash44flash_bwd_dq_dk_dv_loop_seqk_parallel_kernelI23Flash_bwd_kernel_traitsILi64ELi64ELi128ELi8ELi2ELi4ELi4ELb1ELb0EN7cutlass10bfloat16_tE19Flash_kernel_traitsILi64ELi64ELi128ELi8ES3_EELb1ELb1ELb0ELb0ELb0ELb0ELb0EEEvNS_16Flash_bwd_paramsE
        .type           _ZN5flash44flash_bwd_dq_dk_dv_loop_seqk_parallel_kernelI23Flash_bwd_kernel_traitsILi64ELi64ELi128ELi8ELi2ELi4ELi4ELb1ELb0EN7cutlass10bfloat16_tE19Flash_kernel_traitsILi64ELi64ELi128ELi8ES3_EELb1ELb1ELb0ELb0ELb0ELb0ELb0EEEvNS_16Flash_bwd_paramsE,@function
        .size           _ZN5flash44flash_bwd_dq_dk_dv_loop_seqk_parallel_kernelI23Flash_bwd_kernel_traitsILi64ELi64ELi128ELi8ELi2ELi4ELi4ELb1ELb0EN7cutlass10bfloat16_tE19Flash_kernel_traitsILi64ELi64ELi128ELi8ES3_EELb1ELb1ELb0ELb0ELb0ELb0ELb0EEEvNS_16Flash_bwd_paramsE,(.L_x_1264 - _ZN5flash44flash_bwd_dq_dk_dv_loop_seqk_parallel_kernelI23Flash_bwd_kernel_traitsILi64ELi64ELi128ELi8ELi2ELi4ELi4ELb1ELb0EN7cutlass10bfloat16_tE19Flash_kernel_traitsILi64ELi64ELi128ELi8ES3_EELb1ELb1ELb0ELb0ELb0ELb0ELb0EEEvNS_16Flash_bwd_paramsE)
        .other          _ZN5flash44flash_bwd_dq_dk_dv_loop_seqk_parallel_kernelI23Flash_bwd_kernel_traitsILi64ELi64ELi128ELi8ELi2ELi4ELi4ELb1ELb0EN7cutlass10bfloat16_tE19Flash_kernel_traitsILi64ELi64ELi128ELi8ES3_EELb1ELb1ELb0ELb0ELb0ELb0ELb0EEEvNS_16Flash_bwd_paramsE,@"STO_CUDA_ENTRY STV_DEFAULT"
_ZN5flash44flash_bwd_dq_dk_dv_loop_seqk_parallel_kernelI23Flash_bwd_kernel_traitsILi64ELi64ELi128ELi8ELi2ELi4ELi4ELb1ELb0EN7cutlass10bfloat16_tE19Flash_kernel_traitsILi64ELi64ELi128ELi8ES3_EELb1ELb1ELb0ELb0ELb0ELb0ELb0EEEvNS_16Flash_bwd_paramsE:
.text._ZN5flash44flash_bwd_dq_dk_dv_loop_seqk_parallel_kernelI23Flash_bwd_kernel_traitsILi64ELi64ELi128ELi8ELi2ELi4ELi4ELb1ELb0EN7cutlass10bfloat16_tE19Flash_kernel_traitsILi64ELi64ELi128ELi8ES3_EELb1ELb1ELb0ELb0ELb0ELb0ELb0EEEvNS_16Flash_bwd_paramsE:
        /* <DEDUP_REMOVED lines=11> */
[----:B------:R-:W2:Y:S01]  /*00b0*/  S2UR UR6, SR_CgaCtaId ;  /* 0x00000000000679c3 */ /* 0x000ea20000008800 */
[----:B------:R-:W-:Y:S01]  /*00c0*/  UMOV UR4, 0x400 ;  /* 0x0000040000047882 */ /* 0x000fe20000000000 */
[----:B------:R-:W-:Y:S01]  /*00d0*/  IMAD.MOV.U32 R193, RZ, RZ, -0x10 ;  /* 0xfffffff0ffc17424 */ /* 0x000fe200078e00ff */
[----:B------:R-:W-:Y:S01]  /*00e0*/  ULDC.64 UR14, c[0x0][0x208] ;  /* 0x00008200000e7ab9 */ /* 0x000fe20000000a00 */
[----:B------:R-:W-:Y:S01]  /*00f0*/  ULDC.64 UR12, c[0x0][0x300] ;  /* 0x0000c000000c7ab9 */ /* 0x000fe20000000a00 */
[----:B--2---:R-:W-:-:S04]  /*0100*/  ULEA UR6, UR6, UR4, 0x18 ;  /* 0x0000000406067291 */ /* 0x004fc8000f8ec03f */
[----:B------:R-:W-:Y:S02]  /*0110*/  UIADD3 UR4, UR6, 0x6000, URZ ;  /* 0x0000600006047890 */ /* 0x000fe4000fffe03f */
[----:B------:R-:W-:Y:S01]  /*0120*/  UIADD3 UR5, UR6, 0xa000, URZ ;  /* 0x0000a00006057890 */ /* 0x000fe2000fffe03f */
[----:B-1----:R-:W-:-:S04]  /*0130*/  SHF.R.S32.HI R4, RZ, 0x1f, R11 ;  /* 0x0000001fff047819 */ /* 0x002fc8000001140b */
[CC--:B------:R-:W-:Y:S02]  /*0140*/  LEA.HI R2, R4.reuse, R11.reuse, RZ, 0x5 ;  /* 0x0000000b04027211 */ /* 0x0c0fe400078f28ff */
[CC--:B------:R-:W-:Y:S02]  /*0150*/  LEA.HI R13, R4.reuse, R11.reuse, RZ, 0x3 ;  /* 0x0000000b040d7211 */ /* 0x0c0fe400078f18ff */
[-C--:B------:R-:W-:Y:S02]  /*0160*/  LEA.HI R0, R4, R11.reuse, RZ, 0x2 ;  /* 0x0000000b04007211 */ /* 0x080fe400078f10ff */
[----:B------:R-:W-:Y:S02]  /*0170*/  LOP3.LUT R5, R2, 0xffffffe0, RZ, 0xc0, !PT ;  /* 0xffffffe002057812 */ /* 0x000fe400078ec0ff */
[----:B------:R-:W-:Y:S02]  /*0180*/  LOP3.LUT R6, R13, 0xfffffff8, RZ, 0xc0, !PT ;  /* 0xfffffff80d067812 */ /* 0x000fe400078ec0ff */
[CC--:B------:R-:W-:Y:S01]  /*0190*/  LEA.HI R248, R4.reuse, R11.reuse, RZ, 0x6 ;  /* 0x0000000b04f87211 */ /* 0x0c0fe200078f30ff */
[C---:B------:R-:W-:Y:S01]  /*01a0*/  IMAD.IADD R12, R11.reuse, 0x1, -R5 ;  /* 0x000000010b0c7824 */ /* 0x040fe200078e0a05 */
[CC--:B------:R-:W-:Y:S01]  /*01b0*/  LEA.HI R3, R4.reuse, R11.reuse, RZ, 0x4 ;  /* 0x0000000b04037211 */ /* 0x0c0fe200078f20ff */
[----:B------:R-:W-:Y:S01]  /*01c0*/  IMAD.IADD R5, R11, 0x1, -R6 ;  /* 0x000000010b057824 */ /* 0x000fe200078e0a06 */
[----:B------:R-:W-:-:S02]  /*01d0*/  LEA.HI R15, R4, R11, RZ, 0x7 ;  /* 0x0000000b040f7211 */ /* 0x000fc400078f38ff */
[----:B------:R-:W-:Y:S01]  /*01e0*/  LOP3.LUT R4, R0, 0x7ffffffc, RZ, 0xc0, !PT ;  /* 0x7ffffffc00047812 */ /* 0x000fe200078ec0ff */
[----:B------:R-:W-:Y:S01]  /*01f0*/  IMAD.SHL.U32 R208, R5, 0x8, RZ ;  /* 0x0000000805d07824 */ /* 0x000fe200078e00ff */
[--C-:B------:R-:W-:Y:S02]  /*0200*/  SHF.R.S32.HI R8, RZ, 0x2, R0.reuse ;  /* 0x00000002ff087819 */ /* 0x100fe40000011400 */
[----:B------:R-:W-:Y:S01]  /*0210*/  SHF.R.S32.HI R6, RZ, 0x1f, R0 ;  /* 0x0000001fff067819 */ /* 0x000fe20000011400 */
[----:B------:R-:W-:Y:S01]  /*0220*/  IMAD.IADD R16, R11, 0x1, -R4 ;  /* 0x000000010b107824 */ /* 0x000fe200078e0a04 */
[--C-:B------:R-:W-:Y:S02]  /*0230*/  SHF.R.S32.HI R0, RZ, 0x5, R2.reuse ;  /* 0x00000005ff007819 */ /* 0x100fe40000011402 */
[----:B------:R-:W-:Y:S02]  /*0240*/  SHF.R.S32.HI R4, RZ, 0x1f, R2 ;  /* 0x0000001fff047819 */ /* 0x000fe40000011402 */
[----:B------:R-:W-:-:S02]  /*0250*/  LOP3.LUT R7, R3, 0xfffffff0, RZ, 0xc0, !PT ;  /* 0xfffffff003077812 */ /* 0x000fc400078ec0ff */
[-C--:B------:R-:W-:Y:S02]  /*0260*/  LEA.HI R9, R2, R0.reuse, RZ, 0x1 ;  /* 0x0000000002097211 */ /* 0x080fe400078f08ff */
[----:B------:R-:W-:Y:S01]  /*0270*/  SHF.R.S32.HI R220, RZ, 0x3, R13 ;  /* 0x00000003ffdc7819 */ /* 0x000fe2000001140d */
[----:B------:R-:W-:Y:S01]  /*0280*/  IMAD.IADD R11, R11, 0x1, -R7 ;  /* 0x000000010b0b7824 */ /* 0x000fe200078e0a07 */
[----:B------:R-:W-:Y:S02]  /*0290*/  LEA.HI R2, R4, R0, RZ, 0x2 ;  /* 0x0000000004027211 */ /* 0x000fe400078f10ff */
[----:B------:R-:W-:Y:S01]  /*02a0*/  SHF.R.S32.HI R7, RZ, 0x4, R3 ;  /* 0x00000004ff077819 */ /* 0x000fe20000011403 */
[----:B------:R-:W-:Y:S01]  /*02b0*/  IMAD.SHL.U32 R10, R220, 0x40, RZ ;  /* 0x00000040dc0a7824 */ /* 0x000fe200078e00ff */
[----:B------:R-:W-:Y:S02]  /*02c0*/  LEA.HI R4, R6, R8, RZ, 0x3 ;  /* 0x0000000806047211 */ /* 0x000fe400078f18ff */
[----:B------:R-:W-:-:S02]  /*02d0*/  LOP3.LUT R9, R9, 0xfffffffe, RZ, 0xc0, !PT ;  /* 0xfffffffe09097812 */ /* 0x000fc400078ec0ff */
[----:B------:R-:W-:Y:S02]  /*02e0*/  LOP3.LUT R2, R2, 0xfffffffc, RZ, 0xc0, !PT ;  /* 0xfffffffc02027812 */ /* 0x000fe400078ec0ff */
[----:B------:R-:W-:Y:S01]  /*02f0*/  LEA.HI R6, R3, R7, RZ, 0x1 ;  /* 0x0000000703067211 */ /* 0x000fe200078f08ff */
[----:B------:R-:W-:Y:S01]  /*0300*/  IMAD.IADD R250, R0, 0x1, -R9 ;  /* 0x0000000100fa7824 */ /* 0x000fe200078e0a09 */
[----:B------:R-:W-:Y:S01]  /*0310*/  LOP3.LUT R3, R4, 0xfffffff8, RZ, 0xc0, !PT ;  /* 0xfffffff804037812 */ /* 0x000fe200078ec0ff */
[----:B------:R-:W-:Y:S01]  /*0320*/  IMAD.IADD R167, R0, 0x1, -R2 ;  /* 0x0000000100a77824 */ /* 0x000fe200078e0a02 */
[----:B------:R-:W-:Y:S01]  /*0330*/  LOP3.LUT R0, R10, 0x1c0, RZ, 0xc0, !PT ;  /* 0x000001c00a007812 */ /* 0x000fe200078ec0ff */
[----:B------:R-:W-:Y:S01]  /*0340*/  IMAD.SHL.U32 R9, R16, 0x2, RZ ;  /* 0x0000000210097824 */ /* 0x000fe200078e00ff */
[----:B------:R-:W-:Y:S01]  /*0350*/  LOP3.LUT R4, R6, 0xfffffffe, RZ, 0xc0, !PT ;  /* 0xfffffffe06047812 */ /* 0x000fe200078ec0ff */
[----:B------:R-:W-:Y:S01]  /*0360*/  IMAD.IADD R8, R8, 0x1, -R3 ;  /* 0x0000000108087824 */ /* 0x000fe200078e0a03 */
[----:B------:R-:W-:-:S02]  /*0370*/  SHF.R.U32.HI R3, RZ, 0x3, R0 ;  /* 0x00000003ff037819 */ /* 0x000fc40000011600 */
[----:B------:R-:W-:Y:S01]  /*0380*/  LOP3.LUT R2, R0, 0x38, R208, 0xf8, !PT ;  /* 0x0000003800027812 */ /* 0x000fe200078ef8d0 */
[----:B------:R-:W-:Y:S01]  /*0390*/  IMAD.SHL.U32 R0, R5, 0x40, RZ ;  /* 0x0000004005007824 */ /* 0x000fe200078e00ff */
[----:B------:R-:W-:Y:S01]  /*03a0*/  SHF.R.S32.HI R248, RZ, 0x6, R248 ;  /* 0x00000006fff87819 */ /* 0x000fe200000114f8 */
[----:B------:R-:W-:Y:S01]  /*03b0*/  IMAD.IADD R14, R7, 0x1, -R4 ;  /* 0x00000001070e7824 */ /* 0x000fe200078e0a04 */
[----:B------:R-:W-:Y:S01]  /*03c0*/  LOP3.LUT R249, R2, R3, RZ, 0x3c, !PT ;  /* 0x0000000302f97212 */ /* 0x000fe200078e3cff */
[----:B------:R-:W-:Y:S01]  /*03d0*/  IMAD.SHL.U32 R2, R167, 0x10, RZ ;  /* 0x00000010a7027824 */ /* 0x000fe200078e00ff */
[----:B------:R-:W-:Y:S02]  /*03e0*/  SHF.R.S32.HI R4, RZ, 0x1f, R12 ;  /* 0x0000001fff047819 */ /* 0x000fe4000001140c */
[----:B------:R-:W-:Y:S01]  /*03f0*/  LOP3.LUT R0, R0, 0x1c0, RZ, 0xc0, !PT ;  /* 0x000001c000007812 */ /* 0x000fe200078ec0ff */
[----:B------:R-:W-:Y:S01]  /*0400*/  IMAD R249, R248, 0x200, R249 ;  /* 0x00000200f8f97824 */ /* 0x000fe200078e02f9 */
[----:B------:R-:W-:-:S02]  /*0410*/  SHF.R.S32.HI R3, RZ, 0x1f, R11 ;  /* 0x0000001fff037819 */ /* 0x000fc4000001140b */
[----:B------:R-:W-:Y:S02]  /*0420*/  LEA.HI R213, R4, R12, RZ, 0x2 ;  /* 0x0000000c04d57211 */ /* 0x000fe400078f10ff */
[C-C-:B------:R-:W-:Y:S02]  /*0430*/  LOP3.LUT R170, R0.reuse, 0x8, R13.reuse, 0xf8, !PT ;  /* 0x0000000800aa7812 */ /* 0x140fe400078ef80d */
[----:B------:R-:W-:Y:S02]  /*0440*/  LOP3.LUT R4, R0, 0x30, R2, 0xf8, !PT ;  /* 0x0000003000047812 */ /* 0x000fe400078ef802 */
[----:B------:R-:W-:Y:S01]  /*0450*/  LEA.HI R12, R3, R11, RZ, 0x3 ;  /* 0x0000000b030c7211 */ /* 0x000fe200078f18ff */
[----:B------:R-:W-:Y:S01]  /*0460*/  IMAD.SHL.U32 R3, R14, 0x200, RZ ;  /* 0x000002000e037824 */ /* 0x000fe200078e00ff */
[----:B------:R-:W-:Y:S02]  /*0470*/  SHF.R.U32.HI R0, RZ, 0x3, R0 ;  /* 0x00000003ff007819 */ /* 0x000fe40000011600 */
[----:B------:R-:W-:Y:S01]  /*0480*/  LOP3.LUT R4, R4, 0x8, R13, 0xf8, !PT ;  /* 0x0000000804047812 */ /* 0x000fe200078ef80d */
[----:B------:R-:W-:Y:S01]  /*0490*/  IMAD R2, R248, 0x800, R3 ;  /* 0x00000800f8027824 */ /* 0x000fe200078e0203 */
[----:B------:R-:W-:-:S02]  /*04a0*/  LOP3.LUT R170, R170, R0, RZ, 0x3c, !PT ;  /* 0x00000000aaaa7212 */ /* 0x000fc400078e3cff */
[C---:B------:R-:W-:Y:S02]  /*04b0*/  LOP3.LUT P4, RZ, R5.reuse, 0x2, RZ, 0xc0, !PT ;  /* 0x0000000205ff7812 */ /* 0x040fe4000788c0ff */
[----:B------:R-:W-:Y:S01]  /*04c0*/  LOP3.LUT P3, RZ, R5, 0x4, RZ, 0xc0, !PT ;  /* 0x0000000405ff7812 */ /* 0x000fe2000786c0ff */
[----:B------:R-:W-:Y:S01]  /*04d0*/  IMAD.IADD R170, R2, 0x1, R170 ;  /* 0x0000000102aa7824 */ /* 0x000fe200078e02aa */
[----:B------:R-:W-:Y:S02]  /*04e0*/  LOP3.LUT R6, R12, 0xfffffff8, RZ, 0xc0, !PT ;  /* 0xfffffff80c067812 */ /* 0x000fe400078ec0ff */
[----:B------:R-:W-:Y:S02]  /*04f0*/  SHF.R.S32.HI R2, RZ, 0x7, R15 ;  /* 0x00000007ff027819 */ /* 0x000fe4000001140f */
[C---:B------:R-:W-:Y:S01]  /*0500*/  LOP3.LUT R5, R8.reuse, 0x1, RZ, 0xc0, !PT ;  /* 0x0000000108057812 */ /* 0x040fe200078ec0ff */
[----:B------:R-:W-:Y:S01]  /*0510*/  IMAD.IADD R7, R11, 0x1, -R6 ;  /* 0x000000010b077824 */ /* 0x000fe200078e0a06 */
[----:B------:R-:W-:Y:S01]  /*0520*/  LOP3.LUT R3, R3, R4, R0, 0xf6, !PT ;  /* 0x0000000403037212 */ /* 0x000fe200078ef600 */
[----:B------:R-:W-:Y:S01]  /*0530*/  IMAD.SHL.U32 R0, R8, 0x40, RZ ;  /* 0x0000004008007824 */ /* 0x000fe200078e00ff */
[----:B------:R-:W-:Y:S01]  /*0540*/  ISETP.NE.U32.AND P0, PT, R5, 0x1, PT ;  /* 0x000000010500780c */ /* 0x000fe20003f05070 */
[----:B------:R-:W-:Y:S01]  /*0550*/  IMAD.SHL.U32 R4, R2, 0x8, RZ ;  /* 0x0000000802047824 */ /* 0x000fe200078e00ff */
[----:B------:R-:W-:Y:S01]  /*0560*/  LEA R170, R170, UR6, 0x1 ;  /* 0x00000006aaaa7c11 */ /* 0x000fe2000f8e08ff */
[----:B------:R-:W-:Y:S01]  /*0570*/  IMAD.SHL.U32 R6, R248, 0x20, RZ ;  /* 0x00000020f8067824 */ /* 0x000fe200078e00ff */
[----:B------:R-:W-:Y:S01]  /*0580*/  LOP3.LUT R0, R0, 0x1c0, RZ, 0xc0, !PT ;  /* 0x000001c000007812 */ /* 0x000fe200078ec0ff */
[----:B------:R-:W-:Y:S01]  /*0590*/  IMAD.SHL.U32 R5, R14, 0x10, RZ ;  /* 0x000000100e057824 */ /* 0x000fe200078e00ff */
[----:B------:R-:W-:Y:S01]  /*05a0*/  R2P PR, R8, 0x6 ;  /* 0x0000000608007804 */ /* 0x000fe20000000000 */
[----:B------:R-:W-:Y:S01]  /*05b0*/  IMAD R8, R2, 0x1000, R9 ;  /* 0x0000100002087824 */ /* 0x000fe200078e0209 */
[----:B------:R-:W-:Y:S01]  /*05c0*/  LOP3.LUT R4, R4, 0x8, RZ, 0xc0, !PT ;  /* 0x0000000804047812 */ /* 0x000fe200078ec0ff */
[----:B------:R-:W-:Y:S01]  /*05d0*/  IMAD.SHL.U32 R7, R7, 0x40, RZ ;  /* 0x0000004007077824 */ /* 0x000fe200078e00ff */
[----:B------:R-:W-:-:S02]  /*05e0*/  SHF.R.U32.HI R2, RZ, 0x3, R0 ;  /* 0x00000003ff027819 */ /* 0x000fc40000011600 */
[----:B------:R-:W-:Y:S02]  /*05f0*/  LOP3.LUT R6, R0, 0x20, R6, 0xf8, !PT ;  /* 0x0000002000067812 */ /* 0x000fe400078ef806 */
[----:B------:R-:W-:Y:S02]  /*0600*/  LOP3.LUT R10, R4, 0x10, R5, 0xf8, !PT ;  /* 0x00000010040a7812 */ /* 0x000fe400078ef805 */
[----:B------:R-:W-:Y:S01]  /*0610*/  LOP3.LUT R11, R2, R0, R4, 0x1e, !PT ;  /* 0x00000000020b7212 */ /* 0x000fe200078e1e04 */
[----:B------:R-:W-:Y:S01]  /*0620*/  IMAD R0, R250, 0x400, R8 ;  /* 0x00000400fa007824 */ /* 0x000fe200078e0208 */
[----:B------:R-:W-:Y:S01]  /*0630*/  LOP3.LUT R5, R6, R2, RZ, 0x3c, !PT ;  /* 0x0000000206057212 */ /* 0x000fe200078e3cff */
[----:B------:R-:W-:Y:S01]  /*0640*/  IMAD.SHL.U32 R6, R12, 0x40, RZ ;  /* 0x000000400c067824 */ /* 0x000fe200078e00ff */
[----:B------:R-:W-:Y:S01]  /*0650*/  LOP3.LUT R2, R7, 0x1c0, RZ, 0xc0, !PT ;  /* 0x000001c007027812 */ /* 0x000fe200078ec0ff */
[----:B------:R-:W-:Y:S01]  /*0660*/  IMAD.SHL.U32 R7, R14, 0x8, RZ ;  /* 0x000000080e077824 */ /* 0x000fe200078e00ff */
[----:B------:R-:W-:Y:S01]  /*0670*/  SEL R193, R193, 0x10, !P0 ;  /* 0x00000010c1c17807 */ /* 0x000fe20004000000 */
[----:B------:R-:W-:Y:S01]  /*0680*/  IMAD.IADD R199, R5, 0x1, R0 ;  /* 0x0000000105c77824 */ /* 0x000fe200078e0200 */
[----:B------:R-:W-:Y:S01]  /*0690*/  SHF.R.U32.HI R4, RZ, 0x3, R2 ;  /* 0x00000003ff047819 */ /* 0x000fe20000011602 */
[----:B------:R-:W-:Y:S01]  /*06a0*/  IMAD R5, R167, 0x400, R9 ;  /* 0x00000400a7057824 */ /* 0x000fe200078e0209 */
[----:B------:R-:W-:-:S02]  /*06b0*/  LOP3.LUT R7, R2, 0x8, R7, 0xf8, !PT ;  /* 0x0000000802077812 */ /* 0x000fc400078ef807 */
[----:B------:R-:W-:Y:S01]  /*06c0*/  LOP3.LUT R0, R6, 0xfffffe00, RZ, 0xc0, !PT ;  /* 0xfffffe0006007812 */ /* 0x000fe200078ec0ff */
[----:B------:R-:W-:Y:S01]  /*06d0*/  IMAD.IADD R5, R5, 0x1, R11 ;  /* 0x0000000105057824 */ /* 0x000fe200078e020b */
[----:B------:R-:W-:Y:S02]  /*06e0*/  LOP3.LUT R2, R4, R10, R2, 0x1e, !PT ;  /* 0x0000000a04027212 */ /* 0x000fe400078e1e02 */
[----:B------:R-:W-:Y:S01]  /*06f0*/  LOP3.LUT R4, R7, R4, RZ, 0x3c, !PT ;  /* 0x0000000407047212 */ /* 0x000fe200078e3cff */
[--C-:B------:R-:W-:Y:S01]  /*0700*/  IMAD R177, R250, 0x400, R0.reuse ;  /* 0x00000400fab17824 */ /* 0x100fe200078e0200 */
[----:B------:R-:W-:Y:S01]  /*0710*/  LOP3.LUT R175, R2, R0, RZ, 0xfc, !PT ;  /* 0x0000000002af7212 */ /* 0x000fe200078efcff */
[----:B------:R-:W-:Y:S01]  /*0720*/  IMAD R167, R167, 0x400, R0 ;  /* 0x00000400a7a77824 */ /* 0x000fe200078e0200 */
[----:B------:R-:W-:Y:S01]  /*0730*/  LEA R252, R5, UR4, 0x1 ;  /* 0x0000000405fc7c11 */ /* 0x000fe2000f8e08ff */
[----:B------:R-:W-:Y:S01]  /*0740*/  IMAD.MOV.U32 R2, RZ, RZ, 0x20 ;  /* 0x00000020ff027424 */ /* 0x000fe200078e00ff */
[----:B------:R-:W-:Y:S01]  /*0750*/  LEA R199, R199, UR6, 0x1 ;  /* 0x00000006c7c77c11 */ /* 0x000fe2000f8e08ff */
[----:B------:R-:W-:Y:S01]  /*0760*/  IMAD.MOV.U32 R0, RZ, RZ, 0x40 ;  /* 0x00000040ff007424 */ /* 0x000fe200078e00ff */
[----:B------:R-:W-:Y:S01]  /*0770*/  SHF.R.S32.HI R213, RZ, 0x2, R213 ;  /* 0x00000002ffd57819 */ /* 0x000fe200000114d5 */
[----:B------:R-:W-:Y:S01]  /*0780*/  IMAD.IADD R177, R177, 0x1, R4 ;  /* 0x00000001b1b17824 */ /* 0x000fe200078e0204 */
[----:B------:R-:W-:Y:S01]  /*0790*/  SEL R172, R2, 0xffffffe0, !P4 ;  /* 0xffffffe002ac7807 */ /* 0x000fe20006000000 */
[----:B------:R-:W-:Y:S01]  /*07a0*/  IMAD.IADD R167, R4, 0x1, R167 ;  /* 0x0000000104a77824 */ /* 0x000fe200078e02a7 */
[----:B------:R-:W-:Y:S01]  /*07b0*/  SEL R0, R0, 0xffffffc0, !P3 ;  /* 0xffffffc000007807 */ /* 0x000fe20005800000 */
[----:B------:R-:W-:Y:S01]  /*07c0*/  VIADD R4, R252, 0x40 ;  /* 0x00000040fc047836 */ /* 0x000fe20000000000 */
[----:B------:R-:W-:Y:S01]  /*07d0*/  SEL R2, R2, 0xffffffe0, !P1 ;  /* 0xffffffe002027807 */ /* 0x000fe20004800000 */
[----:B------:R-:W-:Y:S01]  /*07e0*/  @P2 VIADD R4, R252, 0xffffffc0 ;  /* 0xffffffc0fc042836 */ /* 0x000fe20000000000 */
[----:B------:R-:W-:Y:S01]  /*07f0*/  LEA R3, R3, UR6, 0x1 ;  /* 0x0000000603037c11 */ /* 0x000fe2000f8e08ff */
[----:B------:R-:W-:Y:S01]  /*0800*/  IMAD.IADD R171, R0, 0x1, R170 ;  /* 0x0000000100ab7824 */ /* 0x000fe200078e02aa */
[----:B------:R-:W-:Y:S01]  /*0810*/  LEA R167, R167, UR5, 0x1 ;  /* 0x00000005a7a77c11 */ /* 0x000fe2000f8e08ff */
[----:B------:R-:W-:-:S02]  /*0820*/  IMAD.IADD R0, R2, 0x1, R252 ;  /* 0x0000000102007824 */ /* 0x000fc400078e02fc */
[C---:B------:R-:W-:Y:S02]  /*0830*/  VIADD R6, R252.reuse, 0x420 ;  /* 0x00000420fc067836 */ /* 0x040fe40000000000 */
[----:B------:R-:W-:Y:S01]  /*0840*/  @P1 VIADD R6, R252, 0x3e0 ;  /* 0x000003e0fc061836 */ /* 0x000fe20000000000 */
[----:B------:R1:W-:Y:S01]  /*0850*/  STL [R1+0x8], R0 ;  /* 0x0000080001007387 */ /* 0x0003e20000100800 */
[----:B------:R-:W-:Y:S02]  /*0860*/  IMAD.IADD R198, R199, 0x1, R2 ;  /* 0x00000001c7c67824 */ /* 0x000fe400078e0202 */
[----:B------:R-:W-:Y:S01]  /*0870*/  IMAD.SHL.U32 R176, R175, 0x2, RZ ;  /* 0x00000002afb07824 */ /* 0x000fe200078e00ff */
[----:B------:R2:W-:Y:S01]  /*0880*/  STL [R1+0xc], R6 ;  /* 0x00000c0601007387 */ /* 0x0005e20000100800 */
[----:B------:R-:W-:Y:S02]  /*0890*/  IMAD.IADD R173, R172, 0x1, R170 ;  /* 0x00000001acad7824 */ /* 0x000fe400078e02aa */
[----:B------:R-:W-:Y:S01]  /*08a0*/  IMAD.IADD R200, R199, 0x1, R193 ;  /* 0x00000001c7c87824 */ /* 0x000fe200078e02c1 */
[----:B------:R2:W-:Y:S01]  /*08b0*/  STL [R1], R4 ;  /* 0x0000000401007387 */ /* 0x0005e20000100800 */
[----:B------:R-:W-:-:S02]  /*08c0*/  IMAD R213, R250, 0x10, R213 ;  /* 0x00000010fad57824 */ /* 0x000fc400078e02d5 */
[----:B------:R-:W-:Y:S02]  /*08d0*/  IMAD.IADD R172, R172, 0x1, R171 ;  /* 0x00000001acac7824 */ /* 0x000fe400078e02ab */
[----:B------:R-:W-:Y:S02]  /*08e0*/  IMAD.IADD R193, R193, 0x1, R198 ;  /* 0x00000001c1c17824 */ /* 0x000fe400078e02c6 */
[----:B------:R-:W-:Y:S02]  /*08f0*/  VIADD R176, R176, UR4 ;  /* 0x00000004b0b07c36 */ /* 0x000fe40008000000 */
[----:B-1----:R-:W-:-:S05]  /*0900*/  IMAD.IADD R0, R2, 0x1, R4 ;  /* 0x0000000102007824 */ /* 0x002fca00078e0204 */
[----:B------:R2:W-:Y:S02]  /*0910*/  STL [R1+0x4], R0 ;  /* 0x0000040001007387 */ /* 0x0005e40000100800 */
.L_x_483:
[----:B-1----:R-:W1:Y:S01]  /*0920*/  S2R R46, SR_CTAID.Y ;  /* 0x00000000002e7919 */ /* 0x002e620000002600 */
[----:B--2---:R-:W2:Y:S01]  /*0930*/  LDC.64 R4, c[0x0][0x2f0] ;  /* 0x0000bc00ff047b82 */ /* 0x004ea20000000a00 */
[----:B------:R-:W-:Y:S01]  /*0940*/  ISETP.NE.U32.AND P3, PT, RZ, UR12, PT ;  /* 0x0000000cff007c0c */ /* 0x000fe2000bf65070 */
[----:B------:R-:W-:-:S03]  /*0950*/  IMAD.MOV.U32 R0, RZ, RZ, -0x1 ;  /* 0xffffffffff007424 */ /* 0x000fc600078e00ff */
[----:B------:R-:W-:-:S03]  /*0960*/  ISETP.NE.AND.EX P3, PT, RZ, UR13, PT, P3 ;  /* 0x0000000dff007c0c */ /* 0x000fc6000bf65330 */
[----:B------:R-:W3:Y:S08]  /*0970*/  LDC.64 R10, c[0x0][0x308] ;  /* 0x0000c200ff0a7b82 */ /* 0x000ef00000000a00 */
[----:B----4-:R-:W4:Y:S01]  /*0980*/  LDC.U8 R15, c[0x0][0x3c2] ;  /* 0x0000f080ff0f7b82 */ /* 0x010f220000000000 */
[----:B--2---:R-:W-:-:S07]  /*0990*/  ISETP.NE.U32.AND P4, PT, R4, RZ, PT ;  /* 0x000000ff0400720c */ /* 0x004fce0003f85070 */
[----:B------:R-:W2:Y:S01]  /*09a0*/  LDC.64 R6, c[0x0][0x2f8] ;  /* 0x0000be00ff067b82 */ /* 0x000ea20000000a00 */
[----:B------:R-:W-:Y:S01]  /*09b0*/  ISETP.NE.AND.EX P4, PT, R5, RZ, PT, P4 ;  /* 0x000000ff0500720c */ /* 0x000fe20003f85340 */
[----:B-1----:R-:W-:Y:S01]  /*09c0*/  IMAD.SHL.U32 R14, R46, 0x4, RZ ;  /* 0x000000042e0e7824 */ /* 0x002fe200078e00ff */
[----:B---3--:R-:W-:Y:S02]  /*09d0*/  ISETP.NE.U32.AND P2, PT, R10, RZ, PT ;  /* 0x000000ff0a00720c */ /* 0x008fe40003f45070 */
[----:B------:R-:W-:Y:S02]  /*09e0*/  SHF.R.S32.HI R41, RZ, 0x1f, R46 ;  /* 0x0000001fff297819 */ /* 0x000fe4000001142e */
[----:B------:R-:W-:Y:S02]  /*09f0*/  ISETP.NE.AND.EX P2, PT, R11, RZ, PT, P2 ;  /* 0x000000ff0b00720c */ /* 0x000fe40003f45320 */
[----:B------:R-:W-:Y:S02]  /*0a00*/  SHF.L.U64.HI R13, R46, 0x2, R41 ;  /* 0x000000022e0d7819 */ /* 0x000fe40000010229 */
[----:B------:R-:W-:-:S05]  /*0a10*/  IADD3 R4, P0, R14, R4, RZ ;  /* 0x000000040e047210 */ /* 0x000fca0007f1e0ff */
[----:B------:R-:W-:Y:S01]  /*0a20*/  IMAD.X R5, R13, 0x1, R5, P0 ;  /* 0x000000010d057824 */ /* 0x000fe200000e0605 */
[----:B------:R-:W-:-:S04]  /*0a30*/  @P3 IADD3 R8, P1, R14, UR12, RZ ;  /* 0x0000000c0e083c10 */ /* 0x000fc8000ff3e0ff */
[----:B------:R-:W3:Y:S04]  /*0a40*/  @P4 LDG.E R0, desc[UR14][R4.64] ;  /* 0x0000000e04004981 */ /* 0x000ee8000c1e1900 */
[----:B------:R1:W3:Y:S01]  /*0a50*/  @P4 LDG.E R12, desc[UR14][R4.64+0x4] ;  /* 0x0000040e040c4981 */ /* 0x0002e2000c1e1900 */
[----:B------:R-:W-:Y:S01]  /*0a60*/  IMAD.MOV.U32 R239, RZ, RZ, RZ ;  /* 0x000000ffffef7224 */ /* 0x000fe200078e00ff */
[----:B------:R-:W-:-:S05]  /*0a70*/  @P3 IADD3.X R9, R13, UR13, RZ, P1, !PT ;  /* 0x0000000d0d093c10 */ /* 0x000fca0008ffe4ff */
[----:B------:R2:W3:Y:S01]  /*0a80*/  @P3 LDG.E R239, desc[UR14][R8.64] ;  /* 0x0000000e08ef3981 */ /* 0x0004e2000c1e1900 */
[----:B-1----:R-:W-:Y:S02]  /*0a90*/  @P2 IADD3 R4, P0, R14, R10, RZ ;  /* 0x0000000a0e042210 */ /* 0x002fe40007f1e0ff */
[----:B----4-:R-:W-:Y:S01]  /*0aa0*/  ISETP.NE.AND P3, PT, R15, RZ, PT ;  /* 0x000000ff0f00720c */ /* 0x010fe20003f65270 */
[----:B------:R-:W-:Y:S01]  /*0ab0*/  IMAD.MOV.U32 R251, RZ, RZ, -0x1 ;  /* 0xfffffffffffb7424 */ /* 0x000fe200078e00ff */
[----:B--2---:R-:W-:Y:S01]  /*0ac0*/  ISETP.EQ.U32.AND P1, PT, R6, RZ, PT ;  /* 0x000000ff0600720c */ /* 0x004fe20003f22070 */
[----:B------:R-:W-:Y:S01]  /*0ad0*/  @P2 IMAD.X R5, R13, 0x1, R11, P0 ;  /* 0x000000010d052824 */ /* 0x000fe200000e060b */
[----:B------:R-:W1:Y:S04]  /*0ae0*/  @!P2 LDC R10, c[0x0][0x2cc] ;  /* 0x0000b300ff0aab82 */ /* 0x000e680000000800 */
[----:B------:R2:W4:Y:S01]  /*0af0*/  @P2 LDG.E R2, desc[UR14][R4.64] ;  /* 0x0000000e04022981 */ /* 0x000522000c1e1900 */
[----:B------:R-:W-:-:S03]  /*0b00*/  ISETP.EQ.OR.EX P1, PT, R7, RZ, !P3, P1 ;  /* 0x000000ff0700720c */ /* 0x000fc60005f22710 */
[----:B------:R-:W1:Y:S01]  /*0b10*/  @!P2 LDC.64 R8, c[0x0][0x318] ;  /* 0x0000c600ff08ab82 */ /* 0x000e620000000a00 */
[----:B--2---:R-:W-:-:S05]  /*0b20*/  IADD3 R4, P0, R14, R6, RZ ;  /* 0x000000060e047210 */ /* 0x004fca0007f1e0ff */
[----:B------:R-:W-:-:S05]  /*0b30*/  IMAD.X R5, R13, 0x1, R7, P0 ;  /* 0x000000010d057824 */ /* 0x000fca00000e0607 */
[----:B-----5:R2:W5:Y:S01]  /*0b40*/  @!P1 LDG.E R251, desc[UR14][R4.64] ;  /* 0x0000000e04fb9981 */ /* 0x020562000c1e1900 */
[----:B------:R-:W-:-:S04]  /*0b50*/  ISETP.NE.U32.AND P1, PT, R6, RZ, PT ;  /* 0x000000ff0600720c */ /* 0x000fc80003f25070 */
[----:B------:R-:W-:Y:S02]  /*0b60*/  ISETP.NE.AND.EX P1, PT, R7, RZ, PT, P1 ;  /* 0x000000ff0700720c */ /* 0x000fe40003f25310 */
[----:B-1----:R-:W-:-:S04]  /*0b70*/  @!P2 ISETP.NE.U32.AND P0, PT, R8, RZ, PT ;  /* 0x000000ff0800a20c */ /* 0x002fc80003f05070 */
[----:B------:R-:W-:-:S04]  /*0b80*/  @!P2 ISETP.NE.AND.EX P0, PT, R9, RZ, PT, P0 ;  /* 0x000000ff0900a20c */ /* 0x000fc80003f05300 */
[----:B------:R-:W-:Y:S01]  /*0b90*/  @!P2 SEL R6, R10, RZ, P0 ;  /* 0x000000ff0a06a207 */ /* 0x000fe20000000000 */
[----:B---3--:R-:W-:-:S06]  /*0ba0*/  @P4 IMAD.IADD R240, R12, 0x1, -R0 ;  /* 0x000000010cf04824 */ /* 0x008fcc00078e0a00 */
[----:B------:R-:W1:Y:S01]  /*0bb0*/  @!P4 LDC R240, c[0x0][0x2c4] ;  /* 0x0000b100fff0cb82 */ /* 0x000e620000000800 */
[----:B----4-:R-:W-:-:S07]  /*0bc0*/  @P2 IMAD.IADD R201, R2, 0x1, -R239 ;  /* 0x0000000102c92824 */ /* 0x010fce00078e0aef */
[----:B------:R-:W3:Y:S01]  /*0bd0*/  LDC R2, c[0x0][0x2c8] ;  /* 0x0000b200ff027b82 */ /* 0x000ee20000000800 */
[----:B--2---:R-:W-:Y:S05]  /*0be0*/  @!P1 BRA `(.L_x_415) ;  /* 0x00000000000c9947 */ /* 0x004fea0003800000 */
[----:B---3--:R-:W2:Y:S02]  /*0bf0*/  @P3 LDG.E R2, desc[UR14][R4.64+0x4] ;  /* 0x0000040e04023981 */ /* 0x008ea4000c1e1900 */
[----:B--2--5:R-:W-:-:S06]  /*0c00*/  @P3 IADD3 R2, R2, -R251, RZ ;  /* 0x800000fb02023210 */ /* 0x024fcc0007ffe0ff */
[----:B------:R2:W5:Y:S02]  /*0c10*/  @!P3 LDG.E R2, desc[UR14][R4.64] ;  /* 0x0000000e0402b981 */ /* 0x000564000c1e1900 */
.L_x_415:
[----:B------:R-:W-:Y:S01]  /*0c20*/  IMAD.SHL.U32 R247, R238, 0x80, RZ ;  /* 0x00000080eef77824 */ /* 0x000fe200078e00ff */
[----:B---3-5:R-:W-:-:S04]  /*0c30*/  @!P2 IADD3 R201, R6, R2, -R239 ;  /* 0x0000000206c9a210 */ /* 0x028fc80007ffe8ef */
        /* <DEDUP_REMOVED lines=14> */
[----:B------:R-:W1:Y:S01]  /*0d20*/  LDC.U8 R19, c[0x0][0x3d8] ;  /* 0x0000f600ff137b82 */ /* 0x000e620000000000 */
[----:B------:R-:W-:Y:S01]  /*0d30*/  SHF.R.S32.HI R42, RZ, 0x1f, R47 ;  /* 0x0000001fff2a7819 */ /* 0x000fe2000001142f */
[C---:B------:R-:W-:Y:S02]  /*0d40*/  IMAD R10, R46.reuse, R9, R10 ;  /* 0x000000092e0a7224 */ /* 0x040fe400078e020a */
[----:B------:R-:W-:-:S04]  /*0d50*/  IMAD.WIDE.U32 R8, R46, R8, RZ ;  /* 0x000000082e087225 */ /* 0x000fc800078e00ff */
[----:B------:R-:W4:Y:S01]  /*0d60*/  LDC R232, c[0x0][0x2dc] ;  /* 0x0000b700ffe87b82 */ /* 0x000f220000000800 */
[----:B--2---:R-:W2:Y:S01]  /*0d70*/  MUFU.RCP R4, R4 ;  /* 0x0000000400047308 */ /* 0x004ea20000001000 */
[----:B------:R-:W-:Y:S02]  /*0d80*/  IADD3 R32, R9, R10, RZ ;  /* 0x0000000a09207210 */ /* 0x000fe40007ffe0ff */
[----:B------:R-:W-:-:S04]  /*0d90*/  SHF.L.U64.HI R9, R46, 0x7, R41 ;  /* 0x000000072e097819 */ /* 0x000fc80000010229 */
[----:B------:R-:W5:Y:S01]  /*0da0*/  LDC R40, c[0x0][0x270] ;  /* 0x00009c00ff287b82 */ /* 0x000f620000000800 */
[----:B------:R-:W-:-:S07]  /*0db0*/  SEL R9, R9, RZ, P4 ;  /* 0x000000ff09097207 */ /* 0x000fce0002000000 */
[----:B------:R-:W1:Y:S01]  /*0dc0*/  @P0 LDC.64 R14, c[0x0][0x250] ;  /* 0x00009400ff0e0b82 */ /* 0x000e620000000a00 */
[----:B--2---:R-:W-:-:S04]  /*0dd0*/  IADD3 R4, R4, 0xffffffe, RZ ;  /* 0x0ffffffe04047810 */ /* 0x004fc80007ffe0ff */
[----:B------:R-:W2:Y:S03]  /*0de0*/  F2I.FTZ.U32.TRUNC.NTZ R5, R4 ;  /* 0x0000000400057305 */ /* 0x000ea6000021f000 */
[----:B------:R-:W1:Y:S01]  /*0df0*/  @!P2 LDC.64 R12, c[0x0][0x418] ;  /* 0x00010600ff0cab82 */ /* 0x000e620000000a00 */
[----:B----4-:R-:W-:-:S05]  /*0e00*/  IMAD R37, R47, R232, RZ ;  /* 0x000000e82f257224 */ /* 0x010fca00078e02ff */
[----:B------:R-:W-:Y:S02]  /*0e10*/  SHF.R.S32.HI R39, RZ, 0x1f, R37 ;  /* 0x0000001fff277819 */ /* 0x000fe40000011425 */
[----:B------:R-:W4:Y:S01]  /*0e20*/  @P2 LDC.64 R16, c[0x0][0x420] ;  /* 0x00010800ff102b82 */ /* 0x000f220000000a00 */
[----:B-----5:R-:W-:-:S04]  /*0e30*/  IMAD.WIDE R24, R232, R40, RZ ;  /* 0x00000028e8187225 */ /* 0x020fc800078e02ff */
[----:B--2---:R-:W-:Y:S01]  /*0e40*/  IMAD.MOV R2, RZ, RZ, -R5 ;  /* 0x000000ffff027224 */ /* 0x004fe200078e0a05 */
[----:B------:R-:W-:Y:S02]  /*0e50*/  MOV R4, RZ ;  /* 0x000000ff00047202 */ /* 0x000fe40000000f00 */
[----:B------:R-:W2:Y:S01]  /*0e60*/  LDC R28, c[0x0][0x2c4] ;  /* 0x0000b100ff1c7b82 */ /* 0x000ea20000000800 */
[----:B------:R-:W-:-:S04]  /*0e70*/  IMAD R2, R2, R11, RZ ;  /* 0x0000000b02027224 */ /* 0x000fc800078e02ff */
[----:B------:R-:W-:-:S03]  /*0e80*/  IMAD.HI.U32 R2, R5, R2, R4 ;  /* 0x0000000205027227 */ /* 0x000fc600078e0004 */
[----:B------:R-:W5:Y:S01]  /*0e90*/  LDC.64 R20, c[0x0][0x488] ;  /* 0x00012200ff147b82 */ /* 0x000f620000000a00 */
[----:B------:R-:W-:-:S04]  /*0ea0*/  IMAD.MOV.U32 R5, RZ, RZ, R6 ;  /* 0x000000ffff057224 */ /* 0x000fc800078e0006 */
[----:B------:R-:W-:-:S03]  /*0eb0*/  IMAD.HI.U32 R2, R2, R5, RZ ;  /* 0x0000000502027227 */ /* 0x000fc600078e00ff */
[----:B------:R-:W5:Y:S02]  /*0ec0*/  LDC.U8 R34, c[0x0][0x480] ;  /* 0x00012000ff227b82 */ /* 0x000f640000000000 */
[----:B------:R-:W-:-:S05]  /*0ed0*/  IADD3 R4, -R2, RZ, RZ ;  /* 0x000000ff02047210 */ /* 0x000fca0007ffe1ff */
[----:B------:R-:W-:Y:S02]  /*0ee0*/  IMAD R4, R11, R4, R5 ;  /* 0x000000040b047224 */ /* 0x000fe400078e0205 */
[----:B------:R-:W-:-:S03]  /*0ef0*/  VIADD R5, R240, 0x3f ;  /* 0x0000003ff0057836 */ /* 0x000fc60000000000 */
[----:B------:R-:W-:Y:S02]  /*0f00*/  ISETP.GT.U32.AND P5, PT, R11, R4, PT ;  /* 0x000000040b00720c */ /* 0x000fe40003fa4070 */
[----:B------:R-:W-:-:S04]  /*0f10*/  SHF.R.S32.HI R6, RZ, 0x1f, R5 ;  /* 0x0000001fff067819 */ /* 0x000fc80000011405 */
[----:B------:R-:W-:Y:S01]  /*0f20*/  LEA.HI R23, R6, R5, RZ, 0x6 ;  /* 0x0000000506177211 */ /* 0x000fe200078f30ff */
[----:B------:R-:W-:-:S04]  /*0f30*/  IMAD.WIDE.U32 R6, R0, R30, RZ ;  /* 0x0000001e00067225 */ /* 0x000fc800078e00ff */
[----:B------:R-:W-:Y:S01]  /*0f40*/  IMAD R5, R0, R31, RZ ;  /* 0x0000001f00057224 */ /* 0x000fe200078e02ff */
[----:B------:R-:W-:Y:S01]  /*0f50*/  SEL R38, R8, R6, !P2 ;  /* 0x0000000608267207 */ /* 0x000fe20005000000 */
[----:B------:R-:W-:Y:S01]  /*0f60*/  @!P5 IMAD.IADD R4, R4, 0x1, -R11 ;  /* 0x000000010404d824 */ /* 0x000fe200078e0a0b */
[----:B------:R-:W-:Y:S02]  /*0f70*/  @!P5 IADD3 R2, R2, 0x1, RZ ;  /* 0x000000010202d810 */ /* 0x000fe40007ffe0ff */
[----:B---3--:R-:W-:Y:S02]  /*0f80*/  SHF.R.S32.HI R6, RZ, 0x1f, R43 ;  /* 0x0000001fff067819 */ /* 0x008fe4000001142b */
[----:B------:R-:W-:Y:S01]  /*0f90*/  ISETP.GE.U32.AND P3, PT, R4, R11, PT ;  /* 0x0000000b0400720c */ /* 0x000fe20003f66070 */
[----:B------:R-:W-:Y:S01]  /*0fa0*/  IMAD.WIDE.U32 R10, R46, R43, RZ ;  /* 0x0000002b2e0a7225 */ /* 0x000fe200078e00ff */
[----:B------:R-:W-:Y:S02]  /*0fb0*/  LOP3.LUT R8, R47, R18, RZ, 0x3c, !PT ;  /* 0x000000122f087212 */ /* 0x000fe400078e3cff */
[----:B------:R-:W-:Y:S01]  /*0fc0*/  @P0 IADD3 R4, R239, R251, RZ ;  /* 0x000000fbef040210 */ /* 0x000fe20007ffe0ff */
[----:B------:R-:W-:Y:S01]  /*0fd0*/  IMAD R6, R6, R46, RZ ;  /* 0x0000002e06067224 */ /* 0x000fe200078e02ff */
[----:B------:R-:W-:Y:S01]  /*0fe0*/  ISETP.GE.AND P1, PT, R8, RZ, PT ;  /* 0x000000ff0800720c */ /* 0x000fe20003f26270 */
[----:B------:R-:W-:Y:S01]  /*0ff0*/  IMAD R8, R25, R10, RZ ;  /* 0x0000000a19087224 */ /* 0x000fe200078e02ff */
[----:B------:R-:W-:Y:S01]  /*1000*/  ISETP.NE.AND P5, PT, R18, RZ, PT ;  /* 0x000000ff1200720c */ /* 0x000fe20003fa5270 */
[----:B------:R-:W-:Y:S01]  /*1010*/  IMAD R6, R41, R43, R6 ;  /* 0x0000002b29067224 */ /* 0x000fe200078e0206 */
[----:B------:R-:W-:Y:S01]  /*1020*/  @P2 IADD3 R32, R7, R5, RZ ;  /* 0x0000000507202210 */ /* 0x000fe20007ffe0ff */
[----:B-1----:R-:W-:-:S02]  /*1030*/  @P0 IMAD R7, R4, R15, RZ ;  /* 0x0000000f04070224 */ /* 0x002fc400078e02ff */
[----:B------:R-:W-:Y:S01]  /*1040*/  @P3 IADD3 R2, R2, 0x1, RZ ;  /* 0x0000000102023810 */ /* 0x000fe20007ffe0ff */
[----:B------:R-:W-:Y:S01]  /*1050*/  @P0 IMAD.WIDE.U32 R4, R4, R14, RZ ;  /* 0x0000000e04040225 */ /* 0x000fe200078e00ff */
[----:B------:R-:W-:Y:S02]  /*1060*/  ISETP.NE.AND P3, PT, R19, RZ, PT ;  /* 0x000000ff1300720c */ /* 0x000fe40003f65270 */
[----:B------:R-:W-:Y:S01]  /*1070*/  MOV R22, R2 ;  /* 0x0000000200167202 */ /* 0x000fe20000000f00 */
[----:B------:R-:W-:Y:S01]  /*1080*/  IMAD.IADD R6, R11, 0x1, R6 ;  /* 0x000000010b067824 */ /* 0x000fe200078e0206 */
[----:B------:R-:W-:Y:S01]  /*1090*/  @P0 IADD3 R36, R5, R7, RZ ;  /* 0x0000000705240210 */ /* 0x000fe20007ffe0ff */
[----:B------:R-:W-:Y:S02]  /*10a0*/  @P0 IMAD.MOV.U32 R33, RZ, RZ, R4 ;  /* 0x000000ffff210224 */ /* 0x000fe400078e0004 */
[C---:B------:R-:W-:Y:S02]  /*10b0*/  IMAD R8, R24.reuse, R6, R8 ;  /* 0x0000000618087224 */ /* 0x040fe400078e0208 */
[----:B------:R-:W-:-:S04]  /*10c0*/  IMAD.WIDE.U32 R6, R24, R10, RZ ;  /* 0x0000000a18067225 */ /* 0x000fc800078e00ff */
[----:B------:R-:W1:Y:S01]  /*10d0*/  @P3 LDC R27, c[0x0][0x2e4] ;  /* 0x0000b900ff1b3b82 */ /* 0x000e620000000800 */
[----:B------:R-:W-:Y:S01]  /*10e0*/  IMAD.WIDE.U32 R4, R24, R0, RZ ;  /* 0x0000000018047225 */ /* 0x000fe200078e00ff */
[----:B------:R-:W-:Y:S02]  /*10f0*/  IADD3 R26, R7, R8, RZ ;  /* 0x00000008071a7210 */ /* 0x000fe40007ffe0ff */
[----:B------:R-:W-:Y:S01]  /*1100*/  LOP3.LUT R8, R23, 0xffffffc0, RZ, 0xc0, !PT ;  /* 0xffffffc017087812 */ /* 0x000fe200078ec0ff */
[----:B------:R-:W-:Y:S01]  /*1110*/  IMAD R2, R25, R0, RZ ;  /* 0x0000000019027224 */ /* 0x000fe200078e02ff */
[----:B------:R-:W-:Y:S01]  /*1120*/  SEL R35, R6, R4, !P2 ;  /* 0x0000000406237207 */ /* 0x000fe20005000000 */
[----:B------:R-:W-:Y:S01]  /*1130*/  @!P1 IMAD.MOV R22, RZ, RZ, -R22 ;  /* 0x000000ffff169224 */ /* 0x000fe200078e0a16 */
[----:B------:R-:W-:Y:S01]  /*1140*/  @!P5 LOP3.LUT R22, RZ, R18, RZ, 0x33, !PT ;  /* 0x00000012ff16d212 */ /* 0x000fe200078e33ff */
[----:B------:R-:W-:Y:S01]  /*1150*/  IMAD.SHL.U32 R4, R46, 0x80, RZ ;  /* 0x000000802e047824 */ /* 0x000fe200078e00ff */
[----:B------:R-:W3:Y:S01]  /*1160*/  @P0 LDC.64 R18, c[0x0][0x248] ;  /* 0x00009200ff120b82 */ /* 0x000ee20000000a00 */
[----:B------:R-:W-:Y:S01]  /*1170*/  @P2 IADD3 R26, R5, R2, RZ ;  /* 0x00000002051a2210 */ /* 0x000fe20007ffe0ff */
[----:B------:R-:W-:Y:S01]  /*1180*/  @!P2 IMAD R2, R41, R12, RZ ;  /* 0x0000000c2902a224 */ /* 0x000fe200078e02ff */
[----:B------:R-:W-:Y:S01]  /*1190*/  IADD3 R8, R8, -0x40, RZ ;  /* 0xffffffc008087810 */ /* 0x000fe20007ffe0ff */
[----:B----4-:R-:W-:Y:S01]  /*11a0*/  @P2 IMAD.WIDE.U32 R6, R0, R16, RZ ;  /* 0x0000001000062225 */ /* 0x010fe200078e00ff */
[----:B------:R-:W-:-:S02]  /*11b0*/  SHF.R.S32.HI R23, RZ, 0x6, R23 ;  /* 0x00000006ff177819 */ /* 0x000fc40000011417 */
[----:B------:R-:W-:Y:S01]  /*11c0*/  SHF.R.S32.HI R11, RZ, 0x1f, R8 ;  /* 0x0000001fff0b7819 */ /* 0x000fe20000011408 */
[----:B------:R-:W-:Y:S01]  /*11d0*/  @!P2 IMAD R10, R46, R13, R2 ;  /* 0x0000000d2e0aa224 */ /* 0x000fe200078e0202 */
[----:B------:R-:W-:Y:S01]  /*11e0*/  SEL R2, R4, RZ, P4 ;  /* 0x000000ff04027207 */ /* 0x000fe20002000000 */
[C---:B--2---:R-:W-:Y:S02]  /*11f0*/  @P3 IMAD R13, R46.reuse, R28, RZ ;  /* 0x0000001c2e0d3224 */ /* 0x044fe400078e02ff */
[----:B------:R-:W-:Y:S01]  /*1200*/  @!P2 IMAD.WIDE.U32 R4, R46, R12, RZ ;  /* 0x0000000c2e04a225 */ /* 0x000fe200078e00ff */
[----:B------:R-:W-:-:S03]  /*1210*/  IADD3 R2, P1, R8, R2, RZ ;  /* 0x0000000208027210 */ /* 0x000fc60007f3e0ff */
[----:B------:R-:W-:Y:S01]  /*1220*/  @P2 IMAD.MOV.U32 R16, RZ, RZ, R6 ;  /* 0x000000ffff102224 */ /* 0x000fe200078e0006 */
[----:B------:R-:W-:Y:S01]  /*1230*/  @P3 SEL R6, R13, R0, !P2 ;  /* 0x000000000d063207 */ /* 0x000fe20005000000 */
[----:B------:R-:W-:Y:S01]  /*1240*/  @P2 IMAD R17, R0, R17, R7 ;  /* 0x0000001100112224 */ /* 0x000fe200078e0207 */
[----:B------:R-:W-:Y:S01]  /*1250*/  IADD3.X R9, R11, R9, RZ, P1, !PT ;  /* 0x000000090b097210 */ /* 0x000fe20000ffe4ff */
[----:B------:R-:W-:Y:S01]  /*1260*/  IMAD R7, R25, R2, RZ ;  /* 0x0000000219077224 */ /* 0x000fe200078e02ff */
[----:B------:R-:W-:Y:S01]  /*1270*/  @!P2 IADD3 R17, R5, R10, RZ ;  /* 0x0000000a0511a210 */ /* 0x000fe20007ffe0ff */
[----:B-1----:R-:W-:Y:S01]  /*1280*/  @P3 IMAD R10, R47, R27, R6 ;  /* 0x0000001b2f0a3224 */ /* 0x002fe200078e0206 */
[----:B------:R-:W-:Y:S01]  /*1290*/  @!P2 MOV R16, R4 ;  /* 0x000000040010a202 */ /* 0x000fe20000000f00 */
[----:B-----5:R-:W-:Y:S01]  /*12a0*/  IMAD.WIDE.U32 R4, R29, R20, RZ ;  /* 0x000000141d047225 */ /* 0x020fe200078e00ff */
[----:B------:R-:W-:Y:S02]  /*12b0*/  ISETP.NE.AND P1, PT, R34, RZ, PT ;  /* 0x000000ff2200720c */ /* 0x000fe40003f25270 */
[----:B------:R-:W-:Y:S01]  /*12c0*/  SHF.R.S32.HI R27, RZ, 0x1f, R247 ;  /* 0x0000001fff1b7819 */ /* 0x000fe200000114f7 */
[----:B------:R-:W-:-:S04]  /*12d0*/  IMAD.WIDE.U32 R12, R24, R2, RZ ;  /* 0x00000002180c7225 */ /* 0x000fc800078e00ff */
[----:B------:R-:W-:Y:S02]  /*12e0*/  @!P3 IMAD R6, R46, R40, R47 ;  /* 0x000000282e06b224 */ /* 0x000fe400078e022f */
[----:B------:R-:W-:Y:S02]  /*12f0*/  @P0 IMAD.IADD R2, R239, 0x1, R251 ;  /* 0x00000001ef020824 */ /* 0x000fe400078e02fb */
[----:B------:R-:W-:Y:S01]  /*1300*/  IMAD R9, R24, R9, R7 ;  /* 0x0000000918097224 */ /* 0x000fe200078e0207 */
[----:B------:R-:W-:Y:S01]  /*1310*/  SEL R24, R4, RZ, P1 ;  /* 0x000000ff04187207 */ /* 0x000fe20000800000 */
[----:B------:R-:W-:Y:S02]  /*1320*/  @!P3 IMAD R10, R6, R28, RZ ;  /* 0x0000001c060ab224 */ /* 0x000fe400078e02ff */
[----:B------:R-:W-:Y:S02]  /*1330*/  IMAD R7, R29, R21, R5 ;  /* 0x000000151d077224 */ /* 0x000fe400078e0205 */
[----:B---3--:R-:W-:-:S02]  /*1340*/  @P0 IMAD R6, R2, R19, RZ ;  /* 0x0000001302060224 */ /* 0x008fc400078e02ff */
[----:B------:R-:W-:Y:S01]  /*1350*/  @P0 IMAD.WIDE.U32 R4, R2, R18, RZ ;  /* 0x0000001202040225 */ /* 0x000fe200078e00ff */
[----:B------:R-:W-:-:S04]  /*1360*/  SEL R29, R7, RZ, P1 ;  /* 0x000000ff071d7207 */ /* 0x000fc80000800000 */
        /* <DEDUP_REMOVED lines=15> */
.L_x_417:
        /* <DEDUP_REMOVED lines=13> */
.L_x_418:
        /* <DEDUP_REMOVED lines=10> */
.L_x_419:
[----:B------:R-:W-:-:S04]  /*15d0*/  IMAD R0, R46, R40, R47 ;  /* 0x000000282e007224 */ /* 0x000fc800078e022f */
[----:B------:R-:W-:-:S07]  /*15e0*/  IMAD R0, R0, R43, RZ ;  /* 0x0000002b00007224 */ /* 0x000fce00078e02ff */
.L_x_420:
[----:B------:R-:W1:Y:S01]  /*15f0*/  S2R R43, SR_TID.X ;  /* 0x00000000002b7919 */ /* 0x000e620000002100 */
[----:B------:R-:W2:Y:S01]  /*1600*/  LDC.64 R20, c[0x0][0x420] ;  /* 0x00010800ff147b82 */ /* 0x000ea20000000a00 */
[----:B------:R-:W-:Y:S01]  /*1610*/  IMAD R232, R232, R40, RZ ;  /* 0x00000028e8e87224 */ /* 0x000fe200078e02ff */
[----:B------:R-:W-:Y:S01]  /*1620*/  IADD3 R4, P2, R208, R16, RZ ;  /* 0x00000010d0047210 */ /* 0x000fe20007f5e0ff */
[----:B------:R-:W-:Y:S01]  /*1630*/  ULDC UR8, c[0x0][0x398] ;  /* 0x0000e60000087ab9 */ /* 0x000fe20000000800 */
[----:B------:R-:W-:Y:S01]  /*1640*/  SHF.R.S32.HI R209, RZ, 0x1f, R208 ;  /* 0x0000001fffd17819 */ /* 0x000fe200000114d0 */
[----:B------:R-:W-:Y:S01]  /*1650*/  IMAD.SHL.U32 R231, R232, 0x40, RZ ;  /* 0x00000040e8e77824 */ /* 0x000fe200078e00ff */
[----:B------:R-:W-:Y:S01]  /*1660*/  IADD3 R206, R8, R10, RZ ;  /* 0x0000000a08ce7210 */ /* 0x000fe20007ffe0ff */
[----:B------:R-:W-:Y:S01]  /*1670*/  ULDC.64 UR4, c[0x0][0x428] ;  /* 0x00010a0000047ab9 */ /* 0x000fe20000000a00 */
[----:B------:R-:W3:Y:S01]  /*1680*/  LDC.64 R44, c[0x0][0x478] ;  /* 0x00011e00ff2c7b82 */ /* 0x000ee20000000a00 */
[----:B------:R-:W-:Y:S01]  /*1690*/  IMAD.X R5, R209, 0x1, R17, P2 ;  /* 0x00000001d1057824 */ /* 0x000fe200010e0611 */
[----:B------:R-:W-:Y:S01]  /*16a0*/  IADD3 R6, P3, P2, R12, R231, R37 ;  /* 0x000000e70c067210 */ /* 0x000fe20007a7e025 */
[----:B------:R-:W-:Y:S01]  /*16b0*/  IMAD.IADD R17, R8, 0x1, R0 ;  /* 0x0000000108117824 */ /* 0x000fe200078e0200 */
[----:B------:R-:W-:Y:S01]  /*16c0*/  SHF.R.S32.HI R7, RZ, 0x1f, R231 ;  /* 0x0000001fff077819 */ /* 0x000fe200000114e7 */
[----:B------:R-:W-:Y:S01]  /*16d0*/  IMAD R10, R42, UR4, RZ ;  /* 0x000000042a0a7c24 */ /* 0x000fe2000f8e02ff */
[----:B------:R-:W-:Y:S01]  /*16e0*/  IADD3 R0, P4, R220, R8, RZ ;  /* 0x00000008dc007210 */ /* 0x000fe20007f9e0ff */
[----:B------:R-:W-:Y:S01]  /*16f0*/  ULDC.64 UR10, c[0x0][0x210] ;  /* 0x00008400000a7ab9 */ /* 0x000fe20000000a00 */
[----:B------:R-:W-:Y:S01]  /*1700*/  IADD3.X R13, R9, R7, R39, P3, P2 ;  /* 0x00000007090d7210 */ /* 0x000fe20001fe4427 */
[----:B------:R-:W-:Y:S01]  /*1710*/  IMAD R10, R47, UR5, R10 ;  /* 0x000000052f0a7c24 */ /* 0x000fe2000f8e020a */
[----:B------:R-:W-:Y:S01]  /*1720*/  IADD3 R16, P3, P2, R24, R6, R35 ;  /* 0x0000000618107210 */ /* 0x000fe20007a7e023 */
[----:B------:R-:W-:Y:S01]  /*1730*/  BSSY B1, `(.L_x_416) ;  /* 0x0000780000017945 */ /* 0x000fe20003800000 */
[----:B------:R-:W-:Y:S01]  /*1740*/  SHF.R.S32.HI R35, RZ, 0x1f, R220 ;  /* 0x0000001fff237819 */ /* 0x000fe200000114dc */
[----:B------:R-:W-:-:S02]  /*1750*/  VIADD R192, R23, 0xffffffff ;  /* 0xffffffff17c07836 */ /* 0x000fc40000000000 */
[-C--:B--2---:R-:W-:Y:S02]  /*1760*/  IMAD R2, R11, R20.reuse, RZ ;  /* 0x000000140b027224 */ /* 0x084fe400078e02ff */
[----:B------:R-:W-:-:S04]  /*1770*/  IMAD.WIDE.U32 R4, R8, R20, R4 ;  /* 0x0000001408047225 */ /* 0x000fc800078e0004 */
[----:B------:R-:W-:Y:S01]  /*1780*/  IMAD R2, R8, R21, R2 ;  /* 0x0000001508027224 */ /* 0x000fe200078e0202 */
[----:B-1----:R-:W-:Y:S01]  /*1790*/  SHF.R.S32.HI R37, RZ, 0x1f, R43 ;  /* 0x0000001fff257819 */ /* 0x002fe2000001142b */
[----:B------:R-:W-:Y:S02]  /*17a0*/  IMAD.X R7, R35, 0x1, R11, P4 ;  /* 0x0000000123077824 */ /* 0x000fe400020e060b */
[----:B------:R-:W-:Y:S01]  /*17b0*/  IMAD.IADD R5, R5, 0x1, R2 ;  /* 0x0000000105057824 */ /* 0x000fe200078e0202 */
[----:B------:R-:W-:Y:S01]  /*17c0*/  LEA.HI R8, R37, R43, RZ, 0x5 ;  /* 0x0000002b25087211 */ /* 0x000fe200078f28ff */
[----:B------:R-:W-:Y:S01]  /*17d0*/  IMAD R7, R7, R30, RZ ;  /* 0x0000001e07077224 */ /* 0x000fe200078e02ff */
[----:B------:R-:W-:Y:S01]  /*17e0*/  IADD3 R2, -R201, R240, R247 ;  /* 0x000000f0c9027210 */ /* 0x000fe20007ffe1f7 */
[----:B------:R-:W-:Y:S01]  /*17f0*/  IMAD.WIDE.U32 R4, R47, UR4, R4 ;  /* 0x000000042f047c25 */ /* 0x000fe2000f8e0004 */
[----:B------:R-:W-:Y:S01]  /*1800*/  LOP3.LUT R6, R8, 0xffffffe0, RZ, 0xc0, !PT ;  /* 0xffffffe008067812 */ /* 0x000fe200078ec0ff */
[----:B------:R-:W-:Y:S01]  /*1810*/  ULDC.64 UR4, c[0x0][0x258] ;  /* 0x0000960000047ab9 */ /* 0x000fe20000000a00 */
[----:B------:R-:W-:Y:S01]  /*1820*/  SHF.R.S32.HI R8, RZ, 0x5, R8 ;  /* 0x00000005ff087819 */ /* 0x000fe20000011408 */
[----:B------:R-:W-:Y:S01]  /*1830*/  IMAD R12, R0, R31, R7 ;  /* 0x0000001f000c7224 */ /* 0x000fe200078e0207 */
[----:B------:R-:W-:Y:S01]  /*1840*/  IADD3 R5, R5, R10, RZ ;  /* 0x0000000a05057210 */ /* 0x000fe20007ffe0ff */
[----:B------:R-:W-:-:S02]  /*1850*/  IMAD.IADD R24, R43, 0x1, -R6 ;  /* 0x000000012b187824 */ /* 0x000fc400078e0a06 */
[----:B------:R-:W-:Y:S01]  /*1860*/  VIADD R2, R2, -UR8 ;  /* 0x8000000802027c36 */ /* 0x000fe20008000000 */
[----:B------:R-:W-:Y:S01]  /*1870*/  ULDC.64 UR8, c[0x0][0x3e0] ;  /* 0x0000f80000087ab9 */ /* 0x000fe20000000a00 */
[----:B------:R-:W-:-:S03]  /*1880*/  IMAD.WIDE.U32 R6, R0, R30, R208 ;  /* 0x0000001e00067225 */ /* 0x000fc600078e00d0 */
[----:B------:R-:W-:Y:S01]  /*1890*/  SHF.R.S32.HI R9, RZ, 0x1f, R2 ;  /* 0x0000001fff097819 */ /* 0x000fe20000011402 */
[----:B------:R-:W-:Y:S01]  /*18a0*/  IMAD R0, R8, R232, R24 ;  /* 0x000000e808007224 */ /* 0x000fe200078e0218 */
[----:B------:R-:W-:Y:S01]  /*18b0*/  IADD3 R6, P4, R38, R6, RZ ;  /* 0x0000000626067210 */ /* 0x000fe20007f9e0ff */
[----:B------:R-:W-:Y:S01]  /*18c0*/  IMAD.WIDE.U32 R4, R220, R20, R4 ;  /* 0x00000014dc047225 */ /* 0x000fe200078e0004 */
[----:B------:R-:W-:Y:S01]  /*18d0*/  LEA.HI R11, R9, R2, RZ, 0x6 ;  /* 0x00000002090b7211 */ /* 0x000fe200078f30ff */
[----:B------:R-:W1:Y:S01]  /*18e0*/  LDC.64 R38, c[0x0][0x2b0] ;  /* 0x0000ac00ff267b82 */ /* 0x000e620000000a00 */
[----:B------:R-:W-:Y:S01]  /*18f0*/  IADD3.X R7, R32, R7, R12, P4, !PT ;  /* 0x0000000720077210 */ /* 0x000fe200027fe40c */
[----:B------:R-:W-:Y:S01]  /*1900*/  IMAD R9, R42, UR4, RZ ;  /* 0x000000042a097c24 */ /* 0x000fe2000f8e02ff */
[----:B------:R-:W-:Y:S01]  /*1910*/  IADD3.X R8, R29, R13, R26, P3, P2 ;  /* 0x0000000d1d087210 */ /* 0x000fe20001fe441a */
[----:B---3--:R-:W-:Y:S01]  /*1920*/  IMAD.WIDE R12, R17, 0x4, R44 ;  /* 0x00000004110c7825 */ /* 0x008fe200078e022c */
[----:B------:R-:W-:-:S02]  /*1930*/  IADD3 R2, P2, R0, R16, RZ ;  /* 0x0000001000027210 */ /* 0x000fc40007f5e0ff */
[----:B------:R-:W-:Y:S01]  /*1940*/  LEA R194, P3, R4, UR8, 0x1 ;  /* 0x0000000804c27c11 */ /* 0x000fe2000f8608ff */
[C---:B------:R-:W-:Y:S01]  /*1950*/  IMAD R9, R47.reuse, UR5, R9 ;  /* 0x000000052f097c24 */ /* 0x040fe2000f8e0209 */
[----:B------:R-:W-:Y:S01]  /*1960*/  LEA.HI.X.SX32 R10, R0, R8, 0x1, P2 ;  /* 0x00000008000a7211 */ /* 0x000fe200010f0eff */
[----:B------:R-:W-:Y:S01]  /*1970*/  IMAD.WIDE.U32 R6, R47, UR4, R6 ;  /* 0x000000042f067c25 */ /* 0x000fe2000f8e0006 */
[----:B------:R-:W-:Y:S01]  /*1980*/  SHF.R.S32.HI R8, RZ, 0x6, R11 ;  /* 0x00000006ff087819 */ /* 0x000fe2000001140b */
[----:B------:R-:W-:Y:S01]  /*1990*/  ULDC.64 UR4, c[0x0][0x400] ;  /* 0x0001000000047ab9 */ /* 0x000fe20000000a00 */
[----:B------:R-:W-:Y:S01]  /*19a0*/  MOV R214, R13 ;  /* 0x0000000d00d67202 */ /* 0x000fe20000000f00 */
[----:B------:R-:W-:Y:S01]  /*19b0*/  IMAD.IADD R7, R7, 0x1, R9 ;  /* 0x0000000107077824 */ /* 0x000fe200078e0209 */
[C---:B------:R-:W-:Y:S01]  /*19c0*/  LEA R196, P4, R6.reuse, UR10, 0x1 ;  /* 0x0000000a06c47c11 */ /* 0x040fe2000f8808ff */
[----:B------:R-:W-:Y:S01]  /*19d0*/  IMAD R0, R35, R20, RZ ;  /* 0x0000001423007224 */ /* 0x000fe200078e02ff */
[----:B------:R-:W-:Y:S01]  /*19e0*/  VIMNMX R237, RZ, R8, !PT ;  /* 0x00000008ffed7248 */ /* 0x000fe20007fe0100 */
[----:B------:R-:W-:Y:S01]  /*19f0*/  IMAD.MOV.U32 R215, RZ, RZ, R12 ;  /* 0x000000ffffd77224 */ /* 0x000fe200078e000c */
[----:B------:R-:W-:Y:S01]  /*1a00*/  LEA.HI.X R197, R6, UR11, R7, 0x1, P4 ;  /* 0x0000000b06c57c11 */ /* 0x000fe2000a0f0c07 */
[----:B------:R-:W-:Y:S01]  /*1a10*/  IMAD R0, R220, R21, R0 ;  /* 0x00000015dc007224 */ /* 0x000fe200078e0200 */
[----:B------:R-:W-:-:S02]  /*1a20*/  ISETP.GT.AND P4, PT, R23, R237, PT ;  /* 0x000000ed1700720c */ /* 0x000fc40003f84270 */
[----:B------:R-:W-:Y:S01]  /*1a30*/  LEA R203, P2, R2, UR4, 0x2 ;  /* 0x0000000402cb7c11 */ /* 0x000fe2000f8410ff */
[----:B------:R-:W-:Y:S02]  /*1a40*/  IMAD.IADD R0, R5, 0x1, R0 ;  /* 0x0000000105007824 */ /* 0x000fe400078e0200 */
[----:B-1----:R-:W-:Y:S01]  /*1a50*/  IMAD.WIDE R206, R206, 0x4, R38 ;  /* 0x00000004cece7825 */ /* 0x002fe200078e0226 */
[----:B------:R-:W-:Y:S02]  /*1a60*/  LEA.HI.X R202, R2, UR5, R10, 0x2, P2 ;  /* 0x0000000502ca7c11 */ /* 0x000fe400090f140a */
[----:B------:R-:W-:-:S05]  /*1a70*/  LEA.HI.X R195, R4, UR9, R0, 0x1, P3 ;  /* 0x0000000904c37c11 */ /* 0x000fca00098f0c00 */
[----:B------:R-:W-:Y:S05]  /*1a80*/  @P4 BRA `(.L_x_421) ;  /* 0x0000000800d84947 */ /* 0x000fea0003800000 */
        /* <DEDUP_REMOVED lines=25> */
.L_x_422:
        /* <DEDUP_REMOVED lines=13> */
.L_x_423:
[-C--:B------:R-:W-:Y:S01]  /*1cf0*/  IMAD R0, R27, R4.reuse, RZ ;  /* 0x000000041b007224 */ /* 0x080fe200078e02ff */
[----:B------:R-:W-:Y:S01]  /*1d00*/  ULDC UR4, c[0x0][0x2d0] ;  /* 0x0000b40000047ab9 */ /* 0x000fe20000000800 */
[C---:B------:R-:W-:Y:S01]  /*1d10*/  IMAD.WIDE.U32 R6, R247.reuse, R4, R208 ;  /* 0x00000004f7067225 */ /* 0x040fe200078e00d0 */
[----:B------:R-:W-:Y:S01]  /*1d20*/  ISETP.GE.AND P3, PT, R208, UR4, PT ;  /* 0x00000004d0007c0c */ /* 0x000fe2000bf66270 */
[----:B------:R-:W-:Y:S01]  /*1d30*/  ULDC.64 UR4, c[0x0][0x468] ;  /* 0x00011a0000047ab9 */ /* 0x000fe20000000a00 */
[----:B------:R-:W-:Y:S01]  /*1d40*/  IADD3 R8, R220, 0x60, RZ ;  /* 0x00000060dc087810 */ /* 0x000fe20007ffe0ff */
[----:B------:R-:W-:Y:S01]  /*1d50*/  IMAD R2, R247, R5, R0 ;  /* 0x00000005f7027224 */ /* 0x000fe200078e0200 */
[----:B------:R-:W-:Y:S01]  /*1d60*/  IADD3 R6, P0, R10, R6, RZ ;  /* 0x000000060a067210 */ /* 0x000fe20007f1e0ff */
[----:B------:R-:W-:Y:S01]  /*1d70*/  IMAD R0, R238, -0x80, R201 ;  /* 0xffffff80ee007824 */ /* 0x000fe200078e02c9 */
[----:B------:R-:W-:Y:S01]  /*1d80*/  BSSY B0, `(.L_x_424) ;  /* 0x0000017000007945 */ /* 0x000fe20003800000 */
[C---:B------:R-:W-:Y:S01]  /*1d90*/  VIADD R9, R220.reuse, 0x40 ;  /* 0x00000040dc097836 */ /* 0x040fe20000000000 */
[----:B------:R-:W-:Y:S01]  /*1da0*/  IADD3.X R7, R11, R7, R2, P0, !PT ;  /* 0x000000070b077210 */ /* 0x000fe200007fe402 */
[----:B------:R-:W-:Y:S01]  /*1db0*/  VIADD R2, R220, 0x20 ;  /* 0x00000020dc027836 */ /* 0x000fe20000000000 */
[----:B------:R-:W-:-:S02]  /*1dc0*/  ISETP.GE.OR P0, PT, R8, R0, P3 ;  /* 0x000000000800720c */ /* 0x000fc40001f06670 */
[-C--:B------:R-:W-:Y:S01]  /*1dd0*/  ISETP.GE.OR P1, PT, R9, R0.reuse, P3 ;  /* 0x000000000900720c */ /* 0x080fe20001f26670 */
[----:B------:R-:W-:Y:S01]  /*1de0*/  IMAD.WIDE.U32 R6, R47, UR4, R6 ;  /* 0x000000042f067c25 */ /* 0x000fe2000f8e0006 */
[-C--:B------:R-:W-:Y:S02]  /*1df0*/  ISETP.GE.OR P2, PT, R2, R0.reuse, P3 ;  /* 0x000000000200720c */ /* 0x080fe40001f46670 */
[----:B------:R-:W-:Y:S01]  /*1e00*/  ISETP.GE.OR P3, PT, R220, R0, P3 ;  /* 0x00000000dc00720c */ /* 0x000fe20001f66670 */
[----:B------:R-:W-:-:S04]  /*1e10*/  IMAD R2, R42, UR4, RZ ;  /* 0x000000042a027c24 */ /* 0x000fc8000f8e02ff */
[----:B------:R-:W-:-:S05]  /*1e20*/  IMAD R0, R47, UR5, R2 ;  /* 0x000000052f007c24 */ /* 0x000fca000f8e0202 */
[----:B------:R-:W-:-:S03]  /*1e30*/  IADD3 R0, R7, R0, RZ ;  /* 0x0000000007007210 */ /* 0x000fc60007ffe0ff */
        /* <DEDUP_REMOVED lines=11> */
.L_x_425:
[----:B------:R-:W-:Y:S05]  /*1ef0*/  BSYNC B0 ;  /* 0x0000000000007941 */ /* 0x000fea0003800000 */
.L_x_424:
        /* <DEDUP_REMOVED lines=14> */
.L_x_427:
[----:B------:R-:W-:Y:S05]  /*1fe0*/  BSYNC B0 ;  /* 0x0000000000007941 */ /* 0x000fea0003800000 */
.L_x_426:
        /* <DEDUP_REMOVED lines=14> */
.L_x_429:
[----:B------:R-:W-:Y:S05]  /*20d0*/  BSYNC B0 ;  /* 0x0000000000007941 */ /* 0x000fea0003800000 */
.L_x_428:
        /* <DEDUP_REMOVED lines=13> */
.L_x_431:
[----:B------:R-:W-:Y:S05]  /*21b0*/  BSYNC B0 ;  /* 0x0000000000007941 */ /* 0x000fea0003800000 */
.L_x_430:
[-C--:B----4-:R-:W-:Y:S01]  /*21c0*/  IMAD.WIDE.U32 R4, R247, R12.reuse, R208 ;  /* 0x0000000cf7047225 */ /* 0x090fe200078e00d0 */
[----:B------:R-:W-:Y:S01]  /*21d0*/  ULDC.64 UR4, c[0x0][0x470] ;  /* 0x00011c0000047ab9 */ /* 0x000fe20000000a00 */
[----:B------:R-:W-:Y:S02]  /*21e0*/  BSSY B0, `(.L_x_432) ;  /* 0x0000014000007945 */ /* 0x000fe40003800000 */
[----:B------:R-:W-:Y:S01]  /*21f0*/  IMAD R0, R27, R12, RZ ;  /* 0x0000000c1b007224 */ /* 0x000fe200078e02ff */
[----:B------:R-:W-:Y:S01]  /*2200*/  IADD3 R4, P4, R14, R4, RZ ;  /* 0x000000040e047210 */ /* 0x000fe20007f9e0ff */
[----:B------:R-:W-:Y:S02]  /*2210*/  IMAD R2, R42, UR4, RZ ;  /* 0x000000042a027c24 */ /* 0x000fe4000f8e02ff */
[----:B------:R-:W-:Y:S02]  /*2220*/  IMAD R0, R247, R13, R0 ;  /* 0x0000000df7007224 */ /* 0x000fe400078e0200 */
[----:B------:R-:W-:-:S03]  /*2230*/  IMAD R2, R47, UR5, R2 ;  /* 0x000000052f027c24 */ /* 0x000fc6000f8e0202 */
[----:B------:R-:W-:-:S03]  /*2240*/  IADD3.X R5, R15, R5, R0, P4, !PT ;  /* 0x000000050f057210 */ /* 0x000fc600027fe400 */
        /* <DEDUP_REMOVED lines=13> */
.L_x_433:
[----:B------:R-:W-:Y:S05]  /*2320*/  BSYNC B0 ;  /* 0x0000000000007941 */ /* 0x000fea0003800000 */
.L_x_432:
        /* <DEDUP_REMOVED lines=14> */
.L_x_435:
[----:B------:R-:W-:Y:S05]  /*2410*/  BSYNC B0 ;  /* 0x0000000000007941 */ /* 0x000fea0003800000 */
.L_x_434:
        /* <DEDUP_REMOVED lines=14> */
.L_x_437:
[----:B------:R-:W-:Y:S05]  /*2500*/  BSYNC B0 ;  /* 0x0000000000007941 */ /* 0x000fea0003800000 */
.L_x_436:
        /* <DEDUP_REMOVED lines=14> */
.L_x_421:
[----:B------:R-:W-:Y:S01]  /*25f0*/  IMAD R0, R238, -0x80, R201 ;  /* 0xffffff80ee007824 */ /* 0x000fe200078e02c9 */
[----:B------:R-:W-:Y:S01]  /*2600*/  @P1 BAR.SYNC.DEFER_BLOCKING 0x0 ;  /* 0x0000000000001b1d */ /* 0x000fe20000010000 */
[----:B------:R-:W-:Y:S01]  /*2610*/  VIADD R6, R220, 0x60 ;  /* 0x00000060dc067836 */ /* 0x000fe20000000000 */
[----:B------:R-:W-:Y:S01]  /*2620*/  LEA.HI R10, R192, R192, RZ, 0x1 ;  /* 0x000000c0c00a7211 */ /* 0x000fe200078f08ff */
[C---:B------:R-:W-:Y:S01]  /*2630*/  VIADD R4, R220.reuse, 0x40 ;  /* 0x00000040dc047836 */ /* 0x040fe20000000000 */
[----:B------:R-:W-:Y:S01]  /*2640*/  ISETP.GE.AND P3, PT, R220, R0, PT ;  /* 0x00000000dc00720c */ /* 0x000fe20003f66270 */
[----:B------:R-:W-:Y:S01]  /*2650*/  IMAD R2, R27, R14, RZ ;  /* 0x0000000e1b027224 */ /* 0x000fe200078e02ff */
[-C--:B------:R-:W-:Y:S01]  /*2660*/  ISETP.GE.AND P4, PT, R6, R0.reuse, PT ;  /* 0x000000000600720c */ /* 0x080fe20003f86270 */
[----:B------:R-:W-:Y:S01]  /*2670*/  VIADD R6, R220, 0x20 ;  /* 0x00000020dc067836 */ /* 0x000fe20000000000 */
[----:B------:R-:W-:Y:S01]  /*2680*/  P2R R16, PR, RZ, 0x8 ;  /* 0x00000008ff107803 */ /* 0x000fe20000000000 */
[----:B------:R-:W-:Y:S01]  /*2690*/  IMAD R11, R192, -0x40, R240 ;  /* 0xffffffc0c00b7824 */ /* 0x000fe200078e02f0 */
[----:B------:R-:W-:Y:S01]  /*26a0*/  ISETP.GE.AND P5, PT, R4, R0, PT ;  /* 0x000000000400720c */ /* 0x000fe20003fa6270 */
[C---:B------:R-:W-:Y:S01]  /*26b0*/  IMAD.WIDE.U32 R4, R247.reuse, R14, R208 ;  /* 0x0000000ef7047225 */ /* 0x040fe200078e00d0 */
[----:B------:R-:W-:Y:S01]  /*26c0*/  ISETP.NE.AND P1, PT, R16, RZ, PT ;  /* 0x000000ff1000720c */ /* 0x000fe20003f25270 */
[----:B------:R-:W-:Y:S01]  /*26d0*/  ULDC.64 UR4, c[0x0][0x268] ;  /* 0x00009a0000047ab9 */ /* 0x000fe20000000a00 */
[----:B------:R-:W-:Y:S01]  /*26e0*/  ISETP.GE.AND P6, PT, R6, R0, PT ;  /* 0x000000000600720c */ /* 0x000fe20003fc6270 */
[----:B------:R-:W-:Y:S01]  /*26f0*/  IMAD R2, R247, R15, R2 ;  /* 0x0000000ff7027224 */ /* 0x000fe200078e0202 */
[----:B------:R-:W-:Y:S01]  /*2700*/  LEA R0, R249, UR6, 0x1 ;  /* 0x00000006f9007c11 */ /* 0x000fe2000f8e08ff */
[----:B------:R-:W-:Y:S01]  /*2710*/  IMAD R8, R34, UR4, RZ ;  /* 0x0000000422087c24 */ /* 0x000fe2000f8e02ff */
[----:B------:R-:W-:Y:S01]  /*2720*/  IADD3 R4, P0, R33, R4, RZ ;  /* 0x0000000421047210 */ /* 0x000fe20007f1e0ff */
[----:B------:R-:W-:Y:S01]  /*2730*/  BSSY B0, `(.L_x_439) ;  /* 0x0000020000007945 */ /* 0x000fe20003800000 */
[----:B------:R-:W-:Y:S01]  /*2740*/  ISETP.GE.AND P2, PT, R6, R11, PT ;  /* 0x0000000b0600720c */ /* 0x000fe20003f46270 */
[----:B------:R-:W-:Y:S01]  /*2750*/  IMAD.WIDE.U32 R6, R247, R18, R208 ;  /* 0x00000012f7067225 */ /* 0x000fe200078e00d0 */
[----:B------:R-:W-:-:S02]  /*2760*/  IADD3.X R5, R36, R5, R2, P0, !PT ;  /* 0x0000000524057210 */ /* 0x000fc400007fe402 */
[----:B------:R-:W-:Y:S01]  /*2770*/  ISETP.GE.AND P3, PT, R220, R11, PT ;  /* 0x0000000bdc00720c */ /* 0x000fe20003f66270 */
[----:B------:R1:W-:Y:S01]  /*2780*/  @P1 STS.128 [R0+0xa000], RZ ;  /* 0x00a000ff00001388 */ /* 0x0003e20000000c00 */
[----:B------:R-:W-:Y:S01]  /*2790*/  IMAD R2, R27, R18, RZ ;  /* 0x000000121b027224 */ /* 0x000fe200078e02ff */
[----:B------:R-:W-:Y:S01]  /*27a0*/  IADD3 R12, P0, R25, R6, RZ ;  /* 0x00000006190c7210 */ /* 0x000fe20007f1e0ff */
[----:B------:R-:W-:Y:S01]  /*27b0*/  IMAD.WIDE.U32 R4, R22, UR4, R4 ;  /* 0x0000000416047c25 */ /* 0x000fe2000f8e0004 */
[----:B------:R-:W-:-:S03]  /*27c0*/  LOP3.LUT R10, R10, 0xfffffffe, RZ, 0xc0, !PT ;  /* 0xfffffffe0a0a7812 */ /* 0x000fc600078ec0ff */
[----:B------:R-:W-:Y:S02]  /*27d0*/  IMAD R9, R247, R19, R2 ;  /* 0x00000013f7097224 */ /* 0x000fe400078e0202 */
[----:B------:R-:W-:-:S03]  /*27e0*/  IMAD R2, R22, UR5, R8 ;  /* 0x0000000516027c24 */ /* 0x000fc6000f8e0208 */
[----:B------:R-:W-:Y:S01]  /*27f0*/  IADD3.X R13, R28, R7, R9, P0, !PT ;  /* 0x000000071c0d7210 */ /* 0x000fe200007fe409 */
        /* <DEDUP_REMOVED lines=19> */
.L_x_440:
[----:B------:R-:W-:Y:S05]  /*2930*/  BSYNC B0 ;  /* 0x0000000000007941 */ /* 0x000fea0003800000 */
.L_x_439:
        /* <DEDUP_REMOVED lines=22> */
.L_x_442:
[----:B------:R-:W-:Y:S05]  /*2aa0*/  BSYNC B0 ;  /* 0x0000000000007941 */ /* 0x000fea0003800000 */
.L_x_441:
        /* <DEDUP_REMOVED lines=22> */
.L_x_444:
[----:B------:R-:W-:Y:S05]  /*2c10*/  BSYNC B0 ;  /* 0x0000000000007941 */ /* 0x000fea0003800000 */
.L_x_443:
        /* <DEDUP_REMOVED lines=22> */
.L_x_446:
[----:B------:R-:W-:Y:S05]  /*2d80*/  BSYNC B0 ;  /* 0x0000000000007941 */ /* 0x000fea0003800000 */
.L_x_445:
        /* <DEDUP_REMOVED lines=13> */
.L_x_448:
[----:B------:R-:W-:Y:S05]  /*2e60*/  BSYNC B0 ;  /* 0x0000000000007941 */ /* 0x000fea0003800000 */
.L_x_447:
[----:B------:R1:W-:Y:S01]  /*2e70*/  @P2 STS.128 [R0+0x5000], RZ ;  /* 0x005000ff00002388 */ /* 0x0003e20000000c00 */
[----:B------:R-:W-:Y:S01]  /*2e80*/  ISETP.NE.AND P1, PT, R2, 0x1, PT ;  /* 0x000000010200780c */ /* 0x000fe20003f25270 */
[----:B------:R-:W-:Y:S01]  /*2e90*/  VIADD R2, R249, 0x1000 ;  /* 0x00001000f9027836 */ /* 0x000fe20000000000 */
[----:B------:R-:W-:Y:S04]  /*2ea0*/  BSSY B0, `(.L_x_449) ;  /* 0x000000e000007945 */ /* 0x000fe80003800000 */
[----:B------:R-:W-:-:S04]  /*2eb0*/  SEL R2, R2, R249, !P1 ;  /* 0x000000f902027207 */ /* 0x000fc80004800000 */
[----:B------:R-:W-:Y:S01]  /*2ec0*/  LEA R191, R2, UR6, 0x1 ;  /* 0x0000000602bf7c11 */ /* 0x000fe2000f8e08ff */
        /* <DEDUP_REMOVED lines=11> */
.L_x_450:
[----:B------:R-:W-:Y:S05]  /*2f80*/  BSYNC B0 ;  /* 0x0000000000007941 */ /* 0x000fea0003800000 */
.L_x_449:
        /* <DEDUP_REMOVED lines=17> */
.L_x_452:
[----:B------:R-:W-:Y:S05]  /*30a0*/  BSYNC B0 ;  /* 0x0000000000007941 */ /* 0x000fea0003800000 */
.L_x_451:
        /* <DEDUP_REMOVED lines=19> */
.L_x_454:
[----:B------:R-:W-:Y:S05]  /*31e0*/  BSYNC B0 ;  /* 0x0000000000007941 */ /* 0x000fea0003800000 */
.L_x_453:
[----:B------:R-:W-:Y:S01]  /*31f0*/  ISETP.NE.AND P0, PT, R16, RZ, PT ;  /* 0x000000ff1000720c */ /* 0x000fe20003f05270 */
[----:B------:R-:W-:Y:S01]  /*3200*/  ULDC.64 UR4, c[0x0][0x260] ;  /* 0x0000980000047ab9 */ /* 0x000fe20000000a00 */
[----:B------:R-:W-:Y:S01]  /*3210*/  BSSY B0, `(.L_x_455) ;  /* 0x000001a000007945 */ /* 0x000fe20003800000 */
[----:B------:R-:W-:Y:S01]  /*3220*/  IMAD R2, R34, UR4, RZ ;  /* 0x0000000422027c24 */ /* 0x000fe2000f8e02ff */
[C---:B------:R-:W-:Y:S01]  /*3230*/  IADD3 R10, R213.reuse, 0x28, RZ ;  /* 0x00000028d50a7810 */ /* 0x040fe20007ffe0ff */
[----:B---3--:R-:W-:Y:S01]  /*3240*/  IMAD.WIDE.U32 R4, R22, UR4, R12 ;  /* 0x0000000416047c25 */ /* 0x008fe2000f8e000c */
[----:B------:R-:W-:-:S03]  /*3250*/  IADD3 R12, R213, 0x8, RZ ;  /* 0x00000008d50c7810 */ /* 0x000fc60007ffe0ff */
        /* <DEDUP_REMOVED lines=21> */
.L_x_456:
[----:B------:R-:W-:Y:S05]  /*33b0*/  BSYNC B0 ;  /* 0x0000000000007941 */ /* 0x000fea0003800000 */
.L_x_455:
        /* <DEDUP_REMOVED lines=22> */
.L_x_458:
[----:B------:R-:W-:Y:S05]  /*3520*/  BSYNC B0 ;  /* 0x0000000000007941 */ /* 0x000fea0003800000 */
.L_x_457:
        /* <DEDUP_REMOVED lines=22> */
.L_x_460:
[----:B------:R-:W-:Y:S05]  /*3690*/  BSYNC B0 ;  /* 0x0000000000007941 */ /* 0x000fea0003800000 */
.L_x_459:
        /* <DEDUP_REMOVED lines=22> */
.L_x_462:
[----:B------:R-:W-:Y:S05]  /*3800*/  BSYNC B0 ;  /* 0x0000000000007941 */ /* 0x000fea0003800000 */
.L_x_461:
[----:B------:R-:W0:Y:S01]  /*3810*/  LDGDEPBAR ;  /* 0x00000000000079af */ /* 0x000e220000000000 */
[C---:B-1234-:R-:W-:Y:S01]  /*3820*/  VIADD R0, R213.reuse, 0x20 ;  /* 0x00000020d5007836 */ /* 0x05efe20000000000 */
[-C--:B------:R-:W-:Y:S01]  /*3830*/  ISETP.GE.AND P0, PT, R10, R11.reuse, PT ;  /* 0x0000000b0a00720c */ /* 0x080fe20003f06270 */
[----:B------:R-:W-:Y:S01]  /*3840*/  IMAD.MOV.U32 R210, RZ, RZ, 0x7f800000 ;  /* 0x7f800000ffd27424 */ /* 0x000fe200078e00ff */
[CC--:B------:R-:W-:Y:S01]  /*3850*/  ISETP.GE.AND P4, PT, R213.reuse, R11.reuse, PT ;  /* 0x0000000bd500720c */ /* 0x0c0fe20003f86270 */
[----:B------:R-:W-:Y:S01]  /*3860*/  IMAD.MOV.U32 R211, RZ, RZ, 0x7f800000 ;  /* 0x7f800000ffd37424 */ /* 0x000fe200078e00ff */
[-C--:B------:R-:W-:Y:S01]  /*3870*/  ISETP.GE.AND P3, PT, R12, R11.reuse, PT ;  /* 0x0000000b0c00720c */ /* 0x080fe20003f66270 */
[----:B------:R-:W-:Y:S01]  /*3880*/  IMAD.MOV.U32 R212, RZ, RZ, 0x7f800000 ;  /* 0x7f800000ffd47424 */ /* 0x000fe200078e00ff */
[----:B------:R-:W-:Y:S01]  /*3890*/  ISETP.GE.AND P2, PT, R0, R11, PT ;  /* 0x0000000b0000720c */ /* 0x000fe20003f46270 */
[----:B------:R-:W-:Y:S01]  /*38a0*/  IMAD.MOV.U32 R205, RZ, RZ, 0x7f800000 ;  /* 0x7f800000ffcd7424 */ /* 0x000fe200078e00ff */
[----:B------:R-:W1:Y:S01]  /*38b0*/  LDC.64 R218, c[0x0][0x3b8] ;  /* 0x0000ee00ffda7b82 */ /* 0x000e620000000a00 */
[----:B------:R-:W-:Y:S01]  /*38c0*/  IMAD.WIDE R4, R213, 0x4, R206 ;  /* 0x00000004d5047825 */ /* 0x000fe200078e02ce */
[----:B------:R-:W-:-:S03]  /*38d0*/  ULDC UR4, c[0x0][0x2d0] ;  /* 0x0000b40000047ab9 */ /* 0x000fc60000000800 */
[C---:B------:R-:W-:Y:S02]  /*38e0*/  IMAD.SHL.U32 R217, R232.reuse, 0x10, RZ ;  /* 0x00000010e8d97824 */ /* 0x040fe400078e00ff */
[----:B------:R-:W-:Y:S01]  /*38f0*/  IMAD.SHL.U32 R216, R232, 0x8, RZ ;  /* 0x00000008e8d87824 */ /* 0x000fe200078e00ff */
[----:B------:R-:W5:Y:S01]  /*3900*/  @!P4 LDG.E R211, desc[UR14][R4.64] ;  /* 0x0000000e04d3c981 */ /* 0x000f62000c1e1900 */
[----:B------:R-:W-:-:S04]  /*3910*/  @!P0 IMAD.WIDE R6, R10, 0x4, R206 ;  /* 0x000000040a068825 */ /* 0x000fc800078e02ce */
[----:B------:R-:W-:Y:S01]  /*3920*/  IMAD.MOV.U32 R174, RZ, RZ, 0x20 ;  /* 0x00000020ffae7424 */ /* 0x000fe200078e00ff */
[----:B------:R-:W5:Y:S01]  /*3930*/  @!P3 LDG.E R212, desc[UR14][R4.64+0x20] ;  /* 0x0000200e04d4b981 */ /* 0x000f62000c1e1900 */
[----:B------:R-:W-:-:S04]  /*3940*/  DEPBAR.LE SB0, 0x1 ;  /* 0x000080400000791a */ /* 0x000fc80000000000 */
[----:B------:R-:W5:Y:S01]  /*3950*/  @!P2 LDG.E R205, desc[UR14][R4.64+0x80] ;  /* 0x0000800e04cda981 */ /* 0x000f62000c1e1900 */
[----:B------:R-:W-:Y:S01]  /*3960*/  IMAD.MOV.U32 R164, RZ, RZ, 0x40 ;  /* 0x00000040ffa47424 */ /* 0x000fe200078e00ff */
[----:B------:R-:W-:Y:S01]  /*3970*/  CS2R R94, SRZ ;  /* 0x00000000005e7805 */ /* 0x000fe2000001ff00 */
[C---:B------:R-:W-:Y:S01]  /*3980*/  IMAD R236, R232.reuse, 0x18, RZ ;  /* 0x00000018e8ec7824 */ /* 0x040fe200078e02ff */
[----:B------:R2:W5:Y:S01]  /*3990*/  @!P0 LDG.E R210, desc[UR14][R6.64] ;  /* 0x0000000e06d28981 */ /* 0x000562000c1e1900 */
[C---:B------:R-:W-:Y:S01]  /*39a0*/  IMAD.SHL.U32 R235, R232.reuse, 0x20, RZ ;  /* 0x00000020e8eb7824 */ /* 0x040fe200078e00ff */
[----:B------:R-:W-:Y:S01]  /*39b0*/  CS2R R92, SRZ ;  /* 0x00000000005c7805 */ /* 0x000fe2000001ff00 */
[C---:B------:R-:W-:Y:S01]  /*39c0*/  IMAD R234, R232.reuse, 0x28, RZ ;  /* 0x00000028e8ea7824 */ /* 0x040fe200078e02ff */
[----:B------:R-:W-:Y:S01]  /*39d0*/  BAR.SYNC.DEFER_BLOCKING 0x0 ;  /* 0x0000000000007b1d */ /* 0x000fe20000010000 */
[----:B------:R-:W-:Y:S01]  /*39e0*/  IMAD R233, R232, 0x30, RZ ;  /* 0x00000030e8e97824 */ /* 0x000fe200078e02ff */
[----:B------:R-:W-:Y:S01]  /*39f0*/  CS2R R98, SRZ ;  /* 0x0000000000627805 */ /* 0x000fe2000001ff00 */
[----:B------:R-:W-:Y:S01]  /*3a00*/  IMAD.MOV R231, RZ, RZ, -R231 ;  /* 0x000000ffffe77224 */ /* 0x000fe200078e0ae7 */
[----:B------:R-:W-:Y:S01]  /*3a10*/  CS2R R96, SRZ ;  /* 0x0000000000607805 */ /* 0x000fe2000001ff00 */
[----:B------:R-:W-:Y:S01]  /*3a20*/  VIADD R245, R247, 0x80 ;  /* 0x00000080f7f57836 */ /* 0x000fe20000000000 */
[----:B------:R-:W-:Y:S01]  /*3a30*/  CS2R R90, SRZ ;  /* 0x00000000005a7805 */ /* 0x000fe2000001ff00 */
        /* <DEDUP_REMOVED lines=17> */
[----:B-1----:R-:W3:Y:S01]  /*3b50*/  LDG.E.64 R4, desc[UR14][R218.64+0x8] ;  /* 0x0000080eda047981 */ /* 0x002ee2000c1e1b00 */
[----:B------:R-:W-:Y:S02]  /*3b60*/  LEA.HI R0, R37, R43, RZ, 0x4 ;  /* 0x0000002b25007211 */ /* 0x000fe400078f20ff */
[----:B------:R-:W-:Y:S02]  /*3b70*/  CS2R R56, SRZ ;  /* 0x0000000000387805 */ /* 0x000fe4000001ff00 */
[----:B------:R-:W-:Y:S01]  /*3b80*/  CS2R R54, SRZ ;  /* 0x0000000000367805 */ /* 0x000fe2000001ff00 */
[----:B------:R1:W4:Y:S01]  /*3b90*/  LDSM.16.M88.4 R132, [R170+0xa000] ;  /* 0x00a00000aa84783b */ /* 0x0003220000000200 */
[----:B------:R-:W-:-:S02]  /*3ba0*/  CS2R R52, SRZ ;  /* 0x0000000000347805 */ /* 0x000fc4000001ff00 */
[----:B------:R-:W-:Y:S02]  /*3bb0*/  CS2R R44, SRZ ;  /* 0x00000000002c7805 */ /* 0x000fe4000001ff00 */
[----:B------:R-:W-:Y:S01]  /*3bc0*/  CS2R R50, SRZ ;  /* 0x0000000000327805 */ /* 0x000fe2000001ff00 */
[----:B------:R1:W1:Y:S01]  /*3bd0*/  LDSM.16.M88.4 R136, [R170+0xa800] ;  /* 0x00a80000aa88783b */ /* 0x0002620000000200 */
[----:B------:R-:W-:Y:S02]  /*3be0*/  CS2R R48, SRZ ;  /* 0x0000000000307805 */ /* 0x000fe4000001ff00 */
[----:B------:R-:W-:Y:S01]  /*3bf0*/  CS2R R38, SRZ ;  /* 0x0000000000267805 */ /* 0x000fe2000001ff00 */
[----:B------:R-:W-:Y:S01]  /*3c00*/  IMAD.MOV.U32 R204, RZ, RZ, R191 ;  /* 0x000000ffffcc7224 */ /* 0x000fe200078e00bf */
[----:B------:R1:W1:Y:S01]  /*3c10*/  LDSM.16.M88.4 R140, [R173+0xa000] ;  /* 0x00a00000ad8c783b */ /* 0x0002620000000200 */
[----:B------:R-:W-:Y:S01]  /*3c20*/  ULDC.U8 UR8, c[0x0][0x388] ;  /* 0x0000e20000087ab9 */ /* 0x000fe20000000000 */
[----:B------:R-:W-:-:S02]  /*3c30*/  ULDC UR5, c[0x0][0x2ec] ;  /* 0x0000bb0000057ab9 */ /* 0x000fc40000000800 */
[----:B------:R1:W1:Y:S04]  /*3c40*/  LDSM.16.M88.4 R144, [R173+0xa800] ;  /* 0x00a80000ad90783b */ /* 0x0002680000000200 */
[----:B------:R1:W1:Y:S04]  /*3c50*/  LDSM.16.M88.4 R148, [R171+0xa000] ;  /* 0x00a00000ab94783b */ /* 0x0002680000000200 */
[----:B------:R1:W1:Y:S04]  /*3c60*/  LDSM.16.M88.4 R152, [R171+0xa800] ;  /* 0x00a80000ab98783b */ /* 0x0002680000000200 */
[----:B------:R-:W4:Y:S01]  /*3c70*/  LDG.E.64 R218, desc[UR14][R218.64] ;  /* 0x0000000edada7981 */ /* 0x000f22000c1e1b00 */
[----:B------:R-:W-:-:S03]  /*3c80*/  LOP3.LUT R0, R0, 0xfffffff0, RZ, 0xc0, !PT ;  /* 0xfffffff000007812 */ /* 0x000fc600078ec0ff */
[----:B------:R1:W1:Y:S02]  /*3c90*/  LDSM.16.M88.4 R156, [R172+0xa000] ;  /* 0x00a00000ac9c783b */ /* 0x0002640000000200 */
[----:B------:R-:W-:Y:S02]  /*3ca0*/  IMAD.IADD R0, R43, 0x1, -R0 ;  /* 0x000000012b007824 */ /* 0x000fe400078e0a00 */
[----:B------:R1:W1:Y:S03]  /*3cb0*/  LDSM.16.M88.4 R160, [R172+0xa800] ;  /* 0x00a80000aca0783b */ /* 0x0002660000000200 */
[----:B------:R-:W-:Y:S01]  /*3cc0*/  SHF.R.S32.HI R2, RZ, 0x1f, R0 ;  /* 0x0000001fff027819 */ /* 0x000fe20000011400 */
[----:B--2---:R-:W-:-:S03]  /*3cd0*/  IMAD R7, R46, R40, R47 ;  /* 0x000000282e077224 */ /* 0x004fc600078e022f */
[----:B------:R-:W-:-:S04]  /*3ce0*/  LEA.HI R2, R2, R0, RZ, 0x3 ;  /* 0x0000000002027211 */ /* 0x000fc800078f18ff */
[----:B------:R-:W-:Y:S01]  /*3cf0*/  LOP3.LUT R6, R2, 0xfffffff8, RZ, 0xc0, !PT ;  /* 0xfffffff802067812 */ /* 0x000fe200078ec0ff */
[----:B------:R-:W-:-:S04]  /*3d00*/  IMAD.SHL.U32 R2, R7, 0x20, RZ ;  /* 0x0000002007027824 */ /* 0x000fc800078e00ff */
[----:B------:R-:W-:Y:S01]  /*3d10*/  IMAD.IADD R0, R0, 0x1, -R6 ;  /* 0x0000000100007824 */ /* 0x000fe200078e0a06 */
[----:B------:R-:W-:Y:S01]  /*3d20*/  SHF.R.S32.HI R6, RZ, 0x1f, R24 ;  /* 0x0000001fff067819 */ /* 0x000fe20000011418 */
[----:B------:R-:W-:-:S03]  /*3d30*/  VIADD R246, R217, 0x20 ;  /* 0x00000020d9f67836 */ /* 0x000fc60000000000 */
[C---:B------:R-:W-:Y:S02]  /*3d40*/  LOP3.LUT P0, RZ, R0.reuse, 0x2, RZ, 0xc0, !PT ;  /* 0x0000000200ff7812 */ /* 0x040fe4000780c0ff */
[----:B------:R-:W-:Y:S01]  /*3d50*/  LOP3.LUT P2, RZ, R0, 0x4, RZ, 0xc0, !PT ;  /* 0x0000000400ff7812 */ /* 0x000fe2000784c0ff */
[----:B------:R-:W-:Y:S01]  /*3d60*/  VIADD R0, R177, 0x1000 ;  /* 0x00001000b1007836 */ /* 0x000fe20000000000 */
[----:B------:R-:W-:-:S04]  /*3d70*/  SEL R174, R174, 0xffffffe0, !P0 ;  /* 0xffffffe0aeae7807 */ /* 0x000fc80004000000 */
[----:B------:R-:W-:Y:S01]  /*3d80*/  SEL R0, R0, R177, !P1 ;  /* 0x000000b100007207 */ /* 0x000fe20004800000 */
[----:B------:R-:W-:Y:S01]  /*3d90*/  IMAD R232, R232, 0x38, RZ ;  /* 0x00000038e8e87824 */ /* 0x000fe200078e02ff */
[----:B------:R-:W-:Y:S02]  /*3da0*/  CS2R R46, SRZ ;  /* 0x00000000002e7805 */ /* 0x000fe4000001ff00 */
[----:B------:R-:W-:Y:S02]  /*3db0*/  LEA R166, R0, UR6, 0x1 ;  /* 0x0000000600a67c11 */ /* 0x000fe4000f8e08ff */
[----:B------:R-:W-:Y:S02]  /*3dc0*/  CS2R R42, SRZ ;  /* 0x00000000002a7805 */ /* 0x000fe4000001ff00 */
[----:B------:R-:W-:Y:S02]  /*3dd0*/  CS2R R40, SRZ ;  /* 0x0000000000287805 */ /* 0x000fe4000001ff00 */
[----:B------:R-:W-:-:S02]  /*3de0*/  CS2R R36, SRZ ;  /* 0x0000000000247805 */ /* 0x000fc4000001ff00 */
[----:B------:R-:W-:Y:S01]  /*3df0*/  SEL R164, R164, 0xffffffc0, !P2 ;  /* 0xffffffc0a4a47807 */ /* 0x000fe20005000000 */
[----:B------:R-:W-:Y:S01]  /*3e00*/  IMAD.IADD R169, R167, 0x1, R174 ;  /* 0x00000001a7a97824 */ /* 0x000fe200078e02ae */
[----:B---3--:R-:W-:Y:S02]  /*3e10*/  IADD3 R242, P4, P3, R2, R4, R24 ;  /* 0x0000000402f27210 */ /* 0x008fe40007b9e018 */
[----:B------:R-:W-:-:S04]  /*3e20*/  SHF.R.S32.HI R2, RZ, 0x1f, R2 ;  /* 0x0000001fff027819 */ /* 0x000fc80000011402 */
[----:B------:R-:W-:Y:S01]  /*3e30*/  IADD3.X R6, R2, R5, R6, P4, P3 ;  /* 0x0000000502067210 */ /* 0x000fe200027e6406 */
[----:B------:R-:W-:Y:S02]  /*3e40*/  IMAD.SHL.U32 R5, R248, 0x20, RZ ;  /* 0x00000020f8057824 */ /* 0x000fe400078e00ff */
[C---:B------:R-:W-:Y:S02]  /*3e50*/  IMAD.IADD R5, R216.reuse, 0x1, R246 ;  /* 0x00000001d8057824 */ /* 0x040fe400078e02f6 */
[----:B------:R-:W-:Y:S02]  /*3e60*/  VIADD R2, R175, 0x1000 ;  /* 0x00001000af027836 */ /* 0x000fe40000000000 */
[----:B------:R-:W-:Y:S01]  /*3e70*/  IMAD.IADD R223, R216, 0x1, R5 ;  /* 0x00000001d8df7824 */ /* 0x000fe200078e0205 */
[----:B------:R-:W-:-:S03]  /*3e80*/  IADD3 R4, R240, 0x80, R247 ;  /* 0x00000080f0047810 */ /* 0x000fc60007ffe0f7 */
[----:B------:R-:W-:Y:S01]  /*3e90*/  IMAD.IADD R222, R216, 0x1, R223 ;  /* 0x00000001d8de7824 */ /* 0x000fe200078e02df */
[----:B------:R-:W-:Y:S01]  /*3ea0*/  SEL R2, R2, R175, !P1 ;  /* 0x000000af02027207 */ /* 0x000fe20004800000 */
[----:B------:R-:W-:-:S04]  /*3eb0*/  IMAD.WIDE.U32 R242, R242, -0x2daee0ad, RZ ;  /* 0xd2511f53f2f27825 */ /* 0x000fc800078e00ff */
[----:B------:R-:W-:Y:S01]  /*3ec0*/  IMAD.IADD R221, R216, 0x1, R222 ;  /* 0x00000001d8dd7824 */ /* 0x000fe200078e02de */
[----:B------:R-:W-:Y:S01]  /*3ed0*/  LEA R165, R2, UR6, 0x1 ;  /* 0x0000000602a57c11 */ /* 0x000fe2000f8e08ff */
[----:B----4-:R-:W-:Y:S01]  /*3ee0*/  VIADD R224, R219, 0xbb67ae85 ;  /* 0xbb67ae85dbe07836 */ /* 0x010fe20000000000 */
[----:B------:R-:W-:Y:S01]  /*3ef0*/  LOP3.LUT R230, R6, R218, RZ, 0x3c, !PT ;  /* 0x000000da06e67212 */ /* 0x000fe200078e3cff */
[----:B------:R-:W-:Y:S02]  /*3f00*/  IMAD.IADD R244, R4, 0x1, -R201 ;  /* 0x0000000104f47824 */ /* 0x000fe400078e0ac9 */
[----:B------:R-:W-:Y:S01]  /*3f10*/  VIADD R229, R218, 0x9e3779b9 ;  /* 0x9e3779b9dae57836 */ /* 0x000fe20000000000 */
[----:B------:R-:W-:Y:S01]  /*3f20*/  LOP3.LUT R224, R242, R224, RZ, 0x3c, !PT ;  /* 0x000000e0f2e07212 */ /* 0x000fe200078e3cff */
[C---:B------:R-:W-:Y:S02]  /*3f30*/  VIADD R241, R218.reuse, 0x3c6ef372 ;  /* 0x3c6ef372daf17836 */ /* 0x040fe40000000000 */
[----:B------:R-:W-:-:S02]  /*3f40*/  VIADD R228, R218, 0xdaa66d2b ;  /* 0xdaa66d2bdae47836 */ /* 0x000fc40000000000 */
[C---:B------:R-:W-:Y:S02]  /*3f50*/  VIADD R227, R218.reuse, 0x78dde6e4 ;  /* 0x78dde6e4dae37836 */ /* 0x040fe40000000000 */
[----:B------:R-:W-:Y:S02]  /*3f60*/  VIADD R226, R218, 0x1715609d ;  /* 0x1715609ddae27836 */ /* 0x000fe40000000000 */
[C---:B------:R-:W-:Y:S02]  /*3f70*/  VIADD R2, R219.reuse, 0x76cf5d0a ;  /* 0x76cf5d0adb027836 */ /* 0x040fe40000000000 */
[----:B------:R-:W-:Y:S02]  /*3f80*/  VIADD R0, R219, 0x32370b8f ;  /* 0x32370b8fdb007836 */ /* 0x000fe40000000000 */
[----:B------:R-:W-:Y:S02]  /*3f90*/  IMAD.IADD R225, R216, 0x1, R221 ;  /* 0x00000001d8e17824 */ /* 0x000fe400078e02dd */
[----:B------:R-:W-:-:S02]  /*3fa0*/  VIADD R218, R218, 0xb54cda56 ;  /* 0xb54cda56dada7836 */ /* 0x000fc40000000000 */
[C---:B------:R-:W-:Y:S02]  /*3fb0*/  VIADD R4, R219.reuse, 0xed9eba14 ;  /* 0xed9eba14db047836 */ /* 0x040fe40000000000 */
[C---:B------:R-:W-:Y:S02]  /*3fc0*/  VIADD R2, R219.reuse, 0xa9066899 ;  /* 0xa9066899db027836 */ /* 0x040fe40000000000 */
[----:B-1----:R-:W-:-:S07]  /*3fd0*/  VIADD R0, R219, 0x646e171e ;  /* 0x646e171edb007836 */ /* 0x002fce0000000000 */
.L_x_465:
[----:B-----5:R-:W-:Y:S01]  /*3fe0*/  FSETP.NEU.FTZ.AND P1, PT, R205, -INF , PT ;  /* 0xff800000cd00780b */ /* 0x020fe20003f3d000 */
[----:B------:R-:W0:Y:S01]  /*3ff0*/  LDGDEPBAR ;  /* 0x00000000000079af */ /* 0x000e220000000000 */
[----:B------:R-:W-:Y:S01]  /*4000*/  FSETP.NEU.FTZ.AND P4, PT, R211, -INF , PT ;  /* 0xff800000d300780b */ /* 0x000fe20003f9d000 */
[----:B------:R-:W-:Y:S01]  /*4010*/  IMAD.IADD R0, R166, 0x1, R174 ;  /* 0x00000001a6007824 */ /* 0x000fe200078e02ae */
[----:B------:R-:W-:Y:S01]  /*4020*/  FSETP.NEU.FTZ.AND P0, PT, R210, -INF , PT ;  /* 0xff800000d200780b */ /* 0x000fe20003f1d000 */
[----:B------:R-:W-:Y:S01]  /*4030*/  IMAD.IADD R128, R166, 0x1, R164 ;  /* 0x00000001a6807824 */ /* 0x000fe200078e02a4 */
[----:B------:R-:W-:Y:S01]  /*4040*/  FSETP.NEU.FTZ.AND P3, PT, R212, -INF , PT ;  /* 0xff800000d400780b */ /* 0x000fe20003f7d000 */
[----:B------:R-:W-:Y:S02]  /*4050*/  IMAD.SHL.U32 R2, R192, 0x40, RZ ;  /* 0x00000040c0027824 */ /* 0x000fe400078e00ff */
[----:B------:R-:W-:Y:S03]  /*4060*/  VIADD R178, R219, 0x76cf5d0a ;  /* 0x76cf5d0adbb27836 */ /* 0x000fe60000000000 */
[----:B------:R-:W-:Y:S04]  /*4070*/  ISETP.GE.AND P6, PT, R2, R244, PT ;  /* 0x000000f40200720c */ /* 0x000fe80003fc6270 */
[----:B------:R-:W-:Y:S01]  /*4080*/  ISETP.LT.AND P6, PT, R245, R201, P6 ;  /* 0x000000c9f500720c */ /* 0x000fe200037c1270 */
[----:B------:R-:W-:Y:S04]  /*4090*/  DEPBAR.LE SB0, 0x0 ;  /* 0x000080000000791a */ /* 0x000fe80000000000 */
[----:B------:R-:W-:Y:S06]  /*40a0*/  BAR.SYNC.DEFER_BLOCKING 0x0 ;  /* 0x0000000000007b1d */ /* 0x000fec0000010000 */
        /* <DEDUP_REMOVED lines=11> */
[----:B------:R-:W-:Y:S01]  /*4160*/  LDSM.16.M88.4 R120, [R128] ;  /* 0x000000008078783b */ /* 0x000fe20000000200 */
[C---:B------:R-:W-:Y:S07]  /*4170*/  HMMA.16816.F32.BF16 R16, R32.reuse, R18, RZ ;  /* 0x000000122010723c */ /* 0x040fee00000418ff */
[----:B------:R-:W2:Y:S01]  /*4180*/  LDSM.16.M88.4 R124, [R171+0x6000] ;  /* 0x00600000ab7c783b */ /* 0x000ea20000000200 */
[-C--:B---3--:R-:W-:Y:S06]  /*4190*/  HMMA.16816.F32.BF16 R20, R32, R100.reuse, RZ ;  /* 0x000000642014723c */ /* 0x088fec00000418ff */
[C---:B------:R-:W-:Y:S01]  /*41a0*/  HMMA.16816.F32.BF16 R24, R28.reuse, R100, RZ ;  /* 0x000000641c18723c */ /* 0x040fe200000418ff */
[----:B------:R-:W3:Y:S05]  /*41b0*/  LDSM.16.M88.4 R128, [R128+0x1000] ;  /* 0x001000008080783b */ /* 0x000eea0000000200 */
[-C--:B------:R-:W-:Y:S06]  /*41c0*/  HMMA.16816.F32.BF16 R28, R28, R102.reuse, RZ ;  /* 0x000000661c1c723c */ /* 0x080fec00000418ff */
[----:B------:R-:W-:Y:S01]  /*41d0*/  HMMA.16816.F32.BF16 R32, R32, R102, RZ ;  /* 0x000000662020723c */ /* 0x000fe200000418ff */
[----:B------:R-:W3:Y:S05]  /*41e0*/  LDSM.16.M88.4 R100, [R171+0x6800] ;  /* 0x00680000ab64783b */ /* 0x000eea0000000200 */
[-C--:B----4-:R-:W-:Y:S06]  /*41f0*/  HMMA.16816.F32.BF16 R4, R104, R108.reuse, R4 ;  /* 0x0000006c6804723c */ /* 0x090fec0000041804 */
[C---:B-1----:R-:W-:Y:S06]  /*4200*/  HMMA.16816.F32.BF16 R8, R112.reuse, R108, R8 ;  /* 0x0000006c7008723c */ /* 0x042fec0000041808 */
[-C--:B------:R-:W-:Y:S06]  /*4210*/  HMMA.16816.F32.BF16 R12, R112, R110.reuse, R12 ;  /* 0x0000006e700c723c */ /* 0x080fec000004180c */
[C---:B------:R-:W-:Y:S01]  /*4220*/  HMMA.16816.F32.BF16 R16, R104.reuse, R110, R16 ;  /* 0x0000006e6810723c */ /* 0x040fe20000041810 */
[----:B------:R-:W-:Y:S05]  /*4230*/  LDSM.16.M88.4 R108, [R172+0x6000] ;  /* 0x00600000ac6c783b */ /* 0x000fea0000000200 */
[-C--:B--2---:R-:W-:Y:S06]  /*4240*/  HMMA.16816.F32.BF16 R20, R104, R116.reuse, R20 ;  /* 0x000000746814723c */ /* 0x084fec0000041814 */
[C---:B------:R-:W-:Y:S06]  /*4250*/  HMMA.16816.F32.BF16 R24, R112.reuse, R116, R24 ;  /* 0x000000747018723c */ /* 0x040fec0000041818 */
[-C--:B------:R-:W-:Y:S05]  /*4260*/  HMMA.16816.F32.BF16 R28, R112, R118.reuse, R28 ;  /* 0x00000076701c723c */ /* 0x080fea000004181c */
[----:B------:R-:W-:Y:S01]  /*4270*/  IMAD R116, R238, 0x4, R248 ;  /* 0x00000004ee747824 */ /* 0x000fe200078e02f8 */
[----:B------:R-:W-:Y:S05]  /*4280*/  HMMA.16816.F32.BF16 R32, R104, R118, R32 ;  /* 0x000000766820723c */ /* 0x000fea0000041820 */
[----:B------:R-:W-:Y:S01]  /*4290*/  LOP3.LUT R116, R243, R219, R116, 0x96, !PT ;  /* 0x000000dbf3747212 */ /* 0x000fe200078e9674 */
[-C--:B------:R-:W-:Y:S05]  /*42a0*/  HMMA.16816.F32.BF16 R4, R120, R124.reuse, R4 ;  /* 0x0000007c7804723c */ /* 0x080fea0000041804 */
[----:B------:R-:W-:Y:S01]  /*42b0*/  IMAD.IADD R112, R0, 0x1, R164 ;  /* 0x0000000100707824 */ /* 0x000fe200078e02a4 */
[C---:B---3--:R-:W-:Y:S01]  /*42c0*/  HMMA.16816.F32.BF16 R8, R128.reuse, R124, R8 ;  /* 0x0000007c8008723c */ /* 0x048fe20000041808 */
[----:B------:R-:W1:Y:S03]  /*42d0*/  @!P6 S2R R164, SR_TID.X ;  /* 0x0000000000a4e919 */ /* 0x000e660000002100 */
[----:B------:R-:W2:Y:S02]  /*42e0*/  LDSM.16.M88.4 R104, [R112] ;  /* 0x000000007068783b */ /* 0x000ea40000000200 */
[-C--:B------:R-:W-:Y:S05]  /*42f0*/  HMMA.16816.F32.BF16 R12, R128, R126.reuse, R12 ;  /* 0x0000007e800c723c */ /* 0x080fea000004180c */
[----:B------:R-:W-:Y:S01]  /*4300*/  IMAD R0, R192, 0x4, R250 ;  /* 0x00000004c0007824 */ /* 0x000fe200078e02fa */
[C---:B------:R-:W-:Y:S01]  /*4310*/  HMMA.16816.F32.BF16 R16, R120.reuse, R126, R16 ;  /* 0x0000007e7810723c */ /* 0x040fe20000041810 */
[----:B------:R-:W3:Y:S04]  /*4320*/  LDSM.16.M88.4 R112, [R112+0x1000] ;  /* 0x001000007070783b */ /* 0x000ee80000000200 */
[C---:B------:R-:W-:Y:S01]  /*4330*/  VIADD R118, R0.reuse, 0x2 ;  /* 0x0000000200767836 */ /* 0x040fe20000000000 */
[-C--:B------:R-:W-:Y:S05]  /*4340*/  HMMA.16816.F32.BF16 R20, R120, R100.reuse, R20 ;  /* 0x000000647814723c */ /* 0x080fea0000041814 */
[----:B------:R-:W-:Y:S01]  /*4350*/  IMAD.WIDE.U32 R124, R0, -0x326172a9, RZ ;  /* 0xcd9e8d57007c7825 */ /* 0x000fe200078e00ff */
[C---:B------:R-:W-:Y:S05]  /*4360*/  HMMA.16816.F32.BF16 R24, R128.reuse, R100, R24 ;  /* 0x000000648018723c */ /* 0x040fea0000041818 */
[----:B------:R-:W-:Y:S01]  /*4370*/  LOP3.LUT R0, R125, R230, RZ, 0x3c, !PT ;  /* 0x000000e67d007212 */ /* 0x000fe200078e3cff */
[----:B------:R-:W-:Y:S01]  /*4380*/  IMAD.WIDE.U32 R116, R116, -0x326172a9, RZ ;  /* 0xcd9e8d5774747825 */ /* 0x000fe200078e00ff */
[-C--:B------:R-:W-:Y:S04]  /*4390*/  HMMA.16816.F32.BF16 R28, R128, R102.reuse, R28 ;  /* 0x00000066801c723c */ /* 0x080fe8000004181c */
[--C-:B------:R-:W-:Y:S01]  /*43a0*/  LOP3.LUT R124, R117, R124, R229.reuse, 0x96, !PT ;  /* 0x0000007c757c7212 */ /* 0x100fe200078e96e5 */
[----:B------:R-:W-:Y:S01]  /*43b0*/  IMAD.WIDE.U32 R118, R118, -0x326172a9, RZ ;  /* 0xcd9e8d5776767825 */ /* 0x000fe200078e00ff */
[----:B------:R-:W-:Y:S01]  /*43c0*/  LOP3.LUT R116, R116, R241, RZ, 0x3c, !PT ;  /* 0x000000f174747212 */ /* 0x000fe200078e3cff */
[----:B------:R-:W-:Y:S04]  /*43d0*/  HMMA.16816.F32.BF16 R32, R120, R102, R32 ;  /* 0x000000667820723c */ /* 0x000fe80000041820 */
[----:B------:R-:W-:Y:S01]  /*43e0*/  LOP3.LUT R100, R119, R230, RZ, 0x3c, !PT ;  /* 0x000000e677647212 */ /* 0x000fe200078e3cff */
[----:B------:R-:W-:Y:S01]  /*43f0*/  IMAD.WIDE.U32 R128, R124, -0x2daee0ad, RZ ;  /* 0xd2511f537c807825 */ /* 0x000fe200078e00ff */
[----:B------:R-:W-:Y:S01]  /*4400*/  LOP3.LUT R126, R117, R118, R229, 0x96, !PT ;  /* 0x00000076757e7212 */ /* 0x000fe200078e96e5 */
[-C--:B--2---:R-:W-:Y:S05]  /*4410*/  HMMA.16816.F32.BF16 R4, R104, R108.reuse, R4 ;  /* 0x0000006c6804723c */ /* 0x084fea0000041804 */
[----:B------:R-:W-:Y:S01]  /*4420*/  IMAD.WIDE.U32 R118, R0, -0x2daee0ad, RZ ;  /* 0xd2511f5300767825 */ /* 0x000fe200078e00ff */
[----:B------:R-:W-:Y:S01]  /*4430*/  @!P6 IADD3 R0, -R240, 0x1, R213 ;  /* 0x00000001f000e810 */ /* 0x000fe20007ffe1d5 */
[C---:B---3--:R-:W-:Y:S04]  /*4440*/  HMMA.16816.F32.BF16 R8, R112.reuse, R108, R8 ;  /* 0x0000006c7008723c */ /* 0x048fe80000041808 */
[----:B------:R-:W-:Y:S01]  /*4450*/  LOP3.LUT R117, R224, R119, RZ, 0x3c, !PT ;  /* 0x00000077e0757212 */ /* 0x000fe200078e3cff */
[----:B------:R-:W-:Y:S01]  /*4460*/  IMAD.WIDE.U32 R100, R100, -0x2daee0ad, RZ ;  /* 0xd2511f5364647825 */ /* 0x000fe200078e00ff */
[--C-:B------:R-:W-:Y:S01]  /*4470*/  @!P6 IADD3 R2, R2, R0, R201.reuse ;  /* 0x000000000202e210 */ /* 0x100fe20007ffe0c9 */
[-C--:B------:R-:W-:Y:S04]  /*4480*/  HMMA.16816.F32.BF16 R12, R112, R110.reuse, R12 ;  /* 0x0000006e700c723c */ /* 0x080fe8000004180c */
[--C-:B------:R-:W-:Y:S01]  /*4490*/  LOP3.LUT R124, R129, R118, R178.reuse, 0x96, !PT ;  /* 0x00000076817c7212 */ /* 0x100fe200078e96b2 */
[----:B------:R-:W-:Y:S01]  /*44a0*/  IMAD.WIDE.U32 R126, R126, -0x2daee0ad, RZ ;  /* 0xd2511f537e7e7825 */ /* 0x000fe200078e00ff */
[--C-:B------:R-:W-:Y:S01]  /*44b0*/  @!P6 VIADDMNMX R109, R2, 0x8, R201.reuse, PT ;  /* 0x00000008026de846 */ /* 0x100fe200038001c9 */
[C---:B------:R-:W-:Y:S04]  /*44c0*/  HMMA.16816.F32.BF16 R16, R104.reuse, R110, R16 ;  /* 0x0000006e6810723c */ /* 0x040fe80000041810 */
[----:B------:R-:W-:Y:S01]  /*44d0*/  LOP3.LUT R101, R224, R101, RZ, 0x3c, !PT ;  /* 0x00000065e0657212 */ /* 0x000fe200078e3cff */
[----:B------:R-:W-:Y:S01]  /*44e0*/  IMAD.WIDE.U32 R102, R117, -0x326172a9, RZ ;  /* 0xcd9e8d5775667825 */ /* 0x000fe200078e00ff */
[--C-:B------:R-:W-:Y:S02]  /*44f0*/  @!P6 VIADDMNMX R108, R2, 0x20, R201.reuse, PT ;  /* 0x00000020026ce846 */ /* 0x100fe400038001c9 */
[----:B------:R-:W-:Y:S03]  /*4500*/  LOP3.LUT R118, R127, R100, R178, 0x96, !PT ;  /* 0x000000647f767212 */ /* 0x000fe600078e96b2 */
[----:B------:R-:W-:Y:S01]  /*4510*/  LOP3.LUT R127, R116, R103, RZ, 0x3c, !PT ;  /* 0x00000067747f7212 */ /* 0x000fe200078e3cff */
[----:B------:R-:W-:Y:S04]  /*4520*/  IMAD.WIDE.U32 R124, R124, -0x326172a9, RZ ;  /* 0xcd9e8d577c7c7825 */ /* 0x000fe800078e00ff */
[----:B------:R-:W-:Y:S01]  /*4530*/  FMUL.FTZ R120, R211, 1.4426950216293334961 ;  /* 0x3fb8aa3bd3787820 */ /* 0x000fe20000410000 */
[----:B------:R-:W-:Y:S01]  /*4540*/  FMUL.FTZ R117, R210, 1.4426950216293334961 ;  /* 0x3fb8aa3bd2757820 */ /* 0x000fe20000410000 */
[----:B------:R-:W-:Y:S01]  /*4550*/  IMAD.WIDE.U32 R100, R101, -0x326172a9, RZ ;  /* 0xcd9e8d5765647825 */ /* 0x000fe200078e00ff */
[--C-:B------:R-:W-:Y:S02]  /*4560*/  LOP3.LUT R129, R125, R102, R228.reuse, 0x96, !PT ;  /* 0x000000667d817212 */ /* 0x100fe400078e96e4 */
[----:B------:R-:W-:Y:S01]  /*4570*/  FSEL R120, R120, RZ, P4 ;  /* 0x000000ff78787208 */ /* 0x000fe20002000000 */
[----:B------:R-:W-:Y:S01]  /*4580*/  IMAD.WIDE.U32 R122, R118, -0x326172a9, RZ ;  /* 0xcd9e8d57767a7825 */ /* 0x000fe200078e00ff */
[----:B------:R-:W-:Y:S02]  /*4590*/  LOP3.LUT R125, R116, R101, RZ, 0x3c, !PT ;  /* 0x00000065747d7212 */ /* 0x000fe400078e3cff */
[----:B------:R-:W-:Y:S01]  /*45a0*/  @!P6 VIMNMX R116, R2, R201, PT ;  /* 0x000000c90274e248 */ /* 0x000fe20003fe0100 */
[----:B-1----:R-:W-:Y:S01]  /*45b0*/  @!P6 IMAD.SHL.U32 R0, R164, 0x2, RZ ;  /* 0x00000002a400e824 */ /* 0x002fe200078e00ff */
[----:B------:R-:W-:Y:S01]  /*45c0*/  LOP3.LUT R123, R123, R100, R228, 0x96, !PT ;  /* 0x000000647b7b7212 */ /* 0x000fe200078e96e4 */
[----:B------:R-:W-:Y:S01]  /*45d0*/  IMAD.SHL.U32 R178, R248, 0x20, RZ ;  /* 0x00000020f8b27824 */ /* 0x000fe200078e00ff */
[----:B------:R-:W-:Y:S01]  /*45e0*/  @!P6 VIADDMNMX R2, R2, 0x28, R201, PT ;  /* 0x000000280202e846 */ /* 0x000fe200038001c9 */
[----:B------:R-:W1:Y:S01]  /*45f0*/  LDSM.16.M88.4 R100, [R172+0x6800] ;  /* 0x00680000ac64783b */ /* 0x000e620000000200 */
[----:B------:R-:W-:Y:S01]  /*4600*/  FSEL R117, R117, RZ, P0 ;  /* 0x000000ff75757208 */ /* 0x000fe20000000000 */
[----:B------:R-:W-:Y:S01]  /*4610*/  VIADD R130, R219, 0xed9eba14 ;  /* 0xed9eba14db827836 */ /* 0x000fe20000000000 */
[----:B------:R-:W-:Y:S01]  /*4620*/  @!P6 LOP3.LUT R0, R178, 0x6, R0, 0xf8, !PT ;  /* 0x00000006b200e812 */ /* 0x000fe200078ef800 */
[----:B------:R-:W-:Y:S01]  /*4630*/  FMUL.FTZ R118, R205, 1.4426950216293334961 ;  /* 0x3fb8aa3bcd767820 */ /* 0x000fe20000410000 */
[----:B------:R-:W-:Y:S01]  /*4640*/  FMUL.FTZ R119, R212, 1.4426950216293334961 ;  /* 0x3fb8aa3bd4777820 */ /* 0x000fe20000410000 */
[----:B------:R-:W-:Y:S02]  /*4650*/  IMAD.MOV.U32 R164, RZ, RZ, 0x40 ;  /* 0x00000040ffa47424 */ /* 0x000fe400078e00ff */
[----:B------:R-:W-:Y:S01]  /*4660*/  @!P6 IMAD R0, R238, 0x80, R0 ;  /* 0x00000080ee00e824 */ /* 0x000fe200078e0200 */
[----:B------:R-:W-:Y:S01]  /*4670*/  FSEL R118, R118, RZ, P1 ;  /* 0x000000ff76767208 */ /* 0x000fe20000800000 */
[----:B------:R-:W-:Y:S01]  /*4680*/  VIADD R131, R219, 0x32370b8f ;  /* 0x32370b8fdb837836 */ /* 0x000fe20000000000 */
[----:B------:R-:W-:Y:S01]  /*4690*/  SEL R164, R164, 0xffffffc0, !P2 ;  /* 0xffffffc0a4a47807 */ /* 0x000fe20005000000 */
[C---:B------:R-:W-:Y:S01]  /*46a0*/  @!P6 VIADD R111, R0.reuse, 0x9 ;  /* 0x00000009006fe836 */ /* 0x040fe20000000000 */
[----:B------:R-:W-:Y:S01]  /*46b0*/  FSEL R119, R119, RZ, P3 ;  /* 0x000000ff77777208 */ /* 0x000fe20001800000 */
[C---:B------:R-:W-:Y:S01]  /*46c0*/  @!P6 VIADD R121, R0.reuse, 0x1 ;  /* 0x000000010079e836 */ /* 0x040fe20000000000 */
[CC--:B------:R-:W-:Y:S01]  /*46d0*/  @!P6 ISETP.GE.AND P1, PT, R0.reuse, R116.reuse, PT ;  /* 0x000000740000e20c */ /* 0x0c0fe20003f26270 */
[----:B------:R-:W-:Y:S03]  /*46e0*/  @!P6 VIADD R110, R0, 0x8 ;  /* 0x00000008006ee836 */ /* 0x000fe60000000000 */
[----:B------:R-:W-:Y:S02]  /*46f0*/  @!P6 FSEL R4, R4, -INF , !P1 ;  /* 0xff8000000404e808 */ /* 0x000fe40004800000 */
[----:B------:R-:W-:Y:S02]  /*4700*/  @!P6 ISETP.GE.AND P0, PT, R121, R116, PT ;  /* 0x000000747900e20c */ /* 0x000fe40003f06270 */
[-C--:B------:R-:W-:Y:S01]  /*4710*/  @!P6 ISETP.GE.AND P1, PT, R0, R109.reuse, PT ;  /* 0x0000006d0000e20c */ /* 0x080fe20003f26270 */
[--C-:B------:R-:W-:Y:S01]  /*4720*/  FFMA.FTZ R4, R4, UR5, -R120.reuse ;  /* 0x0000000504047c23 */ /* 0x100fe20008010878 */
[----:B------:R-:W-:Y:S02]  /*4730*/  @!P6 FSEL R5, R5, -INF , !P0 ;  /* 0xff8000000505e808 */ /* 0x000fe40004000000 */
[-C--:B------:R-:W-:Y:S01]  /*4740*/  @!P6 ISETP.GE.AND P4, PT, R121, R109.reuse, PT ;  /* 0x0000006d7900e20c */ /* 0x080fe20003f86270 */
[----:B------:R2:W-:Y:S01]  /*4750*/  MUFU.EX2 R179, R4 ;  /* 0x0000000400b37308 */ /* 0x0005e20000000800 */
[-C--:B------:R-:W-:Y:S01]  /*4760*/  @!P6 ISETP.GE.AND P0, PT, R0, R108.reuse, PT ;  /* 0x0000006c0000e20c */ /* 0x080fe20003f06270 */
[----:B------:R-:W-:Y:S01]  /*4770*/  FFMA.FTZ R5, R5, UR5, -R120 ;  /* 0x0000000505057c23 */ /* 0x000fe20008010878 */
[----:B------:R-:W-:Y:S02]  /*4780*/  @!P6 FSEL R7, R7, -INF , !P4 ;  /* 0xff8000000707e808 */ /* 0x000fe40006000000 */
[----:B------:R-:W-:Y:S02]  /*4790*/  @!P6 FSEL R6, R6, -INF , !P1 ;  /* 0xff8000000606e808 */ /* 0x000fe40004800000 */
[----:B------:R-:W-:Y:S01]  /*47a0*/  @!P6 ISETP.GE.AND P3, PT, R121, R108, PT ;  /* 0x0000006c7900e20c */ /* 0x000fe20003f66270 */
[--C-:B------:R-:W-:Y:S01]  /*47b0*/  FFMA.FTZ R7, R7, UR5, -R119.reuse ;  /* 0x0000000507077c23 */ /* 0x100fe20008010877 */
[----:B------:R-:W-:Y:S01]  /*47c0*/  @!P6 ISETP.GE.AND P1, PT, R0, R2, PT ;  /* 0x000000020000e20c */ /* 0x000fe20003f26270 */
[----:B------:R-:W-:Y:S01]  /*47d0*/  FFMA.FTZ R6, R6, UR5, -R119 ;  /* 0x0000000506067c23 */ /* 0x000fe20008010877 */
[----:B------:R-:W-:Y:S01]  /*47e0*/  @!P6 FSEL R9, R9, -INF , !P3 ;  /* 0xff8000000909e808 */ /* 0x000fe20005800000 */
[-C--:B-1----:R-:W-:Y:S01]  /*47f0*/  HMMA.16816.F32.BF16 R20, R104, R100.reuse, R20 ;  /* 0x000000646814723c */ /* 0x082fe20000041814 */
[----:B------:R-:W-:Y:S02]  /*4800*/  MUFU.EX2 R180, R5 ;  /* 0x0000000500b47308 */ /* 0x000fe40000000800 */
[----:B------:R-:W-:Y:S01]  /*4810*/  @!P6 FSEL R8, R8, -INF , !P0 ;  /* 0xff8000000808e808 */ /* 0x000fe20004000000 */
[--C-:B------:R-:W-:Y:S01]  /*4820*/  FFMA.FTZ R9, R9, UR5, -R118.reuse ;  /* 0x0000000509097c23 */ /* 0x100fe20008010876 */
[----:B------:R-:W-:Y:S01]  /*4830*/  @!P6 FSEL R10, R10, -INF , !P1 ;  /* 0xff8000000a0ae808 */ /* 0x000fe20004800000 */
[C---:B------:R-:W-:Y:S05]  /*4840*/  HMMA.16816.F32.BF16 R24, R112.reuse, R100, R24 ;  /* 0x000000647018723c */ /* 0x040fea0000041818 */
[----:B------:R-:W-:Y:S01]  /*4850*/  MUFU.EX2 R184, R6 ;  /* 0x0000000600b87308 */ /* 0x000fe20000000800 */
[----:B------:R-:W-:Y:S01]  /*4860*/  @!P6 ISETP.GE.AND P4, PT, R110, R108, PT ;  /* 0x0000006c6e00e20c */ /* 0x000fe20003f86270 */
[--C-:B------:R-:W-:Y:S01]  /*4870*/  FFMA.FTZ R10, R10, UR5, -R117.reuse ;  /* 0x000000050a0a7c23 */ /* 0x100fe20008010875 */
[CC--:B------:R-:W-:Y:S01]  /*4880*/  @!P6 ISETP.GE.AND P0, PT, R110.reuse, R2.reuse, PT ;  /* 0x000000026e00e20c */ /* 0x0c0fe20003f06270 */
[-C--:B------:R-:W-:Y:S03]  /*4890*/  HMMA.16816.F32.BF16 R28, R112, R102.reuse, R28 ;  /* 0x00000066701c723c */ /* 0x080fe6000004181c */
[----:B------:R-:W-:Y:S01]  /*48a0*/  @!P6 ISETP.GE.AND P5, PT, R121, R2, PT ;  /* 0x000000027900e20c */ /* 0x000fe20003fa6270 */
[----:B------:R-:W-:Y:S01]  /*48b0*/  IMAD.WIDE.U32 R100, R123, -0x2daee0ad, RZ ;  /* 0xd2511f537b647825 */ /* 0x000fe200078e00ff */
[C---:B------:R-:W-:Y:S01]  /*48c0*/  @!P6 ISETP.GE.AND P3, PT, R110.reuse, R116, PT ;  /* 0x000000746e00e20c */ /* 0x040fe20003f66270 */
[----:B------:R-:W-:Y:S01]  /*48d0*/  HMMA.16816.F32.BF16 R32, R104, R102, R32 ;  /* 0x000000666820723c */ /* 0x000fe20000041820 */
[----:B------:R-:W-:Y:S03]  /*48e0*/  MUFU.EX2 R190, R10 ;  /* 0x0000000a00be7308 */ /* 0x000fe60000000800 */
[-C--:B------:R-:W-:Y:S01]  /*48f0*/  @!P6 ISETP.GE.AND P1, PT, R110, R109.reuse, PT ;  /* 0x0000006d6e00e20c */ /* 0x080fe20003f26270 */
[----:B------:R-:W-:Y:S01]  /*4900*/  FFMA.FTZ R8, R8, UR5, -R118 ;  /* 0x0000000508087c23 */ /* 0x000fe20008010876 */
[----:B------:R-:W-:Y:S01]  /*4910*/  @!P6 FSEL R16, R16, -INF , !P3 ;  /* 0xff8000001010e808 */ /* 0x000fe20005800000 */
[----:B------:R-:W-:Y:S01]  /*4920*/  @!P6 VIADD R110, R0, 0x10 ;  /* 0x00000010006ee836 */ /* 0x000fe20000000000 */
[----:B------:R-:W-:Y:S03]  /*4930*/  @!P6 FSEL R12, R12, -INF , !P4 ;  /* 0xff8000000c0ce808 */ /* 0x000fe60006000000 */
[----:B------:R1:W-:Y:S01]  /*4940*/  MUFU.EX2 R183, R7 ;  /* 0x0000000700b77308 */ /* 0x0003e20000000800 */
[----:B------:R-:W-:Y:S01]  /*4950*/  @!P6 ISETP.GE.AND P4, PT, R111, R2, PT ;  /* 0x000000026f00e20c */ /* 0x000fe20003f86270 */
[----:B------:R-:W-:Y:S01]  /*4960*/  FFMA.FTZ R16, R16, UR5, -R120 ;  /* 0x0000000510107c23 */ /* 0x000fe20008010878 */
[----:B------:R-:W-:Y:S01]  /*4970*/  @!P6 FSEL R14, R14, -INF , !P0 ;  /* 0xff8000000e0ee808 */ /* 0x000fe20004000000 */
[----:B------:R-:W-:Y:S01]  /*4980*/  FFMA.FTZ R12, R12, UR5, -R118 ;  /* 0x000000050c0c7c23 */ /* 0x000fe20008010876 */
[----:B------:R-:W-:Y:S01]  /*4990*/  @!P6 FSEL R15, R15, -INF , !P4 ;  /* 0xff8000000f0fe808 */ /* 0x000fe20006000000 */
[----:B--2---:R-:W-:Y:S01]  /*49a0*/  @!P6 VIADD R4, R0, 0x11 ;  /* 0x000000110004e836 */ /* 0x004fe20000000000 */
[-C--:B------:R-:W-:Y:S01]  /*49b0*/  @!P6 ISETP.GE.AND P0, PT, R111, R109.reuse, PT ;  /* 0x0000006d6f00e20c */ /* 0x080fe20003f06270 */
[--C-:B------:R-:W-:Y:S01]  /*49c0*/  FFMA.FTZ R14, R14, UR5, -R117.reuse ;  /* 0x000000050e0e7c23 */ /* 0x100fe20008010875 */
[----:B------:R-:W-:Y:S01]  /*49d0*/  @!P6 FSEL R11, R11, -INF , !P5 ;  /* 0xff8000000b0be808 */ /* 0x000fe20006800000 */
[--C-:B------:R-:W-:Y:S01]  /*49e0*/  FFMA.FTZ R15, R15, UR5, -R117.reuse ;  /* 0x000000050f0f7c23 */ /* 0x100fe20008010875 */
[----:B------:R-:W-:Y:S01]  /*49f0*/  @!P6 FSEL R19, R19, -INF , !P0 ;  /* 0xff8000001313e808 */ /* 0x000fe20004000000 */
[----:B------:R-:W-:Y:S01]  /*4a00*/  MUFU.EX2 R187, R9 ;  /* 0x0000000900bb7308 */ /* 0x000fe20000000800 */
[----:B------:R-:W-:Y:S01]  /*4a10*/  @!P6 ISETP.GE.AND P5, PT, R111, R108, PT ;  /* 0x0000006c6f00e20c */ /* 0x000fe20003fa6270 */
[----:B------:R-:W-:Y:S01]  /*4a20*/  FFMA.FTZ R11, R11, UR5, -R117 ;  /* 0x000000050b0b7c23 */ /* 0x000fe20008010875 */
[CC--:B------:R-:W-:Y:S01]  /*4a30*/  @!P6 ISETP.GE.AND P4, PT, R110.reuse, R116.reuse, PT ;  /* 0x000000746e00e20c */ /* 0x0c0fe20003f86270 */
[----:B------:R-:W-:Y:S01]  /*4a40*/  FFMA.FTZ R19, R19, UR5, -R119 ;  /* 0x0000000513137c23 */ /* 0x000fe20008010877 */
[-C--:B------:R-:W-:Y:S01]  /*4a50*/  @!P6 ISETP.GE.AND P3, PT, R110, R109.reuse, PT ;  /* 0x0000006d6e00e20c */ /* 0x080fe20003f66270 */
[----:B-1----:R-:W-:Y:S01]  /*4a60*/  IMAD.WIDE.U32 R6, R127, -0x2daee0ad, RZ ;  /* 0xd2511f537f067825 */ /* 0x002fe200078e00ff */
[----:B------:R-:W-:Y:S03]  /*4a70*/  @!P6 FSEL R20, R20, -INF , !P4 ;  /* 0xff8000001414e808 */ /* 0x000fe60006000000 */
[----:B------:R1:W-:Y:S01]  /*4a80*/  MUFU.EX2 R189, R8 ;  /* 0x0000000800bd7308 */ /* 0x0003e20000000800 */
[----:B------:R-:W-:Y:S02]  /*4a90*/  @!P6 ISETP.GE.AND P0, PT, R4, R116, PT ;  /* 0x000000740400e20c */ /* 0x000fe40003f06270 */
[----:B------:R-:W-:Y:S01]  /*4aa0*/  LOP3.LUT R7, R7, R128, R131, 0x96, !PT ;  /* 0x0000008007077212 */ /* 0x000fe200078e9683 */
[----:B------:R-:W-:Y:S01]  /*4ab0*/  FFMA.FTZ R20, R20, UR5, -R120 ;  /* 0x0000000514147c23 */ /* 0x000fe20008010878 */
[----:B------:R-:W-:Y:S02]  /*4ac0*/  @!P6 FSEL R13, R13, -INF , !P5 ;  /* 0xff8000000d0de808 */ /* 0x000fe40006800000 */
[----:B------:R-:W-:Y:S03]  /*4ad0*/  @!P6 FSEL R21, R21, -INF , !P0 ;  /* 0xff8000001515e808 */ /* 0x000fe60004000000 */
[----:B------:R2:W-:Y:S01]  /*4ae0*/  MUFU.EX2 R188, R11 ;  /* 0x0000000b00bc7308 */ /* 0x0005e20000000800 */
[----:B------:R-:W-:Y:S01]  /*4af0*/  @!P6 ISETP.GE.AND P5, PT, R111, R116, PT ;  /* 0x000000746f00e20c */ /* 0x000fe20003fa6270 */
[----:B------:R-:W-:Y:S01]  /*4b00*/  FFMA.FTZ R13, R13, UR5, -R118 ;  /* 0x000000050d0d7c23 */ /* 0x000fe20008010876 */
[----:B------:R-:W-:Y:S01]  /*4b10*/  @!P6 FSEL R22, R22, -INF , !P3 ;  /* 0xff8000001616e808 */ /* 0x000fe20005800000 */
[--C-:B------:R-:W-:Y:S01]  /*4b20*/  FFMA.FTZ R21, R21, UR5, -R120.reuse ;  /* 0x0000000515157c23 */ /* 0x100fe20008010878 */
[----:B------:R-:W-:Y:S02]  /*4b30*/  @!P6 FSEL R17, R17, -INF , !P5 ;  /* 0xff8000001111e808 */ /* 0x000fe40006800000 */
[-C--:B------:R-:W-:Y:S01]  /*4b40*/  @!P6 ISETP.GE.AND P4, PT, R4, R109.reuse, PT ;  /* 0x0000006d0400e20c */ /* 0x080fe20003f86270 */
[--C-:B------:R-:W-:Y:S01]  /*4b50*/  FFMA.FTZ R22, R22, UR5, -R119.reuse ;  /* 0x0000000516167c23 */ /* 0x100fe20008010877 */
[C---:B------:R-:W-:Y:S01]  /*4b60*/  @!P6 ISETP.GE.AND P0, PT, R4.reuse, R108, PT ;  /* 0x0000006c0400e20c */ /* 0x040fe20003f06270 */
[----:B------:R-:W-:Y:S01]  /*4b70*/  FFMA.FTZ R17, R17, UR5, -R120 ;  /* 0x0000000511117c23 */ /* 0x000fe20008010878 */
[----:B------:R-:W-:Y:S01]  /*4b80*/  @!P6 FSEL R23, R23, -INF , !P4 ;  /* 0xff8000001717e808 */ /* 0x000fe20006000000 */
[----:B------:R3:W-:Y:S01]  /*4b90*/  MUFU.EX2 R181, R13 ;  /* 0x0000000d00b57308 */ /* 0x0007e20000000800 */
[----:B------:R-:W-:Y:S01]  /*4ba0*/  @!P6 ISETP.GE.AND P3, PT, R4, R2, PT ;  /* 0x000000020400e20c */ /* 0x000fe20003f66270 */
[----:B------:R-:W-:Y:S01]  /*4bb0*/  @!P6 VIADD R4, R0, 0x18 ;  /* 0x000000180004e836 */ /* 0x000fe20000000000 */
[----:B------:R-:W-:Y:S01]  /*4bc0*/  @!P6 ISETP.GE.AND P5, PT, R110, R108, PT ;  /* 0x0000006c6e00e20c */ /* 0x000fe20003fa6270 */
[----:B------:R-:W-:Y:S01]  /*4bd0*/  @!P6 VIADD R0, R0, 0x19 ;  /* 0x000000190000e836 */ /* 0x000fe20000000000 */
[----:B------:R-:W-:Y:S01]  /*4be0*/  @!P6 FSEL R27, R27, -INF , !P3 ;  /* 0xff8000001b1be808 */ /* 0x000fe20005800000 */
[----:B------:R-:W-:Y:S01]  /*4bf0*/  FFMA.FTZ R23, R23, UR5, -R119 ;  /* 0x0000000517177c23 */ /* 0x000fe20008010877 */
[----:B------:R-:W-:Y:S03]  /*4c00*/  @!P6 FSEL R25, R25, -INF , !P0 ;  /* 0xff8000001919e808 */ /* 0x000fe60004000000 */
[----:B------:R4:W-:Y:S01]  /*4c10*/  MUFU.EX2 R186, R14 ;  /* 0x0000000e00ba7308 */ /* 0x0009e20000000800 */
[----:B------:R-:W-:Y:S01]  /*4c20*/  @!P6 FSEL R24, R24, -INF , !P5 ;  /* 0xff8000001818e808 */ /* 0x000fe20006800000 */
[----:B------:R-:W-:Y:S01]  /*4c30*/  FFMA.FTZ R27, R27, UR5, -R117 ;  /* 0x000000051b1b7c23 */ /* 0x000fe20008010875 */
[----:B------:R-:W-:Y:S01]  /*4c40*/  @!P6 ISETP.GE.AND P0, PT, R4, R2, PT ;  /* 0x000000020400e20c */ /* 0x000fe20003f06270 */
[--C-:B------:R-:W-:Y:S01]  /*4c50*/  FFMA.FTZ R25, R25, UR5, -R118.reuse ;  /* 0x0000000519197c23 */ /* 0x100fe20008010876 */
[-C--:B------:R-:W-:Y:S01]  /*4c60*/  @!P6 ISETP.GE.AND P5, PT, R0, R108.reuse, PT ;  /* 0x0000006c0000e20c */ /* 0x080fe20003fa6270 */
[----:B------:R-:W-:Y:S01]  /*4c70*/  FFMA.FTZ R24, R24, UR5, -R118 ;  /* 0x0000000518187c23 */ /* 0x000fe20008010876 */
[C---:B------:R-:W-:Y:S03]  /*4c80*/  @!P6 ISETP.GE.AND P4, PT, R4.reuse, R108, PT ;  /* 0x0000006c0400e20c */ /* 0x040fe60003f86270 */
[----:B------:R-:W-:Y:S01]  /*4c90*/  MUFU.EX2 R182, R12 ;  /* 0x0000000c00b67308 */ /* 0x000fe20000000800 */
[----:B------:R-:W-:Y:S02]  /*4ca0*/  @!P6 FSEL R29, R29, -INF , !P5 ;  /* 0xff8000001d1de808 */ /* 0x000fe40006800000 */
[CC--:B------:R-:W-:Y:S02]  /*4cb0*/  @!P6 ISETP.GE.AND P5, PT, R4.reuse, R109.reuse, PT ;  /* 0x0000006d0400e20c */ /* 0x0c0fe40003fa6270 */
[----:B------:R-:W-:Y:S01]  /*4cc0*/  @!P6 ISETP.GE.AND P3, PT, R4, R116, PT ;  /* 0x000000740400e20c */ /* 0x000fe20003f66270 */
[----:B------:R-:W-:Y:S01]  /*4cd0*/  IMAD.WIDE.U32 R4, R125, -0x2daee0ad, RZ ;  /* 0xd2511f537d047825 */ /* 0x000fe200078e00ff */
[----:B------:R-:W-:Y:S03]  /*4ce0*/  @!P6 FSEL R18, R18, -INF , !P1 ;  /* 0xff8000001212e808 */ /* 0x000fe60004800000 */
[----:B------:R-:W-:Y:S01]  /*4cf0*/  MUFU.EX2 R185, R15 ;  /* 0x0000000f00b97308 */ /* 0x000fe20000000800 */
[----:B------:R-:W-:Y:S02]  /*4d00*/  @!P6 FSEL R30, R30, -INF , !P0 ;  /* 0xff8000001e1ee808 */ /* 0x000fe40004000000 */
[----:B------:R-:W-:Y:S01]  /*4d10*/  @!P6 ISETP.GE.AND P1, PT, R110, R2, PT ;  /* 0x000000026e00e20c */ /* 0x000fe20003f26270 */
[----:B------:R-:W-:Y:S01]  /*4d20*/  FFMA.FTZ R18, R18, UR5, -R119 ;  /* 0x0000000512127c23 */ /* 0x000fe20008010877 */
[----:B------:R-:W-:Y:S01]  /*4d30*/  @!P6 ISETP.GE.AND P0, PT, R0, R109, PT ;  /* 0x0000006d0000e20c */ /* 0x000fe20003f06270 */
[----:B------:R-:W-:Y:S01]  /*4d40*/  IMAD.WIDE.U32 R108, R129, -0x2daee0ad, RZ ;  /* 0xd2511f53816c7825 */ /* 0x000fe200078e00ff */
[----:B------:R-:W-:Y:S03]  /*4d50*/  LOP3.LUT R5, R5, R126, R131, 0x96, !PT ;  /* 0x0000007e05057212 */ /* 0x000fe600078e9683 */
[----:B------:R-:W-:Y:S01]  /*4d60*/  MUFU.EX2 R125, R17 ;  /* 0x00000011007d7308 */ /* 0x000fe20000000800 */
[--C-:B------:R-:W-:Y:S01]  /*4d70*/  LOP3.LUT R112, R101, R4, R130.reuse, 0x96, !PT ;  /* 0x0000000465707212 */ /* 0x100fe200078e9682 */
[----:B------:R-:W-:Y:S01]  /*4d80*/  FFMA.FTZ R30, R30, UR5, -R117 ;  /* 0x000000051e1e7c23 */ /* 0x000fe20008010875 */
[----:B------:R-:W-:Y:S01]  /*4d90*/  LOP3.LUT R110, R109, R6, R130, 0x96, !PT ;  /* 0x000000066d6e7212 */ /* 0x000fe200078e9682 */
[----:B------:R-:W-:Y:S01]  /*4da0*/  IMAD.WIDE.U32 R6, R7, -0x326172a9, RZ ;  /* 0xcd9e8d5707067825 */ /* 0x000fe200078e00ff */
[----:B------:R-:W-:Y:S02]  /*4db0*/  @!P6 FSEL R28, R28, -INF , !P4 ;  /* 0xff8000001c1ce808 */ /* 0x000fe40006000000 */
[----:B------:R-:W-:Y:S01]  /*4dc0*/  @!P6 FSEL R26, R26, -INF , !P1 ;  /* 0xff8000001a1ae808 */ /* 0x000fe20004800000 */
[----:B------:R-:W-:Y:S01]  /*4dd0*/  IMAD.WIDE.U32 R4, R5, -0x326172a9, RZ ;  /* 0xcd9e8d5705047825 */ /* 0x000fe200078e00ff */
[----:B------:R-:W-:Y:S01]  /*4de0*/  @!P6 ISETP.GE.AND P4, PT, R0, R116, PT ;  /* 0x000000740000e20c */ /* 0x000fe20003f86270 */
[----:B------:R-:W-:Y:S01]  /*4df0*/  MUFU.EX2 R115, R30 ;  /* 0x0000001e00737308 */ /* 0x000fe20000000800 */
[--C-:B------:R-:W-:Y:S01]  /*4e00*/  LOP3.LUT R7, R7, R124, R227.reuse, 0x96, !PT ;  /* 0x0000007c07077212 */ /* 0x100fe200078e96e3 */
[----:B------:R-:W-:Y:S01]  /*4e10*/  IMAD.WIDE.U32 R110, R110, -0x326172a9, RZ ;  /* 0xcd9e8d576e6e7825 */ /* 0x000fe200078e00ff */
[----:B------:R-:W-:Y:S02]  /*4e20*/  LOP3.LUT R10, R5, R122, R227, 0x96, !PT ;  /* 0x0000007a050a7212 */ /* 0x000fe400078e96e3 */
[----:B------:R-:W-:Y:S01]  /*4e30*/  @!P6 ISETP.GE.AND P1, PT, R0, R2, PT ;  /* 0x000000020000e20c */ /* 0x000fe20003f26270 */
[----:B------:R-:W-:Y:S01]  /*4e40*/  IMAD.WIDE.U32 R112, R112, -0x326172a9, RZ ;  /* 0xcd9e8d5770707825 */ /* 0x000fe200078e00ff */
[--C-:B------:R-:W-:Y:S03]  /*4e50*/  LOP3.LUT R5, R111, R6, R226.reuse, 0x96, !PT ;  /* 0x000000066f057212 */ /* 0x100fe600078e96e2 */
[----:B------:R-:W-:Y:S01]  /*4e60*/  MUFU.EX2 R178, R18 ;  /* 0x0000001200b27308 */ /* 0x000fe20000000800 */
[----:B------:R-:W-:Y:S01]  /*4e70*/  @!P6 FSEL R31, R31, -INF , !P1 ;  /* 0xff8000001f1fe808 */ /* 0x000fe20004800000 */
[----:B------:R-:W-:Y:S01]  /*4e80*/  VIADD R131, R219, 0xa9066899 ;  /* 0xa9066899db837836 */ /* 0x000fe20000000000 */
[----:B-1----:R-:W-:Y:S01]  /*4e90*/  LOP3.LUT R8, R113, R4, R226, 0x96, !PT ;  /* 0x0000000471087212 */ /* 0x002fe200078e96e2 */
[----:B------:R-:W-:Y:S01]  /*4ea0*/  IMAD.WIDE.U32 R6, R7, -0x2daee0ad, RZ ;  /* 0xd2511f5307067825 */ /* 0x000fe200078e00ff */
[----:B------:R-:W-:Y:S02]  /*4eb0*/  @!P6 FSEL R32, R32, -INF , !P3 ;  /* 0xff8000002020e808 */ /* 0x000fe40005800000 */
[----:B------:R-:W-:Y:S01]  /*4ec0*/  @!P6 FSEL R35, R35, -INF , !P0 ;  /* 0xff8000002323e808 */ /* 0x000fe20004000000 */
[----:B--2---:R-:W-:Y:S01]  /*4ed0*/  IMAD.WIDE.U32 R10, R10, -0x2daee0ad, RZ ;  /* 0xd2511f530a0a7825 */ /* 0x004fe200078e00ff */
[--C-:B------:R-:W-:Y:S01]  /*4ee0*/  LOP3.LUT R7, R7, R108, R131.reuse, 0x96, !PT ;  /* 0x0000006c07077212 */ /* 0x100fe200078e9683 */
[----:B------:R-:W-:Y:S01]  /*4ef0*/  MUFU.EX2 R121, R20 ;  /* 0x0000001400797308 */ /* 0x000fe20000000800 */
[----:B------:R-:W-:Y:S01]  /*4f00*/  @!P6 FSEL R34, R34, -INF , !P5 ;  /* 0xff8000002222e808 */ /* 0x000fe20006800000 */
[----:B------:R-:W-:Y:S01]  /*4f10*/  IMAD.WIDE.U32 R4, R5, -0x2daee0ad, RZ ;  /* 0xd2511f5305047825 */ /* 0x000fe200078e00ff */
[----:B------:R-:W-:Y:S02]  /*4f20*/  LOP3.LUT R100, R11, R100, R131, 0x96, !PT ;  /* 0x000000640b647212 */ /* 0x000fe400078e9683 */
[----:B------:R-:W-:Y:S01]  /*4f30*/  @!P6 FSEL R33, R33, -INF , !P4 ;  /* 0xff8000002121e808 */ /* 0x000fe20006000000 */
[----:B------:R-:W-:Y:S01]  /*4f40*/  VIADD R130, R219, 0x646e171e ;  /* 0x646e171edb827836 */ /* 0x000fe20000000000 */
[----:B------:R-:W-:Y:S01]  /*4f50*/  LOP3.LUT R109, R4, 0xffff, RZ, 0xc0, !PT ;  /* 0x0000ffff046d7812 */ /* 0x000fe200078ec0ff */
[--C-:B------:R-:W-:Y:S01]  /*4f60*/  FFMA.FTZ R32, R32, UR5, -R120.reuse ;  /* 0x0000000520207c23 */ /* 0x100fe20008010878 */
[----:B------:R-:W-:Y:S01]  /*4f70*/  LOP3.LUT R0, R4, 0xff, RZ, 0xc0, !PT ;  /* 0x000000ff04007812 */ /* 0x000fe200078ec0ff */
[----:B------:R-:W-:Y:S01]  /*4f80*/  FFMA.FTZ R120, R33, UR5, -R120 ;  /* 0x0000000521787c23 */ /* 0x000fe20008010878 */
[----:B------:R-:W-:Y:S01]  /*4f90*/  LOP3.LUT R11, R5, R6, R130, 0x96, !PT ;  /* 0x00000006050b7212 */ /* 0x000fe200078e9682 */
[----:B------:R-:W-:Y:S01]  /*4fa0*/  IMAD.WIDE.U32 R6, R7, -0x326172a9, RZ ;  /* 0xcd9e8d5707067825 */ /* 0x000fe200078e00ff */
[--C-:B------:R-:W-:Y:S01]  /*4fb0*/  SHF.R.U32.HI R108, RZ, 0x18, R4.reuse ;  /* 0x00000018ff6c7819 */ /* 0x100fe20000011604 */
[----:B------:R-:W1:Y:S01]  /*4fc0*/  MUFU.EX2 R111, R32 ;  /* 0x00000020006f7308 */ /* 0x000e620000000800 */
[----:B------:R-:W-:Y:S01]  /*4fd0*/  SHF.R.U32.HI R113, RZ, 0x10, R4 ;  /* 0x00000010ff717819 */ /* 0x000fe20000011604 */
[----:B------:R-:W-:Y:S01]  /*4fe0*/  IMAD.WIDE.U32 R8, R8, -0x2daee0ad, RZ ;  /* 0xd2511f5308087825 */ /* 0x000fe200078e00ff */
[----:B---3--:R-:W-:Y:S02]  /*4ff0*/  LOP3.LUT R13, R6, 0xffff, RZ, 0xc0, !PT ;  /* 0x0000ffff060d7812 */ /* 0x008fe400078ec0ff */
[----:B------:R-:W-:Y:S01]  /*5000*/  LOP3.LUT R2, R7, R110, R218, 0x96, !PT ;  /* 0x0000006e07027212 */ /* 0x000fe200078e96da */
[----:B------:R-:W-:Y:S01]  /*5010*/  IMAD.WIDE.U32 R4, R100, -0x326172a9, RZ ;  /* 0xcd9e8d5764047825 */ /* 0x000fe200078e00ff */
[----:B------:R-:W-:Y:S03]  /*5020*/  LOP3.LUT R10, R9, R10, R130, 0x96, !PT ;  /* 0x0000000a090a7212 */ /* 0x000fe600078e9682 */
[----:B------:R-:W2:Y:S01]  /*5030*/  MUFU.EX2 R131, R16 ;  /* 0x0000001000837308 */ /* 0x000ea20000000800 */
[----:B------:R-:W-:Y:S01]  /*5040*/  ISETP.LE.U32.AND P1, PT, R0, UR8, PT ;  /* 0x0000000800007c0c */ /* 0x000fe2000bf23070 */
[--C-:B------:R-:W-:Y:S01]  /*5050*/  FFMA.FTZ R34, R34, UR5, -R119.reuse ;  /* 0x0000000522227c23 */ /* 0x100fe20008010877 */
[----:B------:R-:W-:Y:S01]  /*5060*/  LOP3.LUT R102, R8, 0xff, RZ, 0xc0, !PT ;  /* 0x000000ff08667812 */ /* 0x000fe200078ec0ff */
[----:B------:R-:W-:Y:S01]  /*5070*/  FFMA.FTZ R119, R35, UR5, -R119 ;  /* 0x0000000523777c23 */ /* 0x000fe20008010877 */
[----:B------:R-:W-:Y:S01]  /*5080*/  LOP3.LUT R0, R5, R112, R218, 0x96, !PT ;  /* 0x0000007005007212 */ /* 0x000fe200078e96da */
[----:B------:R-:W-:Y:S01]  /*5090*/  FFMA.FTZ R28, R28, UR5, -R118 ;  /* 0x000000051c1c7c23 */ /* 0x000fe20008010876 */
[--C-:B------:R-:W-:Y:S03]  /*50a0*/  SHF.R.U32.HI R103, RZ, 0x18, R8.reuse ;  /* 0x00000018ff677819 */ /* 0x100fe60000011608 */
[----:B------:R-:W-:Y:S01]  /*50b0*/  MUFU.EX2 R114, R34 ;  /* 0x0000002200727308 */ /* 0x000fe20000000800 */
[----:B------:R-:W-:Y:S01]  /*50c0*/  SHF.R.U32.HI R105, RZ, 0x10, R8 ;  /* 0x00000010ff697819 */ /* 0x000fe20000011608 */
[----:B------:R-:W-:Y:S01]  /*50d0*/  FFMA.FTZ R118, R29, UR5, -R118 ;  /* 0x000000051d767c23 */ /* 0x000fe20008010876 */
[----:B------:R-:W-:Y:S01]  /*50e0*/  LOP3.LUT R104, R8, 0xffff, RZ, 0xc0, !PT ;  /* 0x0000ffff08687812 */ /* 0x000fe200078ec0ff */
[----:B------:R-:W-:Y:S01]  /*50f0*/  IMAD.MOV.U32 R112, RZ, RZ, R215 ;  /* 0x000000ffff707224 */ /* 0x000fe200078e00d7 */
[----:B------:R-:W-:Y:S01]  /*5100*/  LOP3.LUT R100, R6, 0xff, RZ, 0xc0, !PT ;  /* 0x000000ff06647812 */ /* 0x000fe200078ec0ff */
[--C-:B------:R-:W-:Y:S01]  /*5110*/  FFMA.FTZ R26, R26, UR5, -R117.reuse ;  /* 0x000000051a1a7c23 */ /* 0x100fe20008010875 */
[--C-:B------:R-:W-:Y:S01]  /*5120*/  SHF.R.U32.HI R101, RZ, 0x10, R6.reuse ;  /* 0x00000010ff657819 */ /* 0x100fe20000011606 */
[----:B------:R-:W-:Y:S01]  /*5130*/  FFMA.FTZ R117, R31, UR5, -R117 ;  /* 0x000000051f757c23 */ /* 0x000fe20008010875 */
[----:B----4-:R-:W-:Y:S01]  /*5140*/  SHF.R.U32.HI R14, RZ, 0x18, R6 ;  /* 0x00000018ff0e7819 */ /* 0x010fe20000011606 */
[----:B------:R-:W-:Y:S01]  /*5150*/  MUFU.EX2 R122, R28 ;  /* 0x0000001c007a7308 */ /* 0x000fe20000000800 */
[----:B------:R-:W-:Y:S01]  /*5160*/  LOP3.LUT R6, R2, 0xff, RZ, 0xc0, !PT ;  /* 0x000000ff02067812 */ /* 0x000fe200078ec0ff */
[----:B-1----:R-:W-:Y:S01]  /*5170*/  @!P1 FADD.FTZ R111, -R111, -RZ ;  /* 0x800000ff6f6f9221 */ /* 0x002fe20000010100 */
[C---:B------:R-:W-:Y:S02]  /*5180*/  LOP3.LUT R7, R4.reuse, 0xffff, RZ, 0xc0, !PT ;  /* 0x0000ffff04077812 */ /* 0x040fe400078ec0ff */
[----:B------:R-:W-:Y:S02]  /*5190*/  LOP3.LUT R8, R4, 0xff, RZ, 0xc0, !PT ;  /* 0x000000ff04087812 */ /* 0x000fe400078ec0ff */
[--C-:B------:R-:W-:Y:S03]  /*51a0*/  SHF.R.U32.HI R12, RZ, 0x10, R4.reuse ;  /* 0x00000010ff0c7819 */ /* 0x100fe60000011604 */
[----:B------:R-:W-:Y:S01]  /*51b0*/  MUFU.EX2 R117, R117 ;  /* 0x0000007500757308 */ /* 0x000fe20000000800 */
[----:B------:R-:W-:Y:S02]  /*51c0*/  SHF.R.U32.HI R9, RZ, 0x18, R4 ;  /* 0x00000018ff097819 */ /* 0x000fe40000011604 */
[----:B------:R-:W-:Y:S02]  /*51d0*/  LOP3.LUT R4, R2, 0xffff, RZ, 0xc0, !PT ;  /* 0x0000ffff02047812 */ /* 0x000fe400078ec0ff */
[--C-:B------:R-:W-:Y:S02]  /*51e0*/  SHF.R.U32.HI R5, RZ, 0x18, R2.reuse ;  /* 0x00000018ff057819 */ /* 0x100fe40000011602 */
[----:B------:R-:W-:Y:S03]  /*51f0*/  ISETP.LE.U32.AND P3, PT, R6, UR8, PT ;  /* 0x0000000806007c0c */ /* 0x000fe6000bf63070 */
[----:B------:R-:W1:Y:S01]  /*5200*/  MUFU.EX2 R130, R19 ;  /* 0x0000001300827308 */ /* 0x000e620000000800 */
[----:B------:R-:W-:Y:S02]  /*5210*/  SHF.R.U32.HI R2, RZ, 0x10, R2 ;  /* 0x00000010ff027819 */ /* 0x000fe40000011602 */
[----:B------:R-:W-:Y:S02]  /*5220*/  SHF.R.U32.HI R6, RZ, 0x8, R4 ;  /* 0x00000008ff067819 */ /* 0x000fe40000011604 */
[----:B------:R-:W-:Y:S02]  /*5230*/  LOP3.LUT R4, R2, 0xff, RZ, 0xc0, !PT ;  /* 0x000000ff02047812 */ /* 0x000fe400078ec0ff */
[----:B------:R-:W-:Y:S03]  /*5240*/  LOP3.LUT R2, R6, 0xffff, RZ, 0xc0, !PT ;  /* 0x0000ffff06027812 */ /* 0x000fe600078ec0ff */
[----:B------:R-:W-:Y:S01]  /*5250*/  MUFU.EX2 R118, R118 ;  /* 0x0000007600767308 */ /* 0x000fe20000000800 */
[----:B------:R-:W-:Y:S02]  /*5260*/  ISETP.LE.U32.AND P5, PT, R4, UR8, PT ;  /* 0x0000000804007c0c */ /* 0x000fe4000bfa3070 */
[----:B------:R-:W-:Y:S01]  /*5270*/  ISETP.LE.U32.AND P0, PT, R2, UR8, PT ;  /* 0x0000000802007c0c */ /* 0x000fe2000bf03070 */
[----:B------:R-:W-:Y:S01]  /*5280*/  @!P3 FADD.FTZ R179, -R179, -RZ ;  /* 0x800000ffb3b3b221 */ /* 0x000fe20000010100 */
[C---:B------:R-:W-:Y:S02]  /*5290*/  LOP3.LUT R4, R0.reuse, 0xffff, RZ, 0xc0, !PT ;  /* 0x0000ffff00047812 */ /* 0x040fe400078ec0ff */
[----:B------:R-:W-:Y:S03]  /*52a0*/  ISETP.LE.U32.AND P4, PT, R5, UR8, PT ;  /* 0x0000000805007c0c */ /* 0x000fe6000bf83070 */
[----:B------:R-:W3:Y:S01]  /*52b0*/  MUFU.EX2 R123, R23 ;  /* 0x00000017007b7308 */ /* 0x000ee20000000800 */
[----:B------:R-:W-:Y:S02]  /*52c0*/  SHF.R.U32.HI R2, RZ, 0x10, R0 ;  /* 0x00000010ff027819 */ /* 0x000fe40000011600 */
[----:B------:R-:W-:Y:S02]  /*52d0*/  LOP3.LUT R6, R0, 0xff, RZ, 0xc0, !PT ;  /* 0x000000ff00067812 */ /* 0x000fe400078ec0ff */
[----:B------:R-:W-:Y:S01]  /*52e0*/  SHF.R.U32.HI R5, RZ, 0x8, R4 ;  /* 0x00000008ff057819 */ /* 0x000fe20000011604 */
[----:B------:R-:W-:Y:S01]  /*52f0*/  @!P5 FADD.FTZ R184, -R184, -RZ ;  /* 0x800000ffb8b8d221 */ /* 0x000fe20000010100 */
[----:B------:R-:W-:Y:S01]  /*5300*/  LOP3.LUT R4, R2, 0xff, RZ, 0xc0, !PT ;  /* 0x000000ff02047812 */ /* 0x000fe200078ec0ff */
[----:B------:R-:W-:Y:S01]  /*5310*/  @!P0 FADD.FTZ R180, -R180, -RZ ;  /* 0x800000ffb4b48221 */ /* 0x000fe20000010100 */
[----:B------:R-:W-:Y:S01]  /*5320*/  ISETP.LE.U32.AND P6, PT, R6, UR8, PT ;  /* 0x0000000806007c0c */ /* 0x000fe2000bfc3070 */
[----:B------:R-:W-:Y:S01]  /*5330*/  MUFU.EX2 R124, R22 ;  /* 0x00000016007c7308 */ /* 0x000fe20000000800 */
[----:B------:R-:W-:Y:S01]  /*5340*/  LOP3.LUT R2, R5, 0xffff, RZ, 0xc0, !PT ;  /* 0x0000ffff05027812 */ /* 0x000fe200078ec0ff */
[----:B------:R-:W-:Y:S01]  /*5350*/  @!P4 FADD.FTZ R183, -R183, -RZ ;  /* 0x800000ffb7b7c221 */ /* 0x000fe20000010100 */
[----:B------:R-:W-:Y:S02]  /*5360*/  ISETP.LE.U32.AND P3, PT, R4, UR8, PT ;  /* 0x0000000804007c0c */ /* 0x000fe4000bf63070 */
[----:B------:R-:W-:Y:S02]  /*5370*/  ISETP.LE.U32.AND P0, PT, R2, UR8, PT ;  /* 0x0000000802007c0c */ /* 0x000fe4000bf03070 */
[----:B------:R-:W-:Y:S03]  /*5380*/  SHF.R.U32.HI R2, RZ, 0x18, R0 ;  /* 0x00000018ff027819 */ /* 0x000fe60000011600 */
[----:B------:R-:W-:Y:S01]  /*5390*/  MUFU.EX2 R126, R27 ;  /* 0x0000001b007e7308 */ /* 0x000fe20000000800 */
[----:B------:R-:W-:Y:S02]  /*53a0*/  SHF.R.U32.HI R0, RZ, 0x8, R7 ;  /* 0x00000008ff007819 */ /* 0x000fe40000011607 */
[----:B------:R-:W-:Y:S01]  /*53b0*/  ISETP.LE.U32.AND P4, PT, R8, UR8, PT ;  /* 0x0000000808007c0c */ /* 0x000fe2000bf83070 */
[----:B------:R-:W-:Y:S01]  /*53c0*/  @!P6 FADD.FTZ R189, -R189, -RZ ;  /* 0x800000ffbdbde221 */ /* 0x000fe20000010100 */
[----:B------:R-:W-:Y:S02]  /*53d0*/  LOP3.LUT R0, R0, 0xffff, RZ, 0xc0, !PT ;  /* 0x0000ffff00007812 */ /* 0x000fe400078ec0ff */
[----:B------:R-:W-:Y:S01]  /*53e0*/  ISETP.LE.U32.AND P5, PT, R2, UR8, PT ;  /* 0x0000000802007c0c */ /* 0x000fe2000bfa3070 */
[----:B------:R-:W-:Y:S01]  /*53f0*/  @!P3 FADD.FTZ R190, -R190, -RZ ;  /* 0x800000ffbebeb221 */ /* 0x000fe20000010100 */
[----:B------:R-:W-:Y:S01]  /*5400*/  ISETP.LE.U32.AND P6, PT, R0, UR8, PT ;  /* 0x0000000800007c0c */ /* 0x000fe2000bfc3070 */
[----:B------:R-:W-:Y:S01]  /*5410*/  @!P0 FADD.FTZ R187, -R187, -RZ ;  /* 0x800000ffbbbb8221 */ /* 0x000fe20000010100 */
[----:B------:R-:W-:Y:S01]  /*5420*/  LOP3.LUT R0, R12, 0xff, RZ, 0xc0, !PT ;  /* 0x000000ff0c007812 */ /* 0x000fe200078ec0ff */
[----:B------:R-:W4:Y:S01]  /*5430*/  MUFU.EX2 R116, R21 ;  /* 0x0000001500747308 */ /* 0x000f220000000800 */
[----:B------:R-:W-:Y:S02]  /*5440*/  ISETP.LE.U32.AND P0, PT, R9, UR8, PT ;  /* 0x0000000809007c0c */ /* 0x000fe4000bf03070 */
[----:B------:R-:W-:Y:S01]  /*5450*/  ISETP.LE.U32.AND P3, PT, R0, UR8, PT ;  /* 0x0000000800007c0c */ /* 0x000fe2000bf63070 */
[----:B------:R-:W-:Y:S01]  /*5460*/  @!P4 FADD.FTZ R182, -R182, -RZ ;  /* 0x800000ffb6b6c221 */ /* 0x000fe20000010100 */
[----:B------:R-:W-:Y:S02]  /*5470*/  SHF.R.U32.HI R0, RZ, 0x8, R13 ;  /* 0x00000008ff007819 */ /* 0x000fe4000001160d */
[----:B------:R-:W-:Y:S03]  /*5480*/  ISETP.LE.U32.AND P4, PT, R100, UR8, PT ;  /* 0x0000000864007c0c */ /* 0x000fe6000bf83070 */
[----:B------:R-:W-:Y:S01]  /*5490*/  MUFU.EX2 R129, R26 ;  /* 0x0000001a00817308 */ /* 0x000fe20000000800 */
[----:B------:R-:W-:Y:S01]  /*54a0*/  LOP3.LUT R0, R0, 0xffff, RZ, 0xc0, !PT ;  /* 0x0000ffff00007812 */ /* 0x000fe200078ec0ff */
[----:B------:R-:W-:Y:S01]  /*54b0*/  @!P6 FADD.FTZ R181, -R181, -RZ ;  /* 0x800000ffb5b5e221 */ /* 0x000fe20000010100 */
[----:B------:R-:W-:Y:S01]  /*54c0*/  LOP3.LUT R4, R11, 0xffff, RZ, 0xc0, !PT ;  /* 0x0000ffff0b047812 */ /* 0x000fe200078ec0ff */
[----:B------:R-:W-:Y:S01]  /*54d0*/  @!P5 FADD.FTZ R188, -R188, -RZ ;  /* 0x800000ffbcbcd221 */ /* 0x000fe20000010100 */
[----:B------:R-:W-:Y:S01]  /*54e0*/  ISETP.LE.U32.AND P6, PT, R0, UR8, PT ;  /* 0x0000000800007c0c */ /* 0x000fe2000bfc3070 */
[----:B------:R-:W-:Y:S01]  /*54f0*/  @!P0 FADD.FTZ R185, -R185, -RZ ;  /* 0x800000ffb9b98221 */ /* 0x000fe20000010100 */
[----:B------:R-:W-:Y:S01]  /*5500*/  LOP3.LUT R0, R101, 0xff, RZ, 0xc0, !PT ;  /* 0x000000ff65007812 */ /* 0x000fe200078ec0ff */
[----:B------:R-:W-:Y:S01]  /*5510*/  @!P3 FADD.FTZ R186, -R186, -RZ ;  /* 0x800000ffbabab221 */ /* 0x000fe20000010100 */
[----:B------:R-:W-:Y:S01]  /*5520*/  ISETP.LE.U32.AND P3, PT, R14, UR8, PT ;  /* 0x000000080e007c0c */ /* 0x000fe2000bf63070 */
[----:B------:R-:W-:Y:S01]  /*5530*/  MUFU.EX2 R120, R120 ;  /* 0x0000007800787308 */ /* 0x000fe20000000800 */
[----:B------:R-:W-:Y:S01]  /*5540*/  ISETP.LE.U32.AND P0, PT, R0, UR8, PT ;  /* 0x0000000800007c0c */ /* 0x000fe2000bf03070 */
[----:B--2---:R-:W-:Y:S01]  /*5550*/  @!P4 FADD.FTZ R131, -R131, -RZ ;  /* 0x800000ff8383c221 */ /* 0x004fe20000010100 */
[----:B------:R-:W-:Y:S02]  /*5560*/  LOP3.LUT R0, R11, 0xff, RZ, 0xc0, !PT ;  /* 0x000000ff0b007812 */ /* 0x000fe400078ec0ff */
[--C-:B------:R-:W-:Y:S02]  /*5570*/  SHF.R.U32.HI R2, RZ, 0x18, R11.reuse ;  /* 0x00000018ff027819 */ /* 0x100fe4000001160b */
[----:B------:R-:W-:Y:S01]  /*5580*/  ISETP.LE.U32.AND P4, PT, R0, UR8, PT ;  /* 0x0000000800007c0c */ /* 0x000fe2000bf83070 */
[----:B------:R-:W-:Y:S01]  /*5590*/  @!P6 FADD.FTZ R125, -R125, -RZ ;  /* 0x800000ff7d7de221 */ /* 0x000fe20000010100 */
[----:B------:R-:W-:Y:S01]  /*55a0*/  SHF.R.U32.HI R0, RZ, 0x8, R4 ;  /* 0x00000008ff007819 */ /* 0x000fe20000011604 */
[----:B------:R-:W-:Y:S01]  /*55b0*/  MUFU.EX2 R127, R25 ;  /* 0x00000019007f7308 */ /* 0x000fe20000000800 */
[----:B------:R-:W-:Y:S01]  /*55c0*/  ISETP.LE.U32.AND P6, PT, R2, UR8, PT ;  /* 0x0000000802007c0c */ /* 0x000fe2000bfc3070 */
[----:B-1----:R-:W-:Y:S01]  /*55d0*/  @!P3 FADD.FTZ R130, -R130, -RZ ;  /* 0x800000ff8282b221 */ /* 0x002fe20000010100 */
[----:B------:R-:W-:Y:S01]  /*55e0*/  SHF.R.U32.HI R11, RZ, 0x10, R11 ;  /* 0x00000010ff0b7819 */ /* 0x000fe2000001160b */
[----:B------:R-:W-:Y:S01]  /*55f0*/  @!P0 FADD.FTZ R178, -R178, -RZ ;  /* 0x800000ffb2b28221 */ /* 0x000fe20000010100 */
[----:B------:R-:W-:Y:S02]  /*5600*/  LOP3.LUT R2, R10, 0xff, RZ, 0xc0, !PT ;  /* 0x000000ff0a027812 */ /* 0x000fe400078ec0ff */
[----:B------:R-:W-:Y:S03]  /*5610*/  LOP3.LUT R0, R0, 0xffff, RZ, 0xc0, !PT ;  /* 0x0000ffff00007812 */ /* 0x000fe600078ec0ff */
[----:B------:R-:W1:Y:S01]  /*5620*/  MUFU.EX2 R128, R24 ;  /* 0x0000001800807308 */ /* 0x000e620000000800 */
[----:B------:R-:W-:Y:S01]  /*5630*/  LOP3.LUT R11, R11, 0xff, RZ, 0xc0, !PT ;  /* 0x000000ff0b0b7812 */ /* 0x000fe200078ec0ff */
[----:B------:R-:W-:Y:S01]  /*5640*/  @!P4 FADD.FTZ R121, -R121, -RZ ;  /* 0x800000ff7979c221 */ /* 0x000fe20000010100 */
[----:B------:R-:W-:Y:S02]  /*5650*/  ISETP.LE.U32.AND P4, PT, R2, UR8, PT ;  /* 0x0000000802007c0c */ /* 0x000fe4000bf83070 */
[----:B------:R-:W-:Y:S01]  /*5660*/  ISETP.LE.U32.AND P0, PT, R0, UR8, PT ;  /* 0x0000000800007c0c */ /* 0x000fe2000bf03070 */
[----:B---3--:R-:W-:Y:S01]  /*5670*/  @!P6 FADD.FTZ R123, -R123, -RZ ;  /* 0x800000ff7b7be221 */ /* 0x008fe20000010100 */
[----:B------:R-:W-:Y:S03]  /*5680*/  ISETP.LE.U32.AND P3, PT, R11, UR8, PT ;  /* 0x000000080b007c0c */ /* 0x000fe6000bf63070 */
[----:B------:R-:W2:Y:S01]  /*5690*/  MUFU.EX2 R119, R119 ;  /* 0x0000007700777308 */ /* 0x000ea20000000800 */
[----:B------:R-:W-:Y:S02]  /*56a0*/  LOP3.LUT R0, R10, 0xffff, RZ, 0xc0, !PT ;  /* 0x0000ffff0a007812 */ /* 0x000fe400078ec0ff */
[--C-:B------:R-:W-:Y:S02]  /*56b0*/  SHF.R.U32.HI R2, RZ, 0x10, R10.reuse ;  /* 0x00000010ff027819 */ /* 0x100fe4000001160a */
[----:B------:R-:W-:Y:S02]  /*56c0*/  SHF.R.U32.HI R10, RZ, 0x18, R10 ;  /* 0x00000018ff0a7819 */ /* 0x000fe4000001160a */
[----:B------:R-:W-:Y:S02]  /*56d0*/  LOP3.LUT R2, R2, 0xff, RZ, 0xc0, !PT ;  /* 0x000000ff02027812 */ /* 0x000fe400078ec0ff */
[----:B------:R-:W-:Y:S01]  /*56e0*/  ISETP.LE.U32.AND P6, PT, R10, UR8, PT ;  /* 0x000000080a007c0c */ /* 0x000fe2000bfc3070 */
[----:B----4-:R-:W-:Y:S01]  /*56f0*/  @!P0 FADD.FTZ R116, -R116, -RZ ;  /* 0x800000ff74748221 */ /* 0x010fe20000010100 */
[----:B------:R-:W-:Y:S01]  /*5700*/  SHF.R.U32.HI R0, RZ, 0x8, R0 ;  /* 0x00000008ff007819 */ /* 0x000fe20000011600 */
[----:B------:R-:W-:Y:S01]  /*5710*/  @!P3 FADD.FTZ R124, -R124, -RZ ;  /* 0x800000ff7c7cb221 */ /* 0x000fe20000010100 */
[----:B------:R-:W-:Y:S01]  /*5720*/  ISETP.LE.U32.AND P3, PT, R2, UR8, PT ;  /* 0x0000000802007c0c */ /* 0x000fe2000bf63070 */
[----:B-1----:R-:W-:Y:S01]  /*5730*/  @!P4 FADD.FTZ R128, -R128, -RZ ;  /* 0x800000ff8080c221 */ /* 0x002fe20000010100 */
[----:B------:R-:W-:Y:S01]  /*5740*/  LOP3.LUT R2, R113, 0xff, RZ, 0xc0, !PT ;  /* 0x000000ff71027812 */ /* 0x000fe200078ec0ff */
[----:B------:R-:W-:Y:S01]  /*5750*/  IMAD.MOV.U32 R113, RZ, RZ, R214 ;  /* 0x000000ffff717224 */ /* 0x000fe200078e00d6 */
[----:B------:R-:W-:Y:S02]  /*5760*/  LOP3.LUT R0, R0, 0xffff, RZ, 0xc0, !PT ;  /* 0x0000ffff00007812 */ /* 0x000fe400078ec0ff */
[----:B------:R-:W-:Y:S02]  /*5770*/  F2FP.RELU.BF16.F32.PACK_AB R5, R187, R189 ;  /* 0x000000bdbb05723e */ /* 0x000fe400000018ff */
[----:B------:R-:W-:Y:S01]  /*5780*/  ISETP.LE.U32.AND P0, PT, R0, UR8, PT ;  /* 0x0000000800007c0c */ /* 0x000fe2000bf03070 */
[----:B------:R-:W-:Y:S01]  /*5790*/  @!P6 FADD.FTZ R126, -R126, -RZ ;  /* 0x800000ff7e7ee221 */ /* 0x000fe20000010100 */
[----:B------:R-:W-:Y:S02]  /*57a0*/  ISETP.LE.U32.AND P6, PT, R2, UR8, PT ;  /* 0x0000000802007c0c */ /* 0x000fe4000bfc3070 */
[----:B------:R-:W-:Y:S01]  /*57b0*/  SHF.R.U32.HI R2, RZ, 0x8, R104 ;  /* 0x00000008ff027819 */ /* 0x000fe20000011668 */
[----:B------:R-:W-:Y:S01]  /*57c0*/  @!P3 FADD.FTZ R129, -R129, -RZ ;  /* 0x800000ff8181b221 */ /* 0x000fe20000010100 */
[----:B------:R-:W-:Y:S02]  /*57d0*/  SHF.R.U32.HI R0, RZ, 0x8, R109 ;  /* 0x00000008ff007819 */ /* 0x000fe4000001166d */
[----:B------:R-:W-:Y:S02]  /*57e0*/  LOP3.LUT R4, R2, 0xffff, RZ, 0xc0, !PT ;  /* 0x0000ffff02047812 */ /* 0x000fe400078ec0ff */
[----:B------:R-:W-:Y:S02]  /*57f0*/  F2FP.RELU.BF16.F32.PACK_AB R2, R180, R179 ;  /* 0x000000b3b402723e */ /* 0x000fe400000018ff */
[----:B------:R-:W-:Y:S01]  /*5800*/  LOP3.LUT R0, R0, 0xffff, RZ, 0xc0, !PT ;  /* 0x0000ffff00007812 */ /* 0x000fe200078ec0ff */
[----:B------:R-:W-:Y:S01]  /*5810*/  @!P0 FADD.FTZ R127, -R127, -RZ ;  /* 0x800000ff7f7f8221 */ /* 0x000fe20000010100 */
[----:B------:R-:W-:Y:S01]  /*5820*/  ISETP.LE.U32.AND P0, PT, R103, UR8, PT ;  /* 0x0000000867007c0c */ /* 0x000fe2000bf03070 */
[----:B------:R1:W-:Y:S01]  /*5830*/  STS [R199+0xe000], R2 ;  /* 0x00e00002c7007388 */ /* 0x0003e20000000800 */
[----:B------:R-:W-:Y:S01]  /*5840*/  ISETP.LE.U32.AND P3, PT, R0, UR8, PT ;  /* 0x0000000800007c0c */ /* 0x000fe2000bf63070 */
[----:B------:R-:W-:Y:S01]  /*5850*/  @!P6 FADD.FTZ R114, -R114, -RZ ;  /* 0x800000ff7272e221 */ /* 0x000fe20000010100 */
[----:B------:R-:W-:Y:S02]  /*5860*/  LOP3.LUT R0, R105, 0xff, RZ, 0xc0, !PT ;  /* 0x000000ff69007812 */ /* 0x000fe400078ec0ff */
[----:B------:R-:W-:Y:S02]  /*5870*/  F2FP.RELU.BF16.F32.PACK_AB R6, R181, R182 ;  /* 0x000000b6b506723e */ /* 0x000fe400000018ff */
[----:B------:R-:W-:Y:S02]  /*5880*/  ISETP.LE.U32.AND P1, PT, R0, UR8, PT ;  /* 0x0000000800007c0c */ /* 0x000fe4000bf23070 */
[----:B------:R-:W-:Y:S02]  /*5890*/  F2FP.RELU.BF16.F32.PACK_AB R0, R183, R184 ;  /* 0x000000b8b700723e */ /* 0x000fe400000018ff */
[----:B------:R-:W-:Y:S01]  /*58a0*/  ISETP.LE.U32.AND P5, PT, R108, UR8, PT ;  /* 0x000000086c007c0c */ /* 0x000fe2000bfa3070 */
[----:B------:R-:W-:Y:S01]  /*58b0*/  @!P0 FADD.FTZ R117, -R117, -RZ ;  /* 0x800000ff75758221 */ /* 0x000fe20000010100 */
[----:B------:R-:W-:Y:S01]  /*58c0*/  LEA R112, P0, R213, R112, 0x2 ;  /* 0x00000070d5707211 */ /* 0x000fe200078010ff */
[----:B------:R3:W-:Y:S01]  /*58d0*/  STS [R199+0xe400], R0 ;  /* 0x00e40000c7007388 */ /* 0x0007e20000000800 */
[----:B------:R-:W-:Y:S01]  /*58e0*/  @!P3 FADD.FTZ R120, -R120, -RZ ;  /* 0x800000ff7878b221 */ /* 0x000fe20000010100 */
[----:B------:R-:W-:Y:S01]  /*58f0*/  ISETP.LE.U32.AND P3, PT, R4, UR8, PT ;  /* 0x0000000804007c0c */ /* 0x000fe2000bf63070 */
[----:B------:R-:W-:Y:S01]  /*5900*/  IMAD.U32 R108, RZ, RZ, UR6 ;  /* 0x00000006ff6c7e24 */ /* 0x000fe2000f8e00ff */
[----:B------:R-:W-:Y:S02]  /*5910*/  F2FP.RELU.BF16.F32.PACK_AB R4, R125, R131 ;  /* 0x000000837d04723e */ /* 0x000fe400000018ff */
[----:B------:R-:W-:Y:S01]  /*5920*/  LEA.HI.X.SX32 R113, R213, R113, 0x2, P0 ;  /* 0x00000071d5717211 */ /* 0x000fe200000f16ff */
[----:B------:R-:W-:Y:S01]  /*5930*/  @!P1 FADD.FTZ R115, -R115, -RZ ;  /* 0x800000ff73739221 */ /* 0x000fe20000010100 */
[----:B------:R-:W-:Y:S01]  /*5940*/  ISETP.LE.U32.AND P4, PT, R102, UR8, PT ;  /* 0x0000000866007c0c */ /* 0x000fe2000bf83070 */
[----:B------:R4:W-:Y:S01]  /*5950*/  STS [R200+0xe000], R4 ;  /* 0x00e00004c8007388 */ /* 0x0009e20000000800 */
[----:B--2---:R-:W-:Y:S01]  /*5960*/  @!P5 FADD.FTZ R119, -R119, -RZ ;  /* 0x800000ff7777d221 */ /* 0x004fe20000010100 */
[----:B-1----:R-:W-:Y:S02]  /*5970*/  F2FP.RELU.BF16.F32.PACK_AB R2, R130, R178 ;  /* 0x000000b28202723e */ /* 0x002fe400000018ff */
[----:B------:R-:W2:Y:S01]  /*5980*/  LDG.E R110, desc[UR14][R112.64] ;  /* 0x0000000e706e7981 */ /* 0x000ea2000c1e1900 */
[----:B------:R-:W-:Y:S01]  /*5990*/  FSETP.GE.FTZ.AND P0, PT, R179, RZ, PT ;  /* 0x000000ffb300720b */ /* 0x000fe20003f16000 */
[----:B------:R-:W-:Y:S01]  /*59a0*/  @!P3 FADD.FTZ R118, -R118, -RZ ;  /* 0x800000ff7676b221 */ /* 0x000fe20000010100 */
[----:B------:R-:W-:Y:S01]  /*59b0*/  FSETP.GE.FTZ.AND P6, PT, R180, RZ, PT ;  /* 0x000000ffb400720b */ /* 0x000fe20003fd6000 */
[----:B------:R1:W-:Y:S01]  /*59c0*/  STS [R200+0xe400], R2 ;  /* 0x00e40002c8007388 */ /* 0x0003e20000000800 */
[----:B------:R-:W-:Y:S02]  /*59d0*/  FSETP.GE.FTZ.AND P5, PT, R131, RZ, PT ;  /* 0x000000ff8300720b */ /* 0x000fe40003fb6000 */
[----:B------:R-:W-:Y:S01]  /*59e0*/  FSETP.GE.FTZ.AND P1, PT, R116, RZ, PT ;  /* 0x000000ff7400720b */ /* 0x000fe20003f36000 */
[----:B------:R1:W-:Y:S01]  /*59f0*/  STS [R199+0xf000], R5 ;  /* 0x00f00005c7007388 */ /* 0x0003e20000000800 */
[----:B------:R-:W-:Y:S01]  /*5a00*/  @!P4 FADD.FTZ R122, -R122, -RZ ;  /* 0x800000ff7a7ac221 */ /* 0x000fe20000010100 */
[----:B------:R-:W-:Y:S02]  /*5a10*/  FSETP.GE.FTZ.AND P4, PT, R125, RZ, PT ;  /* 0x000000ff7d00720b */ /* 0x000fe40003f96000 */
[----:B---3--:R-:W-:Y:S01]  /*5a20*/  F2FP.RELU.BF16.F32.PACK_AB R0, R188, R190 ;  /* 0x000000bebc00723e */ /* 0x008fe200000018ff */
[----:B------:R-:W3:Y:S01]  /*5a30*/  LDG.E R109, desc[UR14][R112.64+0x20] ;  /* 0x0000200e706d7981 */ /* 0x000ee2000c1e1900 */
[----:B------:R-:W-:Y:S03]  /*5a40*/  FSETP.GE.FTZ.AND P3, PT, R121, RZ, PT ;  /* 0x000000ff7900720b */ /* 0x000fe60003f76000 */
[----:B------:R1:W-:Y:S01]  /*5a50*/  STS [R199+0xf400], R0 ;  /* 0x00f40000c7007388 */ /* 0x0003e20000000800 */
[----:B----4-:R-:W-:Y:S03]  /*5a60*/  F2FP.RELU.BF16.F32.PACK_AB R4, R116, R121 ;  /* 0x000000797404723e */ /* 0x010fe600000018ff */
[----:B------:R4:W-:Y:S01]  /*5a70*/  STS [R200+0xf000], R6 ;  /* 0x00f00006c8007388 */ /* 0x0009e20000000800 */
[----:B-1----:R-:W-:Y:S02]  /*5a80*/  F2FP.RELU.BF16.F32.PACK_AB R2, R123, R124 ;  /* 0x0000007c7b02723e */ /* 0x002fe400000018ff */
[----:B------:R-:W-:Y:S05]  /*5a90*/  F2FP.RELU.BF16.F32.PACK_AB R5, R185, R186 ;  /* 0x000000bab905723e */ /* 0x000fea00000018ff */
[----:B------:R1:W-:Y:S04]  /*5aa0*/  STS [R200+0xf400], R5 ;  /* 0x00f40005c8007388 */ /* 0x0003e80000000800 */
[----:B------:R1:W-:Y:S01]  /*5ab0*/  STS [R198+0xe000], R4 ;  /* 0x00e00004c6007388 */ /* 0x0003e20000000800 */
[----:B------:R-:W-:Y:S03]  /*5ac0*/  F2FP.RELU.BF16.F32.PACK_AB R0, R120, R111 ;  /* 0x0000006f7800723e */ /* 0x000fe600000018ff */
[----:B------:R1:W-:Y:S01]  /*5ad0*/  STS [R198+0xe400], R2 ;  /* 0x00e40002c6007388 */ /* 0x0003e20000000800 */
[----:B----4-:R-:W-:Y:S03]  /*5ae0*/  F2FP.RELU.BF16.F32.PACK_AB R6, R127, R128 ;  /* 0x000000807f06723e */ /* 0x010fe600000018ff */
[----:B------:R4:W-:Y:S01]  /*5af0*/  STS [R193+0xe000], R0 ;  /* 0x00e00000c1007388 */ /* 0x0009e20000000800 */
[----:B-1----:R-:W-:Y:S02]  /*5b00*/  F2FP.RELU.BF16.F32.PACK_AB R5, R126, R129 ;  /* 0x000000817e05723e */ /* 0x002fe400000018ff */
[----:B------:R-:W-:Y:S02]  /*5b10*/  F2FP.RELU.BF16.F32.PACK_AB R4, R119, R114 ;  /* 0x000000727704723e */ /* 0x000fe400000018ff */
[----:B------:R-:W-:Y:S03]  /*5b20*/  F2FP.RELU.BF16.F32.PACK_AB R2, R118, R122 ;  /* 0x0000007a7602723e */ /* 0x000fe600000018ff */
[----:B------:R-:W-:Y:S01]  /*5b30*/  STS [R193+0xe400], R4 ;  /* 0x00e40004c1007388 */ /* 0x000fe20000000800 */
[----:B----4-:R-:W-:Y:S03]  /*5b40*/  F2FP.RELU.BF16.F32.PACK_AB R0, R117, R115 ;  /* 0x000000737500723e */ /* 0x010fe600000018ff */
[----:B------:R-:W-:Y:S04]  /*5b50*/  STS [R198+0xf000], R6 ;  /* 0x00f00006c6007388 */ /* 0x000fe80000000800 */
[----:B------:R-:W-:Y:S04]  /*5b60*/  STS [R198+0xf400], R5 ;  /* 0x00f40005c6007388 */ /* 0x000fe80000000800 */
[----:B------:R-:W-:Y:S04]  /*5b70*/  STS [R193+0xf000], R2 ;  /* 0x00f00002c1007388 */ /* 0x000fe80000000800 */
[----:B------:R1:W-:Y:S04]  /*5b80*/  STS [R193+0xf400], R0 ;  /* 0x00f40000c1007388 */ /* 0x0003e80000000800 */
[----:B------:R-:W4:Y:S08]  /*5b90*/  LDSM.16.M88.4 R32, [R168+UR6+0x4000] ;  /* 0x00400006a820783b */ /* 0x000f300008000200 */
[----:B------:R-:W4:Y:S01]  /*5ba0*/  LDSM.16.M88.4 R28, [R168+UR6+0x5000] ;  /* 0x00500006a81c783b */ /* 0x000f220008000200 */
[----:B-1----:R-:W-:Y:S05]  /*5bb0*/  IADD3 R0, R168, 0x4000, R108 ;  /* 0x00004000a8007810 */ /* 0x002fea0007ffe06c */
[C---:B------:R-:W-:Y:S02]  /*5bc0*/  IMAD.IADD R2, R0.reuse, 0x1, R174 ;  /* 0x0000000100027824 */ /* 0x040fe400078e02ae */
[----:B------:R-:W-:Y:S03]  /*5bd0*/  IMAD.IADD R0, R0, 0x1, R164 ;  /* 0x0000000100007824 */ /* 0x000fe600078e02a4 */
[----:B------:R-:W1:Y:S08]  /*5be0*/  LDSM.16.M88.4 R100, [R2] ;  /* 0x000000000264783b */ /* 0x000e700000000200 */
[----:B------:R-:W1:Y:S01]  /*5bf0*/  LDSM.16.M88.4 R104, [R2+0x1000] ;  /* 0x001000000268783b */ /* 0x000e620000000200 */
[-C--:B----4-:R-:W-:Y:S06]  /*5c00*/  HMMA.16816.F32.BF16 R4, R32, R132.reuse, RZ ;  /* 0x000000842004723c */ /* 0x090fec00000418ff */
[C---:B------:R-:W-:Y:S06]  /*5c10*/  HMMA.16816.F32.BF16 R8, R28.reuse, R132, RZ ;  /* 0x000000841c08723c */ /* 0x040fec00000418ff */
[-C--:B------:R-:W-:Y:S06]  /*5c20*/  HMMA.16816.F32.BF16 R12, R28, R134.reuse, RZ ;  /* 0x000000861c0c723c */ /* 0x080fec00000418ff */
[C---:B------:R-:W-:Y:S06]  /*5c30*/  HMMA.16816.F32.BF16 R16, R32.reuse, R134, RZ ;  /* 0x000000862010723c */ /* 0x040fec00000418ff */
[-C--:B------:R-:W-:Y:S06]  /*5c40*/  HMMA.16816.F32.BF16 R20, R32, R136.reuse, RZ ;  /* 0x000000882014723c */ /* 0x080fec00000418ff */
[C---:B------:R-:W-:Y:S06]  /*5c50*/  HMMA.16816.F32.BF16 R24, R28.reuse, R136, RZ ;  /* 0x000000881c18723c */ /* 0x040fec00000418ff */
[-C--:B------:R-:W-:Y:S06]  /*5c60*/  HMMA.16816.F32.BF16 R28, R28, R138.reuse, RZ ;  /* 0x0000008a1c1c723c */ /* 0x080fec00000418ff */
[----:B------:R-:W-:Y:S06]  /*5c70*/  HMMA.16816.F32.BF16 R32, R32, R138, RZ ;  /* 0x0000008a2020723c */ /* 0x000fec00000418ff */
[-C--:B-1----:R-:W-:Y:S06]  /*5c80*/  HMMA.16816.F32.BF16 R4, R100, R140.reuse, R4 ;  /* 0x0000008c6404723c */ /* 0x082fec0000041804 */
[C---:B------:R-:W-:Y:S06]  /*5c90*/  HMMA.16816.F32.BF16 R8, R104.reuse, R140, R8 ;  /* 0x0000008c6808723c */ /* 0x040fec0000041808 */
[-C--:B------:R-:W-:Y:S06]  /*5ca0*/  HMMA.16816.F32.BF16 R12, R104, R142.reuse, R12 ;  /* 0x0000008e680c723c */ /* 0x080fec000004180c */
[C---:B------:R-:W-:Y:S06]  /*5cb0*/  HMMA.16816.F32.BF16 R16, R100.reuse, R142, R16 ;  /* 0x0000008e6410723c */ /* 0x040fec0000041810 */
[-C--:B------:R-:W-:Y:S06]  /*5cc0*/  HMMA.16816.F32.BF16 R20, R100, R144.reuse, R20 ;  /* 0x000000906414723c */ /* 0x080fec0000041814 */
[C---:B------:R-:W-:Y:S06]  /*5cd0*/  HMMA.16816.F32.BF16 R24, R104.reuse, R144, R24 ;  /* 0x000000906818723c */ /* 0x040fec0000041818 */
[-C--:B------:R-:W-:Y:S01]  /*5ce0*/  HMMA.16816.F32.BF16 R28, R104, R146.reuse, R28 ;  /* 0x00000092681c723c */ /* 0x080fe2000004181c */
[----:B------:R-:W1:Y:S05]  /*5cf0*/  LDSM.16.M88.4 R104, [R0] ;  /* 0x000000000068783b */ /* 0x000e6a0000000200 */
[----:B------:R-:W-:Y:S03]  /*5d00*/  HMMA.16816.F32.BF16 R32, R100, R146, R32 ;  /* 0x000000926420723c */ /* 0x000fe60000041820 */
[----:B------:R4:W1:Y:S02]  /*5d10*/  LDSM.16.M88.4 R100, [R0+0x1000] ;  /* 0x001000000064783b */ /* 0x0008640000000200 */
[----:B----4-:R-:W-:Y:S06]  /*5d20*/  IMAD.IADD R0, R164, 0x1, R2 ;  /* 0x00000001a4007824 */ /* 0x010fec00078e0202 */
[----:B------:R4:W5:Y:S01]  /*5d30*/  LDG.E R2, desc[UR14][R112.64+0xa0] ;  /* 0x0000a00e70027981 */ /* 0x000962000c1e1900 */
        /* <DEDUP_REMOVED lines=9> */
[----:B------:R-:W4:Y:S03]  /*5dd0*/  LDSM.16.M88.4 R104, [R0+0x1000] ;  /* 0x001000000068783b */ /* 0x000f260000000200 */
[-C--:B-1----:R-:W-:Y:S06]  /*5de0*/  HMMA.16816.F32.BF16 R4, R100, R156.reuse, R4 ;  /* 0x0000009c6404723c */ /* 0x082fec0000041804 */
[C---:B----4-:R-:W-:Y:S06]  /*5df0*/  HMMA.16816.F32.BF16 R8, R104.reuse, R156, R8 ;  /* 0x0000009c6808723c */ /* 0x050fec0000041808 */
[-C--:B------:R-:W-:Y:S06]  /*5e00*/  HMMA.16816.F32.BF16 R12, R104, R158.reuse, R12 ;  /* 0x0000009e680c723c */ /* 0x080fec000004180c */
[C---:B------:R-:W-:Y:S06]  /*5e10*/  HMMA.16816.F32.BF16 R16, R100.reuse, R158, R16 ;  /* 0x0000009e6410723c */ /* 0x040fec0000041810 */
[----:B--2---:R-:W-:Y:S01]  /*5e20*/  FADD.FTZ R0, -R110, R4 ;  /* 0x000000046e007221 */ /* 0x004fe20000010100 */
[-C--:B------:R-:W-:Y:S01]  /*5e30*/  HMMA.16816.F32.BF16 R20, R100, R160.reuse, R20 ;  /* 0x000000a06414723c */ /* 0x080fe20000041814 */
[----:B------:R1:W5:Y:S03]  /*5e40*/  LDG.E R4, desc[UR14][R112.64+0x80] ;  /* 0x0000800e70047981 */ /* 0x000366000c1e1900 */
[----:B------:R-:W-:Y:S02]  /*5e50*/  FSEL R0, R0, R110, P0 ;  /* 0x0000006e00007208 */ /* 0x000fe40000000000 */
[C---:B------:R-:W-:Y:S04]  /*5e60*/  HMMA.16816.F32.BF16 R24, R104.reuse, R160, R24 ;  /* 0x000000a06818723c */ /* 0x040fe80000041818 */
[----:B------:R-:W-:Y:S01]  /*5e70*/  FSETP.GE.FTZ.AND P0, PT, R120, RZ, PT ;  /* 0x000000ff7800720b */ /* 0x000fe20003f16000 */
[----:B------:R-:W-:Y:S01]  /*5e80*/  FMUL.FTZ R179, R179, R0 ;  /* 0x00000000b3b37220 */ /* 0x000fe20000410000 */
[-C--:B------:R-:W-:Y:S05]  /*5e90*/  HMMA.16816.F32.BF16 R28, R104, R162.reuse, R28 ;  /* 0x000000a2681c723c */ /* 0x080fea000004181c */
[----:B------:R-:W-:Y:S01]  /*5ea0*/  IMAD.SHL.U32 R0, R175, 0x2, RZ ;  /* 0x00000002af007824 */ /* 0x000fe200078e00ff */
[----:B------:R-:W-:Y:S05]  /*5eb0*/  HMMA.16816.F32.BF16 R32, R100, R162, R32 ;  /* 0x000000a26420723c */ /* 0x000fea0000041820 */
[----:B------:R-:W-:Y:S01]  /*5ec0*/  IADD3 R0, R0, 0x4000, R108 ;  /* 0x0000400000007810 */ /* 0x000fe20007ffe06c */
[C---:B------:R-:W-:Y:S01]  /*5ed0*/  FADD.FTZ R21, -R110.reuse, R21 ;  /* 0x000000156e157221 */ /* 0x040fe20000010100 */
[C---:B------:R-:W-:Y:S01]  /*5ee0*/  FADD.FTZ R100, -R110.reuse, R5 ;  /* 0x000000056e647221 */ /* 0x040fe20000010100 */
[C---:B------:R-:W-:Y:S03]  /*5ef0*/  FADD.FTZ R5, -R110.reuse, R16 ;  /* 0x000000106e057221 */ /* 0x040fe60000010100 */
[-C--:B------:R-:W-:Y:S01]  /*5f00*/  FSEL R21, R21, R110.reuse, P1 ;  /* 0x0000006e15157208 */ /* 0x080fe20000800000 */
[----:B------:R-:W-:Y:S01]  /*5f10*/  FADD.FTZ R16, -R110, R17 ;  /* 0x000000116e107221 */ /* 0x000fe20000010100 */
[-C--:B------:R-:W-:Y:S01]  /*5f20*/  FSEL R100, R100, R110.reuse, P6 ;  /* 0x0000006e64647208 */ /* 0x080fe20003000000 */
[----:B------:R-:W-:Y:S01]  /*5f30*/  FADD.FTZ R20, -R110, R20 ;  /* 0x000000146e147221 */ /* 0x000fe20000010100 */
[----:B------:R-:W-:Y:S01]  /*5f40*/  ISETP.GT.AND P6, PT, R192, R237, PT ;  /* 0x000000edc000720c */ /* 0x000fe20003fc4270 */
[----:B------:R-:W-:Y:S01]  /*5f50*/  FMUL.FTZ R21, R116, R21 ;  /* 0x0000001574157220 */ /* 0x000fe20000410000 */
[----:B------:R-:W-:Y:S01]  /*5f60*/  FSEL R17, R5, R110, P5 ;  /* 0x0000006e05117208 */ /* 0x000fe20002800000 */
[----:B------:R-:W-:Y:S01]  /*5f70*/  FMUL.FTZ R180, R180, R100 ;  /* 0x00000064b4b47220 */ /* 0x000fe20000410000 */
[-C--:B------:R-:W-:Y:S01]  /*5f80*/  FSEL R16, R16, R110.reuse, P4 ;  /* 0x0000006e10107208 */ /* 0x080fe20002000000 */
[----:B---3--:R-:W-:Y:S01]  /*5f90*/  FADD.FTZ R6, -R109, R6 ;  /* 0x000000066d067221 */ /* 0x008fe20000010100 */
[----:B------:R-:W-:Y:S01]  /*5fa0*/  FSEL R5, R20, R110, P3 ;  /* 0x0000006e14057208 */ /* 0x000fe20001800000 */
[----:B------:R-:W-:Y:S01]  /*5fb0*/  FMUL.FTZ R131, R131, R17 ;  /* 0x0000001183837220 */ /* 0x000fe20000410000 */
[----:B------:R-:W-:Y:S01]  /*5fc0*/  FSETP.GE.FTZ.AND P1, PT, R111, RZ, PT ;  /* 0x000000ff6f00720b */ /* 0x000fe20003f36000 */
[----:B------:R-:W-:Y:S01]  /*5fd0*/  FADD.FTZ R32, -R110, R32 ;  /* 0x000000206e207221 */ /* 0x000fe20000010100 */
[----:B------:R-:W-:Y:S01]  /*5fe0*/  FMUL.FTZ R20, R125, R16 ;  /* 0x000000107d147220 */ /* 0x000fe20000410000 */
[----:B------:R-:W-:Y:S01]  /*5ff0*/  F2FP.BF16.F32.PACK_AB R16, R180, R179 ;  /* 0x000000b3b410723e */ /* 0x000fe200000010ff */
[----:B------:R-:W-:Y:S01]  /*6000*/  FMUL.FTZ R121, R121, R5 ;  /* 0x0000000579797220 */ /* 0x000fe20000410000 */
[----:B------:R-:W-:Y:S01]  /*6010*/  FADD.FTZ R7, -R109, R7 ;  /* 0x000000076d077221 */ /* 0x000fe20000010100 */
[----:B------:R-:W-:Y:S01]  /*6020*/  FSEL R32, R32, R110, P1 ;  /* 0x0000006e20207208 */ /* 0x000fe20000800000 */
[----:B------:R-:W-:Y:S01]  /*6030*/  @P0 FADD.FTZ R110, -R110, R33 ;  /* 0x000000216e6e0221 */ /* 0x000fe20000010100 */
[----:B------:R-:W-:Y:S02]  /*6040*/  FSETP.GE.FTZ.AND P1, PT, R184, RZ, PT ;  /* 0x000000ffb800720b */ /* 0x000fe40003f36000 */
[----:B------:R-:W-:Y:S01]  /*6050*/  FSETP.GE.FTZ.AND P0, PT, R183, RZ, PT ;  /* 0x000000ffb700720b */ /* 0x000fe20003f16000 */
[----:B------:R-:W-:Y:S01]  /*6060*/  FMUL.FTZ R111, R111, R32 ;  /* 0x000000206f6f7220 */ /* 0x000fe20000410000 */
[----:B------:R-:W-:Y:S01]  /*6070*/  F2FP.BF16.F32.PACK_AB R20, R20, R131 ;  /* 0x000000831414723e */ /* 0x000fe200000010ff */
[----:B------:R-:W-:Y:S01]  /*6080*/  FMUL.FTZ R17, R120, R110 ;  /* 0x0000006e78117220 */ /* 0x000fe20000410000 */
[----:B------:R-:W-:Y:S02]  /*6090*/  F2FP.BF16.F32.PACK_AB R21, R21, R121 ;  /* 0x000000791515723e */ /* 0x000fe400000010ff */
[-C--:B------:R-:W-:Y:S02]  /*60a0*/  FSEL R33, R6, R109.reuse, P1 ;  /* 0x0000006d06217208 */ /* 0x080fe40000800000 */
[----:B------:R-:W-:Y:S01]  /*60b0*/  FSEL R32, R7, R109, P0 ;  /* 0x0000006d07207208 */ /* 0x000fe20000000000 */
[----:B-1----:R-:W-:Y:S06]  /*60c0*/  @!P6 BRA `(.L_x_463) ;  /* 0x000000000088e947 */ /* 0x002fec0003800000 */
        /* <DEDUP_REMOVED lines=14> */
[C---:B-1----:R-:W-:Y:S05]  /*61b0*/  IMAD.U32 R6, R101.reuse, -0x40, RZ ;  /* 0xffffffc065067824 */ /* 0x042fea00078e00ff */
        /* <DEDUP_REMOVED lines=19> */
.L_x_463:
[----:B---3--:R-:W-:Y:S01]  /*62f0*/  FADD.FTZ R6, -R109, R19 ;  /* 0x000000136d067221 */ /* 0x008fe20000010100 */
[----:B------:R-:W-:Y:S01]  /*6300*/  FSETP.GE.FTZ.AND P4, PT, R130, RZ, PT ;  /* 0x000000ff8200720b */ /* 0x000fe20003f96000 */
[----:B------:R1:W-:Y:S01]  /*6310*/  STS [R199+0xa000], R16 ;  /* 0x00a00010c7007388 */ /* 0x0003e20000000800 */
[----:B------:R-:W-:Y:S01]  /*6320*/  FMUL.FTZ R33, R184, R33 ;  /* 0x00000021b8217220 */ /* 0x000fe20000410000 */
[----:B------:R-:W-:Y:S01]  /*6330*/  FMUL.FTZ R32, R183, R32 ;  /* 0x00000020b7207220 */ /* 0x000fe20000410000 */
[----:B------:R-:W-:Y:S01]  /*6340*/  FSEL R6, R6, R109, P4 ;  /* 0x0000006d06067208 */ /* 0x000fe20002000000 */
[C---:B------:R-:W-:Y:S01]  /*6350*/  FADD.FTZ R5, -R109.reuse, R18 ;  /* 0x000000126d057221 */ /* 0x040fe20000010100 */
[----:B------:R-:W-:Y:S01]  /*6360*/  FSETP.GE.FTZ.AND P0, PT, R178, RZ, PT ;  /* 0x000000ffb200720b */ /* 0x000fe20003f16000 */
[C---:B------:R-:W-:Y:S01]  /*6370*/  FADD.FTZ R22, -R109.reuse, R22 ;  /* 0x000000166d167221 */ /* 0x040fe20000010100 */
[----:B------:R-:W-:Y:S01]  /*6380*/  FSETP.GE.FTZ.AND P3, PT, R124, RZ, PT ;  /* 0x000000ff7c00720b */ /* 0x000fe20003f76000 */
[----:B------:R-:W-:Y:S01]  /*6390*/  FMUL.FTZ R130, R130, R6 ;  /* 0x0000000682827220 */ /* 0x000fe20000410000 */
[----:B------:R-:W-:Y:S01]  /*63a0*/  F2FP.BF16.F32.PACK_AB R6, R32, R33 ;  /* 0x000000212006723e */ /* 0x000fe200000010ff */
[----:B------:R-:W-:Y:S01]  /*63b0*/  FADD.FTZ R7, -R109, R34 ;  /* 0x000000226d077221 */ /* 0x000fe20000010100 */
[----:B------:R-:W-:Y:S01]  /*63c0*/  FSEL R5, R5, R109, P0 ;  /* 0x0000006d05057208 */ /* 0x000fe20000000000 */
[----:B-----5:R-:W-:Y:S01]  /*63d0*/  FADD.FTZ R8, -R4, R8 ;  /* 0x0000000804087221 */ /* 0x020fe20000010100 */
[----:B------:R-:W-:Y:S01]  /*63e0*/  FSETP.GE.FTZ.AND P0, PT, R119, RZ, PT ;  /* 0x000000ff7700720b */ /* 0x000fe20003f16000 */
[----:B------:R2:W-:Y:S01]  /*63f0*/  STS [R199+0xa400], R6 ;  /* 0x00a40006c7007388 */ /* 0x0005e20000000800 */
[----:B------:R-:W-:Y:S01]  /*6400*/  FSETP.GE.FTZ.AND P1, PT, R123, RZ, PT ;  /* 0x000000ff7b00720b */ /* 0x000fe20003f36000 */
[----:B------:R-:W-:Y:S01]  /*6410*/  FMUL.FTZ R178, R178, R5 ;  /* 0x00000005b2b27220 */ /* 0x000fe20000410000 */
[----:B------:R-:W-:Y:S01]  /*6420*/  FSEL R5, R22, R109, P3 ;  /* 0x0000006d16057208 */ /* 0x000fe20001800000 */
[C---:B------:R-:W-:Y:S01]  /*6430*/  FADD.FTZ R13, -R4.reuse, R13 ;  /* 0x0000000d040d7221 */ /* 0x040fe20000010100 */
[----:B------:R-:W-:Y:S01]  /*6440*/  FSETP.GE.FTZ.AND P3, PT, R189, RZ, PT ;  /* 0x000000ffbd00720b */ /* 0x000fe20003f76000 */
[C---:B------:R-:W-:Y:S01]  /*6450*/  FADD.FTZ R25, -R4.reuse, R25 ;  /* 0x0000001904197221 */ /* 0x040fe20000010100 */
[----:B------:R-:W-:Y:S01]  /*6460*/  FADD.FTZ R24, -R4, R24 ;  /* 0x0000001804187221 */ /* 0x000fe20000010100 */
[----:B------:R-:W-:Y:S01]  /*6470*/  FMUL.FTZ R124, R124, R5 ;  /* 0x000000057c7c7220 */ /* 0x000fe20000410000 */
[----:B------:R-:W-:Y:S01]  /*6480*/  F2FP.BF16.F32.PACK_AB R5, R130, R178 ;  /* 0x000000b28205723e */ /* 0x000fe200000010ff */
[----:B------:R-:W-:Y:S01]  /*6490*/  FADD.FTZ R28, -R4, R28 ;  /* 0x0000001c041c7221 */ /* 0x000fe20000010100 */
[----:B-1----:R-:W-:Y:S01]  /*64a0*/  FADD.FTZ R16, -R109, R23 ;  /* 0x000000176d107221 */ /* 0x002fe20000010100 */
[----:B------:R-:W-:Y:S01]  /*64b0*/  FSEL R8, R8, R4, P3 ;  /* 0x0000000408087208 */ /* 0x000fe20001800000 */
[C---:B------:R-:W-:Y:S01]  /*64c0*/  FADD.FTZ R10, -R2.reuse, R10 ;  /* 0x0000000a020a7221 */ /* 0x040fe20000010100 */
[----:B------:R1:W-:Y:S01]  /*64d0*/  STS [R200+0xa400], R5 ;  /* 0x00a40005c8007388 */ /* 0x0003e20000000800 */
[----:B------:R-:W-:Y:S01]  /*64e0*/  FSETP.GE.FTZ.AND P3, PT, R127, RZ, PT ;  /* 0x000000ff7f00720b */ /* 0x000fe20003f76000 */
[----:B------:R-:W-:Y:S01]  /*64f0*/  FADD.FTZ R11, -R2, R11 ;  /* 0x0000000b020b7221 */ /* 0x000fe20000010100 */
[-C--:B------:R-:W-:Y:S01]  /*6500*/  FSEL R16, R16, R109.reuse, P1 ;  /* 0x0000006d10107208 */ /* 0x080fe20000800000 */
[----:B------:R-:W-:Y:S01]  /*6510*/  FMUL.FTZ R8, R189, R8 ;  /* 0x00000008bd087220 */ /* 0x000fe20000410000 */
[----:B------:R-:W-:Y:S01]  /*6520*/  FSETP.GE.FTZ.AND P1, PT, R114, RZ, PT ;  /* 0x000000ff7200720b */ /* 0x000fe20003f36000 */
[----:B------:R-:W-:Y:S01]  /*6530*/  FADD.FTZ R15, -R2, R15 ;  /* 0x0000000f020f7221 */ /* 0x000fe20000010100 */
[----:B------:R-:W-:Y:S01]  /*6540*/  FSETP.GE.FTZ.AND P4, PT, R128, RZ, PT ;  /* 0x000000ff8000720b */ /* 0x000fe20003f96000 */
[----:B------:R-:W-:Y:S01]  /*6550*/  STS [R200+0xa000], R20 ;  /* 0x00a00014c8007388 */ /* 0x000fe20000000800 */
[----:B------:R-:W-:Y:S01]  /*6560*/  FSEL R7, R7, R109, P1 ;  /* 0x0000006d07077208 */ /* 0x000fe20000800000 */
[----:B------:R-:W-:Y:S01]  /*6570*/  @P0 FADD.FTZ R109, -R109, R35 ;  /* 0x000000236d6d0221 */ /* 0x000fe20000010100 */
[----:B--2---:R-:W-:Y:S01]  /*6580*/  FADD.FTZ R6, -R4, R12 ;  /* 0x0000000c04067221 */ /* 0x004fe20000010100 */
[----:B------:R-:W-:Y:S01]  /*6590*/  FSETP.GE.FTZ.AND P0, PT, R182, RZ, PT ;  /* 0x000000ffb600720b */ /* 0x000fe20003f16000 */
[----:B------:R-:W-:Y:S01]  /*65a0*/  FADD.FTZ R26, -R2, R26 ;  /* 0x0000001a021a7221 */ /* 0x000fe20000010100 */
[----:B------:R-:W-:Y:S01]  /*65b0*/  FMUL.FTZ R114, R114, R7 ;  /* 0x0000000772727220 */ /* 0x000fe20000410000 */
[----:B------:R-:W-:Y:S01]  /*65c0*/  FADD.FTZ R7, -R4, R9 ;  /* 0x0000000904077221 */ /* 0x000fe20000010100 */
[----:B------:R-:W-:Y:S01]  /*65d0*/  FSETP.GE.FTZ.AND P1, PT, R187, RZ, PT ;  /* 0x000000ffbb00720b */ /* 0x000fe20003f36000 */
[----:B------:R-:W-:Y:S01]  /*65e0*/  FMUL.FTZ R16, R123, R16 ;  /* 0x000000107b107220 */ /* 0x000fe20000410000 */
[-C--:B------:R-:W-:Y:S01]  /*65f0*/  FSEL R6, R6, R4.reuse, P0 ;  /* 0x0000000406067208 */ /* 0x080fe20000000000 */
[----:B------:R-:W-:Y:S01]  /*6600*/  FMUL.FTZ R109, R119, R109 ;  /* 0x0000006d776d7220 */ /* 0x000fe20000410000 */
[----:B------:R-:W-:Y:S01]  /*6610*/  FSETP.GE.FTZ.AND P0, PT, R118, RZ, PT ;  /* 0x000000ff7600720b */ /* 0x000fe20003f16000 */
[----:B------:R-:W-:Y:S01]  /*6620*/  IMAD.MOV.U32 R116, RZ, RZ, R203 ;  /* 0x000000ffff747224 */ /* 0x000fe200078e00cb */
[----:B------:R-:W-:Y:S01]  /*6630*/  FSEL R7, R7, R4, P1 ;  /* 0x0000000407077208 */ /* 0x000fe20000800000 */
[----:B------:R-:W-:Y:S01]  /*6640*/  FMUL.FTZ R6, R182, R6 ;  /* 0x00000006b6067220 */ /* 0x000fe20000410000 */
[----:B------:R-:W-:Y:S02]  /*6650*/  FSETP.GE.FTZ.AND P1, PT, R181, RZ, PT ;  /* 0x000000ffb500720b */ /* 0x000fe40003f36000 */
[-C--:B------:R-:W-:Y:S01]  /*6660*/  FSEL R9, R25, R4.reuse, P3 ;  /* 0x0000000419097208 */ /* 0x080fe20001800000 */
[----:B-1----:R-:W-:Y:S01]  /*6670*/  FMUL.FTZ R5, R187, R7 ;  /* 0x00000007bb057220 */ /* 0x002fe20000410000 */
[-C--:B------:R-:W-:Y:S02]  /*6680*/  FSEL R13, R13, R4.reuse, P1 ;  /* 0x000000040d0d7208 */ /* 0x080fe40000800000 */
[----:B------:R-:W-:Y:S01]  /*6690*/  FSETP.GE.FTZ.AND P1, PT, R122, RZ, PT ;  /* 0x000000ff7a00720b */ /* 0x000fe20003f36000 */
[----:B------:R-:W-:Y:S01]  /*66a0*/  FMUL.FTZ R9, R127, R9 ;  /* 0x000000097f097220 */ /* 0x000fe20000410000 */
[-C--:B------:R-:W-:Y:S01]  /*66b0*/  FSEL R24, R24, R4.reuse, P4 ;  /* 0x0000000418187208 */ /* 0x080fe20002000000 */
[----:B------:R-:W-:Y:S01]  /*66c0*/  FMUL.FTZ R7, R181, R13 ;  /* 0x0000000db5077220 */ /* 0x000fe20000410000 */
[----:B------:R-:W-:Y:S01]  /*66d0*/  FSEL R28, R28, R4, P1 ;  /* 0x000000041c1c7208 */ /* 0x000fe20000800000 */
[----:B------:R-:W-:Y:S01]  /*66e0*/  @P0 FADD.FTZ R4, -R4, R29 ;  /* 0x0000001d04040221 */ /* 0x000fe20000010100 */
[----:B------:R-:W-:Y:S01]  /*66f0*/  FSETP.GE.FTZ.AND P1, PT, R190, RZ, PT ;  /* 0x000000ffbe00720b */ /* 0x000fe20003f36000 */
[----:B------:R-:W-:Y:S01]  /*6700*/  FMUL.FTZ R24, R128, R24 ;  /* 0x0000001880187220 */ /* 0x000fe20000410000 */
[----:B------:R-:W-:Y:S01]  /*6710*/  F2FP.BF16.F32.PACK_AB R5, R5, R8 ;  /* 0x000000080505723e */ /* 0x000fe200000010ff */
[----:B------:R-:W-:Y:S01]  /*6720*/  FMUL.FTZ R8, R118, R4 ;  /* 0x0000000476087220 */ /* 0x000fe20000410000 */
[----:B------:R-:W-:Y:S01]  /*6730*/  FSETP.GE.FTZ.AND P0, PT, R188, RZ, PT ;  /* 0x000000ffbc00720b */ /* 0x000fe20003f16000 */
[----:B------:R-:W-:Y:S01]  /*6740*/  FMUL.FTZ R28, R122, R28 ;  /* 0x0000001c7a1c7220 */ /* 0x000fe20000410000 */
[-C--:B------:R-:W-:Y:S01]  /*6750*/  FSEL R4, R10, R2.reuse, P1 ;  /* 0x000000020a047208 */ /* 0x080fe20000800000 */
[----:B------:R-:W-:Y:S01]  /*6760*/  FADD.FTZ R10, -R2, R14 ;  /* 0x0000000e020a7221 */ /* 0x000fe20000010100 */
[----:B------:R-:W-:Y:S01]  /*6770*/  FSEL R11, R11, R2, P0 ;  /* 0x000000020b0b7208 */ /* 0x000fe20000000000 */
[----:B------:R1:W-:Y:S01]  /*6780*/  STS [R199+0xb000], R5 ;  /* 0x00b00005c7007388 */ /* 0x0003e20000000800 */
[----:B------:R-:W-:Y:S01]  /*6790*/  FSETP.GE.FTZ.AND P1, PT, R186, RZ, PT ;  /* 0x000000ffba00720b */ /* 0x000fe20003f36000 */
[----:B------:R-:W-:Y:S01]  /*67a0*/  FMUL.FTZ R18, R190, R4 ;  /* 0x00000004be127220 */ /* 0x000fe20000410000 */
[----:B------:R-:W-:Y:S01]  /*67b0*/  FSETP.GE.FTZ.AND P0, PT, R117, RZ, PT ;  /* 0x000000ff7500720b */ /* 0x000fe20003f16000 */
[----:B------:R-:W-:Y:S01]  /*67c0*/  FADD.FTZ R4, -R2, R30 ;  /* 0x0000001e02047221 */ /* 0x000fe20000010100 */
[----:B------:R-:W-:Y:S01]  /*67d0*/  FSEL R10, R10, R2, P1 ;  /* 0x000000020a0a7208 */ /* 0x000fe20000800000 */
[----:B------:R-:W-:Y:S01]  /*67e0*/  FMUL.FTZ R14, R188, R11 ;  /* 0x0000000bbc0e7220 */ /* 0x000fe20000410000 */
[----:B------:R-:W-:Y:S02]  /*67f0*/  FSETP.GE.FTZ.AND P5, PT, R185, RZ, PT ;  /* 0x000000ffb900720b */ /* 0x000fe40003fb6000 */
[----:B------:R-:W-:Y:S01]  /*6800*/  FSETP.GE.FTZ.AND P1, PT, R115, RZ, PT ;  /* 0x000000ff7300720b */ /* 0x000fe20003f36000 */
[----:B------:R-:W-:Y:S01]  /*6810*/  FMUL.FTZ R13, R186, R10 ;  /* 0x0000000aba0d7220 */ /* 0x000fe20000410000 */
[----:B------:R-:W-:Y:S01]  /*6820*/  F2FP.BF16.F32.PACK_AB R7, R7, R6 ;  /* 0x000000060707723e */ /* 0x000fe200000010ff */
[----:B------:R-:W-:Y:S01]  /*6830*/  FADD.FTZ R6, -R2, R27 ;  /* 0x0000001b02067221 */ /* 0x000fe20000010100 */
[-C--:B------:R-:W-:Y:S02]  /*6840*/  FSEL R11, R15, R2.reuse, P5 ;  /* 0x000000020f0b7208 */ /* 0x080fe40002800000 */
[----:B------:R-:W-:Y:S02]  /*6850*/  FSETP.GE.FTZ.AND P4, PT, R129, RZ, PT ;  /* 0x000000ff8100720b */ /* 0x000fe40003f96000 */
[-C--:B------:R-:W-:Y:S01]  /*6860*/  FSEL R4, R4, R2.reuse, P1 ;  /* 0x0000000204047208 */ /* 0x080fe20000800000 */
[----:B------:R-:W-:Y:S01]  /*6870*/  FMUL.FTZ R11, R185, R11 ;  /* 0x0000000bb90b7220 */ /* 0x000fe20000410000 */
[----:B------:R-:W-:Y:S02]  /*6880*/  FSETP.GE.FTZ.AND P3, PT, R126, RZ, PT ;  /* 0x000000ff7e00720b */ /* 0x000fe40003f76000 */
[----:B------:R-:W-:Y:S01]  /*6890*/  FSEL R10, R26, R2, P4 ;  /* 0x000000021a0a7208 */ /* 0x000fe20002000000 */
[----:B------:R-:W-:Y:S01]  /*68a0*/  FMUL.FTZ R115, R115, R4 ;  /* 0x0000000473737220 */ /* 0x000fe20000410000 */
[----:B------:R-:W-:Y:S01]  /*68b0*/  FSEL R6, R6, R2, P3 ;  /* 0x0000000206067208 */ /* 0x000fe20001800000 */
[----:B------:R-:W-:Y:S01]  /*68c0*/  @P0 FADD.FTZ R2, -R2, R31 ;  /* 0x0000001f02020221 */ /* 0x000fe20000010100 */
[----:B------:R-:W-:Y:S01]  /*68d0*/  F2FP.BF16.F32.PACK_AB R4, R14, R18 ;  /* 0x000000120e04723e */ /* 0x000fe200000010ff */
[----:B------:R-:W-:Y:S01]  /*68e0*/  FMUL.FTZ R10, R129, R10 ;  /* 0x0000000a810a7220 */ /* 0x000fe20000410000 */
[----:B------:R-:W-:Y:S01]  /*68f0*/  F2FP.BF16.F32.PACK_AB R16, R16, R124 ;  /* 0x0000007c1010723e */ /* 0x000fe200000010ff */
[----:B------:R-:W-:Y:S01]  /*6900*/  FMUL.FTZ R117, R117, R2 ;  /* 0x0000000275757220 */ /* 0x000fe20000410000 */
[----:B------:R-:W-:Y:S01]  /*6910*/  F2FP.BF16.F32.PACK_AB R2, R11, R13 ;  /* 0x0000000d0b02723e */ /* 0x000fe200000010ff */
[----:B------:R-:W-:Y:S01]  /*6920*/  STS [R199+0xb400], R4 ;  /* 0x00b40004c7007388 */ /* 0x000fe20000000800 */
[----:B------:R-:W-:Y:S01]  /*6930*/  FMUL.FTZ R6, R126, R6 ;  /* 0x000000067e067220 */ /* 0x000fe20000410000 */
[----:B------:R-:W-:Y:S02]  /*6940*/  F2FP.BF16.F32.PACK_AB R17, R17, R111 ;  /* 0x0000006f1111723e */ /* 0x000fe400000010ff */
[----:B------:R-:W-:Y:S01]  /*6950*/  STS [R200+0xb000], R7 ;  /* 0x00b00007c8007388 */ /* 0x000fe20000000800 */
[----:B------:R-:W-:Y:S02]  /*6960*/  F2FP.BF16.F32.PACK_AB R12, R109, R114 ;  /* 0x000000726d0c723e */ /* 0x000fe400000010ff */
[----:B------:R-:W-:Y:S01]  /*6970*/  F2FP.BF16.F32.PACK_AB R9, R9, R24 ;  /* 0x000000180909723e */ /* 0x000fe200000010ff */
[----:B------:R2:W-:Y:S01]  /*6980*/  STS [R200+0xb400], R2 ;  /* 0x00b40002c8007388 */ /* 0x0005e20000000800 */
[----:B------:R-:W-:Y:S02]  /*6990*/  F2FP.BF16.F32.PACK_AB R6, R6, R10 ;  /* 0x0000000a0606723e */ /* 0x000fe400000010ff */
[----:B------:R-:W-:Y:S01]  /*69a0*/  F2FP.BF16.F32.PACK_AB R8, R8, R28 ;  /* 0x0000001c0808723e */ /* 0x000fe200000010ff */
[----:B------:R-:W-:Y:S01]  /*69b0*/  STS [R198+0xa000], R21 ;  /* 0x00a00015c6007388 */ /* 0x000fe20000000800 */
[----:B-1----:R-:W-:Y:S01]  /*69c0*/  F2FP.BF16.F32.PACK_AB R5, R117, R115 ;  /* 0x000000737505723e */ /* 0x002fe200000010ff */
[----:B------:R-:W-:Y:S01]  /*69d0*/  IMAD.MOV.U32 R117, RZ, RZ, R202 ;  /* 0x000000ffff757224 */ /* 0x000fe200078e00ca */
[----:B------:R-:W-:Y:S01]  /*69e0*/  LEA R114, R249, UR6, 0x1 ;  /* 0x00000006f9727c11 */ /* 0x000fe2000f8e08ff */
[----:B------:R-:W-:Y:S04]  /*69f0*/  STS [R198+0xa400], R16 ;  /* 0x00a40010c6007388 */ /* 0x000fe80000000800 */
[----:B------:R-:W-:Y:S04]  /*6a00*/  STS [R193+0xa000], R17 ;  /* 0x00a00011c1007388 */ /* 0x000fe80000000800 */
[----:B------:R-:W-:Y:S04]  /*6a10*/  STS [R193+0xa400], R12 ;  /* 0x00a4000cc1007388 */ /* 0x000fe80000000800 */
[----:B------:R-:W-:Y:S04]  /*6a20*/  STS [R198+0xb000], R9 ;  /* 0x00b00009c6007388 */ /* 0x000fe80000000800 */
[----:B------:R-:W-:Y:S01]  /*6a30*/  STS [R198+0xb400], R6 ;  /* 0x00b40006c6007388 */ /* 0x000fe20000000800 */
[C---:B--2---:R-:W-:Y:S02]  /*6a40*/  VIADD R2, R0.reuse, 0x40 ;  /* 0x0000004000027836 */ /* 0x044fe40000000000 */
[----:B------:R-:W-:Y:S01]  /*6a50*/  @P2 VIADD R2, R0, 0xffffffc0 ;  /* 0xffffffc000022836 */ /* 0x000fe20000000000 */
        /* <DEDUP_REMOVED lines=77> */
.L_x_464:
[----:B------:R-:W-:Y:S01]  /*6f30*/  LDSM.16.M88.4 R16, [R167] ;  /* 0x00000000a710783b */ /* 0x000fe20000000200 */
[--C-:B------:R-:W-:Y:S01]  /*6f40*/  IMAD.IADD R2, R176, 0x1, R164.reuse ;  /* 0x00000001b0027824 */ /* 0x100fe200078e02a4 */
[----:B------:R-:W-:Y:S01]  /*6f50*/  LEA R203, P0, R231, R116, 0x2 ;  /* 0x00000074e7cb7211 */ /* 0x000fe200078010ff */
[----:B------:R-:W-:Y:S01]  /*6f60*/  IMAD.IADD R112, R167, 0x1, R164 ;  /* 0x00000001a7707824 */ /* 0x000fe200078e02a4 */
[----:B------:R-:W2:Y:S01]  /*6f70*/  LDSM.16.MT88.4 R8, [R0+0x2000] ;  /* 0x002000000008783b */ /* 0x000ea20000004200 */
[----:B------:R-:W-:Y:S01]  /*6f80*/  IMAD.IADD R113, R164, 0x1, R169 ;  /* 0x00000001a4717824 */ /* 0x000fe200078e02a9 */
[----:B------:R-:W-:Y:S01]  /*6f90*/  LEA.HI.X.SX32 R202, R231, R117, 0x2, P0 ;  /* 0x00000075e7ca7211 */ /* 0x000fe200000f16ff */
[----:B------:R-:W-:Y:S01]  /*6fa0*/  IMAD.IADD R115, R216, 0x1, R246 ;  /* 0x00000001d8737824 */ /* 0x000fe200078e02f6 */
[----:B------:R-:W1:Y:S04]  /*6fb0*/  LDSM.16.MT88.4 R20, [R2] ;  /* 0x000000000214783b */ /* 0x000e680000004200 */
[----:B------:R-:W-:Y:S04]  /*6fc0*/  LDSM.16.M88.4 R24, [R169] ;  /* 0x00000000a918783b */ /* 0x000fe80000000200 */
[----:B------:R-:W3:Y:S04]  /*6fd0*/  LDSM.16.MT88.4 R28, [R0+0x2800] ;  /* 0x00280000001c783b */ /* 0x000ee80000004200 */
[----:B------:R-:W4:Y:S04]  /*6fe0*/  LDSM.16.MT88.4 R32, [R2+0x800] ;  /* 0x000800000220783b */ /* 0x000f280000004200 */
[----:B------:R-:W-:Y:S04]  /*6ff0*/  LDSM.16.MT88.4 R104, [R0+0x3000] ;  /* 0x003000000068783b */ /* 0x000fe80000004200 */
[----:B------:R-:W4:Y:S04]  /*7000*/  LDSM.16.M88.4 R100, [R112] ;  /* 0x000000007064783b */ /* 0x000f280000000200 */
[----:B------:R-:W-:Y:S01]  /*7010*/  LDSM.16.MT88.4 R108, [R0+0x3800] ;  /* 0x00380000006c783b */ /* 0x000fe20000004200 */
[C---:B--2---:R-:W-:Y:S06]  /*7020*/  HMMA.16816.F32.BF16 R4, R16.reuse, R8, RZ ;  /* 0x000000081004723c */ /* 0x044fec00000418ff */
[C---:B------:R-:W-:Y:S06]  /*7030*/  HMMA.16816.F32.BF16 R8, R16.reuse, R10, RZ ;  /* 0x0000000a1008723c */ /* 0x040fec00000418ff */
[C---:B-1----:R-:W-:Y:S06]  /*7040*/  HMMA.16816.F32.BF16 R12, R16.reuse, R20, RZ ;  /* 0x00000014100c723c */ /* 0x042fec00000418ff */
[----:B------:R-:W-:Y:S01]  /*7050*/  HMMA.16816.F32.BF16 R16, R16, R22, RZ ;  /* 0x000000161010723c */ /* 0x000fe200000418ff */
[----:B------:R-:W1:Y:S05]  /*7060*/  LDSM.16.MT88.4 R20, [R2+0x1000] ;  /* 0x001000000214783b */ /* 0x000e6a0000004200 */
[C---:B---3--:R-:W-:Y:S06]  /*7070*/  HMMA.16816.F32.BF16 R4, R24.reuse, R28, R4 ;  /* 0x0000001c1804723c */ /* 0x048fec0000041804 */
[C---:B------:R-:W-:Y:S01]  /*7080*/  HMMA.16816.F32.BF16 R8, R24.reuse, R30, R8 ;  /* 0x0000001e1808723c */ /* 0x040fe20000041808 */
[----:B------:R-:W2:Y:S05]  /*7090*/  LDSM.16.M88.4 R28, [R113] ;  /* 0x00000000711c783b */ /* 0x000eaa0000000200 */
[C---:B----4-:R-:W-:Y:S06]  /*70a0*/  HMMA.16816.F32.BF16 R12, R24.reuse, R32, R12 ;  /* 0x00000020180c723c */ /* 0x050fec000004180c */
[----:B------:R-:W-:Y:S01]  /*70b0*/  HMMA.16816.F32.BF16 R16, R24, R34, R16 ;  /* 0x000000221810723c */ /* 0x000fe20000041810 */
[----:B------:R-:W3:Y:S04]  /*70c0*/  LDSM.16.MT88.4 R24, [R2+0x1800] ;  /* 0x001800000218783b */ /* 0x000ee80000004200 */
[----:B------:R-:W-:Y:S01]  /*70d0*/  LDSM.16.M88.4 R32, [R167+0x2000] ;  /* 0x00200000a720783b */ /* 0x000fe20000000200 */
[C---:B------:R-:W-:Y:S06]  /*70e0*/  HMMA.16816.F32.BF16 R4, R100.reuse, R104, R4 ;  /* 0x000000686404723c */ /* 0x040fec0000041804 */
[C---:B------:R-:W-:Y:S01]  /*70f0*/  HMMA.16816.F32.BF16 R8, R100.reuse, R106, R8 ;  /* 0x0000006a6408723c */ /* 0x040fe20000041808 */
[----:B------:R-:W4:Y:S05]  /*7100*/  LDSM.16.MT88.4 R104, [R0+0x4000] ;  /* 0x004000000068783b */ /* 0x000f2a0000004200 */
[C---:B-1----:R-:W-:Y:S06]  /*7110*/  HMMA.16816.F32.BF16 R12, R100.reuse, R20, R12 ;  /* 0x00000014640c723c */ /* 0x042fec000004180c */
[----:B------:R-:W-:Y:S01]  /*7120*/  HMMA.16816.F32.BF16 R16, R100, R22, R16 ;  /* 0x000000166410723c */ /* 0x000fe20000041810 */
[----:B------:R-:W1:Y:S04]  /*7130*/  LDSM.16.MT88.4 R20, [R2+0x2000] ;  /* 0x002000000214783b */ /* 0x000e680000004200 */
[----:B------:R-:W-:Y:S01]  /*7140*/  LDSM.16.M88.4 R100, [R169+0x2000] ;  /* 0x00200000a964783b */ /* 0x000fe20000000200 */
[C---:B--2---:R-:W-:Y:S06]  /*7150*/  HMMA.16816.F32.BF16 R4, R28.reuse, R108, R4 ;  /* 0x0000006c1c04723c */ /* 0x044fec0000041804 */
[C---:B------:R-:W-:Y:S01]  /*7160*/  HMMA.16816.F32.BF16 R8, R28.reuse, R110, R8 ;  /* 0x0000006e1c08723c */ /* 0x040fe20000041808 */
[----:B------:R-:W2:Y:S05]  /*7170*/  LDSM.16.MT88.4 R108, [R0+0x4800] ;  /* 0x00480000006c783b */ /* 0x000eaa0000004200 */
[C---:B---3--:R-:W-:Y:S06]  /*7180*/  HMMA.16816.F32.BF16 R12, R28.reuse, R24, R12 ;  /* 0x000000181c0c723c */ /* 0x048fec000004180c */
[----:B------:R-:W-:Y:S01]  /*7190*/  HMMA.16816.F32.BF16 R16, R28, R26, R16 ;  /* 0x0000001a1c10723c */ /* 0x000fe20000041810 */
[----:B------:R-:W3:Y:S04]  /*71a0*/  LDSM.16.MT88.4 R24, [R2+0x2800] ;  /* 0x002800000218783b */ /* 0x000ee80000004200 */
[----:B------:R-:W-:Y:S01]  /*71b0*/  LDSM.16.M88.4 R28, [R112+0x2000] ;  /* 0x00200000701c783b */ /* 0x000fe20000000200 */
[C---:B----4-:R-:W-:Y:S06]  /*71c0*/  HMMA.16816.F32.BF16 R4, R32.reuse, R104, R4 ;  /* 0x000000682004723c */ /* 0x050fec0000041804 */
        /* <DEDUP_REMOVED lines=8> */
[----:B------:R2:W1:Y:S05]  /*7250*/  LDSM.16.MT88.4 R108, [R0+0x5800] ;  /* 0x00580000006c783b */ /* 0x00046a0000004200 */
[C---:B---3--:R-:W-:Y:S06]  /*7260*/  HMMA.16816.F32.BF16 R12, R100.reuse, R24, R12 ;  /* 0x00000018640c723c */ /* 0x048fec000004180c */
[----:B------:R-:W-:Y:S01]  /*7270*/  HMMA.16816.F32.BF16 R16, R100, R26, R16 ;  /* 0x0000001a6410723c */ /* 0x000fe20000041810 */
[----:B------:R-:W3:Y:S04]  /*7280*/  LDSM.16.MT88.4 R24, [R2+0x3800] ;  /* 0x003800000218783b */ /* 0x000ee80000004200 */
[----:B------:R-:W-:Y:S01]  /*7290*/  LDSM.16.MT88.4 R100, [R3+0xd000] ;  /* 0x00d000000364783b */ /* 0x000fe20000004200 */
[C---:B----4-:R-:W-:Y:S06]  /*72a0*/  HMMA.16816.F32.BF16 R4, R28.reuse, R104, R4 ;  /* 0x000000681c04723c */ /* 0x050fec0000041804 */
[C---:B------:R-:W-:Y:S05]  /*72b0*/  HMMA.16816.F32.BF16 R8, R28.reuse, R106, R8 ;  /* 0x0000006a1c08723c */ /* 0x040fea0000041808 */
[----:B--2---:R-:W-:Y:S01]  /*72c0*/  IMAD.IADD R0, R164, 0x1, R165 ;  /* 0x00000001a4007824 */ /* 0x004fe200078e02a5 */
[C---:B-1----:R-:W-:Y:S06]  /*72d0*/  HMMA.16816.F32.BF16 R12, R28.reuse, R20, R12 ;  /* 0x000000141c0c723c */ /* 0x042fec000004180c */
[----:B------:R-:W-:Y:S01]  /*72e0*/  HMMA.16816.F32.BF16 R16, R28, R22, R16 ;  /* 0x000000161c10723c */ /* 0x000fe20000041810 */
[----:B------:R-:W-:Y:S04]  /*72f0*/  LDSM.16.MT88.4 R28, [R3+0xa800] ;  /* 0x00a80000031c783b */ /* 0x000fe80000004200 */
[----:B------:R-:W-:Y:S01]  /*7300*/  IMAD.MOV.U32 R20, RZ, RZ, R203 ;  /* 0x000000ffff147224 */ /* 0x000fe200078e00cb */
[C---:B------:R-:W-:Y:S05]  /*7310*/  HMMA.16816.F32.BF16 R4, R32.reuse, R108, R4 ;  /* 0x0000006c2004723c */ /* 0x040fea0000041804 */
[----:B------:R-:W-:Y:S01]  /*7320*/  IMAD.MOV.U32 R21, RZ, RZ, R202 ;  /* 0x000000ffff157224 */ /* 0x000fe200078e00ca */
[C---:B------:R-:W-:Y:S05]  /*7330*/  HMMA.16816.F32.BF16 R8, R32.reuse, R110, R8 ;  /* 0x0000006e2008723c */ /* 0x040fea0000041808 */
[----:B------:R-:W-:Y:S01]  /*7340*/  @P6 VIADD R22, R213, 0xffffffc0 ;  /* 0xffffffc0d5166836 */ /* 0x000fe20000000000 */
[C---:B---3--:R-:W-:Y:S05]  /*7350*/  HMMA.16816.F32.BF16 R12, R32.reuse, R24, R12 ;  /* 0x00000018200c723c */ /* 0x048fea000004180c */
[----:B------:R-:W-:Y:S01]  /*7360*/  @P6 IMAD.WIDE R22, R22, 0x4, R206 ;  /* 0x0000000416166825 */ /* 0x000fe200078e02ce */
[----:B------:R-:W-:Y:S01]  /*7370*/  HMMA.16816.F32.BF16 R16, R32, R26, R16 ;  /* 0x0000001a2010723c */ /* 0x000fe20000041810 */
[----:B------:R-:W-:Y:S04]  /*7380*/  LDSM.16.MT88.4 R32, [R3+0xc800] ;  /* 0x00c800000320783b */ /* 0x000fe80000004200 */
[----:B------:R-:W5:Y:S01]  /*7390*/  @P6 LDG.E R211, desc[UR14][R22.64] ;  /* 0x0000000e16d36981 */ /* 0x000f62000c1e1900 */
[CC--:B------:R-:W-:Y:S03]  /*73a0*/  LEA R24, P1, R216.reuse, R20.reuse, 0x2 ;  /* 0x00000014d8187211 */ /* 0x0c0fe600078210ff */
[----:B------:R-:W5:Y:S02]  /*73b0*/  @P6 LDG.E R212, desc[UR14][R22.64+0x20] ;  /* 0x0000200e16d46981 */ /* 0x000f64000c1e1900 */
[-C--:B------:R-:W-:Y:S02]  /*73c0*/  LEA.HI.X.SX32 R25, R216, R21.reuse, 0x2, P1 ;  /* 0x00000015d8197211 */ /* 0x080fe400008f16ff */
        /* <DEDUP_REMOVED lines=34> */
[-C--:B------:R-:W-:Y:S01]  /*75f0*/  LEA R6, P1, R221, R20.reuse, 0x2 ;  /* 0x00000014dd067211 */ /* 0x080fe200078210ff */
[----:B------:R-:W-:Y:S01]  /*7600*/  REDG.E.ADD.F32.FTZ.RN.STRONG.GPU desc[UR14][R22.64], R15 ;  /* 0x0000000f160079a6 */ /* 0x000fe2000c10f38e */
[----:B------:R-:W-:Y:S02]  /*7610*/  LEA R4, P0, R225, R20, 0x2 ;  /* 0x00000014e1047211 */ /* 0x000fe400078010ff */
[-C--:B------:R-:W-:Y:S01]  /*7620*/  LEA.HI.X.SX32 R7, R221, R21.reuse, 0x2, P1 ;  /* 0x00000015dd077211 */ /* 0x080fe200008f16ff */
[----:B------:R-:W-:Y:S01]  /*7630*/  REDG.E.ADD.F32.FTZ.RN.STRONG.GPU desc[UR14][R10.64], R16 ;  /* 0x000000100a0079a6 */ /* 0x000fe2000c10f38e */
[----:B------:R-:W-:Y:S02]  /*7640*/  LEA.HI.X.SX32 R5, R225, R21, 0x2, P0 ;  /* 0x00000015e1057211 */ /* 0x000fe400000f16ff */
[----:B------:R-:W-:Y:S01]  /*7650*/  ISETP.GT.AND P4, PT, R192, R237, PT ;  /* 0x000000edc000720c */ /* 0x000fe20003f84270 */
[----:B------:R-:W-:Y:S01]  /*7660*/  REDG.E.ADD.F32.FTZ.RN.STRONG.GPU desc[UR14][R8.64], R17 ;  /* 0x00000011080079a6 */ /* 0x000fe2000c10f38e */
[----:B------:R-:W-:Y:S03]  /*7670*/  @P6 IADD3 R215, P1, R215, -0x100, RZ ;  /* 0xffffff00d7d76810 */ /* 0x000fe60007f3e0ff */
[----:B------:R-:W-:Y:S01]  /*7680*/  REDG.E.ADD.F32.FTZ.RN.STRONG.GPU desc[UR14][R6.64], R18 ;  /* 0x00000012060079a6 */ /* 0x000fe2000c10f38e */
[----:B------:R-:W-:Y:S03]  /*7690*/  @P6 IADD3.X R214, R214, -0x1, RZ, P1, !PT ;  /* 0xffffffffd6d66810 */ /* 0x000fe60000ffe4ff */
        /* <DEDUP_REMOVED lines=39> */
[----:B------:R-:W-:Y:S01]  /*7910*/  @P6 IADD3 R4, P3, R206, -0x100, RZ ;  /* 0xffffff00ce046810 */ /* 0x000fe20007f7e0ff */
[----:B------:R-:W-:Y:S05]  /*7920*/  HMMA.16816.F32.BF16 R96, R8, R6, R96 ;  /* 0x000000060860723c */ /* 0x000fea0000041860 */
[----:B------:R-:W-:Y:S01]  /*7930*/  @P6 IADD3.X R2, R207, -0x1, RZ, P3, !PT ;  /* 0xffffffffcf026810 */ /* 0x000fe20001ffe4ff */
[-C--:B---3--:R-:W-:Y:S05]  /*7940*/  HMMA.16816.F32.BF16 R68, R12, R24.reuse, R68 ;  /* 0x000000180c44723c */ /* 0x088fea0000041844 */
[----:B------:R-:W-:Y:S01]  /*7950*/  VIADD R5, R192, 0xffffffff ;  /* 0xffffffffc0057836 */ /* 0x000fe20000000000 */
[C---:B----4-:R-:W-:Y:S05]  /*7960*/  HMMA.16816.F32.BF16 R72, R32.reuse, R24, R72 ;  /* 0x000000182048723c */ /* 0x050fea0000041848 */
[----:B------:R-:W-:Y:S01]  /*7970*/  @P0 VIADD R0, R165, 0x2000 ;  /* 0x00002000a5000836 */ /* 0x000fe20000000000 */
[-C--:B------:R-:W-:Y:S05]  /*7980*/  HMMA.16816.F32.BF16 R76, R32, R26.reuse, R76 ;  /* 0x0000001a204c723c */ /* 0x080fea000004184c */
[----:B------:R-:W-:Y:S01]  /*7990*/  IMAD.MOV.U32 R192, RZ, RZ, R5 ;  /* 0x000000ffffc07224 */ /* 0x000fe200078e0005 */
[C---:B------:R-:W-:Y:S05]  /*79a0*/  HMMA.16816.F32.BF16 R80, R12.reuse, R26, R80 ;  /* 0x0000001a0c50723c */ /* 0x040fea0000041850 */
[----:B------:R-:W-:Y:S01]  /*79b0*/  IMAD.MOV.U32 R165, RZ, RZ, R0 ;  /* 0x000000ffffa57224 */ /* 0x000fe200078e0000 */
[-C--:B------:R-:W-:Y:S05]  /*79c0*/  HMMA.16816.F32.BF16 R84, R12, R16.reuse, R84 ;  /* 0x000000100c54723c */ /* 0x080fea0000041854 */
[----:B------:R-:W-:Y:S01]  /*79d0*/  @P6 IMAD.MOV.U32 R206, RZ, RZ, R4 ;  /* 0x000000ffffce6224 */ /* 0x000fe200078e0004 */
[C---:B------:R-:W-:Y:S05]  /*79e0*/  HMMA.16816.F32.BF16 R88, R32.reuse, R16, R88 ;  /* 0x000000102058723c */ /* 0x040fea0000041858 */
[----:B------:R-:W-:Y:S01]  /*79f0*/  @P6 IMAD.MOV.U32 R207, RZ, RZ, R2 ;  /* 0x000000ffffcf6224 */ /* 0x000fe200078e0002 */
[-C--:B------:R-:W-:Y:S06]  /*7a00*/  HMMA.16816.F32.BF16 R92, R32, R18.reuse, R92 ;  /* 0x00000012205c723c */ /* 0x080fec000004185c */
[----:B------:R-:W-:Y:S01]  /*7a10*/  HMMA.16816.F32.BF16 R96, R12, R18, R96 ;  /* 0x000000120c60723c */ /* 0x000fe20000041860 */
[----:B------:R-:W-:Y:S11]  /*7a20*/  @!UPT UIADD3 URZ, URZ, URZ, URZ ;  /* 0x0000003f3f3ff290 */ /* 0x000ff6000fffe03f */
[----:B------:R-:W-:Y:S01]  /*7a30*/  @!UPT UIADD3 URZ, URZ, URZ, URZ ;  /* 0x0000003f3f3ff290 */ /* 0x000fe2000fffe03f */
[----:B------:R-:W-:Y:S11]  /*7a40*/  @P4 BRA `(.L_x_465) ;  /* 0xffffffc400644947 */ /* 0x000ff6000383ffff */
[----:B------:R-:W2:Y:S01]  /*7a50*/  LDL R106, [R1+0x8] ;  /* 0x00000800016a7983 */ /* 0x000ea20000100800 */
[----:B------:R-:W-:Y:S01]  /*7a60*/  ULDC UR4, c[0x0][0x390] ;  /* 0x0000e40000047ab9 */ /* 0x000fe20000000800 */
[----:B------:R-:W-:Y:S02]  /*7a70*/  ULDC UR5, c[0x0][0x38c] ;  /* 0x0000e30000057ab9 */ /* 0x000fe40000000800 */
[----:B------:R-:W3:Y:S04]  /*7a80*/  LDL R107, [R1+0xc] ;  /* 0x00000c00016b7983 */ /* 0x000ee80000100800 */
[----:B------:R-:W4:Y:S04]  /*7a90*/  LDL R105, [R1] ;  /* 0x0000000001697983 */ /* 0x000f280000100800 */
        /* <DEDUP_REMOVED lines=41> */
[----:B------:R-:W-:Y:S01]  /*7d30*/  STS [R252], R16 ;  /* 0x00000010fc007388 */ /* 0x000fe20000000800 */
[----:B------:R-:W-:-:S03]  /*7d40*/  F2FP.BF16.F32.PACK_AB R7, R7, R86 ;  /* 0x000000560707723e */ /* 0x000fc600000010ff */
[----:B------:R-:W-:Y:S01]  /*7d50*/  STS [R252+0x400], R15 ;  /* 0x0004000ffc007388 */ /* 0x000fe20000000800 */
        /* <DEDUP_REMOVED lines=43> */
[----:B------:R-:W-:Y:S01]  /*8010*/  ISETP.NE.AND P0, PT, R251, -0x1, PT ;  /* 0xfffffffffb00780c */ /* 0x000fe20003f05270 */
[----:B------:R-:W-:Y:S01]  /*8020*/  FMUL.FTZ R19, R59, UR5 ;  /* 0x000000053b137c20 */ /* 0x000fe20008410000 */
[----:B------:R-:W-:-:S02]  /*8030*/  F2FP.BF16.F32.PACK_AB R22, R22, R52 ;  /* 0x000000341616723e */ /* 0x000fc400000010ff */
[----:B------:R-:W-:Y:S02]  /*8040*/  F2FP.BF16.F32.PACK_AB R21, R21, R54 ;  /* 0x000000361515723e */ /* 0x000fe400000010ff */
[----:B------:R-:W-:Y:S02]  /*8050*/  F2FP.BF16.F32.PACK_AB R18, R18, R64 ;  /* 0x000000401212723e */ /* 0x000fe400000010ff */
[----:B------:R-:W-:Y:S02]  /*8060*/  F2FP.BF16.F32.PACK_AB R17, R17, R66 ;  /* 0x000000421111723e */ /* 0x000fe400000010ff */
[----:B------:R-:W-:Y:S02]  /*8070*/  F2FP.BF16.F32.PACK_AB R20, R20, R56 ;  /* 0x000000381414723e */ /* 0x000fe400000010ff */
[----:B------:R-:W-:Y:S01]  /*8080*/  F2FP.BF16.F32.PACK_AB R19, R19, R58 ;  /* 0x0000003a1313723e */ /* 0x000fe200000010ff */
[----:B------:R-:W-:Y:S01]  /*8090*/  FMUL.FTZ R60, R60, UR5 ;  /* 0x000000053c3c7c20 */ /* 0x000fe20008410000 */
[----:B------:R-:W-:Y:S01]  /*80a0*/  FMUL.FTZ R61, R61, UR5 ;  /* 0x000000053d3d7c20 */ /* 0x000fe20008410000 */
[----:B------:R-:W-:Y:S01]  /*80b0*/  FMUL.FTZ R62, R62, UR5 ;  /* 0x000000053e3e7c20 */ /* 0x000fe20008410000 */
[----:B------:R-:W-:-:S03]  /*80c0*/  FMUL.FTZ R63, R63, UR5 ;  /* 0x000000053f3f7c20 */ /* 0x000fc60008410000 */
[----:B------:R-:W-:Y:S02]  /*80d0*/  F2FP.BF16.F32.PACK_AB R60, R61, R60 ;  /* 0x0000003c3d3c723e */ /* 0x000fe400000010ff */
[----:B------:R-:W-:Y:S01]  /*80e0*/  F2FP.BF16.F32.PACK_AB R62, R63, R62 ;  /* 0x0000003e3f3e723e */ /* 0x000fe200000010ff */
[----:B--2---:R-:W-:Y:S04]  /*80f0*/  STS [R106], R12 ;  /* 0x0000000c6a007388 */ /* 0x004fe80000000800 */
[----:B---3--:R-:W-:Y:S04]  /*8100*/  STS [R107], R11 ;  /* 0x0000000b6b007388 */ /* 0x008fe80000000800 */
[----:B------:R-:W-:Y:S04]  /*8110*/  STS [R252+0x2000], R14 ;  /* 0x0020000efc007388 */ /* 0x000fe80000000800 */
[----:B------:R-:W-:Y:S04]  /*8120*/  STS [R252+0x2400], R13 ;  /* 0x0024000dfc007388 */ /* 0x000fe80000000800 */
[----:B------:R-:W-:Y:S04]  /*8130*/  STS [R106+0x2000], R10 ;  /* 0x0020000a6a007388 */ /* 0x000fe80000000800 */
[----:B------:R-:W-:Y:S04]  /*8140*/  STS [R106+0x2400], R9 ;  /* 0x002400096a007388 */ /* 0x000fe80000000800 */
[----:B----4-:R-:W-:Y:S04]  /*8150*/  STS [R105], R8 ;  /* 0x0000000869007388 */ /* 0x010fe80000000800 */
[----:B------:R-:W-:Y:S04]  /*8160*/  STS [R105+0x400], R7 ;  /* 0x0004000769007388 */ /* 0x000fe80000000800 */
[----:B------:R-:W-:Y:S04]  /*8170*/  STS [R104], R4 ;  /* 0x0000000468007388 */ /* 0x000fe80000000800 */
[----:B------:R-:W-:Y:S04]  /*8180*/  STS [R104+0x400], R2 ;  /* 0x0004000268007388 */ /* 0x000fe80000000800 */
[----:B------:R-:W-:Y:S04]  /*8190*/  STS [R105+0x2000], R6 ;  /* 0x0020000669007388 */ /* 0x000fe80000000800 */
[----:B------:R1:W-:Y:S04]  /*81a0*/  STS [R105+0x2400], R5 ;  /* 0x0024000569007388 */ /* 0x0003e80000000800 */
[----:B------:R-:W-:Y:S04]  /*81b0*/  STS [R104+0x2000], R0 ;  /* 0x0020000068007388 */ /* 0x000fe80000000800 */
[----:B------:R2:W-:Y:S04]  /*81c0*/  STS [R104+0x2400], R26 ;  /* 0x0024001a68007388 */ /* 0x0005e80000000800 */
[----:B------:R-:W-:Y:S04]  /*81d0*/  STS [R252+0x4000], R32 ;  /* 0x00400020fc007388 */ /* 0x000fe80000000800 */
[----:B------:R-:W-:Y:S04]  /*81e0*/  STS [R252+0x4400], R31 ;  /* 0x0044001ffc007388 */ /* 0x000fe80000000800 */
[----:B------:R-:W-:Y:S04]  /*81f0*/  STS [R106+0x4000], R28 ;  /* 0x0040001c6a007388 */ /* 0x000fe80000000800 */
[----:B------:R-:W-:Y:S01]  /*8200*/  STS [R107+0x4000], R25 ;  /* 0x004000196b007388 */ /* 0x000fe20000000800 */
[----:B-1----:R-:W1:Y:S03]  /*8210*/  @P0 LDC.64 R4, c[0x0][0x450] ;  /* 0x00011400ff040b82 */ /* 0x002e660000000a00 */
[----:B------:R-:W-:Y:S04]  /*8220*/  STS [R252+0x6000], R30 ;  /* 0x0060001efc007388 */ /* 0x000fe80000000800 */
[----:B------:R-:W-:Y:S01]  /*8230*/  STS [R252+0x6400], R29 ;  /* 0x0064001dfc007388 */ /* 0x000fe20000000800 */
[----:B--2---:R-:W2:Y:S03]  /*8240*/  @P0 LDC.64 R26, c[0x0][0x458] ;  /* 0x00011600ff1a0b82 */ /* 0x004ea60000000a00 */
[----:B------:R-:W-:Y:S04]  /*8250*/  STS [R106+0x6000], R24 ;  /* 0x006000186a007388 */ /* 0x000fe80000000800 */
[----:B------:R-:W-:Y:S04]  /*8260*/  STS [R106+0x6400], R23 ;  /* 0x006400176a007388 */ /* 0x000fe80000000800 */
[----:B------:R-:W-:Y:S04]  /*8270*/  STS [R105+0x4000], R22 ;  /* 0x0040001669007388 */ /* 0x000fe80000000800 */
[----:B------:R-:W-:Y:S04]  /*8280*/  STS [R105+0x4400], R21 ;  /* 0x0044001569007388 */ /* 0x000fe80000000800 */
[----:B------:R-:W-:Y:S04]  /*8290*/  STS [R104+0x4000], R18 ;  /* 0x0040001268007388 */ /* 0x000fe80000000800 */
[----:B------:R-:W-:Y:S04]  /*82a0*/  STS [R104+0x4400], R17 ;  /* 0x0044001168007388 */ /* 0x000fe80000000800 */
[----:B------:R-:W-:Y:S04]  /*82b0*/  STS [R105+0x6000], R20 ;  /* 0x0060001469007388 */ /* 0x000fe80000000800 */
[----:B------:R3:W-:Y:S01]  /*82c0*/  STS [R105+0x6400], R19 ;  /* 0x0064001369007388 */ /* 0x0007e20000000800 */
[----:B------:R-:W-:-:S02]  /*82d0*/  @P0 IADD3 R8, R239, R251, RZ ;  /* 0x000000fbef080210 */ /* 0x000fc40007ffe0ff */
[----:B------:R-:W-:Y:S01]  /*82e0*/  @P0 IADD3 R6, R239, R251, RZ ;  /* 0x000000fbef060210 */ /* 0x000fe20007ffe0ff */
[----:B---3--:R-:W3:Y:S02]  /*82f0*/  S2R R105, SR_CTAID.Y ;  /* 0x0000000000697919 */ /* 0x008ee40000002600 */
[C---:B-1----:R-:W-:Y:S02]  /*8300*/  @P0 IMAD R2, R8.reuse, R5, RZ ;  /* 0x0000000508020224 */ /* 0x042fe400078e02ff */
[----:B------:R-:W-:-:S04]  /*8310*/  @P0 IMAD.WIDE.U32 R8, R8, R4, RZ ;  /* 0x0000000408080225 */ /* 0x000fc800078e00ff */
[C---:B--2---:R-:W-:Y:S02]  /*8320*/  @P0 IMAD R0, R6.reuse, R27, RZ ;  /* 0x0000001b06000224 */ /* 0x044fe400078e02ff */
[----:B------:R-:W-:Y:S01]  /*8330*/  @P0 IMAD.WIDE.U32 R6, R6, R26, RZ ;  /* 0x0000001a06060225 */ /* 0x000fe200078e00ff */
[----:B------:R-:W-:Y:S02]  /*8340*/  @P0 IADD3 R10, R9, R2, RZ ;  /* 0x00000002090a0210 */ /* 0x000fe40007ffe0ff */
[----:B------:R-:W-:Y:S02]  /*8350*/  @P0 MOV R2, R8 ;  /* 0x0000000800020202 */ /* 0x000fe40000000f00 */
[----:B------:R-:W-:Y:S02]  /*8360*/  @P0 IADD3 R28, R7, R0, RZ ;  /* 0x00000000071c0210 */ /* 0x000fe40007ffe0ff */
[----:B------:R-:W-:Y:S02]  /*8370*/  @P0 MOV R25, R6 ;  /* 0x0000000600190202 */ /* 0x000fe40000000f00 */
[----:B---3--:R-:W-:Y:S01]  /*8380*/  SHF.R.S32.HI R11, RZ, 0x1f, R105 ;  /* 0x0000001fff0b7819 */ /* 0x008fe20000011469 */
        /* <DEDUP_REMOVED lines=13> */
.L_x_466:
        /* <DEDUP_REMOVED lines=13> */
.L_x_467:
[----:B------:R1:W-:Y:S01]  /*8530*/  STS [R104+0x6000], R60 ;  /* 0x0060003c68007388 */ /* 0x0003e20000000800 */
[----:B------:R-:W-:Y:S01]  /*8540*/  SHF.R.S32.HI R24, RZ, 0x1f, R247 ;  /* 0x0000001fff187819 */ /* 0x000fe200000114f7 */
[--C-:B------:R-:W-:Y:S01]  /*8550*/  IMAD.MOV.U32 R8, RZ, RZ, R208.reuse ;  /* 0x000000ffff087224 */ /* 0x100fe200078e00d0 */
[----:B------:R-:W-:Y:S01]  /*8560*/  SHF.R.S32.HI R9, RZ, 0x1f, R208 ;  /* 0x0000001fff097819 */ /* 0x000fe200000114d0 */
[----:B------:R1:W-:Y:S01]  /*8570*/  STS [R104+0x6400], R62 ;  /* 0x0064003e68007388 */ /* 0x0003e20000000800 */
[----:B------:R-:W-:Y:S01]  /*8580*/  ULDC UR4, c[0x0][0x2d0] ;  /* 0x0000b40000047ab9 */ /* 0x000fe20000000800 */
[-C--:B------:R-:W-:Y:S01]  /*8590*/  IMAD R0, R24, R4.reuse, RZ ;  /* 0x0000000418007224 */ /* 0x080fe200078e02ff */
[----:B------:R-:W-:Y:S01]  /*85a0*/  BAR.SYNC.DEFER_BLOCKING 0x0 ;  /* 0x0000000000007b1d */ /* 0x000fe20000010000 */
[C---:B------:R-:W-:Y:S01]  /*85b0*/  IMAD.WIDE.U32 R6, R247.reuse, R4, R8 ;  /* 0x00000004f7067225 */ /* 0x040fe200078e0008 */
[----:B------:R-:W-:Y:S02]  /*85c0*/  ISETP.GE.AND P4, PT, R208, UR4, PT ;  /* 0x00000004d0007c0c */ /* 0x000fe4000bf86270 */
[----:B------:R-:W-:Y:S01]  /*85d0*/  IADD3 R11, R220, 0x40, RZ ;  /* 0x00000040dc0b7810 */ /* 0x000fe20007ffe0ff */
[----:B------:R-:W-:Y:S01]  /*85e0*/  IMAD R0, R247, R5, R0 ;  /* 0x00000005f7007224 */ /* 0x000fe200078e0200 */
[----:B------:R-:W-:Y:S01]  /*85f0*/  IADD3 R6, P0, R2, R6, RZ ;  /* 0x0000000602067210 */ /* 0x000fe20007f1e0ff */
[----:B------:R-:W-:Y:S01]  /*8600*/  VIADD R2, R220, 0x20 ;  /* 0x00000020dc027836 */ /* 0x000fe20000000000 */
[----:B------:R-:W2:Y:S01]  /*8610*/  S2R R31, SR_CTAID.Z ;  /* 0x00000000001f7919 */ /* 0x000ea20000002700 */
[----:B------:R-:W-:Y:S01]  /*8620*/  ULDC.64 UR4, c[0x0][0x468] ;  /* 0x00011a0000047ab9 */ /* 0x000fe20000000a00 */
[----:B------:R-:W-:Y:S01]  /*8630*/  IADD3.X R7, R10, R7, R0, P0, !PT ;  /* 0x000000070a077210 */ /* 0x000fe200007fe400 */
[----:B------:R-:W-:Y:S01]  /*8640*/  IMAD R0, R238, -0x80, R201 ;  /* 0xffffff80ee007824 */ /* 0x000fe200078e02c9 */
[----:B------:R-:W-:Y:S01]  /*8650*/  BSSY B0, `(.L_x_468) ;  /* 0x000001c000007945 */ /* 0x000fe20003800000 */
[----:B------:R-:W-:Y:S01]  /*8660*/  VIADD R10, R220, 0x60 ;  /* 0x00000060dc0a7836 */ /* 0x000fe20000000000 */
[----:B------:R-:W-:-:S02]  /*8670*/  SHF.R.S32.HI R29, RZ, 0x1f, R220 ;  /* 0x0000001fff1d7819 */ /* 0x000fc400000114dc */
[-C--:B------:R-:W-:Y:S02]  /*8680*/  ISETP.GE.OR P3, PT, R2, R0.reuse, P4 ;  /* 0x000000000200720c */ /* 0x080fe40002766670 */
[-C--:B------:R-:W-:Y:S02]  /*8690*/  ISETP.GE.OR P2, PT, R11, R0.reuse, P4 ;  /* 0x000000000b00720c */ /* 0x080fe40002746670 */
[-C--:B------:R-:W-:Y:S02]  /*86a0*/  ISETP.GE.OR P1, PT, R10, R0.reuse, P4 ;  /* 0x000000000a00720c */ /* 0x080fe40002726670 */
[----:B------:R-:W-:Y:S01]  /*86b0*/  ISETP.GE.OR P4, PT, R220, R0, P4 ;  /* 0x00000000dc00720c */ /* 0x000fe20002786670 */
[----:B------:R1:W3:Y:S04]  /*86c0*/  LDS.128 R20, [R114+0x7000] ;  /* 0x0070000072147984 */ /* 0x0002e80000000c00 */
[----:B------:R1:W4:Y:S04]  /*86d0*/  LDS.128 R32, [R114+0xb000] ;  /* 0x00b0000072207984 */ /* 0x0003280000000c00 */
[----:B------:R1:W1:Y:S04]  /*86e0*/  LDS.128 R36, [R114+0xc000] ;  /* 0x00c0000072247984 */ /* 0x0002680000000c00 */
[----:B------:R1:W1:Y:S01]  /*86f0*/  LDS.128 R40, [R114+0xd000] ;  /* 0x00d0000072287984 */ /* 0x0002620000000c00 */
[----:B--2---:R-:W-:Y:S01]  /*8700*/  SHF.R.S32.HI R30, RZ, 0x1f, R31 ;  /* 0x0000001fff1e7819 */ /* 0x004fe2000001141f */
[----:B------:R-:W-:-:S04]  /*8710*/  IMAD.WIDE.U32 R6, R31, UR4, R6 ;  /* 0x000000041f067c25 */ /* 0x000fc8000f8e0006 */
[----:B------:R-:W-:-:S04]  /*8720*/  IMAD R2, R30, UR4, RZ ;  /* 0x000000041e027c24 */ /* 0x000fc8000f8e02ff */
[----:B------:R-:W-:-:S05]  /*8730*/  IMAD R0, R31, UR5, R2 ;  /* 0x000000051f007c24 */ /* 0x000fca000f8e0202 */
[----:B------:R-:W-:Y:S01]  /*8740*/  IADD3 R0, R0, R7, RZ ;  /* 0x0000000700007210 */ /* 0x000fe20007ffe0ff */
[----:B------:R-:W-:Y:S06]  /*8750*/  @P4 BRA `(.L_x_469) ;  /* 0x00000000002c4947 */ /* 0x000fec0003800000 */
        /* <DEDUP_REMOVED lines=11> */
.L_x_469:
[----:B------:R-:W-:Y:S05]  /*8810*/  BSYNC B0 ;  /* 0x0000000000007941 */ /* 0x000fea0003800000 */
.L_x_468:
        /* <DEDUP_REMOVED lines=14> */
.L_x_471:
[----:B------:R-:W-:Y:S05]  /*8900*/  BSYNC B0 ;  /* 0x0000000000007941 */ /* 0x000fea0003800000 */
.L_x_470:
        /* <DEDUP_REMOVED lines=15> */
.L_x_473:
[----:B------:R-:W-:Y:S05]  /*8a00*/  BSYNC B0 ;  /* 0x0000000000007941 */ /* 0x000fea0003800000 */
.L_x_472:
        /* <DEDUP_REMOVED lines=14> */
.L_x_475:
[----:B------:R-:W-:Y:S05]  /*8af0*/  BSYNC B0 ;  /* 0x0000000000007941 */ /* 0x000fea0003800000 */
.L_x_474:
[----:B-12---:R-:W1:Y:S01]  /*8b00*/  LDS.128 R112, [R114+0xa000] ;  /* 0x00a0000072707984 */ /* 0x006e620000000c00 */
[-C--:B------:R-:W-:Y:S01]  /*8b10*/  IMAD.WIDE.U32 R4, R247, R26.reuse, R8 ;  /* 0x0000001af7047225 */ /* 0x080fe200078e0008 */
        /* <DEDUP_REMOVED lines=21> */
.L_x_477:
[----:B------:R-:W-:Y:S05]  /*8c70*/  BSYNC B0 ;  /* 0x0000000000007941 */ /* 0x000fea0003800000 */
.L_x_476:
        /* <DEDUP_REMOVED lines=14> */
.L_x_479:
[----:B------:R-:W-:Y:S05]  /*8d60*/  BSYNC B0 ;  /* 0x0000000000007941 */ /* 0x000fea0003800000 */
.L_x_478:
        /* <DEDUP_REMOVED lines=14> */
.L_x_481:
[----:B------:R-:W-:Y:S05]  /*8e50*/  BSYNC B0 ;  /* 0x0000000000007941 */ /* 0x000fea0003800000 */
.L_x_480:
        /* <DEDUP_REMOVED lines=13> */
.L_x_438:
[----:B------:R-:W-:Y:S05]  /*8f30*/  BSYNC B1 ;  /* 0x0000000000017941 */ /* 0x000fea0003800000 */
.L_x_416:
[----:B------:R-:W3:Y:S02]  /*8f40*/  LDC R0, c[0x0][0xc] ;  /* 0x00000300ff007b82 */ /* 0x000ee40000000800 */
[----:B---3--:R-:W-:-:S04]  /*8f50*/  IADD3 R238, R0, R238, RZ ;  /* 0x000000ee00ee7210 */ /* 0x008fc80007ffe0ff */
[----:B------:R-:W-:-:S13]  /*8f60*/  ISETP.GE.AND P0, PT, R238, UR7, PT ;  /* 0x00000007ee007c0c */ /* 0x000fda000bf06270 */
[----:B------:R-:W-:Y:S05]  /*8f70*/  @P0 BRA `(.L_x_482) ;  /* 0x0000000000040947 */ /* 0x000fea0003800000 */
[----:B------:R-:W-:Y:S05]  /*8f80*/  BRA `(.L_x_483) ;  /* 0xffffff7800647947 */ /* 0x000fea000383ffff */
.L_x_482:
[----:B------:R-:W-:Y:S05]  /*8f90*/  EXIT ;  /* 0x000000000000794d */ /* 0x000fea0003800000 */
.L_x_484:
        /* <DEDUP_REMOVED lines=14> */
.L_x_1264:


//--------------------- .text._ZN5flash44flash_bwd_dq_dk_dv_loop_seqk_parallel_kernelI23Flash_bwd_kernel_traitsILi64ELi64ELi128ELi8ELi2ELi4ELi4ELb1ELb0EN7cutlass10bfloat16_tE19Flash_kernel_traitsILi64ELi64ELi128ELi8ES3_EELb0ELb1ELb0ELb0ELb0ELb0ELb1EEEvNS_16Flash_bwd_paramsE --------------------------
	.section	.text._ZN5flash44flash_bwd_dq_dk_dv_loop_seqk_parallel_kernelI23Flash_bwd_kernel_traitsILi64ELi64ELi128ELi8ELi2ELi4ELi4ELb1ELb0EN7cutlass10bfloat16_tE19Flash_kernel_traitsILi64ELi64ELi128ELi8ES3_EELb0ELb1ELb0ELb0ELb0ELb0ELb1EEEvNS_16Flash_bwd_paramsE,"ax",@progbits
	.align	128
        .global         _ZN5flash44flash_bwd_dq_dk_dv_loop_seqk_parallel_kernelI23Flash_bwd_kernel_traitsILi64ELi64ELi128ELi8ELi2ELi4ELi4ELb1ELb0EN7cutlass10bfloat16_tE19Flash_kernel_traitsILi64ELi64ELi128ELi8ES3_EELb0ELb1ELb0ELb0ELb0ELb0ELb1EEEvNS_16Flash_bwd_paramsE
        .type           _ZN5flash44flash_bwd_dq_dk_dv_loop_seqk_parallel_kernelI23Flash_bwd_kernel_traitsILi64ELi64ELi128ELi8ELi2ELi4ELi4ELb1ELb0EN7cutlass10bfloat16_tE19Flash_kernel_traitsILi64ELi64ELi128ELi8ES3_EELb0ELb1ELb0ELb0ELb0ELb0ELb1EEEvNS_16Flash_bwd_paramsE,@function
        .size           _ZN5flash44flash_bwd_dq_dk_dv_loop_seqk_parallel_kernelI23Flash_bwd_kernel_traitsILi64ELi64ELi128ELi8ELi2ELi4ELi4ELb1ELb0EN7cutlass10bfloat16_tE19Flash_kernel_traitsILi64ELi64ELi128ELi8ES3_EELb0ELb1ELb0ELb0ELb0ELb0ELb1EEEvNS_16Flash_bwd_paramsE,(.L_x_1265 - _ZN5flash44flash_bwd_dq_dk_dv_loop_seqk_parallel_kernelI23Flash_bwd_kernel_traitsILi64ELi64ELi128ELi8ELi2ELi4ELi4ELb1ELb0EN7cutlass10bfloat16_tE19Flash_kernel_traitsILi64ELi64ELi128ELi8ES3_EELb0ELb1ELb0ELb0ELb0ELb0ELb1EEEvNS_16Flash_bwd_paramsE)
        .other          _ZN5flash44flash_bwd_dq_dk_dv_loop_seqk_parallel_kernelI23Flash_bwd_kernel_traitsILi64ELi64ELi128ELi8ELi2ELi4ELi4ELb1ELb0EN7cutlass10bfloat16_tE19Flash_kernel_traitsILi64ELi64ELi128ELi8ES3_EELb0ELb1ELb0ELb0ELb0ELb0ELb1EEEvNS_16Flash_bwd_paramsE,@"STO_CUDA_ENTRY STV_DEFAULT"
_ZN5flash44flash_bwd_dq_dk_dv_loop_seqk_parallel_kernelI23Flash_bwd_kernel_traitsILi64ELi64ELi128ELi8ELi2ELi4ELi4ELb1ELb0EN7cutlass10bfloat16_tE19Flash_kernel_traitsILi64ELi64ELi128ELi8ES3_EELb0ELb1ELb0ELb0ELb0ELb0ELb1EEEvNS_16Flash_bwd_paramsE:
.text._ZN5flash44flash_bwd_dq_dk_dv_loop_seqk_parallel_kernelI23Flash_bwd_kernel_traitsILi64ELi64ELi128ELi8ELi2ELi4ELi4ELb1ELb0EN7cutlass10bfloat16_tE19Flash_kernel_traitsILi64ELi64ELi128ELi8ES3_EELb0ELb1ELb0ELb0ELb0ELb0ELb1EEEvNS_16Flash_bwd_paramsE:
        /* <DEDUP_REMOVED lines=10> */
[----:B------:R1:W-:Y:S02]  /*00a0*/  STL [R1], R0 ;  /* 0x0000000001007387 */ /* 0x0003e40000100800 */
[----:B------:R-:W-:-:S13]  /*00b0*/  PLOP3.LUT P0, PT, PT, PT, UP0, 0x80, 0x0 ;  /* 0x000000000000781c */ /* 0x000fda0003f0f008 */
[----:B------:R-:W-:Y:S05]  /*00c0*/  @P0 EXIT ;  /* 0x000000000000094d */ /* 0x000fea0003800000 */
[----:B------:R-:W2:Y:S01]  /*00d0*/  S2R R11, SR_TID.X ;  /* 0x00000000000b7919 */ /* 0x000ea20000002100 */
[----:B------:R-:W3:Y:S01]  /*00e0*/  S2UR UR4, SR_CgaCtaId ;  /* 0x00000000000479c3 */ /* 0x000ee20000008800 */
[----:B------:R-:W-:Y:S01]  /*00f0*/  UMOV UR5, 0x400 ;  /* 0x0000040000057882 */ /* 0x000fe20000000000 */
[----:B------:R-:W-:Y:S01]  /*0100*/  IMAD.MOV.U32 R191, RZ, RZ, -0x10 ;  /* 0xfffffff0ffbf7424 */ /* 0x000fe200078e00ff */
[----:B------:R-:W-:-:S05]  /*0110*/  ULDC.64 UR8, c[0x0][0x208] ;  /* 0x0000820000087ab9 */ /* 0x000fca0000000a00 */
[----:B------:R-:W4:Y:S08]  /*0120*/  S2UR UR59, SR_CTAID.Z ;  /* 0x00000000003b79c3 */ /* 0x000f300000002700 */
[----:B------:R-:W5:Y:S01]  /*0130*/  S2UR UR49, SR_CTAID.Y ;  /* 0x00000000003179c3 */ /* 0x000f620000002600 */
[----:B---3--:R-:W-:-:S04]  /*0140*/  ULEA UR4, UR4, UR5, 0x18 ;  /* 0x0000000504047291 */ /* 0x008fc8000f8ec03f */
[----:B------:R-:W-:Y:S01]  /*0150*/  UIADD3 UR7, UR4, 0x6000, URZ ;  /* 0x0000600004077890 */ /* 0x000fe2000fffe03f */
[----:B--2---:R-:W-:Y:S01]  /*0160*/  SHF.R.S32.HI R17, RZ, 0x1f, R11 ;  /* 0x0000001fff117819 */ /* 0x004fe2000001140b */
[----:B------:R-:W-:Y:S01]  /*0170*/  IMAD.SHL.U32 R244, R11, 0x2, RZ ;  /* 0x000000020bf47824 */ /* 0x000fe200078e00ff */
[----:B----4-:R-:W-:Y:S02]  /*0180*/  USHF.R.S32.HI UR5, URZ, 0x1f, UR59 ;  /* 0x0000001f3f057899 */ /* 0x010fe4000801143b */
[CC--:B------:R-:W-:Y:S02]  /*0190*/  LEA.HI R4, R17.reuse, R11.reuse, RZ, 0x5 ;  /* 0x0000000b11047211 */ /* 0x0c0fe400078f28ff */
[----:B------:R-:W-:Y:S02]  /*01a0*/  LEA.HI R9, R17, R11, RZ, 0x4 ;  /* 0x0000000b11097211 */ /* 0x000fe400078f20ff */
[--C-:B------:R-:W-:Y:S01]  /*01b0*/  SHF.R.S32.HI R5, RZ, 0x5, R4.reuse ;  /* 0x00000005ff057819 */ /* 0x100fe20000011404 */
[----:B-----5:R-:W-:Y:S01]  /*01c0*/  USHF.R.S32.HI UR6, URZ, 0x1f, UR49 ;  /* 0x0000001f3f067899 */ /* 0x020fe20008011431 */
[----:B-1----:R-:W-:-:S02]  /*01d0*/  SHF.R.S32.HI R0, RZ, 0x1f, R4 ;  /* 0x0000001fff007819 */ /* 0x002fc40000011404 */
[-C--:B------:R-:W-:Y:S02]  /*01e0*/  LEA.HI R2, R4, R5.reuse, RZ, 0x1 ;  /* 0x0000000504027211 */ /* 0x080fe400078f08ff */
[----:B------:R-:W-:Y:S02]  /*01f0*/  LEA.HI R0, R0, R5, RZ, 0x2 ;  /* 0x0000000500007211 */ /* 0x000fe400078f10ff */
[----:B------:R-:W-:Y:S02]  /*0200*/  LEA.HI R19, R17, R11, RZ, 0x2 ;  /* 0x0000000b11137211 */ /* 0x000fe400078f10ff */
[----:B------:R-:W-:Y:S02]  /*0210*/  SHF.R.S32.HI R7, RZ, 0x4, R9 ;  /* 0x00000004ff077819 */ /* 0x000fe40000011409 */
[----:B------:R-:W-:Y:S02]  /*0220*/  LOP3.LUT R2, R2, 0xfffffffe, RZ, 0xc0, !PT ;  /* 0xfffffffe02027812 */ /* 0x000fe400078ec0ff */
[----:B------:R-:W-:-:S02]  /*0230*/  LOP3.LUT R0, R0, 0xfffffffc, RZ, 0xc0, !PT ;  /* 0xfffffffc00007812 */ /* 0x000fc400078ec0ff */
[--C-:B------:R-:W-:Y:S01]  /*0240*/  SHF.R.S32.HI R8, RZ, 0x2, R19.reuse ;  /* 0x00000002ff087819 */ /* 0x100fe20000011413 */
[----:B------:R-:W-:Y:S01]  /*0250*/  IMAD.IADD R16, R5, 0x1, -R2 ;  /* 0x0000000105107824 */ /* 0x000fe200078e0a02 */
[----:B------:R-:W-:Y:S01]  /*0260*/  LEA.HI R3, R9, R7, RZ, 0x1 ;  /* 0x0000000709037211 */ /* 0x000fe200078f08ff */
[----:B------:R-:W-:Y:S01]  /*0270*/  IMAD.IADD R174, R5, 0x1, -R0 ;  /* 0x0000000105ae7824 */ /* 0x000fe200078e0a00 */
[----:B------:R-:W-:Y:S02]  /*0280*/  SHF.R.S32.HI R6, RZ, 0x1f, R19 ;  /* 0x0000001fff067819 */ /* 0x000fe40000011413 */
[----:B------:R-:W-:Y:S02]  /*0290*/  LOP3.LUT R2, R3, 0xfffffffe, RZ, 0xc0, !PT ;  /* 0xfffffffe03027812 */ /* 0x000fe400078ec0ff */
[----:B------:R-:W-:Y:S02]  /*02a0*/  LEA.HI R0, R6, R8, RZ, 0x3 ;  /* 0x0000000806007211 */ /* 0x000fe400078f18ff */
[----:B------:R-:W-:Y:S01]  /*02b0*/  LOP3.LUT R3, R4, 0xffffffe0, RZ, 0xc0, !PT ;  /* 0xffffffe004037812 */ /* 0x000fe200078ec0ff */
[----:B------:R-:W-:Y:S01]  /*02c0*/  IMAD.IADD R12, R7, 0x1, -R2 ;  /* 0x00000001070c7824 */ /* 0x000fe200078e0a02 */
[----:B------:R-:W-:-:S02]  /*02d0*/  LEA.HI R14, R17, R11, RZ, 0x3 ;  /* 0x0000000b110e7211 */ /* 0x000fc400078f18ff */
[----:B------:R-:W-:Y:S01]  /*02e0*/  LOP3.LUT R0, R0, 0xfffffff8, RZ, 0xc0, !PT ;  /* 0xfffffff800007812 */ /* 0x000fe200078ec0ff */
[C---:B------:R-:W-:Y:S01]  /*02f0*/  IMAD.IADD R2, R11.reuse, 0x1, -R3 ;  /* 0x000000010b027824 */ /* 0x040fe200078e0a03 */
[----:B------:R-:W-:Y:S01]  /*0300*/  LOP3.LUT R4, R14, 0xfffffff8, RZ, 0xc0, !PT ;  /* 0xfffffff80e047812 */ /* 0x000fe200078ec0ff */
[----:B------:R-:W-:Y:S01]  /*0310*/  IMAD.SHL.U32 R10, R12, 0x200, RZ ;  /* 0x000002000c0a7824 */ /* 0x000fe200078e00ff */
[----:B------:R-:W-:Y:S01]  /*0320*/  SHF.R.S32.HI R3, RZ, 0x3, R14 ;  /* 0x00000003ff037819 */ /* 0x000fe2000001140e */
[----:B------:R-:W-:Y:S01]  /*0330*/  IMAD.IADD R8, R8, 0x1, -R0 ;  /* 0x0000000108087824 */ /* 0x000fe200078e0a00 */
[----:B------:R-:W-:Y:S01]  /*0340*/  SHF.R.S32.HI R5, RZ, 0x1f, R2 ;  /* 0x0000001fff057819 */ /* 0x000fe20000011402 */
[----:B------:R-:W-:Y:S01]  /*0350*/  IMAD.IADD R0, R11, 0x1, -R4 ;  /* 0x000000010b007824 */ /* 0x000fe200078e0a04 */
[----:B------:R-:W-:Y:S01]  /*0360*/  LOP3.LUT R4, R9, 0xfffffff0, RZ, 0xc0, !PT ;  /* 0xfffffff009047812 */ /* 0x000fe200078ec0ff */
[----:B------:R-:W-:Y:S01]  /*0370*/  IMAD.SHL.U32 R3, R3, 0x40, RZ ;  /* 0x0000004003037824 */ /* 0x000fe200078e00ff */
[----:B------:R-:W-:Y:S01]  /*0380*/  LEA.HI R18, R5, R2, RZ, 0x2 ;  /* 0x0000000205127211 */ /* 0x000fe200078f10ff */
[C---:B------:R-:W-:Y:S01]  /*0390*/  IMAD.SHL.U32 R186, R0.reuse, 0x8, RZ ;  /* 0x0000000800ba7824 */ /* 0x040fe200078e00ff */
[----:B------:R-:W-:Y:S01]  /*03a0*/  LOP3.LUT P4, RZ, R0, 0x2, RZ, 0xc0, !PT ;  /* 0x0000000200ff7812 */ /* 0x000fe2000788c0ff */
[----:B------:R-:W-:Y:S01]  /*03b0*/  IMAD.IADD R2, R11, 0x1, -R4 ;  /* 0x000000010b027824 */ /* 0x000fe200078e0a04 */
[----:B------:R-:W-:-:S02]  /*03c0*/  LOP3.LUT R3, R3, 0x1c0, RZ, 0xc0, !PT ;  /* 0x000001c003037812 */ /* 0x000fc400078ec0ff */
[C---:B------:R-:W-:Y:S01]  /*03d0*/  LOP3.LUT P3, RZ, R0.reuse, 0x4, RZ, 0xc0, !PT ;  /* 0x0000000400ff7812 */ /* 0x040fe2000786c0ff */
[----:B------:R-:W-:Y:S01]  /*03e0*/  IMAD.SHL.U32 R0, R0, 0x40, RZ ;  /* 0x0000004000007824 */ /* 0x000fe200078e00ff */
[----:B------:R-:W-:Y:S02]  /*03f0*/  SHF.R.S32.HI R5, RZ, 0x1f, R2 ;  /* 0x0000001fff057819 */ /* 0x000fe40000011402 */
[----:B------:R-:W-:Y:S02]  /*0400*/  SHF.R.U32.HI R4, RZ, 0x3, R3 ;  /* 0x00000003ff047819 */ /* 0x000fe40000011603 */
[----:B------:R-:W-:Y:S02]  /*0410*/  LOP3.LUT R3, R3, 0x38, R186, 0xf8, !PT ;  /* 0x0000003803037812 */ /* 0x000fe400078ef8ba */
[----:B------:R-:W-:Y:S02]  /*0420*/  LEA.HI R13, R5, R2, RZ, 0x3 ;  /* 0x00000002050d7211 */ /* 0x000fe400078f18ff */
[----:B------:R-:W-:-:S02]  /*0430*/  LEA.HI R6, R17, R11, RZ, 0x6 ;  /* 0x0000000b11067211 */ /* 0x000fc400078f30ff */
[----:B------:R-:W-:Y:S02]  /*0440*/  LOP3.LUT R0, R0, 0x1c0, RZ, 0xc0, !PT ;  /* 0x000001c000007812 */ /* 0x000fe400078ec0ff */
[----:B------:R-:W-:Y:S01]  /*0450*/  LOP3.LUT R243, R3, R4, RZ, 0x3c, !PT ;  /* 0x0000000403f37212 */ /* 0x000fe200078e3cff */
[----:B------:R-:W-:Y:S01]  /*0460*/  IMAD.SHL.U32 R3, R174, 0x10, RZ ;  /* 0x00000010ae037824 */ /* 0x000fe200078e00ff */
[----:B------:R-:W-:Y:S02]  /*0470*/  LOP3.LUT R5, R13, 0xfffffff8, RZ, 0xc0, !PT ;  /* 0xfffffff80d057812 */ /* 0x000fe400078ec0ff */
[----:B------:R-:W-:Y:S02]  /*0480*/  SHF.R.S32.HI R6, RZ, 0x6, R6 ;  /* 0x00000006ff067819 */ /* 0x000fe40000011406 */
[----:B------:R-:W-:Y:S01]  /*0490*/  LOP3.LUT R4, R0, 0x8, R14, 0xf8, !PT ;  /* 0x0000000800047812 */ /* 0x000fe200078ef80e */
[----:B------:R-:W-:Y:S01]  /*04a0*/  IMAD.IADD R15, R2, 0x1, -R5 ;  /* 0x00000001020f7824 */ /* 0x000fe200078e0a05 */
[----:B------:R-:W-:Y:S01]  /*04b0*/  SHF.R.U32.HI R9, RZ, 0x3, R0 ;  /* 0x00000003ff097819 */ /* 0x000fe20000011600 */
[----:B------:R-:W-:Y:S01]  /*04c0*/  IMAD R2, R6, 0x800, R10 ;  /* 0x0000080006027824 */ /* 0x000fe200078e020a */
[----:B------:R-:W-:Y:S01]  /*04d0*/  LOP3.LUT R7, R0, 0x30, R3, 0xf8, !PT ;  /* 0x0000003000077812 */ /* 0x000fe200078ef803 */
[----:B------:R-:W-:Y:S01]  /*04e0*/  IMAD R243, R6, 0x200, R243 ;  /* 0x0000020006f37824 */ /* 0x000fe200078e02f3 */
[----:B------:R-:W-:Y:S01]  /*04f0*/  LOP3.LUT R0, R4, R9, RZ, 0x3c, !PT ;  /* 0x0000000904007212 */ /* 0x000fe200078e3cff */
[----:B------:R-:W-:Y:S01]  /*0500*/  IMAD.SHL.U32 R4, R6, 0x20, RZ ;  /* 0x0000002006047824 */ /* 0x000fe200078e00ff */
[----:B------:R-:W-:-:S02]  /*0510*/  LEA.HI R5, R17, R11, RZ, 0x7 ;  /* 0x0000000b11057211 */ /* 0x000fc400078f38ff */
[----:B------:R-:W-:Y:S01]  /*0520*/  LOP3.LUT R3, R8, 0x1, RZ, 0xc0, !PT ;  /* 0x0000000108037812 */ /* 0x000fe200078ec0ff */
[----:B------:R-:W-:Y:S01]  /*0530*/  IMAD.IADD R182, R2, 0x1, R0 ;  /* 0x0000000102b67824 */ /* 0x000fe200078e0200 */
[----:B------:R-:W-:Y:S01]  /*0540*/  LOP3.LUT R0, R19, 0x7ffffffc, RZ, 0xc0, !PT ;  /* 0x7ffffffc13007812 */ /* 0x000fe200078ec0ff */
[C---:B------:R-:W-:Y:S01]  /*0550*/  IMAD.SHL.U32 R2, R8.reuse, 0x40, RZ ;  /* 0x0000004008027824 */ /* 0x040fe200078e00ff */
[----:B------:R-:W-:Y:S02]  /*0560*/  SHF.R.S32.HI R5, RZ, 0x7, R5 ;  /* 0x00000007ff057819 */ /* 0x000fe40000011405 */
[----:B------:R-:W-:Y:S01]  /*0570*/  ISETP.NE.U32.AND P0, PT, R3, 0x1, PT ;  /* 0x000000010300780c */ /* 0x000fe20003f05070 */
[----:B------:R-:W-:Y:S01]  /*0580*/  IMAD.IADD R0, R11, 0x1, -R0 ;  /* 0x000000010b007824 */ /* 0x000fe200078e0a00 */
[----:B------:R-:W-:Y:S01]  /*0590*/  LOP3.LUT R14, R7, 0x8, R14, 0xf8, !PT ;  /* 0x00000008070e7812 */ /* 0x000fe200078ef80e */
[----:B------:R-:W-:Y:S01]  /*05a0*/  IMAD.SHL.U32 R3, R5, 0x8, RZ ;  /* 0x0000000805037824 */ /* 0x000fe200078e00ff */
[----:B------:R-:W-:Y:S01]  /*05b0*/  R2P PR, R8, 0x6 ;  /* 0x0000000608007804 */ /* 0x000fe20000000000 */
[----:B------:R-:W-:Y:S01]  /*05c0*/  IMAD.SHL.U32 R7, R0, 0x2, RZ ;  /* 0x0000000200077824 */ /* 0x000fe200078e00ff */
[----:B------:R-:W-:Y:S01]  /*05d0*/  LOP3.LUT R0, R2, 0x1c0, RZ, 0xc0, !PT ;  /* 0x000001c002007812 */ /* 0x000fe200078ec0ff */
[----:B------:R-:W-:Y:S01]  /*05e0*/  IMAD.SHL.U32 R8, R12, 0x10, RZ ;  /* 0x000000100c087824 */ /* 0x000fe200078e00ff */
[----:B------:R-:W-:-:S02]  /*05f0*/  LOP3.LUT R2, R3, 0x8, RZ, 0xc0, !PT ;  /* 0x0000000803027812 */ /* 0x000fc400078ec0ff */
[----:B------:R-:W-:Y:S02]  /*0600*/  LOP3.LUT R244, R4, 0x6, R244, 0xf8, !PT ;  /* 0x0000000604f47812 */ /* 0x000fe400078ef8f4 */
[----:B------:R-:W-:Y:S02]  /*0610*/  SHF.R.U32.HI R3, RZ, 0x3, R0 ;  /* 0x00000003ff037819 */ /* 0x000fe40000011600 */
[----:B------:R-:W-:Y:S01]  /*0620*/  LOP3.LUT R6, R0, 0x20, R4, 0xf8, !PT ;  /* 0x0000002000067812 */ /* 0x000fe200078ef804 */
[--C-:B------:R-:W-:Y:S01]  /*0630*/  IMAD R4, R5, 0x1000, R7.reuse ;  /* 0x0000100005047824 */ /* 0x100fe200078e0207 */
[----:B------:R-:W-:Y:S02]  /*0640*/  LOP3.LUT R11, R2, 0x10, R8, 0xf8, !PT ;  /* 0x00000010020b7812 */ /* 0x000fe400078ef808 */
[----:B------:R-:W-:Y:S01]  /*0650*/  LOP3.LUT R8, R3, R0, R2, 0x1e, !PT ;  /* 0x0000000003087212 */ /* 0x000fe200078e1e02 */
[----:B------:R-:W-:Y:S01]  /*0660*/  IMAD R0, R16, 0x400, R4 ;  /* 0x0000040010007824 */ /* 0x000fe200078e0204 */
[----:B------:R-:W-:Y:S01]  /*0670*/  LOP3.LUT R6, R6, R3, RZ, 0x3c, !PT ;  /* 0x0000000306067212 */ /* 0x000fe200078e3cff */
[----:B------:R-:W-:Y:S01]  /*0680*/  IMAD.SHL.U32 R3, R15, 0x40, RZ ;  /* 0x000000400f037824 */ /* 0x000fe200078e00ff */
[----:B------:R-:W-:Y:S01]  /*0690*/  SHF.R.S32.HI R4, RZ, 0x2, R18 ;  /* 0x00000002ff047819 */ /* 0x000fe20000011412 */
[----:B------:R-:W-:Y:S01]  /*06a0*/  IMAD R2, R174, 0x400, R7 ;  /* 0x00000400ae027824 */ /* 0x000fe200078e0207 */
[----:B------:R-:W-:Y:S01]  /*06b0*/  SEL R191, R191, 0x10, !P0 ;  /* 0x00000010bfbf7807 */ /* 0x000fe20004000000 */
[----:B------:R-:W-:Y:S01]  /*06c0*/  IMAD.IADD R193, R6, 0x1, R0 ;  /* 0x0000000106c17824 */ /* 0x000fe200078e0200 */
[----:B------:R-:W-:Y:S01]  /*06d0*/  LOP3.LUT R3, R3, 0x1c0, RZ, 0xc0, !PT ;  /* 0x000001c003037812 */ /* 0x000fe200078ec0ff */
[----:B------:R-:W-:Y:S01]  /*06e0*/  IMAD.SHL.U32 R0, R12, 0x8, RZ ;  /* 0x000000080c007824 */ /* 0x000fe200078e00ff */
[----:B------:R-:W-:Y:S01]  /*06f0*/  LOP3.LUT R5, R10, R14, R9, 0xf6, !PT ;  /* 0x0000000e0a057212 */ /* 0x000fe200078ef609 */
[----:B------:R-:W-:Y:S01]  /*0700*/  IMAD.SHL.U32 R6, R13, 0x40, RZ ;  /* 0x000000400d067824 */ /* 0x000fe200078e00ff */
[----:B------:R-:W-:Y:S01]  /*0710*/  LEA R193, R193, UR4, 0x1 ;  /* 0x00000004c1c17c11 */ /* 0x000fe2000f8e08ff */
[----:B------:R-:W-:Y:S01]  /*0720*/  IMAD.IADD R8, R2, 0x1, R8 ;  /* 0x0000000102087824 */ /* 0x000fe200078e0208 */
[----:B------:R-:W-:Y:S01]  /*0730*/  SHF.R.U32.HI R2, RZ, 0x3, R3 ;  /* 0x00000003ff027819 */ /* 0x000fe20000011603 */
[----:B------:R-:W-:Y:S01]  /*0740*/  IMAD R245, R16, 0x10, R4 ;  /* 0x0000001010f57824 */ /* 0x000fe200078e0204 */
[----:B------:R-:W-:Y:S01]  /*0750*/  LOP3.LUT R7, R3, 0x8, R0, 0xf8, !PT ;  /* 0x0000000803077812 */ /* 0x000fe200078ef800 */
[----:B------:R-:W-:Y:S01]  /*0760*/  IMAD.IADD R194, R193, 0x1, R191 ;  /* 0x00000001c1c27824 */ /* 0x000fe200078e02bf */
[----:B------:R-:W-:Y:S01]  /*0770*/  LOP3.LUT R0, R6, 0xfffffe00, RZ, 0xc0, !PT ;  /* 0xfffffe0006007812 */ /* 0x000fe200078ec0ff */
[----:B------:R-:W-:Y:S01]  /*0780*/  IMAD.U32 R6, RZ, RZ, UR5 ;  /* 0x00000005ff067e24 */ /* 0x000fe2000f8e00ff */
[----:B------:R-:W-:Y:S01]  /*0790*/  LOP3.LUT R3, R2, R11, R3, 0x1e, !PT ;  /* 0x0000000b02037212 */ /* 0x000fe200078e1e03 */
[----:B------:R-:W-:Y:S01]  /*07a0*/  USHF.L.U32 UR5, UR49, 0x7, URZ ;  /* 0x0000000731057899 */ /* 0x000fe2000800063f */
[----:B------:R-:W-:Y:S01]  /*07b0*/  LOP3.LUT R2, R7, R2, RZ, 0x3c, !PT ;  /* 0x0000000207027212 */ /* 0x000fe200078e3cff */
[--C-:B------:R-:W-:Y:S01]  /*07c0*/  IMAD R4, R16, 0x400, R0.reuse ;  /* 0x0000040010047824 */ /* 0x100fe200078e0200 */
[----:B------:R-:W-:Y:S01]  /*07d0*/  LOP3.LUT R181, R3, R0, RZ, 0xfc, !PT ;  /* 0x0000000003b57212 */ /* 0x000fe200078efcff */
[----:B------:R-:W-:Y:S01]  /*07e0*/  IMAD R174, R174, 0x400, R0 ;  /* 0x00000400aeae7824 */ /* 0x000fe200078e0200 */
[----:B------:R-:W-:Y:S01]  /*07f0*/  LEA R248, R8, UR7, 0x1 ;  /* 0x0000000708f87c11 */ /* 0x000fe2000f8e08ff */
[----:B------:R-:W-:Y:S01]  /*0800*/  IMAD.IADD R180, R4, 0x1, R2 ;  /* 0x0000000104b47824 */ /* 0x000fe200078e0202 */
[----:B------:R-:W-:Y:S01]  /*0810*/  LEA R3, R5, UR4, 0x1 ;  /* 0x0000000405037c11 */ /* 0x000fe2000f8e08ff */
[----:B------:R-:W-:-:S02]  /*0820*/  IMAD.IADD R174, R2, 0x1, R174 ;  /* 0x0000000102ae7824 */ /* 0x000fc400078e02ae */
[----:B------:R-:W-:Y:S01]  /*0830*/  IMAD.U32 R0, RZ, RZ, UR5 ;  /* 0x00000005ff007e24 */ /* 0x000fe2000f8e00ff */
[----:B------:R-:W-:Y:S01]  /*0840*/  USHF.R.S32.HI UR5, URZ, 0x1f, UR59 ;  /* 0x0000001f3f057899 */ /* 0x000fe2000801143b */
[----:B------:R-:W-:Y:S01]  /*0850*/  IMAD.U32 R2, RZ, RZ, UR6 ;  /* 0x00000006ff027e24 */ /* 0x000fe2000f8e00ff */
[----:B------:R-:W-:Y:S01]  /*0860*/  UIADD3 UR6, UR4, 0xa000, URZ ;  /* 0x0000a00004067890 */ /* 0x000fe2000fffe03f */
[----:B------:R-:W-:Y:S02]  /*0870*/  IMAD.MOV.U32 R4, RZ, RZ, 0x20 ;  /* 0x00000020ff047424 */ /* 0x000fe400078e00ff */
[----:B------:R-:W-:Y:S02]  /*0880*/  IMAD.MOV.U32 R2, RZ, RZ, 0x40 ;  /* 0x00000040ff027424 */ /* 0x000fe400078e00ff */
[----:B------:R-:W-:Y:S01]  /*0890*/  IMAD.U32 R0, RZ, RZ, UR5 ;  /* 0x00000005ff007e24 */ /* 0x000fe2000f8e00ff */
[----:B------:R-:W-:Y:S01]  /*08a0*/  SEL R177, R4, 0xffffffe0, !P4 ;  /* 0xffffffe004b17807 */ /* 0x000fe20006000000 */
[----:B------:R-:W-:Y:S01]  /*08b0*/  VIADD R249, R248, 0x40 ;  /* 0x00000040f8f97836 */ /* 0x000fe20000000000 */
[----:B------:R-:W-:Y:S01]  /*08c0*/  SEL R2, R2, 0xffffffc0, !P3 ;  /* 0xffffffc002027807 */ /* 0x000fe20005800000 */
[----:B------:R-:W-:Y:S01]  /*08d0*/  @P2 VIADD R249, R248, 0xffffffc0 ;  /* 0xffffffc0f8f92836 */ /* 0x000fe20000000000 */
[----:B------:R-:W-:Y:S01]  /*08e0*/  LEA R0, R182, UR6, 0x1 ;  /* 0x00000006b6007c11 */ /* 0x000fe2000f8e08ff */
[----:B------:R-:W-:Y:S01]  /*08f0*/  VIADD R252, R248, 0x420 ;  /* 0x00000420f8fc7836 */ /* 0x000fe20000000000 */
[----:B------:R-:W-:Y:S01]  /*0900*/  SEL R4, R4, 0xffffffe0, !P1 ;  /* 0xffffffe004047807 */ /* 0x000fe20004800000 */
[----:B------:R-:W-:Y:S01]  /*0910*/  @P1 VIADD R252, R248, 0x3e0 ;  /* 0x000003e0f8fc1836 */ /* 0x000fe20000000000 */
[----:B------:R-:W-:Y:S01]  /*0920*/  LEA R174, R174, UR6, 0x1 ;  /* 0x00000006aeae7c11 */ /* 0x000fe2000f8e08ff */
[----:B------:R-:W-:Y:S01]  /*0930*/  IMAD.IADD R176, R0, 0x1, R2 ;  /* 0x0000000100b07824 */ /* 0x000fe200078e0202 */
[----:B------:R-:W-:Y:S01]  /*0940*/  UIADD3 UR5, UR4, 0x6000, URZ ;  /* 0x0000600004057890 */ /* 0x000fe2000fffe03f */
[----:B------:R-:W-:-:S02]  /*0950*/  IMAD.IADD R192, R193, 0x1, R4 ;  /* 0x00000001c1c07824 */ /* 0x000fc400078e0204 */
[----:B------:R-:W-:Y:S02]  /*0960*/  IMAD.IADD R178, R0, 0x1, R177 ;  /* 0x0000000100b27824 */ /* 0x000fe400078e02b1 */
[----:B------:R-:W-:Y:S02]  /*0970*/  IMAD.IADD R177, R177, 0x1, R176 ;  /* 0x00000001b1b17824 */ /* 0x000fe400078e02b0 */
[C---:B------:R-:W-:Y:S02]  /*0980*/  IMAD.IADD R251, R4.reuse, 0x1, R248 ;  /* 0x0000000104fb7824 */ /* 0x040fe400078e02f8 */
[----:B------:R-:W-:Y:S02]  /*0990*/  IMAD.IADD R191, R191, 0x1, R192 ;  /* 0x00000001bfbf7824 */ /* 0x000fe400078e02c0 */
[----:B------:R-:W-:-:S07]  /*09a0*/  IMAD.IADD R250, R4, 0x1, R249 ;  /* 0x0000000104fa7824 */ /* 0x000fce00078e02f9 */
.L_x_553:
        /* <DEDUP_REMOVED lines=30> */
[----:B--2-4-:R-:W2:Y:S05]  /*0b90*/  @P1 LDG.E R8, desc[UR8][R6.64] ;  /* 0x0000000806081981 */ /* 0x014eaa000c1e1900 */
        /* <DEDUP_REMOVED lines=36> */
.L_x_485:
        /* <DEDUP_REMOVED lines=14> */
[----:B------:R-:W-:Y:S01]  /*0ec0*/  ULDC UR61, c[0x0][0x2d4] ;  /* 0x0000b500003d7ab9 */ /* 0x000fe20000000800 */
[----:B------:R-:W-:Y:S01]  /*0ed0*/  ULDC UR25, c[0x0][0x2dc] ;  /* 0x0000b70000197ab9 */ /* 0x000fe20000000800 */
[----:B------:R-:W-:Y:S01]  /*0ee0*/  UIMAD UR21, UR49, UR13, UR12 ;  /* 0x0000000d311572a4 */ /* 0x000fe2000f8e020c */
[----:B------:R-:W-:-:S02]  /*0ef0*/  ULDC UR46, c[0x0][0x270] ;  /* 0x00009c00002e7ab9 */ /* 0x000fc40000000800 */
[----:B------:R-:W-:Y:S01]  /*0f00*/  @!UP1 ULDC.64 UR12, c[0x0][0x418] ;  /* 0x00010600000c9ab9 */ /* 0x000fe20000000a00 */
[----:B------:R-:W-:Y:S02]  /*0f10*/  USHF.R.S32.HI UR44, URZ, 0x1f, UR61 ;  /* 0x0000001f3f2c7899 */ /* 0x000fe4000801143d */
[----:B------:R-:W-:Y:S02]  /*0f20*/  @!UP1 UIMAD.WIDE.U32 UR40, UR49, UR12, URZ ;  /* 0x0000000c312892a5 */ /* 0x000fe4000f8e003f */
[----:B------:R-:W-:Y:S02]  /*0f30*/  UIMAD UR51, UR59, UR25, URZ ;  /* 0x000000193b3372a4 */ /* 0x000fe4000f8e023f */
[----:B------:R-:W-:Y:S02]  /*0f40*/  USHF.L.U32 UR18, UR49, 0x7, URZ ;  /* 0x0000000731127899 */ /* 0x000fe4000800063f */
[----:B------:R-:W-:Y:S01]  /*0f50*/  USHF.L.U64.HI UR11, UR49, 0x7, UR60 ;  /* 0x00000007310b7899 */ /* 0x000fe2000801023c */
[----:B-1----:R-:W-:Y:S01]  /*0f60*/  IABS R6, R7 ;  /* 0x0000000700067213 */ /* 0x002fe20000000000 */
[----:B------:R-:W-:Y:S01]  /*0f70*/  ULDC.U8 UR22, c[0x0][0x3d8] ;  /* 0x0000f60000167ab9 */ /* 0x000fe20000000000 */
[----:B------:R-:W-:Y:S01]  /*0f80*/  ULDC.64 UR30, c[0x0][0x240] ;  /* 0x00009000001e7ab9 */ /* 0x000fe20000000a00 */
[----:B------:R-:W-:Y:S01]  /*0f90*/  USEL UR39, UR18, URZ, UP2 ;  /* 0x0000003f12277287 */ /* 0x000fe20009000000 */
[----:B------:R-:W1:Y:S01]  /*0fa0*/  I2F.RP R4, R6 ;  /* 0x0000000600047306 */ /* 0x000e620000209400 */
[----:B------:R-:W-:Y:S01]  /*0fb0*/  UISETP.NE.AND UP3, UPT, UR22, URZ, UPT ;  /* 0x0000003f1600728c */ /* 0x000fe2000bf65270 */
[----:B------:R-:W-:Y:S01]  /*0fc0*/  ISETP.NE.AND P3, PT, R7, RZ, PT ;  /* 0x000000ff0700720c */ /* 0x000fe20003f65270 */
[----:B------:R-:W-:-:S02]  /*0fd0*/  UIMAD.WIDE.U32 UR18, UR6, UR30, URZ ;  /* 0x0000001e061272a5 */ /* 0x000fc4000f8e003f */
[----:B--2---:R-:W-:Y:S02]  /*0fe0*/  UIMAD.WIDE.U32 UR28, UR7, UR14, URZ ;  /* 0x0000000e071c72a5 */ /* 0x004fe4000f8e003f */
[----:B------:R-:W-:Y:S02]  /*0ff0*/  USEL UR38, UR11, URZ, UP2 ;  /* 0x0000003f0b267287 */ /* 0x000fe40009000000 */
[----:B------:R-:W-:Y:S02]  /*1000*/  UIMAD UR52, UR7, UR15, UR29 ;  /* 0x0000000f073472a4 */ /* 0x000fe4000f8e021d */
[----:B------:R-:W-:Y:S01]  /*1010*/  @!UP1 UIMAD UR7, UR60, UR12, URZ ;  /* 0x0000000c3c0792a4 */ /* 0x000fe2000f8e023f */
[----:B------:R-:W-:Y:S01]  /*1020*/  @UP1 ULDC.64 UR14, c[0x0][0x420] ;  /* 0x00010800000e1ab9 */ /* 0x000fe20000000a00 */
[----:B------:R-:W-:Y:S01]  /*1030*/  USEL UR58, UR16, UR18, !UP1 ;  /* 0x00000012103a7287 */ /* 0x000fe2000c800000 */
[----:B-1----:R-:W1:Y:S01]  /*1040*/  MUFU.RCP R4, R4 ;  /* 0x0000000400047308 */ /* 0x002e620000001000 */
[----:B------:R-:W-:-:S02]  /*1050*/  @!UP1 UIMAD UR37, UR49, UR13, UR7 ;  /* 0x0000000d312592a4 */ /* 0x000fc4000f8e0207 */
[----:B------:R-:W-:Y:S02]  /*1060*/  UIADD3 UR7, UR27, 0x3f, URZ ;  /* 0x0000003f1b077890 */ /* 0x000fe4000fffe03f */
[----:B------:R-:W-:Y:S02]  /*1070*/  UIMAD.WIDE UR12, UR25, UR46, URZ ;  /* 0x0000002e190c72a5 */ /* 0x000fe4000f8e023f */
[----:B------:R-:W-:Y:S02]  /*1080*/  USHF.R.S32.HI UR20, URZ, 0x1f, UR7 ;  /* 0x0000001f3f147899 */ /* 0x000fe40008011407 */
[----:B------:R-:W-:Y:S02]  /*1090*/  @UP1 UIMAD.WIDE.U32 UR42, UR6, UR14, URZ ;  /* 0x0000000e062a12a5 */ /* 0x000fe4000f8e003f */
[----:B------:R-:W-:Y:S02]  /*10a0*/  ULEA.HI UR25, UR20, UR7, URZ, 0x6 ;  /* 0x0000000714197291 */ /* 0x000fe4000f8f303f */
[----:B------:R-:W-:-:S02]  /*10b0*/  UIMAD UR7, UR44, UR49, URZ ;  /* 0x000000312c0772a4 */ /* 0x000fc4000f8e023f */
[----:B------:R-:W-:Y:S01]  /*10c0*/  @UP1 UIMAD UR53, UR6, UR15, UR43 ;  /* 0x0000000f063512a4 */ /* 0x000fe2000f8e022b */
        /* <DEDUP_REMOVED lines=12> */
[----:B------:R-:W-:Y:S01]  /*1190*/  ULDC UR45, c[0x0][0x2c4] ;  /* 0x0000b100002d7ab9 */ /* 0x000fe20000000800 */
[----:B------:R-:W-:Y:S01]  /*11a0*/  IMAD.MOV.U32 R4, RZ, RZ, RZ ;  /* 0x000000ffff047224 */ /* 0x000fe200078e00ff */
[----:B------:R-:W-:Y:S01]  /*11b0*/  UIADD3 UR48, UR17, UR7, URZ ;  /* 0x0000000711307290 */ /* 0x000fe2000fffe03f */
[----:B------:R-:W-:Y:S01]  /*11c0*/  IMAD R0, R0, R6, RZ ;  /* 0x0000000600007224 */ /* 0x000fe200078e02ff */
[----:B------:R-:W-:-:S02]  /*11d0*/  @UP1 UIADD3 UR48, UR15, UR11, URZ ;  /* 0x0000000b0f301290 */ /* 0x000fc4000fffe03f */
[----:B------:R-:W-:Y:S01]  /*11e0*/  @UP3 UIMAD UR7, UR49, UR45, URZ ;  /* 0x0000002d310732a4 */ /* 0x000fe2000f8e023f */
[----:B------:R-:W-:Y:S01]  /*11f0*/  IMAD.HI.U32 R0, R5, R0, R4 ;  /* 0x0000000005007227 */ /* 0x000fe200078e0004 */
[----:B------:R-:W-:Y:S02]  /*1200*/  ULOP3.LUT UR11, UR25, 0xffffffc0, URZ, 0xc0, !UPT ;  /* 0xffffffc0190b7892 */ /* 0x000fe4000f8ec03f */
[----:B------:R-:W-:Y:S02]  /*1210*/  UISETP.NE.AND UP0, UPT, UR36, -0x1, UPT ;  /* 0xffffffff2400788c */ /* 0x000fe4000bf05270 */
[----:B------:R-:W-:Y:S01]  /*1220*/  UIMAD UR32, UR6, UR31, URZ ;  /* 0x0000001f062072a4 */ /* 0x000fe2000f8e023f */
[----:B------:R-:W-:Y:S01]  /*1230*/  IMAD.HI.U32 R0, R0, R2, RZ ;  /* 0x0000000200007227 */ /* 0x000fe200078e00ff */
[----:B------:R-:W-:Y:S02]  /*1240*/  @UP3 USEL UR15, UR7, UR6, !UP1 ;  /* 0x00000006070f3287 */ /* 0x000fe4000c800000 */
[----:B------:R-:W-:-:S02]  /*1250*/  UIADD3 UR7, UR11, -0x40, URZ ;  /* 0xffffffc00b077890 */ /* 0x000fc4000fffe03f */
[----:B------:R-:W-:Y:S01]  /*1260*/  IADD3 R4, -R0, RZ, RZ ;  /* 0x000000ff00047210 */ /* 0x000fe20007ffe1ff */
[----:B------:R-:W-:Y:S02]  /*1270*/  USEL UR57, UR16, UR14, !UP1 ;  /* 0x0000000e10397287 */ /* 0x000fe4000c800000 */
[----:B------:R-:W-:Y:S02]  /*1280*/  @UP1 UIADD3 UR50, UR19, UR32, URZ ;  /* 0x0000002013321290 */ /* 0x000fe4000fffe03f */
[C---:B------:R-:W-:Y:S01]  /*1290*/  IMAD R2, R6.reuse, R4, R2 ;  /* 0x0000000406027224 */ /* 0x040fe200078e0202 */
[----:B------:R-:W-:Y:S01]  /*12a0*/  @!UP3 UIMAD UR14, UR49, UR46, UR59 ;  /* 0x0000002e310eb2a4 */ /* 0x000fe2000f8e023b */
[----:B------:R-:W-:Y:S01]  /*12b0*/  @UP3 ULDC UR18, c[0x0][0x2e4] ;  /* 0x0000b90000123ab9 */ /* 0x000fe20000000800 */
[----:B------:R-:W-:Y:S02]  /*12c0*/  USHF.R.S32.HI UR19, URZ, 0x1f, UR7 ;  /* 0x0000001f3f137899 */ /* 0x000fe40008011407 */
[----:B------:R-:W-:Y:S01]  /*12d0*/  ISETP.GT.U32.AND P1, PT, R6, R2, PT ;  /* 0x000000020600720c */ /* 0x000fe20003f24070 */
[----:B------:R-:W-:-:S02]  /*12e0*/  UIADD3 UR11, UP2, UR7, UR39, URZ ;  /* 0x00000027070b7290 */ /* 0x000fc4000ff5e03f */
[----:B------:R-:W-:Y:S02]  /*12f0*/  @UP3 UIMAD UR47, UR59, UR18, UR15 ;  /* 0x000000123b2f32a4 */ /* 0x000fe4000f8e020f */
[----:B------:R-:W-:Y:S01]  /*1300*/  @!UP3 UIMAD UR47, UR14, UR45, URZ ;  /* 0x0000002d0e2fb2a4 */ /* 0x000fe2000f8e023f */
[----:B------:R-:W-:Y:S01]  /*1310*/  ULDC.U8 UR23, c[0x0][0x480] ;  /* 0x0001200000177ab9 */ /* 0x000fe20000000000 */
[----:B------:R-:W-:Y:S02]  /*1320*/  UIADD3.X UR14, UR19, UR38, URZ, UP2, !UPT ;  /* 0x00000026130e7290 */ /* 0x000fe400097fe43f */
[----:B------:R-:W-:Y:S02]  /*1330*/  UIMAD UR13, UR13, UR11, URZ ;  /* 0x0000000b0d0d72a4 */ /* 0x000fe4000f8e023f */
[----:B------:R-:W-:Y:S02]  /*1340*/  @UP0 UIADD3 UR24, UR33, UR36, URZ ;  /* 0x0000002421180290 */ /* 0x000fe4000fffe03f */
[----:B------:R-:W-:Y:S01]  /*1350*/  @!P1 IMAD.IADD R2, R2, 0x1, -R6 ;  /* 0x0000000102029824 */ /* 0x000fe200078e0a06 */
[----:B------:R-:W-:Y:S01]  /*1360*/  @UP0 UIADD3 UR29, UR33, UR36, URZ ;  /* 0x00000024211d0290 */ /* 0x000fe2000fffe03f */
[----:B------:R-:W-:Y:S01]  /*1370*/  @!P1 VIADD R0, R0, 0x1 ;  /* 0x0000000100009836 */ /* 0x000fe20000000000 */
[----:B------:R-:W-:Y:S01]  /*1380*/  PLOP3.LUT P1, PT, PT, PT, UP0, 0x80, 0x0 ;  /* 0x000000000000781c */ /* 0x000fe20003f2f008 */
[----:B------:R-:W-:Y:S01]  /*1390*/  UISETP.NE.AND UP4, UPT, UR23, URZ, UPT ;  /* 0x0000003f1700728c */ /* 0x000fe2000bf85270 */
[----:B------:R-:W-:Y:S01]  /*13a0*/  ISETP.GE.U32.AND P0, PT, R2, R6, PT ;  /* 0x000000060200720c */ /* 0x000fe20003f06070 */
[----:B------:R-:W-:Y:S01]  /*13b0*/  @UP0 ULDC.64 UR20, c[0x0][0x250] ;  /* 0x0000940000140ab9 */ /* 0x000fe20000000a00 */
[----:B------:R-:W-:Y:S01]  /*13c0*/  LOP3.LUT R2, R7, UR59, RZ, 0x3c, !PT ;  /* 0x0000003b07027c12 */ /* 0x000fe2000f8e3cff */
[----:B------:R-:W-:Y:S01]  /*13d0*/  @UP0 ULDC.64 UR22, c[0x0][0x248] ;  /* 0x0000920000160ab9 */ /* 0x000fe20000000a00 */
[----:B------:R-:W-:-:S02]  /*13e0*/  UIMAD.WIDE.U32 UR38, UR12, UR11, URZ ;  /* 0x0000000b0c2672a5 */ /* 0x000fc4000f8e003f */
[----:B------:R-:W-:Y:S01]  /*13f0*/  ISETP.GE.AND P2, PT, R2, RZ, PT ;  /* 0x000000ff0200720c */ /* 0x000fe20003f46270 */
[----:B------:R-:W-:Y:S02]  /*1400*/  UIMAD UR11, UR12, UR14, UR13 ;  /* 0x0000000e0c0b72a4 */ /* 0x000fe4000f8e020d */
[----:B------:R-:W-:Y:S02]  /*1410*/  @UP0 UIMAD.WIDE.U32 UR16, UR24, UR22, URZ ;  /* 0x00000016181002a5 */ /* 0x000fe4000f8e003f */
[----:B------:R-:W-:Y:S02]  /*1420*/  @UP0 UIMAD.WIDE.U32 UR12, UR29, UR20, URZ ;  /* 0x000000141d0c02a5 */ /* 0x000fe4000f8e003f */
[----:B------:R-:W-:Y:S01]  /*1430*/  @P0 IADD3 R0, R0, 0x1, RZ ;  /* 0x0000000100000810 */ /* 0x000fe20007ffe0ff */
[----:B------:R-:W-:Y:S01]  /*1440*/  @UP0 UIMAD UR15, UR24, UR23, URZ ;  /* 0x00000017180f02a4 */ /* 0x000fe2000f8e023f */
[----:B------:R-:W-:Y:S01]  /*1450*/  PLOP3.LUT P0, PT, PT, PT, UP3, 0x80, 0x0 ;  /* 0x000000000000781c */ /* 0x000fe20003f0f038 */
[----:B------:R-:W-:-:S02]  /*1460*/  @UP0 UIMAD UR14, UR29, UR21, URZ ;  /* 0x000000151d0e02a4 */ /* 0x000fc4000f8e023f */
[----:B------:R-:W-:Y:S01]  /*1470*/  IMAD.MOV.U32 R11, RZ, RZ, R0 ;  /* 0x000000ffff0b7224 */ /* 0x000fe200078e0000 */
[----:B------:R-:W-:Y:S02]  /*1480*/  USEL UR54, UR52, URZ, UP4 ;  /* 0x0000003f34367287 */ /* 0x000fe4000a000000 */
[----:B------:R-:W-:Y:S02]  /*1490*/  USHF.R.S32.HI UR35, URZ, 0x1f, UR34 ;  /* 0x0000001f3f237899 */ /* 0x000fe40008011422 */
[----:B------:R-:W-:Y:S01]  /*14a0*/  @!UP1 UIADD3 UR53, UR41, UR37, URZ ;  /* 0x0000002529359290 */ /* 0x000fe2000fffe03f */
[----:B------:R-:W-:Y:S01]  /*14b0*/  @!P2 IADD3 R11, -R11, RZ, RZ ;  /* 0x000000ff0b0ba210 */ /* 0x000fe20007ffe1ff */
[----:B------:R-:W-:Y:S01]  /*14c0*/  USHF.R.S32.HI UR56, URZ, 0x1f, UR51 ;  /* 0x0000001f3f387899 */ /* 0x000fe20008011433 */
[----:B------:R-:W-:Y:S01]  /*14d0*/  @!P3 LOP3.LUT R11, RZ, R7, RZ, 0x33, !PT ;  /* 0x00000007ff0bb212 */ /* 0x000fe200078e33ff */
        /* <DEDUP_REMOVED lines=20> */
.L_x_487:
        /* <DEDUP_REMOVED lines=13> */
.L_x_488:
        /* <DEDUP_REMOVED lines=11> */
.L_x_489:
[----:B------:R-:W-:Y:S02]  /*17a0*/  ULDC UR6, c[0x0][0x270] ;  /* 0x00009c0000067ab9 */ /* 0x000fe40000000800 */
[----:B------:R-:W-:-:S04]  /*17b0*/  UIMAD UR6, UR49, UR6, UR59 ;  /* 0x00000006310672a4 */ /* 0x000fc8000f8e023b */
[----:B------:R-:W-:-:S12]  /*17c0*/  UIMAD UR6, UR6, UR61, URZ ;  /* 0x0000003d060672a4 */ /* 0x000fd8000f8e023f */
.L_x_490:
[----:B------:R-:W1:Y:S01]  /*17d0*/  S2R R20, SR_TID.X ;  /* 0x0000000000147919 */ /* 0x000e620000002100 */
[----:B------:R-:W2:Y:S01]  /*17e0*/  LDC.64 R12, c[0x0][0x420] ;  /* 0x00010800ff0c7b82 */ /* 0x000ea20000000a00 */
[----:B------:R-:W-:Y:S01]  /*17f0*/  ULDC UR13, c[0x0][0x270] ;  /* 0x00009c00000d7ab9 */ /* 0x000fe20000000800 */
[----:B------:R-:W-:Y:S01]  /*1800*/  ULDC UR12, c[0x0][0x2dc] ;  /* 0x0000b700000c7ab9 */ /* 0x000fe20000000800 */
[----:B------:R-:W-:Y:S01]  /*1810*/  UIADD3 UR37, UR7, UR6, URZ ;  /* 0x0000000607257290 */ /* 0x000fe2000fffe03f */
[----:B------:R-:W-:Y:S01]  /*1820*/  IADD3 R4, P0, R186, UR11, RZ ;  /* 0x0000000bba047c10 */ /* 0x000fe2000ff1e0ff */
[----:B------:R-:W-:Y:S01]  /*1830*/  UIMAD UR28, UR12, UR13, URZ ;  /* 0x0000000d0c1c72a4 */ /* 0x000fe2000f8e023f */
[--C-:B------:R-:W-:Y:S01]  /*1840*/  SHF.R.S32.HI R247, RZ, 0x1f, R186.reuse ;  /* 0x0000001ffff77819 */ /* 0x100fe200000114ba */
[----:B------:R-:W-:Y:S01]  /*1850*/  UIADD3 UR6, -UR10, UR27, UR34 ;  /* 0x0000001b0a067290 */ /* 0x000fe2000fffe122 */
[----:B------:R-:W-:Y:S01]  /*1860*/  IMAD.MOV.U32 R246, RZ, RZ, R186 ;  /* 0x000000fffff67224 */ /* 0x000fe200078e00ba */
[----:B------:R-:W-:Y:S01]  /*1870*/  USHF.L.U32 UR18, UR28, 0x6, URZ ;  /* 0x000000061c127899 */ /* 0x000fe2000800063f */
[----:B------:R-:W-:Y:S01]  /*1880*/  BSSY B1, `(.L_x_486) ;  /* 0x000076f000017945 */ /* 0x000fe20003800000 */
[----:B------:R-:W-:Y:S01]  /*1890*/  ULDC UR12, c[0x0][0x398] ;  /* 0x0000e600000c7ab9 */ /* 0x000fe20000000800 */
[----:B------:R-:W-:Y:S01]  /*18a0*/  ULDC.64 UR24, c[0x0][0x400] ;  /* 0x0001000000187ab9 */ /* 0x000fe20000000a00 */
[----:B------:R-:W-:-:S02]  /*18b0*/  UIADD3 UR6, UR6, -UR12, URZ ;  /* 0x8000000c06067290 */ /* 0x000fc4000fffe03f */
[----:B------:R-:W-:Y:S02]  /*18c0*/  USHF.R.S32.HI UR11, URZ, 0x1f, UR18 ;  /* 0x0000001f3f0b7899 */ /* 0x000fe40008011412 */
[----:B------:R-:W-:Y:S02]  /*18d0*/  UIADD3 UR12, UP2, UP1, UR38, UR18, UR51 ;  /* 0x00000012260c7290 */ /* 0x000fe4000f95e033 */
[----:B------:R-:W-:Y:S02]  /*18e0*/  USHF.R.S32.HI UR40, URZ, 0x1f, UR59 ;  /* 0x0000001f3f287899 */ /* 0x000fe4000801143b */
[----:B------:R-:W-:Y:S02]  /*18f0*/  UIADD3.X UR11, UR52, UR11, UR56, UP2, UP1 ;  /* 0x0000000b340b7290 */ /* 0x000fe400097e2438 */
[----:B------:R-:W-:Y:S01]  /*1900*/  UIADD3 UR12, UP2, UP1, UR55, UR12, UR57 ;  /* 0x0000000c370c7290 */ /* 0x000fe2000f95e039 */
[----:B--2---:R-:W-:Y:S01]  /*1910*/  IMAD R9, R12, UR19, RZ ;  /* 0x000000130c097c24 */ /* 0x004fe2000f8e02ff */
[----:B------:R-:W-:Y:S01]  /*1920*/  ULDC.64 UR16, c[0x0][0x258] ;  /* 0x0000960000107ab9 */ /* 0x000fe20000000a00 */
[----:B------:R-:W-:Y:S01]  /*1930*/  ULDC.64 UR14, c[0x0][0x428] ;  /* 0x00010a00000e7ab9 */ /* 0x000fe20000000a00 */
[----:B------:R-:W-:Y:S01]  /*1940*/  UIADD3.X UR11, UR54, UR11, UR48, UP2, UP1 ;  /* 0x0000000b360b7290 */ /* 0x000fe200097e2430 */
[----:B------:R-:W-:Y:S01]  /*1950*/  IMAD R9, R13, UR7, R9 ;  /* 0x000000070d097c24 */ /* 0x000fe2000f8e0209 */
[----:B------:R-:W-:Y:S01]  /*1960*/  UIMAD UR13, UR40, UR14, URZ ;  /* 0x0000000e280d72a4 */ /* 0x000fe2000f8e023f */
[----:B-1----:R-:W-:Y:S01]  /*1970*/  SHF.R.S32.HI R21, RZ, 0x1f, R20 ;  /* 0x0000001fff157819 */ /* 0x002fe20000011414 */
[----:B------:R-:W-:-:S02]  /*1980*/  ULDC.64 UR38, c[0x0][0x2b0] ;  /* 0x0000ac0000267ab9 */ /* 0x000fc40000000a00 */
[----:B------:R-:W-:Y:S01]  /*1990*/  UIMAD UR15, UR59, UR15, UR13 ;  /* 0x0000000f3b0f72a4 */ /* 0x000fe2000f8e020d */
[CC--:B------:R-:W-:Y:S02]  /*19a0*/  LEA.HI R8, R21.reuse, R20.reuse, RZ, 0x5 ;  /* 0x0000001415087211 */ /* 0x0c0fe400078f28ff */
[----:B------:R-:W-:Y:S02]  /*19b0*/  LEA.HI R0, R21, R20, RZ, 0x3 ;  /* 0x0000001415007211 */ /* 0x000fe400078f18ff */
[----:B------:R-:W-:Y:S02]  /*19c0*/  LOP3.LUT R2, R8, 0xffffffe0, RZ, 0xc0, !PT ;  /* 0xffffffe008027812 */ /* 0x000fe400078ec0ff */
[----:B------:R-:W-:Y:S02]  /*19d0*/  SHF.R.S32.HI R0, RZ, 0x3, R0 ;  /* 0x00000003ff007819 */ /* 0x000fe40000011400 */
[----:B------:R-:W-:Y:S01]  /*19e0*/  SHF.R.S32.HI R8, RZ, 0x5, R8 ;  /* 0x00000005ff087819 */ /* 0x000fe20000011408 */
[----:B------:R-:W-:Y:S01]  /*19f0*/  IMAD.IADD R5, R20, 0x1, -R2 ;  /* 0x0000000114057824 */ /* 0x000fe200078e0a02 */
[----:B------:R-:W-:-:S02]  /*1a00*/  SHF.R.S32.HI R19, RZ, 0x1f, R0 ;  /* 0x0000001fff137819 */ /* 0x000fc40000011400 */
[----:B------:R-:W-:Y:S01]  /*1a10*/  IADD3 R2, P2, R0, UR7, RZ ;  /* 0x0000000700027c10 */ /* 0x000fe2000ff5e0ff */
[----:B------:R-:W-:Y:S01]  /*1a20*/  IMAD R8, R8, UR28, R5 ;  /* 0x0000001c08087c24 */ /* 0x000fe2000f8e0205 */
[----:B------:R-:W-:Y:S02]  /*1a30*/  IADD3.X R5, R247, UR53, RZ, P0, !PT ;  /* 0x00000035f7057c10 */ /* 0x000fe400087fe4ff */
[----:B------:R-:W-:Y:S01]  /*1a40*/  IADD3.X R6, R19, UR19, RZ, P2, !PT ;  /* 0x0000001313067c10 */ /* 0x000fe200097fe4ff */
[----:B------:R-:W-:Y:S01]  /*1a50*/  USHF.R.S32.HI UR19, URZ, 0x1f, UR6 ;  /* 0x0000001f3f137899 */ /* 0x000fe20008011406 */
[----:B------:R-:W-:-:S03]  /*1a60*/  IMAD.WIDE.U32 R4, R12, UR7, R4 ;  /* 0x000000070c047c25 */ /* 0x000fc6000f8e0004 */
[----:B------:R-:W-:Y:S01]  /*1a70*/  ULEA.HI UR19, UR19, UR6, URZ, 0x6 ;  /* 0x0000000613137291 */ /* 0x000fe2000f8f303f */
[----:B------:R-:W-:-:S03]  /*1a80*/  IMAD R6, R6, UR30, RZ ;  /* 0x0000001e06067c24 */ /* 0x000fc6000f8e02ff */
[----:B------:R-:W-:Y:S01]  /*1a90*/  USHF.R.S32.HI UR19, URZ, 0x6, UR19 ;  /* 0x000000063f137899 */ /* 0x000fe20008011413 */
[----:B------:R-:W-:Y:S02]  /*1aa0*/  IMAD.IADD R5, R5, 0x1, R9 ;  /* 0x0000000105057824 */ /* 0x000fe400078e0209 */
[C---:B------:R-:W-:Y:S01]  /*1ab0*/  IMAD R10, R2.reuse, UR31, R6 ;  /* 0x0000001f020a7c24 */ /* 0x040fe2000f8e0206 */
[----:B------:R-:W-:Y:S01]  /*1ac0*/  UISETP.LT.AND UP1, UPT, URZ, UR19, UPT ;  /* 0x000000133f00728c */ /* 0x000fe2000bf21270 */
[----:B------:R-:W-:Y:S01]  /*1ad0*/  IMAD.WIDE.U32 R6, R2, UR30, R246 ;  /* 0x0000001e02067c25 */ /* 0x000fe2000f8e00f6 */
[C---:B------:R-:W-:Y:S01]  /*1ae0*/  IADD3 R2, P0, R8.reuse, UR12, RZ ;  /* 0x0000000c08027c10 */ /* 0x040fe2000ff1e0ff */
[----:B------:R-:W-:Y:S02]  /*1af0*/  UIMAD UR12, UR40, UR16, URZ ;  /* 0x00000010280c72a4 */ /* 0x000fe4000f8e023f */
[----:B------:R-:W-:Y:S01]  /*1b00*/  USEL UR19, URZ, UR19, !UP1 ;  /* 0x000000133f137287 */ /* 0x000fe2000c800000 */
[----:B------:R-:W-:Y:S01]  /*1b10*/  LEA.HI.X.SX32 R8, R8, UR11, 0x1, P0 ;  /* 0x0000000b08087c11 */ /* 0x000fe200080f0eff */
[----:B------:R-:W-:Y:S01]  /*1b20*/  UIMAD UR17, UR59, UR17, UR12 ;  /* 0x000000113b1172a4 */ /* 0x000fe2000f8e020c */
[----:B------:R-:W-:Y:S01]  /*1b30*/  IADD3 R6, P2, R6, UR58, RZ ;  /* 0x0000003a06067c10 */ /* 0x000fe2000ff5e0ff */
[----:B------:R-:W-:Y:S01]  /*1b40*/  UIADD3 UR12, UR7, UR47, URZ ;  /* 0x0000002f070c7290 */ /* 0x000fe2000fffe03f */
[C---:B------:R-:W-:Y:S01]  /*1b50*/  LEA R223, P0, R2.reuse, UR24, 0x2 ;  /* 0x0000001802df7c11 */ /* 0x040fe2000f8010ff */
[----:B------:R-:W-:Y:S01]  /*1b60*/  UISETP.GT.AND UP1, UPT, UR45, UR19, UPT ;  /* 0x000000132d00728c */ /* 0x000fe2000bf24270 */
[----:B------:R-:W-:Y:S01]  /*1b70*/  IADD3.X R7, R7, UR50, R10, P2, !PT ;  /* 0x0000003207077c10 */ /* 0x000fe200097fe40a */
[----:B------:R-:W-:Y:S01]  /*1b80*/  ULDC.64 UR6, c[0x0][0x210] ;  /* 0x0000840000067ab9 */ /* 0x000fe20000000a00 */
[----:B------:R-:W-:Y:S01]  /*1b90*/  LEA.HI.X R222, R2, UR25, R8, 0x2, P0 ;  /* 0x0000001902de7c11 */ /* 0x000fe200080f1408 */
[----:B------:R-:W-:Y:S01]  /*1ba0*/  IMAD.U32 R8, RZ, RZ, UR16 ;  /* 0x00000010ff087e24 */ /* 0x000fe2000f8e00ff */
[----:B------:R-:W-:Y:S01]  /*1bb0*/  ULDC.64 UR24, c[0x0][0x478] ;  /* 0x00011e0000187ab9 */ /* 0x000fe20000000a00 */
[----:B------:R-:W-:Y:S01]  /*1bc0*/  IMAD.U32 R2, RZ, RZ, UR14 ;  /* 0x0000000eff027e24 */ /* 0x000fe2000f8e00ff */
[----:B------:R-:W-:Y:S01]  /*1bd0*/  UIMAD.WIDE UR12, UR12, 0x4, UR38 ;  /* 0x000000040c0c78a5 */ /* 0x000fe2000f8e0226 */
[----:B------:R-:W-:-:S04]  /*1be0*/  IMAD.WIDE.U32 R6, R8, UR59, R6 ;  /* 0x0000003b08067c25 */ /* 0x000fc8000f8e0006 */
[----:B------:R-:W-:Y:S01]  /*1bf0*/  IMAD.WIDE.U32 R4, R2, UR59, R4 ;  /* 0x0000003b02047c25 */ /* 0x000fe2000f8e0004 */
[----:B------:R-:W-:-:S03]  /*1c00*/  LEA R198, P0, R6, UR6, 0x1 ;  /* 0x0000000606c67c11 */ /* 0x000fc6000f8008ff */
[----:B------:R-:W-:Y:S01]  /*1c10*/  VIADD R7, R7, UR17 ;  /* 0x0000001107077c36 */ /* 0x000fe20008000000 */
[----:B------:R-:W-:Y:S01]  /*1c20*/  UIMAD.WIDE UR16, UR37, 0x4, UR24 ;  /* 0x00000004251078a5 */ /* 0x000fe2000f8e0218 */
[----:B------:R-:W-:Y:S01]  /*1c30*/  VIADD R5, R5, UR15 ;  /* 0x0000000f05057c36 */ /* 0x000fe20008000000 */
[----:B------:R-:W-:Y:S01]  /*1c40*/  ULDC.64 UR14, c[0x0][0x3e0] ;  /* 0x0000f800000e7ab9 */ /* 0x000fe20000000a00 */
[-C--:B------:R-:W-:Y:S01]  /*1c50*/  IMAD R2, R19, R12.reuse, RZ ;  /* 0x0000000c13027224 */ /* 0x080fe200078e02ff */
[----:B------:R-:W-:Y:S01]  /*1c60*/  LEA.HI.X R199, R6, UR7, R7, 0x1, P0 ;  /* 0x0000000706c77c11 */ /* 0x000fe200080f0c07 */
[C---:B------:R-:W-:Y:S01]  /*1c70*/  IMAD.WIDE.U32 R4, R0.reuse, R12, R4 ;  /* 0x0000000c00047225 */ /* 0x040fe200078e0004 */
[----:B------:R-:W-:Y:S01]  /*1c80*/  PLOP3.LUT P0, PT, PT, PT, UP1, 0x80, 0x0 ;  /* 0x000000000000781c */ /* 0x000fe20003f0f018 */
[----:B------:R-:W-:Y:S02]  /*1c90*/  UIADD3 UR7, UR45, -0x1, URZ ;  /* 0xffffffff2d077890 */ /* 0x000fe4000fffe03f */
[----:B------:R-:W-:Y:S01]  /*1ca0*/  IMAD R2, R0, R13, R2 ;  /* 0x0000000d00027224 */ /* 0x000fe200078e0202 */
[----:B------:R-:W-:Y:S01]  /*1cb0*/  LEA R196, P2, R4, UR14, 0x1 ;  /* 0x0000000e04c47c11 */ /* 0x000fe2000f8408ff */
[----:B------:R-:W-:-:S02]  /*1cc0*/  UMOV UR14, UR12 ;  /* 0x0000000c000e7c82 */ /* 0x000fc40008000000 */
[----:B------:R-:W-:-:S05]  /*1cd0*/  IMAD.IADD R2, R5, 0x1, R2 ;  /* 0x0000000105027824 */ /* 0x000fca00078e0202 */
[----:B------:R-:W-:Y:S01]  /*1ce0*/  LEA.HI.X R197, R4, UR15, R2, 0x1, P2 ;  /* 0x0000000f04c57c11 */ /* 0x000fe200090f0c02 */
[----:B------:R-:W-:Y:S01]  /*1cf0*/  UMOV UR15, UR17 ;  /* 0x00000011000f7c82 */ /* 0x000fe20008000000 */
        /* <DEDUP_REMOVED lines=20> */
.L_x_492:
        /* <DEDUP_REMOVED lines=20> */
.L_x_493:
        /* <DEDUP_REMOVED lines=35> */
.L_x_495:
[----:B------:R-:W-:Y:S05]  /*21b0*/  BSYNC B0 ;  /* 0x0000000000007941 */ /* 0x000fea0003800000 */
.L_x_494:
        /* <DEDUP_REMOVED lines=14> */
.L_x_497:
[----:B------:R-:W-:Y:S05]  /*22a0*/  BSYNC B0 ;  /* 0x0000000000007941 */ /* 0x000fea0003800000 */
.L_x_496:
        /* <DEDUP_REMOVED lines=14> */
.L_x_499:
[----:B------:R-:W-:Y:S05]  /*2390*/  BSYNC B0 ;  /* 0x0000000000007941 */ /* 0x000fea0003800000 */
.L_x_498:
        /* <DEDUP_REMOVED lines=14> */
.L_x_501:
[----:B------:R-:W-:Y:S05]  /*2480*/  BSYNC B0 ;  /* 0x0000000000007941 */ /* 0x000fea0003800000 */
.L_x_500:
        /* <DEDUP_REMOVED lines=26> */
.L_x_503:
[----:B------:R-:W-:Y:S05]  /*2630*/  BSYNC B0 ;  /* 0x0000000000007941 */ /* 0x000fea0003800000 */
.L_x_502:
[----:B------:R-:W-:Y:S04]  /*2640*/  BSSY B0, `(.L_x_504) ;  /* 0x000000e000007945 */ /* 0x000fe80003800000 */
[----:B------:R-:W-:Y:S05]  /*2650*/  @P2 BRA `(.L_x_505) ;  /* 0x0000000000302947 */ /* 0x000fea0003800000 */
[----:B------:R-:W-:Y:S01]  /*2660*/  IADD3 R2, P2, R0, 0x20, RZ ;  /* 0x0000002000027810 */ /* 0x000fe20007f5e0ff */
[----:B------:R-:W-:Y:S01]  /*2670*/  ULDC.64 UR10, c[0x0][0x3f8] ;  /* 0x0000fe00000a7ab9 */ /* 0x000fe20000000a00 */
[----:B------:R-:W-:-:S03]  /*2680*/  MOV R7, R10 ;  /* 0x0000000a00077202 */ /* 0x000fc60000000f00 */
[----:B------:R-:W-:-:S04]  /*2690*/  IMAD.X R6, RZ, RZ, R19, P2 ;  /* 0x000000ffff067224 */ /* 0x000fc800010e0613 */
[----:B-1234-:R-:W-:Y:S02]  /*26a0*/  IMAD R8, R6, UR6, RZ ;  /* 0x0000000606087c24 */ /* 0x01efe4000f8e02ff */
[----:B------:R-:W-:-:S04]  /*26b0*/  IMAD.MOV.U32 R6, RZ, RZ, R4 ;  /* 0x000000ffff067224 */ /* 0x000fc800078e0004 */
[----:B------:R-:W-:-:S04]  /*26c0*/  IMAD.WIDE.U32 R6, R2, UR6, R6 ;  /* 0x0000000602067c25 */ /* 0x000fc8000f8e0006 */
[----:B------:R-:W-:Y:S01]  /*26d0*/  IMAD R2, R2, UR7, R8 ;  /* 0x0000000702027c24 */ /* 0x000fe2000f8e0208 */
[----:B------:R-:W-:-:S04]  /*26e0*/  LEA R8, P2, R6, UR10, 0x1 ;  /* 0x0000000a06087c11 */ /* 0x000fc8000f8408ff */
[----:B------:R-:W-:-:S04]  /*26f0*/  IADD3 R2, R7, R2, RZ ;  /* 0x0000000207027210 */ /* 0x000fc80007ffe0ff */
[----:B------:R-:W-:-:S05]  /*2700*/  LEA.HI.X R9, R6, UR11, R2, 0x1, P2 ;  /* 0x0000000b06097c11 */ /* 0x000fca00090f0c02 */
[----:B------:R1:W-:Y:S02]  /*2710*/  STG.E.128 desc[UR8][R8.64], RZ ;  /* 0x000000ff08007986 */ /* 0x0003e4000c101d08 */
.L_x_505:
[----:B------:R-:W-:Y:S05]  /*2720*/  BSYNC B0 ;  /* 0x0000000000007941 */ /* 0x000fea0003800000 */
.L_x_504:
        /* <DEDUP_REMOVED lines=14> */
.L_x_507:
[----:B------:R-:W-:Y:S05]  /*2810*/  BSYNC B0 ;  /* 0x0000000000007941 */ /* 0x000fea0003800000 */
.L_x_506:
        /* <DEDUP_REMOVED lines=14> */
.L_x_491:
[----:B------:R-:W-:Y:S01]  /*2900*/  PLOP3.LUT P4, PT, PT, PT, UP4, 0x80, 0x0 ;  /* 0x000000000000781c */ /* 0x000fe20003f8f048 */
[----:B------:R-:W-:Y:S01]  /*2910*/  UIMAD UR6, UR35, UR20, URZ ;  /* 0x00000014230672a4 */ /* 0x000fe2000f8e023f */
[----:B------:R-:W-:Y:S01]  /*2920*/  IMAD.U32 R4, RZ, RZ, UR20 ;  /* 0x00000014ff047e24 */ /* 0x000fe2000f8e00ff */
[----:B------:R-:W-:Y:S01]  /*2930*/  UIMAD UR11, UR26, -0x80, UR10 ;  /* 0xffffff801a0b78a4 */ /* 0x000fe2000f8e020a */
[----:B------:R-:W-:Y:S01]  /*2940*/  VIADD R6, R0, 0x60 ;  /* 0x0000006000067836 */ /* 0x000fe20000000000 */
[----:B------:R-:W-:Y:S01]  /*2950*/  UIMAD UR6, UR34, UR21, UR6 ;  /* 0x00000015220672a4 */ /* 0x000fe2000f8e0206 */
[----:B------:R-:W-:Y:S01]  /*2960*/  IMAD.WIDE.U32 R4, R4, UR34, R246 ;  /* 0x0000002204047c25 */ /* 0x000fe2000f8e00f6 */
[----:B------:R-:W-:Y:S01]  /*2970*/  ULDC.64 UR24, c[0x0][0x268] ;  /* 0x00009a0000187ab9 */ /* 0x000fe20000000a00 */
[----:B------:R-:W-:-:S05]  /*2980*/  ULEA.HI UR12, UR7, UR7, URZ, 0x1 ;  /* 0x00000007070c7291 */ /* 0x000fca000f8f083f */
[----:B------:R-:W-:Y:S01]  /*2990*/  @P4 BAR.SYNC.DEFER_BLOCKING 0x0 ;  /* 0x0000000000004b1d */ /* 0x000fe20000010000 */
[----:B------:R-:W-:Y:S01]  /*29a0*/  IMAD.U32 R2, RZ, RZ, UR6 ;  /* 0x00000006ff027e24 */ /* 0x000fe2000f8e00ff */
[----:B------:R-:W-:Y:S01]  /*29b0*/  IADD3 R4, P0, R4, UR44, RZ ;  /* 0x0000002c04047c10 */ /* 0x000fe2000ff1e0ff */
[----:B------:R-:W-:Y:S01]  /*29c0*/  ULOP3.LUT UR12, UR12, 0xfffffffe, URZ, 0xc0, !UPT ;  /* 0xfffffffe0c0c7892 */ /* 0x000fe2000f8ec03f */
[----:B------:R-:W-:Y:S01]  /*29d0*/  ISETP.GE.AND P1, PT, R6, UR11, PT ;  /* 0x0000000b06007c0c */ /* 0x000fe2000bf26270 */
[----:B------:R-:W-:Y:S01]  /*29e0*/  UIMAD UR6, UR7, -0x40, UR27 ;  /* 0xffffffc0070678a4 */ /* 0x000fe2000f8e021b */
[----:B------:R-:W-:Y:S01]  /*29f0*/  IADD3.X R5, R5, UR46, R2, P0, !PT ;  /* 0x0000002e05057c10 */ /* 0x000fe200087fe402 */
[----:B------:R-:W-:Y:S01]  /*2a00*/  IMAD R2, R15, UR24, RZ ;  /* 0x000000180f027c24 */ /* 0x000fe2000f8e02ff */
[C---:B------:R-:W-:Y:S01]  /*2a10*/  ISETP.GE.AND P0, PT, R0.reuse, UR11, PT ;  /* 0x0000000b00007c0c */ /* 0x040fe2000bf06270 */
[----:B------:R-:W-:Y:S01]  /*2a20*/  UIADD3 UR12, UR7, -UR12, URZ ;  /* 0x8000000c070c7290 */ /* 0x000fe2000fffe03f */
[----:B------:R-:W-:Y:S01]  /*2a30*/  VIADD R6, R0, 0x20 ;  /* 0x0000002000067836 */ /* 0x000fe20000000000 */
[----:B------:R-:W-:Y:S01]  /*2a40*/  BSSY B0, `(.L_x_509) ;  /* 0x0000021000007945 */ /* 0x000fe20003800000 */
[----:B------:R-:W-:Y:S01]  /*2a50*/  IMAD R10, R11, UR25, R2 ;  /* 0x000000190b0a7c24 */ /* 0x000fe2000f8e0202 */
[C---:B------:R-:W-:Y:S01]  /*2a60*/  LEA R2, R243.reuse, UR4, 0x1 ;  /* 0x00000004f3027c11 */ /* 0x040fe2000f8e08ff */
[----:B------:R-:W-:Y:S01]  /*2a70*/  UISETP.NE.AND UP0, UPT, UR12, 0x1, UPT ;  /* 0x000000010c00788c */ /* 0x000fe2000bf05270 */
[----:B------:R-:W-:Y:S01]  /*2a80*/  ISETP.GE.AND P3, PT, R6, UR11, PT ;  /* 0x0000000b06007c0c */ /* 0x000fe2000bf66270 */
[----:B------:R-:W-:Y:S01]  /*2a90*/  VIADD R7, R0, 0x40 ;  /* 0x0000004000077836 */ /* 0x000fe20000000000 */
[----:B------:R-:W-:Y:S01]  /*2aa0*/  ISETP.GE.AND P5, PT, R6, UR6, PT ;  /* 0x0000000606007c0c */ /* 0x000fe2000bfa6270 */
[----:B------:R-:W-:Y:S01]  /*2ab0*/  VIADD R6, R243, 0x1000 ;  /* 0x00001000f3067836 */ /* 0x000fe20000000000 */
[----:B------:R-:W-:Y:S01]  /*2ac0*/  ISETP.GE.AND P6, PT, R0, UR6, PT ;  /* 0x0000000600007c0c */ /* 0x000fe2000bfc6270 */
[----:B------:R-:W-:Y:S01]  /*2ad0*/  IMAD.WIDE.U32 R4, R11, UR24, R4 ;  /* 0x000000180b047c25 */ /* 0x000fe2000f8e0004 */
[----:B------:R-:W-:-:S02]  /*2ae0*/  PLOP3.LUT P4, PT, PT, PT, UP0, 0x40, 0x0 ;  /* 0x000000000000781c */ /* 0x000fc40003f8e808 */
[----:B------:R-:W-:Y:S01]  /*2af0*/  ISETP.GE.AND P2, PT, R7, UR11, PT ;  /* 0x0000000b07007c0c */ /* 0x000fe2000bf46270 */
[----:B------:R1:W-:Y:S01]  /*2b00*/  @P0 STS.128 [R2+0xa000], RZ ;  /* 0x00a000ff02000388 */ /* 0x0003e20000000c00 */
[----:B------:R-:W-:Y:S01]  /*2b10*/  SEL R183, R6, R243, P4 ;  /* 0x000000f306b77207 */ /* 0x000fe20002000000 */
[----:B------:R-:W-:Y:S01]  /*2b20*/  IMAD.IADD R10, R5, 0x1, R10 ;  /* 0x00000001050a7824 */ /* 0x000fe200078e020a */
[----:B------:R-:W-:Y:S09]  /*2b30*/  @P0 BRA `(.L_x_510) ;  /* 0x0000000000440947 */ /* 0x000ff20003800000 */
        /* <DEDUP_REMOVED lines=17> */
.L_x_510:
[----:B------:R-:W-:Y:S05]  /*2c50*/  BSYNC B0 ;  /* 0x0000000000007941 */ /* 0x000fea0003800000 */
.L_x_509:
        /* <DEDUP_REMOVED lines=22> */
.L_x_512:
[----:B------:R-:W-:Y:S05]  /*2dc0*/  BSYNC B0 ;  /* 0x0000000000007941 */ /* 0x000fea0003800000 */
.L_x_511:
        /* <DEDUP_REMOVED lines=22> */
.L_x_514:
[----:B------:R-:W-:Y:S05]  /*2f30*/  BSYNC B0 ;  /* 0x0000000000007941 */ /* 0x000fea0003800000 */
.L_x_513:
        /* <DEDUP_REMOVED lines=11> */
[----:B---3--:R-:W-:Y:S02]  /*2ff0*/  IMAD R8, R6, UR20, RZ ;  /* 0x0000001406087c24 */ /* 0x008fe4000f8e02ff */
        /* <DEDUP_REMOVED lines=10> */
.L_x_516:
[----:B------:R-:W-:Y:S05]  /*30a0*/  BSYNC B0 ;  /* 0x0000000000007941 */ /* 0x000fea0003800000 */
.L_x_515:
[----:B------:R-:W0:Y:S01]  /*30b0*/  LDGDEPBAR ;  /* 0x00000000000079af */ /* 0x000e220000000000 */
[----:B------:R-:W-:Y:S01]  /*30c0*/  BSSY B0, `(.L_x_517) ;  /* 0x000000d000007945 */ /* 0x000fe20003800000 */
[----:B---3--:R-:W-:Y:S02]  /*30d0*/  IADD3 R4, R245, 0x28, RZ ;  /* 0x00000028f5047810 */ /* 0x008fe40007ffe0ff */
[----:B------:R3:W-:Y:S01]  /*30e0*/  @P6 STS.128 [R2+0x4000], RZ ;  /* 0x004000ff02006388 */ /* 0x0007e20000000c00 */
[----:B------:R-:W-:Y:S01]  /*30f0*/  LEA R183, R183, UR4, 0x1 ;  /* 0x00000004b7b77c11 */ /* 0x000fe2000f8e08ff */
        /* <DEDUP_REMOVED lines=9> */
.L_x_518:
[----:B------:R-:W-:Y:S05]  /*3190*/  BSYNC B0 ;  /* 0x0000000000007941 */ /* 0x000fea0003800000 */
.L_x_517:
[----:B------:R1:W-:Y:S01]  /*31a0*/  @P5 STS.128 [R2+0x5000], RZ ;  /* 0x005000ff02005388 */ /* 0x0003e20000000c00 */
[----:B------:R-:W-:Y:S04]  /*31b0*/  BSSY B0, `(.L_x_519) ;  /* 0x000000c000007945 */ /* 0x000fe80003800000 */
[----:B------:R-:W-:Y:S05]  /*31c0*/  @P5 BRA `(.L_x_520) ;  /* 0x0000000000285947 */ /* 0x000fea0003800000 */
        /* <DEDUP_REMOVED lines=10> */
.L_x_520:
[----:B------:R-:W-:Y:S05]  /*3270*/  BSYNC B0 ;  /* 0x0000000000007941 */ /* 0x000fea0003800000 */
.L_x_519:
[----:B------:R1:W-:Y:S01]  /*3280*/  @P6 STS [R183], RZ ;  /* 0x000000ffb7006388 */ /* 0x0003e20000000800 */
[----:B------:R-:W-:Y:S01]  /*3290*/  BSSY B0, `(.L_x_521) ;  /* 0x0000012000007945 */ /* 0x000fe20003800000 */
[----:B------:R-:W-:Y:S02]  /*32a0*/  ISETP.GE.AND P4, PT, R4, UR6, PT ;  /* 0x0000000604007c0c */ /* 0x000fe4000bf86270 */
[----:B------:R1:W-:Y:S01]  /*32b0*/  @P6 STS [R183+0x4], RZ ;  /* 0x000004ffb7006388 */ /* 0x0003e20000000800 */
[----:B------:R-:W-:-:S03]  /*32c0*/  MOV R5, UR22 ;  /* 0x0000001600057c02 */ /* 0x000fc60008000f00 */
        /* <DEDUP_REMOVED lines=14> */
.L_x_522:
[----:B------:R-:W-:Y:S05]  /*33b0*/  BSYNC B0 ;  /* 0x0000000000007941 */ /* 0x000fea0003800000 */
.L_x_521:
        /* <DEDUP_REMOVED lines=13> */
[----:B-1----:R-:W-:Y:S02]  /*3490*/  IMAD.U32 R7, RZ, RZ, UR30 ;  /* 0x0000001eff077e24 */ /* 0x002fe4000f8e00ff */
[----:B------:R-:W-:-:S03]  /*34a0*/  IMAD.U32 R8, RZ, RZ, UR31 ;  /* 0x0000001fff087e24 */ /* 0x000fc6000f8e00ff */
[----:B------:R-:W-:-:S04]  /*34b0*/  LEA R6, P5, R7, R198, 0x6 ;  /* 0x000000c607067211 */ /* 0x000fc800078a30ff */
[----:B------:R-:W-:-:S05]  /*34c0*/  LEA.HI.X R7, R7, R199, R8, 0x6, P5 ;  /* 0x000000c707077211 */ /* 0x000fca00028f3408 */
[----:B------:R-:W-:Y:S01]  /*34d0*/  @!PT LDS RZ, [RZ] ;  /* 0x00000000fffff984 */ /* 0x000fe20000000800 */
[----:B------:R-:W-:Y:S01]  /*34e0*/  @!PT LDS RZ, [RZ] ;  /* 0x00000000fffff984 */ /* 0x000fe20000000800 */
[----:B------:R-:W-:Y:S01]  /*34f0*/  @!PT LDS RZ, [RZ] ;  /* 0x00000000fffff984 */ /* 0x000fe20000000800 */
[----:B------:R1:W-:Y:S04]  /*3500*/  LDGSTS.E.BYPASS.LTC128B.128 [R183+0x1000], desc[UR8][R6.64] ;  /* 0x0100000006b77fae */ /* 0x0003e8000b901d48 */
.L_x_524:
[----:B------:R-:W-:Y:S05]  /*3510*/  BSYNC B0 ;  /* 0x0000000000007941 */ /* 0x000fea0003800000 */
.L_x_523:
[----:B------:R-:W-:Y:S01]  /*3520*/  UIMAD UR11, UR35, UR22, URZ ;  /* 0x00000016230b72a4 */ /* 0x000fe2000f8e023f */
[----:B-1----:R-:W-:Y:S01]  /*3530*/  IMAD.WIDE.U32 R6, R5, UR34, R246 ;  /* 0x0000002205067c25 */ /* 0x002fe2000f8e00f6 */
[----:B------:R1:W-:Y:S01]  /*3540*/  @P0 STS.128 [R2+0x6000], RZ ;  /* 0x006000ff02000388 */ /* 0x0003e20000000c00 */
[----:B------:R-:W-:Y:S01]  /*3550*/  SHF.R.S32.HI R5, RZ, 0x1f, R4 ;  /* 0x0000001fff057819 */ /* 0x000fe20000011404 */
[----:B------:R-:W-:Y:S01]  /*3560*/  UIMAD UR11, UR34, UR23, UR11 ;  /* 0x00000017220b72a4 */ /* 0x000fe2000f8e020b */
[----:B------:R-:W-:Y:S01]  /*3570*/  @!P4 LEA R16, P6, R4, UR14, 0x2 ;  /* 0x0000000e0410cc11 */ /* 0x000fe2000f8c10ff */
[----:B------:R-:W-:Y:S01]  /*3580*/  ULDC.64 UR20, c[0x0][0x260] ;  /* 0x0000980000147ab9 */ /* 0x000fe20000000a00 */
[----:B------:R-:W-:Y:S01]  /*3590*/  IADD3 R8, P5, R6, UR29, RZ ;  /* 0x0000001d06087c10 */ /* 0x000fe2000ffbe0ff */
[----:B------:R-:W-:Y:S01]  /*35a0*/  VIADD R13, R245, 0x8 ;  /* 0x00000008f50d7836 */ /* 0x000fe20000000000 */
[----:B------:R-:W-:Y:S01]  /*35b0*/  @!P4 LEA.HI.X R17, R4, UR13, R5, 0x2, P6 ;  /* 0x0000000d0411cc11 */ /* 0x000fe2000b0f1405 */
[----:B------:R-:W-:Y:S01]  /*35c0*/  IMAD.U32 R6, RZ, RZ, UR11 ;  /* 0x0000000bff067e24 */ /* 0x000fe2000f8e00ff */
[----:B------:R-:W-:Y:S01]  /*35d0*/  SHF.R.S32.HI R18, RZ, 0x1f, R245 ;  /* 0x0000001fff127819 */ /* 0x000fe200000114f5 */
[----:B------:R-:W-:Y:S01]  /*35e0*/  IMAD R4, R15, UR20, RZ ;  /* 0x000000140f047c24 */ /* 0x000fe2000f8e02ff */
[----:B------:R-:W-:Y:S01]  /*35f0*/  P2R R14, PR, RZ, 0x2 ;  /* 0x00000002ff0e7803 */ /* 0x000fe20000000000 */
[----:B------:R-:W-:Y:S01]  /*3600*/  VIADD R10, R245, 0x20 ;  /* 0x00000020f50a7836 */ /* 0x000fe20000000000 */
[----:B------:R-:W-:Y:S01]  /*3610*/  IADD3.X R9, R7, UR32, R6, P5, !PT ;  /* 0x0000002007097c10 */ /* 0x000fe2000affe406 */
[C---:B------:R-:W-:Y:S01]  /*3620*/  IMAD.SHL.U32 R6, R245.reuse, 0x4, RZ ;  /* 0x00000004f5067824 */ /* 0x040fe200078e00ff */
[----:B------:R-:W-:Y:S01]  /*3630*/  SHF.L.U64.HI R7, R245, 0x2, R18 ;  /* 0x00000002f5077819 */ /* 0x000fe20000010212 */
[----:B------:R-:W-:Y:S01]  /*3640*/  IMAD R12, R11, UR21, R4 ;  /* 0x000000150b0c7c24 */ /* 0x000fe2000f8e0204 */
[----:B------:R-:W-:Y:S01]  /*3650*/  ISETP.GE.AND P1, PT, R245, UR6, PT ;  /* 0x00000006f5007c0c */ /* 0x000fe2000bf26270 */
[----:B------:R-:W-:Y:S01]  /*3660*/  IMAD.WIDE.U32 R4, R11, UR20, R8 ;  /* 0x000000140b047c25 */ /* 0x000fe2000f8e0008 */
[----:B------:R-:W-:Y:S01]  /*3670*/  IADD3 R6, P5, R6, UR14, RZ ;  /* 0x0000000e06067c10 */ /* 0x000fe2000ffbe0ff */
[----:B------:R-:W-:Y:S01]  /*3680*/  BSSY B0, `(.L_x_525) ;  /* 0x0000019000007945 */ /* 0x000fe20003800000 */
[----:B------:R-:W-:Y:S01]  /*3690*/  ISETP.GE.AND P6, PT, R13, UR6, PT ;  /* 0x000000060d007c0c */ /* 0x000fe2000bfc6270 */
[----:B------:R-:W-:Y:S01]  /*36a0*/  IMAD.IADD R12, R5, 0x1, R12 ;  /* 0x00000001050c7824 */ /* 0x000fe200078e020c */
[----:B------:R-:W-:-:S02]  /*36b0*/  IADD3.X R7, R7, UR13, RZ, P5, !PT ;  /* 0x0000000d07077c10 */ /* 0x000fc4000affe4ff */
[----:B------:R-:W-:Y:S02]  /*36c0*/  P2R R13, PR, RZ, 0x2 ;  /* 0x00000002ff0d7803 */ /* 0x000fe40000000000 */
[----:B------:R-:W-:Y:S02]  /*36d0*/  ISETP.GE.AND P5, PT, R10, UR6, PT ;  /* 0x000000060a007c0c */ /* 0x000fe4000bfa6270 */
[----:B------:R-:W-:Y:S01]  /*36e0*/  ISETP.NE.AND P1, PT, R14, RZ, PT ;  /* 0x000000ff0e00720c */ /* 0x000fe20003f25270 */
[----:B-1----:R-:W-:-:S12]  /*36f0*/  @P0 BRA `(.L_x_526) ;  /* 0x0000000000440947 */ /* 0x002fd80003800000 */
        /* <DEDUP_REMOVED lines=17> */
.L_x_526:
[----:B------:R-:W-:Y:S05]  /*3810*/  BSYNC B0 ;  /* 0x0000000000007941 */ /* 0x000fea0003800000 */
.L_x_525:
        /* <DEDUP_REMOVED lines=22> */
.L_x_528:
[----:B------:R-:W-:Y:S05]  /*3980*/  BSYNC B0 ;  /* 0x0000000000007941 */ /* 0x000fea0003800000 */
.L_x_527:
        /* <DEDUP_REMOVED lines=22> */
.L_x_530:
[----:B------:R-:W-:Y:S05]  /*3af0*/  BSYNC B0 ;  /* 0x0000000000007941 */ /* 0x000fea0003800000 */
.L_x_529:
        /* <DEDUP_REMOVED lines=22> */
.L_x_532:
[----:B------:R-:W-:Y:S05]  /*3c60*/  BSYNC B0 ;  /* 0x0000000000007941 */ /* 0x000fea0003800000 */
.L_x_531:
[----:B------:R-:W0:Y:S01]  /*3c70*/  LDGDEPBAR ;  /* 0x00000000000079af */ /* 0x000e220000000000 */
[----:B------:R-:W-:Y:S01]  /*3c80*/  ISETP.NE.AND P0, PT, R13, RZ, PT ;  /* 0x000000ff0d00720c */ /* 0x000fe20003f05270 */
[----:B------:R-:W-:Y:S02]  /*3c90*/  IMAD.MOV.U32 R234, RZ, RZ, 0x7f800000 ;  /* 0x7f800000ffea7424 */ /* 0x000fe400078e00ff */
[----:B------:R-:W-:Y:S02]  /*3ca0*/  IMAD.MOV.U32 R235, RZ, RZ, 0x7f800000 ;  /* 0x7f800000ffeb7424 */ /* 0x000fe400078e00ff */
[----:B------:R-:W-:Y:S02]  /*3cb0*/  IMAD.MOV.U32 R236, RZ, RZ, 0x7f800000 ;  /* 0x7f800000ffec7424 */ /* 0x000fe400078e00ff */
[----:B------:R-:W-:Y:S01]  /*3cc0*/  IMAD.MOV.U32 R233, RZ, RZ, 0x7f800000 ;  /* 0x7f800000ffe97424 */ /* 0x000fe200078e00ff */
[----:B------:R2:W5:Y:S01]  /*3cd0*/  @!P4 LDG.E R234, desc[UR8][R16.64] ;  /* 0x0000000810eac981 */ /* 0x000562000c1e1900 */
[----:B------:R-:W-:Y:S01]  /*3ce0*/  LEA.HI R0, R21, R20, RZ, 0x4 ;  /* 0x0000001415007211 */ /* 0x000fe200078f20ff */
[----:B-1----:R-:W-:Y:S01]  /*3cf0*/  VIADD R5, R245, 0x1 ;  /* 0x00000001f5057836 */ /* 0x002fe20000000000 */
[----:B------:R-:W-:Y:S01]  /*3d00*/  LEA R144, R182, UR4, 0x1 ;  /* 0x00000004b6907c11 */ /* 0x000fe2000f8e08ff */
[----:B------:R1:W5:Y:S01]  /*3d10*/  @!P6 LDG.E R236, desc[UR8][R6.64+0x20] ;  /* 0x0000200806ece981 */ /* 0x000362000c1e1900 */
[----:B------:R-:W-:Y:S01]  /*3d20*/  USHF.L.U32 UR25, UR28, 0x4, URZ ;  /* 0x000000041c197899 */ /* 0x000fe2000800063f */
[----:B------:R-:W-:Y:S01]  /*3d30*/  IMAD R237, RZ, RZ, -UR18 ;  /* 0x80000012ffed7e24 */ /* 0x000fe2000f8e02ff */
[----:B------:R-:W-:Y:S01]  /*3d40*/  ULDC UR35, c[0x0][0x2d0] ;  /* 0x0000b40000237ab9 */ /* 0x000fe20000000800 */
[----:B------:R1:W5:Y:S01]  /*3d50*/  @!P0 LDG.E R235, desc[UR8][R6.64] ;  /* 0x0000000806eb8981 */ /* 0x000362000c1e1900 */
[----:B------:R-:W-:Y:S01]  /*3d60*/  IMAD.MOV.U32 R179, RZ, RZ, 0x20 ;  /* 0x00000020ffb37424 */ /* 0x000fe200078e00ff */
[----:B------:R-:W-:Y:S01]  /*3d70*/  PLOP3.LUT P3, PT, PT, PT, UP0, 0x40, 0x0 ;  /* 0x000000000000781c */ /* 0x000fe20003f6e808 */
[----:B------:R-:W-:Y:S01]  /*3d80*/  VIADD R173, R180, 0x1000 ;  /* 0x00001000b4ad7836 */ /* 0x000fe20000000000 */
[----:B------:R1:W5:Y:S01]  /*3d90*/  @!P5 LDG.E R233, desc[UR8][R6.64+0x80] ;  /* 0x0000800806e9d981 */ /* 0x000362000c1e1900 */
[----:B------:R-:W-:Y:S01]  /*3da0*/  VIADD R172, R181, 0x1000 ;  /* 0x00001000b5ac7836 */ /* 0x000fe20000000000 */
[----:B------:R-:W-:Y:S01]  /*3db0*/  PLOP3.LUT P2, PT, PT, PT, UP0, 0x40, 0x0 ;  /* 0x000000000000781c */ /* 0x000fe20003f4e808 */
[----:B------:R-:W-:-:S04]  /*3dc0*/  DEPBAR.LE SB0, 0x1 ;  /* 0x000080400000791a */ /* 0x000fc80000000000 */
[----:B------:R-:W-:Y:S01]  /*3dd0*/  BAR.SYNC.DEFER_BLOCKING 0x0 ;  /* 0x0000000000007b1d */ /* 0x000fe20000010000 */
[----:B------:R-:W-:-:S05]  /*3de0*/  LOP3.LUT R0, R0, 0xfffffff0, RZ, 0xc0, !PT ;  /* 0xfffffff000007812 */ /* 0x000fca00078ec0ff */
[----:B------:R-:W-:Y:S02]  /*3df0*/  IMAD.IADD R0, R20, 0x1, -R0 ;  /* 0x0000000114007824 */ /* 0x000fe400078e0a00 */
[----:B------:R-:W-:Y:S02]  /*3e00*/  IMAD.U32 R4, RZ, RZ, UR27 ;  /* 0x0000001bff047e24 */ /* 0x000fe4000f8e00ff */
[----:B------:R-:W-:Y:S01]  /*3e10*/  IMAD.MOV.U32 R128, RZ, RZ, 0x40 ;  /* 0x00000040ff807424 */ /* 0x000fe200078e00ff */
[----:B--234-:R-:W-:Y:S01]  /*3e20*/  SHF.R.S32.HI R2, RZ, 0x1f, R0 ;  /* 0x0000001fff027819 */ /* 0x01cfe20000011400 */
[----:B------:R-:W-:Y:S01]  /*3e30*/  UIADD3 UR34, UR27, 0x80, UR34 ;  /* 0x000000801b227890 */ /* 0x000fe2000fffe022 */
[----:B------:R-:W-:Y:S01]  /*3e40*/  IMAD.SHL.U32 R241, R245, 0x4, RZ ;  /* 0x00000004f5f17824 */ /* 0x000fe200078e00ff */
        /* <DEDUP_REMOVED lines=10> */
[----:B------:R1:W2:Y:S01]  /*3ef0*/  LDSM.16.M88.4 R140, [R144+0xa000] ;  /* 0x00a00000908c783b */ /* 0x0002a20000000200 */
[----:B------:R-:W-:Y:S02]  /*3f00*/  CS2R R82, SRZ ;  /* 0x0000000000527805 */ /* 0x000fe4000001ff00 */
[----:B------:R-:W-:Y:S02]  /*3f10*/  CS2R R80, SRZ ;  /* 0x0000000000507805 */ /* 0x000fe4000001ff00 */
[----:B------:R-:W-:Y:S01]  /*3f20*/  CS2R R74, SRZ ;  /* 0x00000000004a7805 */ /* 0x000fe2000001ff00 */
[----:B------:R-:W3:Y:S01]  /*3f30*/  LDSM.16.M88.4 R144, [R144+0xa800] ;  /* 0x00a800009090783b */ /* 0x000ee20000000200 */
[----:B------:R-:W-:-:S02]  /*3f40*/  CS2R R72, SRZ ;  /* 0x0000000000487805 */ /* 0x000fc4000001ff00 */
[----:B------:R-:W-:Y:S02]  /*3f50*/  CS2R R70, SRZ ;  /* 0x0000000000467805 */ /* 0x000fe4000001ff00 */
[----:B------:R-:W-:Y:S01]  /*3f60*/  CS2R R68, SRZ ;  /* 0x0000000000447805 */ /* 0x000fe2000001ff00 */
[----:B------:R1:W4:Y:S01]  /*3f70*/  LDSM.16.M88.4 R148, [R178] ;  /* 0x00000000b294783b */ /* 0x0003220000000200 */
[----:B------:R-:W-:Y:S02]  /*3f80*/  CS2R R62, SRZ ;  /* 0x00000000003e7805 */ /* 0x000fe4000001ff00 */
[----:B------:R-:W-:Y:S02]  /*3f90*/  CS2R R60, SRZ ;  /* 0x00000000003c7805 */ /* 0x000fe4000001ff00 */
[----:B------:R-:W-:Y:S01]  /*3fa0*/  CS2R R66, SRZ ;  /* 0x0000000000427805 */ /* 0x000fe2000001ff00 */
[----:B------:R1:W1:Y:S01]  /*3fb0*/  LDSM.16.M88.4 R152, [R178+0x800] ;  /* 0x00080000b298783b */ /* 0x0002620000000200 */
[----:B------:R-:W-:-:S02]  /*3fc0*/  CS2R R64, SRZ ;  /* 0x0000000000407805 */ /* 0x000fc4000001ff00 */
[----:B------:R-:W-:Y:S02]  /*3fd0*/  CS2R R58, SRZ ;  /* 0x00000000003a7805 */ /* 0x000fe4000001ff00 */
[----:B------:R-:W-:Y:S01]  /*3fe0*/  CS2R R56, SRZ ;  /* 0x0000000000387805 */ /* 0x000fe2000001ff00 */
[----:B------:R1:W1:Y:S01]  /*3ff0*/  LDSM.16.M88.4 R156, [R176] ;  /* 0x00000000b09c783b */ /* 0x0002620000000200 */
        /* <DEDUP_REMOVED lines=12> */
[----:B------:R-:W-:Y:S01]  /*40c0*/  LEA.HI R2, R2, R0, RZ, 0x3 ;  /* 0x0000000002027211 */ /* 0x000fe200078f18ff */
[----:B------:R-:W-:Y:S01]  /*40d0*/  USHF.L.U32 UR18, UR28, 0x3, URZ ;  /* 0x000000031c127899 */ /* 0x000fe2000800063f */
[----:B------:R-:W-:-:S02]  /*40e0*/  CS2R R36, SRZ ;  /* 0x0000000000247805 */ /* 0x000fc4000001ff00 */
[----:B------:R-:W-:Y:S01]  /*40f0*/  SHF.L.U64.HI R240, R245, 0x2, R18 ;  /* 0x00000002f5f07819 */ /* 0x000fe20000010212 */
[----:B------:R-:W-:Y:S01]  /*4100*/  IMAD.MOV.U32 R226, RZ, RZ, R183 ;  /* 0x000000ffffe27224 */ /* 0x000fe200078e00b7 */
[----:B------:R-:W-:Y:S01]  /*4110*/  LOP3.LUT R2, R2, 0xfffffff8, RZ, 0xc0, !PT ;  /* 0xfffffff802027812 */ /* 0x000fe200078ec0ff */
[----:B------:R-:W-:Y:S02]  /*4120*/  UIADD3 UR24, UR25, 0x20, URZ ;  /* 0x0000002019187890 */ /* 0x000fe4000fffe03f */
[----:B------:R-:W-:Y:S02]  /*4130*/  UIMAD UR32, UR28, 0x18, URZ ;  /* 0x000000181c2078a4 */ /* 0x000fe4000f8e023f */
[----:B------:R-:W-:Y:S01]  /*4140*/  IMAD.IADD R0, R0, 0x1, -R2 ;  /* 0x0000000100007824 */ /* 0x000fe200078e0a02 */
[----:B------:R-:W-:Y:S02]  /*4150*/  UIADD3 UR23, UR18, UR24, URZ ;  /* 0x0000001812177290 */ /* 0x000fe4000fffe03f */
[----:B------:R-:W-:-:S02]  /*4160*/  USHF.L.U32 UR31, UR28, 0x5, URZ ;  /* 0x000000051c1f7899 */ /* 0x000fc4000800063f */
[C---:B------:R-:W-:Y:S01]  /*4170*/  LOP3.LUT P0, RZ, R0.reuse, 0x2, RZ, 0xc0, !PT ;  /* 0x0000000200ff7812 */ /* 0x040fe2000780c0ff */
[----:B------:R-:W-:Y:S01]  /*4180*/  UIADD3 UR22, UR18, UR23, URZ ;  /* 0x0000001712167290 */ /* 0x000fe2000fffe03f */
[----:B------:R-:W-:Y:S01]  /*4190*/  LOP3.LUT P1, RZ, R0, 0x4, RZ, 0xc0, !PT ;  /* 0x0000000400ff7812 */ /* 0x000fe2000782c0ff */
[----:B------:R-:W-:Y:S01]  /*41a0*/  VIADD R0, R245, 0xffffffc0 ;  /* 0xffffffc0f5007836 */ /* 0x000fe20000000000 */
[----:B------:R-:W-:Y:S01]  /*41b0*/  SEL R179, R179, 0xffffffe0, !P0 ;  /* 0xffffffe0b3b37807 */ /* 0x000fe20004000000 */
[----:B------:R-:W-:Y:S01]  /*41c0*/  UIADD3 UR21, UR18, UR22, URZ ;  /* 0x0000001612157290 */ /* 0x000fe2000fffe03f */
[----:B------:R-:W-:Y:S01]  /*41d0*/  SEL R173, R173, R180, P3 ;  /* 0x000000b4adad7207 */ /* 0x000fe20001800000 */
[----:B------:R-:W-:Y:S01]  /*41e0*/  UIMAD UR30, UR28, 0x28, URZ ;  /* 0x000000281c1e78a4 */ /* 0x000fe2000f8e023f */
[----:B------:R-:W-:Y:S01]  /*41f0*/  SHF.R.S32.HI R2, RZ, 0x1f, R0 ;  /* 0x0000001fff027819 */ /* 0x000fe20000011400 */
[----:B------:R-:W-:Y:S01]  /*4200*/  UIMAD UR29, UR28, 0x30, URZ ;  /* 0x000000301c1d78a4 */ /* 0x000fe2000f8e023f */
[----:B------:R-:W-:Y:S01]  /*4210*/  SEL R172, R172, R181, P2 ;  /* 0x000000b5acac7207 */ /* 0x000fe20001000000 */
[----:B------:R-:W-:Y:S01]  /*4220*/  UIADD3 UR20, UR18, UR21, URZ ;  /* 0x0000001512147290 */ /* 0x000fe2000fffe03f */
[----:B------:R-:W-:Y:S01]  /*4230*/  IADD3 R242, R5, UR10, -R4 ;  /* 0x0000000a05f27c10 */ /* 0x000fe2000fffe804 */
[C---:B------:R-:W-:Y:S01]  /*4240*/  IMAD.SHL.U32 R238, R0.reuse, 0x4, RZ ;  /* 0x0000000400ee7824 */ /* 0x040fe200078e00ff */
[----:B------:R-:W-:Y:S01]  /*4250*/  SHF.L.U64.HI R239, R0, 0x2, R2 ;  /* 0x0000000200ef7819 */ /* 0x000fe20000010202 */
[----:B------:R-:W-:Y:S01]  /*4260*/  IMAD.IADD R175, R174, 0x1, R179 ;  /* 0x00000001aeaf7824 */ /* 0x000fe200078e02b3 */
[----:B------:R-:W-:Y:S01]  /*4270*/  LEA R173, R173, UR4, 0x1 ;  /* 0x00000004adad7c11 */ /* 0x000fe2000f8e08ff */
[----:B------:R-:W-:Y:S01]  /*4280*/  ULDC UR6, c[0x0][0x39c] ;  /* 0x0000e70000067ab9 */ /* 0x000fe20000000800 */
[----:B------:R-:W-:Y:S01]  /*4290*/  LEA R172, R172, UR4, 0x1 ;  /* 0x00000004acac7c11 */ /* 0x000fe2000f8e08ff */
[----:B------:R-:W-:Y:S01]  /*42a0*/  ULDC UR11, c[0x0][0x2ec] ;  /* 0x0000bb00000b7ab9 */ /* 0x000fe20000000800 */
[----:B------:R-:W-:Y:S01]  /*42b0*/  SEL R128, R128, 0xffffffc0, !P1 ;  /* 0xffffffc080807807 */ /* 0x000fe20004800000 */
[----:B------:R-:W-:-:S02]  /*42c0*/  UIMAD UR28, UR28, 0x38, URZ ;  /* 0x000000381c1c78a4 */ /* 0x000fc4000f8e023f */
[----:B------:R-:W-:Y:S02]  /*42d0*/  UIADD3 UR34, UR34, -UR10, URZ ;  /* 0x8000000a22227290 */ /* 0x000fe4000fffe03f */
[----:B-1234-:R-:W-:-:S12]  /*42e0*/  UIADD3 UR27, UR18, UR20, URZ ;  /* 0x00000014121b7290 */ /* 0x01efd8000fffe03f */
.L_x_535:
[----:B------:R-:W0:Y:S01]  /*42f0*/  LDGDEPBAR ;  /* 0x00000000000079af */ /* 0x000e220000000000 */
[----:B------:R-:W-:Y:S01]  /*4300*/  LEA R100, R182, UR4, 0x1 ;  /* 0x00000004b6647c11 */ /* 0x000fe2000f8e08ff */
[----:B------:R-:W-:Y:S01]  /*4310*/  USHF.L.U32 UR12, UR7, 0x6, URZ ;  /* 0x00000006070c7899 */ /* 0x000fe2000800063f */
[C---:B------:R-:W-:Y:S01]  /*4320*/  IADD3 R0, R173.reuse, R179, RZ ;  /* 0x000000b3ad007210 */ /* 0x040fe20007ffe0ff */
[----:B------:R-:W-:Y:S01]  /*4330*/  USHF.L.U32 UR17, UR26, 0x7, URZ ;  /* 0x000000071a117899 */ /* 0x000fe2000800063f */
[-C--:B------:R-:W-:Y:S01]  /*4340*/  IADD3 R2, R173, R128.reuse, RZ ;  /* 0x00000080ad027210 */ /* 0x080fe20007ffe0ff */
[----:B------:R-:W-:Y:S01]  /*4350*/  UISETP.GE.AND UP0, UPT, UR12, UR34, UPT ;  /* 0x000000220c00728c */ /* 0x000fe2000bf06270 */
[----:B-----5:R-:W-:Y:S01]  /*4360*/  FSETP.NEU.FTZ.AND P3, PT, R235, -INF , PT ;  /* 0xff800000eb00780b */ /* 0x020fe20003f7d000 */
[----:B------:R-:W-:Y:S01]  /*4370*/  UIADD3 UR17, UR17, 0x80, URZ ;  /* 0x0000008011117890 */ /* 0x000fe2000fffe03f */
[----:B------:R-:W-:Y:S01]  /*4380*/  MOV R184, 0x8 ;  /* 0x0000000800b87802 */ /* 0x000fe20000000f00 */
[----:B------:R-:W-:Y:S01]  /*4390*/  IMAD.MOV.U32 R185, RZ, RZ, 0x20 ;  /* 0x00000020ffb97424 */ /* 0x000fe200078e00ff */
[----:B------:R-:W-:Y:S01]  /*43a0*/  FSETP.NEU.FTZ.AND P2, PT, R236, -INF , PT ;  /* 0xff800000ec00780b */ /* 0x000fe20003f5d000 */
[----:B------:R-:W-:Y:S02]  /*43b0*/  UISETP.LT.AND UP0, UPT, UR17, UR10, UP0 ;  /* 0x0000000a1100728c */ /* 0x000fe40008701270 */
[----:B------:R-:W-:Y:S04]  /*43c0*/  UISETP.GT.AND UP3, UPT, UR7, UR19, UPT ;  /* 0x000000130700728c */ /* 0x000fe8000bf64270 */
[----:B------:R-:W-:Y:S01]  /*43d0*/  PLOP3.LUT P0, PT, PT, PT, UP0, 0x80, 0x0 ;  /* 0x000000000000781c */ /* 0x000fe20003f0f008 */
        /* <DEDUP_REMOVED lines=17> */
[----:B-1----:R-:W-:Y:S03]  /*44f0*/  IADD3 R0, R0, R128, RZ ;  /* 0x0000008000007210 */ /* 0x002fe60007ffe0ff */
[C---:B------:R-:W-:Y:S01]  /*4500*/  HMMA.16816.F32.BF16 R24, R28.reuse, R100, RZ ;  /* 0x000000641c18723c */ /* 0x040fe200000418ff */
[----:B------:R-:W-:Y:S05]  /*4510*/  LDSM.16.M88.4 R128, [R176+-0x3800] ;  /* 0xffc80000b080783b */ /* 0x000fea0000000200 */
[-C--:B------:R-:W-:Y:S03]  /*4520*/  HMMA.16816.F32.BF16 R28, R28, R102.reuse, RZ ;  /* 0x000000661c1c723c */ /* 0x080fe600000418ff */
[----:B------:R-:W-:Y:S03]  /*4530*/  LDSM.16.M88.4 R132, [R0] ;  /* 0x000000000084783b */ /* 0x000fe60000000200 */
[----:B------:R-:W-:Y:S05]  /*4540*/  HMMA.16816.F32.BF16 R32, R32, R102, RZ ;  /* 0x000000662020723c */ /* 0x000fea00000418ff */
[----:B------:R-:W1:Y:S01]  /*4550*/  LDSM.16.M88.4 R100, [R2+0x1000] ;  /* 0x001000000264783b */ /* 0x000e620000000200 */
[-C--:B----4-:R-:W-:Y:S06]  /*4560*/  HMMA.16816.F32.BF16 R4, R104, R108.reuse, R4 ;  /* 0x0000006c6804723c */ /* 0x090fec0000041804 */
[C---:B------:R-:W-:Y:S01]  /*4570*/  HMMA.16816.F32.BF16 R8, R112.reuse, R108, R8 ;  /* 0x0000006c7008723c */ /* 0x040fe20000041808 */
[----:B------:R-:W3:Y:S05]  /*4580*/  LDSM.16.M88.4 R136, [R177+-0x4000] ;  /* 0xffc00000b188783b */ /* 0x000eea0000000200 */
[-C--:B------:R-:W-:Y:S01]  /*4590*/  HMMA.16816.F32.BF16 R12, R112, R110.reuse, R12 ;  /* 0x0000006e700c723c */ /* 0x080fe2000004180c */
[----:B------:R-:W-:Y:S05]  /*45a0*/  MOV R108, 0x40 ;  /* 0x00000040006c7802 */ /* 0x000fea0000000f00 */
[C---:B------:R-:W-:Y:S06]  /*45b0*/  HMMA.16816.F32.BF16 R16, R104.reuse, R110, R16 ;  /* 0x0000006e6810723c */ /* 0x040fec0000041810 */
        /* <DEDUP_REMOVED lines=8> */
[C---:B------:R-:W-:Y:S01]  /*4640*/  HMMA.16816.F32.BF16 R16, R120.reuse, R126, R16 ;  /* 0x0000007e7810723c */ /* 0x040fe20000041810 */
[----:B--2---:R-:W-:Y:S04]  /*4650*/  MOV R0, UR26 ;  /* 0x0000001a00007c02 */ /* 0x004fe80008000f00 */
[----:B------:R-:W-:Y:S01]  /*4660*/  @!P0 LEA R0, R0, R244, 0x7 ;  /* 0x000000f400008211 */ /* 0x000fe200078e38ff */
[-C--:B------:R-:W-:Y:S05]  /*4670*/  HMMA.16816.F32.BF16 R20, R120, R128.reuse, R20 ;  /* 0x000000807814723c */ /* 0x080fea0000041814 */
[----:B------:R-:W-:Y:S01]  /*4680*/  @!P0 IADD3 R2, R0, 0x1, RZ ;  /* 0x0000000100028810 */ /* 0x000fe20007ffe0ff */
[C---:B------:R-:W-:Y:S06]  /*4690*/  HMMA.16816.F32.BF16 R24, R100.reuse, R128, R24 ;  /* 0x000000806418723c */ /* 0x040fec0000041818 */
[-C--:B------:R-:W-:Y:S05]  /*46a0*/  HMMA.16816.F32.BF16 R28, R100, R130.reuse, R28 ;  /* 0x00000082641c723c */ /* 0x080fea000004181c */
[----:B------:R-:W-:Y:S01]  /*46b0*/  SEL R128, R108, 0xffffffc0, !P1 ;  /* 0xffffffc06c807807 */ /* 0x000fe20004800000 */
[----:B------:R-:W-:Y:S06]  /*46c0*/  HMMA.16816.F32.BF16 R32, R120, R130, R32 ;  /* 0x000000827820723c */ /* 0x000fec0000041820 */
[-C--:B---3--:R-:W-:Y:S06]  /*46d0*/  HMMA.16816.F32.BF16 R4, R132, R136.reuse, R4 ;  /* 0x000000888404723c */ /* 0x088fec0000041804 */
[C---:B----4-:R-:W-:Y:S06]  /*46e0*/  HMMA.16816.F32.BF16 R8, R104.reuse, R136, R8 ;  /* 0x000000886808723c */ /* 0x050fec0000041808 */
[-C--:B------:R-:W-:Y:S06]  /*46f0*/  HMMA.16816.F32.BF16 R12, R104, R138.reuse, R12 ;  /* 0x0000008a680c723c */ /* 0x080fec000004180c */
[C---:B------:R-:W-:Y:S06]  /*4700*/  HMMA.16816.F32.BF16 R16, R132.reuse, R138, R16 ;  /* 0x0000008a8410723c */ /* 0x040fec0000041810 */
[----:B------:R-:W-:Y:S01]  /*4710*/  FMUL.FTZ R4, R4, UR6 ;  /* 0x0000000604047c20 */ /* 0x000fe20008410000 */
[----:B------:R-:W-:Y:S01]  /*4720*/  FMUL.FTZ R5, R5, UR6 ;  /* 0x0000000605057c20 */ /* 0x000fe20008410000 */
[----:B------:R-:W-:Y:S02]  /*4730*/  FMUL.FTZ R6, R6, UR6 ;  /* 0x0000000606067c20 */ /* 0x000fe40008410000 */
[----:B------:R-:W-:Y:S01]  /*4740*/  MUFU.TANH R118, R4 ;  /* 0x0000000400767308 */ /* 0x000fe20000002400 */
[----:B------:R-:W-:Y:S01]  /*4750*/  FMUL.FTZ R7, R7, UR6 ;  /* 0x0000000607077c20 */ /* 0x000fe20008410000 */
[----:B------:R-:W-:Y:S01]  /*4760*/  FMUL.FTZ R11, R11, UR6 ;  /* 0x000000060b0b7c20 */ /* 0x000fe20008410000 */
[----:B------:R-:W-:Y:S01]  /*4770*/  FMUL.FTZ R10, R10, UR6 ;  /* 0x000000060a0a7c20 */ /* 0x000fe20008410000 */
[----:B------:R-:W-:Y:S01]  /*4780*/  FMUL.FTZ R9, R9, UR6 ;  /* 0x0000000609097c20 */ /* 0x000fe20008410000 */
[----:B------:R-:W-:Y:S05]  /*4790*/  FMUL.FTZ R8, R8, UR6 ;  /* 0x0000000608087c20 */ /* 0x000fea0008410000 */
[----:B------:R1:W-:Y:S01]  /*47a0*/  MUFU.TANH R137, R10 ;  /* 0x0000000a00897308 */ /* 0x0003e20000002400 */
[----:B------:R-:W-:Y:S01]  /*47b0*/  FMUL.FTZ R12, R12, UR6 ;  /* 0x000000060c0c7c20 */ /* 0x000fe20008410000 */
[----:B------:R-:W-:Y:S01]  /*47c0*/  FMUL.FTZ R13, R13, UR6 ;  /* 0x000000060d0d7c20 */ /* 0x000fe20008410000 */
[----:B------:R-:W-:Y:S01]  /*47d0*/  FMUL.FTZ R14, R14, UR6 ;  /* 0x000000060e0e7c20 */ /* 0x000fe20008410000 */
[----:B------:R-:W-:Y:S01]  /*47e0*/  FMUL.FTZ R15, R15, UR6 ;  /* 0x000000060f0f7c20 */ /* 0x000fe20008410000 */
[----:B------:R-:W-:Y:S01]  /*47f0*/  FMUL.FTZ R16, R16, UR6 ;  /* 0x0000000610107c20 */ /* 0x000fe20008410000 */
[----:B------:R-:W-:Y:S04]  /*4800*/  FMUL.FTZ R17, R17, UR6 ;  /* 0x0000000611117c20 */ /* 0x000fe80008410000 */
[----:B------:R-:W2:Y:S01]  /*4810*/  MUFU.TANH R207, R5 ;  /* 0x0000000500cf7308 */ /* 0x000ea20000002400 */
[----:B------:R-:W-:Y:S01]  /*4820*/  FMUL.FTZ R18, R18, UR6 ;  /* 0x0000000612127c20 */ /* 0x000fe20008410000 */
[----:B------:R-:W-:Y:S08]  /*4830*/  FMUL.FTZ R19, R19, UR6 ;  /* 0x0000000613137c20 */ /* 0x000ff00008410000 */
[----:B------:R-:W-:Y:S01]  /*4840*/  MUFU.TANH R120, R12 ;  /* 0x0000000c00787308 */ /* 0x000fe20000002400 */
[----:B-1----:R-:W-:Y:S05]  /*4850*/  FMUL.FTZ R10, R235, 1.4426950216293334961 ;  /* 0x3fb8aa3beb0a7820 */ /* 0x002fea0000410000 */
[----:B------:R-:W-:Y:S04]  /*4860*/  FSEL R10, R10, RZ, P3 ;  /* 0x000000ff0a0a7208 */ /* 0x000fe80001800000 */
[----:B------:R-:W-:Y:S10]  /*4870*/  MUFU.TANH R215, R6 ;  /* 0x0000000600d77308 */ /* 0x000ff40000002400 */
[----:B------:R1:W-:Y:S10]  /*4880*/  MUFU.TANH R122, R9 ;  /* 0x00000009007a7308 */ /* 0x0003f40000002400 */
[----:B------:R3:W4:Y:S10]  /*4890*/  MUFU.TANH R214, R7 ;  /* 0x0000000700d67308 */ /* 0x0007340000002400 */
[----:B------:R-:W-:Y:S01]  /*48a0*/  MUFU.TANH R136, R11 ;  /* 0x0000000b00887308 */ /* 0x000fe20000002400 */
[----:B-1----:R-:W-:Y:S05]  /*48b0*/  FMUL.FTZ R9, R236, 1.4426950216293334961 ;  /* 0x3fb8aa3bec097820 */ /* 0x002fea0000410000 */
[----:B------:R-:W-:Y:S04]  /*48c0*/  FSEL R9, R9, RZ, P2 ;  /* 0x000000ff09097208 */ /* 0x000fe80001000000 */
[----:B------:R2:W-:Y:S01]  /*48d0*/  MUFU.TANH R119, R13 ;  /* 0x0000000d00777308 */ /* 0x0005e20000002400 */
[----:B---3--:R-:W1:Y:S09]  /*48e0*/  LDSM.16.M88.4 R4, [R177+-0x3800] ;  /* 0xffc80000b104783b */ /* 0x008e720000000200 */
[----:B------:R4:W3:Y:S10]  /*48f0*/  MUFU.TANH R124, R8 ;  /* 0x00000008007c7308 */ /* 0x0008f40000002400 */
[----:B------:R3:W-:Y:S01]  /*4900*/  MUFU.TANH R129, R14 ;  /* 0x0000000e00817308 */ /* 0x0007e20000002400 */
[----:B--2---:R-:W-:Y:S09]  /*4910*/  MOV R13, R207 ;  /* 0x000000cf000d7202 */ /* 0x004ff20000000f00 */
[----:B------:R2:W2:Y:S01]  /*4920*/  MUFU.TANH R127, R15 ;  /* 0x0000000f007f7308 */ /* 0x0004a20000002400 */
[----:B----4-:R-:W-:Y:S09]  /*4930*/  MOV R8, R214 ;  /* 0x000000d600087202 */ /* 0x010ff20000000f00 */
[----:B------:R-:W-:Y:S01]  /*4940*/  MUFU.TANH R206, R16 ;  /* 0x0000001000ce7308 */ /* 0x000fe20000002400 */
[----:B---3--:R-:W-:Y:S09]  /*4950*/  MOV R14, R124 ;  /* 0x0000007c000e7202 */ /* 0x008ff20000000f00 */
[----:B------:R-:W3:Y:S01]  /*4960*/  MUFU.TANH R205, R17 ;  /* 0x0000001100cd7308 */ /* 0x000ee20000002400 */
[-C--:B-1----:R-:W-:Y:S03]  /*4970*/  HMMA.16816.F32.BF16 R20, R132, R4.reuse, R20 ;  /* 0x000000048414723c */ /* 0x082fe60000041814 */
[----:B--2---:R-:W-:Y:S03]  /*4980*/  FMUL.FTZ R15, R234, 1.4426950216293334961 ;  /* 0x3fb8aa3bea0f7820 */ /* 0x004fe60000410000 */
[C---:B------:R-:W-:Y:S03]  /*4990*/  HMMA.16816.F32.BF16 R24, R104.reuse, R4, R24 ;  /* 0x000000046818723c */ /* 0x040fe60000041818 */
[----:B------:R-:W-:Y:S03]  /*49a0*/  MUFU.TANH R211, R18 ;  /* 0x0000001200d37308 */ /* 0x000fe60000002400 */
[-C--:B------:R-:W-:Y:S07]  /*49b0*/  HMMA.16816.F32.BF16 R28, R104, R6.reuse, R28 ;  /* 0x00000006681c723c */ /* 0x080fee000004181c */
[----:B------:R-:W-:Y:S01]  /*49c0*/  MUFU.TANH R210, R19 ;  /* 0x0000001300d27308 */ /* 0x000fe20000002400 */
[----:B------:R-:W-:Y:S01]  /*49d0*/  @!P0 IADD3 R5, R242, UR12, RZ ;  /* 0x0000000cf2058c10 */ /* 0x000fe2000fffe0ff */
[----:B------:R-:W-:Y:S04]  /*49e0*/  HMMA.16816.F32.BF16 R32, R132, R6, R32 ;  /* 0x000000068420723c */ /* 0x000fe80000041820 */
[----:B------:R-:W-:Y:S01]  /*49f0*/  @!P0 VIMNMX R12, R5, UR10, PT ;  /* 0x0000000a050c8c48 */ /* 0x000fe2000bfe0100 */
[----:B------:R-:W-:Y:S01]  /*4a00*/  FMUL.FTZ R20, R20, UR6 ;  /* 0x0000000614147c20 */ /* 0x000fe20008410000 */
[----:B------:R-:W-:Y:S01]  /*4a10*/  MOV R4, R118 ;  /* 0x0000007600047202 */ /* 0x000fe20000000f00 */
[----:B------:R-:W-:Y:S01]  /*4a20*/  FMUL.FTZ R21, R21, UR6 ;  /* 0x0000000615157c20 */ /* 0x000fe20008410000 */
[----:B------:R-:W-:Y:S01]  /*4a30*/  @!P0 ISETP.GE.AND P4, PT, R0, R12, PT ;  /* 0x0000000c0000820c */ /* 0x000fe20003f86270 */
[----:B------:R-:W-:Y:S02]  /*4a40*/  MUFU.TANH R204, R20 ;  /* 0x0000001400cc7308 */ /* 0x000fe40000002400 */
[----:B------:R-:W-:Y:S01]  /*4a50*/  @!P0 VIADDMNMX R11, R5, R184, UR10, PT ;  /* 0x0000000a050b8e46 */ /* 0x000fe2000b8001b8 */
[----:B------:R-:W-:Y:S01]  /*4a60*/  FMUL.FTZ R22, R22, UR6 ;  /* 0x0000000616167c20 */ /* 0x000fe20008410000 */
[----:B------:R-:W-:Y:S01]  /*4a70*/  @!P0 FSEL R4, R118, -INF , !P4 ;  /* 0xff80000076048808 */ /* 0x000fe20006000000 */
[----:B------:R-:W-:Y:S01]  /*4a80*/  FMUL.FTZ R23, R23, UR6 ;  /* 0x0000000617177c20 */ /* 0x000fe20008410000 */
[-C--:B------:R-:W-:Y:S01]  /*4a90*/  @!P0 ISETP.GE.AND P2, PT, R0, R11.reuse, PT ;  /* 0x0000000b0000820c */ /* 0x080fe20003f46270 */
[----:B------:R-:W-:Y:S01]  /*4aa0*/  FMUL.FTZ R24, R24, UR6 ;  /* 0x0000000618187c20 */ /* 0x000fe20008410000 */
[----:B------:R-:W-:Y:S02]  /*4ab0*/  @!P0 ISETP.GE.AND P3, PT, R2, R12, PT ;  /* 0x0000000c0200820c */ /* 0x000fe40003f66270 */
[----:B------:R-:W1:Y:S01]  /*4ac0*/  MUFU.TANH R203, R21 ;  /* 0x0000001500cb7308 */ /* 0x000e620000002400 */
[--C-:B------:R-:W-:Y:S01]  /*4ad0*/  FFMA.FTZ R4, R4, UR11, -R10.reuse ;  /* 0x0000000b04047c23 */ /* 0x100fe2000801080a */
[----:B------:R-:W-:Y:S01]  /*4ae0*/  FMUL.FTZ R28, R28, UR6 ;  /* 0x000000061c1c7c20 */ /* 0x000fe20008410000 */
[----:B------:R-:W-:Y:S01]  /*4af0*/  FMUL.FTZ R29, R29, UR6 ;  /* 0x000000061d1d7c20 */ /* 0x000fe20008410000 */
[----:B------:R-:W-:Y:S01]  /*4b00*/  FMUL.FTZ R30, R30, UR6 ;  /* 0x000000061e1e7c20 */ /* 0x000fe20008410000 */
[----:B------:R-:W-:Y:S01]  /*4b10*/  FMUL.FTZ R31, R31, UR6 ;  /* 0x000000061f1f7c20 */ /* 0x000fe20008410000 */
[----:B------:R-:W-:Y:S01]  /*4b20*/  FMUL.FTZ R32, R32, UR6 ;  /* 0x0000000620207c20 */ /* 0x000fe20008410000 */
[----:B------:R-:W-:Y:S03]  /*4b30*/  FMUL.FTZ R33, R33, UR6 ;  /* 0x0000000621217c20 */ /* 0x000fe60008410000 */
[----:B------:R-:W-:Y:S01]  /*4b40*/  MUFU.TANH R113, R28 ;  /* 0x0000001c00717308 */ /* 0x000fe20000002400 */
[----:B------:R-:W-:Y:S01]  /*4b50*/  FMUL.FTZ R34, R34, UR6 ;  /* 0x0000000622227c20 */ /* 0x000fe20008410000 */
[----:B------:R-:W-:Y:S01]  /*4b60*/  FMUL.FTZ R35, R35, UR6 ;  /* 0x0000000623237c20 */ /* 0x000fe20008410000 */
[----:B------:R-:W-:Y:S01]  /*4b70*/  @!P0 FSEL R13, R207, -INF , !P3 ;  /* 0xff800000cf0d8808 */ /* 0x000fe20005800000 */
[----:B------:R-:W-:Y:S01]  /*4b80*/  FMUL.FTZ R25, R25, UR6 ;  /* 0x0000000619197c20 */ /* 0x000fe20008410000 */
[----:B------:R-:W-:Y:S01]  /*4b90*/  @!P0 ISETP.GE.AND P3, PT, R2, R11, PT ;  /* 0x0000000b0200820c */ /* 0x000fe20003f66270 */
[----:B------:R-:W-:Y:S01]  /*4ba0*/  FMUL.FTZ R26, R26, UR6 ;  /* 0x000000061a1a7c20 */ /* 0x000fe20008410000 */
[----:B------:R-:W-:Y:S03]  /*4bb0*/  MOV R184, 0x28 ;  /* 0x0000002800b87802 */ /* 0x000fe60000000f00 */
[----:B------:R2:W-:Y:S01]  /*4bc0*/  MUFU.EX2 R224, R4 ;  /* 0x0000000400e07308 */ /* 0x0005e20000000800 */
[----:B------:R-:W-:Y:S01]  /*4bd0*/  @!P0 FSEL R8, R214, -INF , !P3 ;  /* 0xff800000d6088808 */ /* 0x000fe20005800000 */
[----:B------:R-:W-:Y:S01]  /*4be0*/  FFMA.FTZ R13, R13, UR11, -R10 ;  /* 0x0000000b0d0d7c23 */ /* 0x000fe2000801080a */
[----:B------:R-:W-:Y:S01]  /*4bf0*/  FMUL.FTZ R27, R27, UR6 ;  /* 0x000000061b1b7c20 */ /* 0x000fe20008410000 */
[----:B------:R-:W-:Y:S06]  /*4c00*/  MOV R6, R119 ;  /* 0x0000007700067202 */ /* 0x000fec0000000f00 */
[----:B------:R4:W-:Y:S10]  /*4c10*/  MUFU.EX2 R225, R13 ;  /* 0x0000000d00e17308 */ /* 0x0009f40000000800 */
[----:B------:R-:W1:Y:S01]  /*4c20*/  MUFU.TANH R209, R22 ;  /* 0x0000001600d17308 */ /* 0x000e620000002400 */
[----:B--2---:R-:W-:Y:S02]  /*4c30*/  MOV R4, R215 ;  /* 0x000000d700047202 */ /* 0x004fe40000000f00 */
[----:B------:R-:W-:Y:S02]  /*4c40*/  @!P0 FSEL R4, R215, -INF , !P2 ;  /* 0xff800000d7048808 */ /* 0x000fe40005000000 */
[----:B------:R-:W-:Y:S05]  /*4c50*/  FSETP.NEU.FTZ.AND P2, PT, R233, -INF , PT ;  /* 0xff800000e900780b */ /* 0x000fea0003f5d000 */
[----:B------:R-:W-:Y:S01]  /*4c60*/  MUFU.TANH R112, R29 ;  /* 0x0000001d00707308 */ /* 0x000fe20000002400 */
[--C-:B------:R-:W-:Y:S01]  /*4c70*/  FFMA.FTZ R4, R4, UR11, -R9.reuse ;  /* 0x0000000b04047c23 */ /* 0x100fe20008010809 */
[----:B----4-:R-:W-:Y:S08]  /*4c80*/  MOV R13, R122 ;  /* 0x0000007a000d7202 */ /* 0x010ff00000000f00 */
[----:B------:R-:W2:Y:S10]  /*4c90*/  MUFU.TANH R208, R23 ;  /* 0x0000001700d07308 */ /* 0x000eb40000002400 */
[----:B------:R4:W-:Y:S10]  /*4ca0*/  MUFU.EX2 R231, R4 ;  /* 0x0000000400e77308 */ /* 0x0009f40000000800 */
[----:B------:R-:W2:Y:S10]  /*4cb0*/  MUFU.TANH R115, R24 ;  /* 0x0000001800737308 */ /* 0x000eb40000002400 */
[----:B------:R-:W-:Y:S01]  /*4cc0*/  MUFU.TANH R195, R32 ;  /* 0x0000002000c37308 */ /* 0x000fe20000002400 */
[----:B----4-:R-:W-:Y:S01]  /*4cd0*/  FFMA.FTZ R4, R8, UR11, -R9 ;  /* 0x0000000b08047c23 */ /* 0x010fe20008010809 */
[C---:B------:R-:W-:Y:S02]  /*4ce0*/  @!P0 VIADDMNMX R8, R5.reuse, R185, UR10, PT ;  /* 0x0000000a05088e46 */ /* 0x040fe4000b8001b9 */
[----:B------:R-:W-:Y:S02]  /*4cf0*/  @!P0 VIADDMNMX R5, R5, R184, UR10, PT ;  /* 0x0000000a05058e46 */ /* 0x000fe4000b8001b8 */
[-C--:B------:R-:W-:Y:S04]  /*4d00*/  @!P0 ISETP.GE.AND P4, PT, R0, R8.reuse, PT ;  /* 0x000000080000820c */ /* 0x080fe80003f86270 */
[----:B------:R-:W4:Y:S01]  /*4d10*/  MUFU.TANH R114, R25 ;  /* 0x0000001900727308 */ /* 0x000f220000002400 */
[----:B------:R-:W-:Y:S02]  /*4d20*/  @!P0 ISETP.GE.AND P5, PT, R2, R8, PT ;  /* 0x000000080200820c */ /* 0x000fe40003fa6270 */
[----:B------:R-:W-:Y:S02]  /*4d30*/  @!P0 FSEL R14, R124, -INF , !P4 ;  /* 0xff8000007c0e8808 */ /* 0x000fe40006000000 */
[-C--:B------:R-:W-:Y:S02]  /*4d40*/  @!P0 ISETP.GE.AND P3, PT, R2, R5.reuse, PT ;  /* 0x000000050200820c */ /* 0x080fe40003f66270 */
[----:B------:R-:W-:Y:S03]  /*4d50*/  @!P0 FSEL R13, R122, -INF , !P5 ;  /* 0xff8000007a0d8808 */ /* 0x000fe60006800000 */
[----:B------:R3:W-:Y:S01]  /*4d60*/  MUFU.EX2 R232, R4 ;  /* 0x0000000400e87308 */ /* 0x0007e20000000800 */
[----:B------:R-:W-:Y:S09]  /*4d70*/  @!P0 ISETP.GE.AND P4, PT, R0, R5, PT ;  /* 0x000000050000820c */ /* 0x000ff20003f86270 */
[----:B------:R-:W4:Y:S10]  /*4d80*/  MUFU.TANH R123, R26 ;  /* 0x0000001a007b7308 */ /* 0x000f340000002400 */
[----:B------:R-:W-:Y:S01]  /*4d90*/  MUFU.TANH R200, R33 ;  /* 0x0000002100c87308 */ /* 0x000fe20000002400 */
[----:B---3--:R-:W-:Y:S05]  /*4da0*/  FMUL.FTZ R4, R233, 1.4426950216293334961 ;  /* 0x3fb8aa3be9047820 */ /* 0x008fea0000410000 */
[----:B------:R-:W-:Y:S04]  /*4db0*/  FSEL R4, R4, RZ, P2 ;  /* 0x000000ff04047208 */ /* 0x000fe80001000000 */
[----:B------:R-:W3:Y:S01]  /*4dc0*/  MUFU.TANH R121, R27 ;  /* 0x0000001b00797308 */ /* 0x000ee20000002400 */
[----:B------:R-:W-:Y:S01]  /*4dd0*/  FSETP.NEU.FTZ.AND P2, PT, R234, -INF , PT ;  /* 0xff800000ea00780b */ /* 0x000fe20003f5d000 */
[--C-:B------:R-:W-:Y:S01]  /*4de0*/  FFMA.FTZ R2, R14, UR11, -R4.reuse ;  /* 0x0000000b0e027c23 */ /* 0x100fe20008010804 */
[----:B------:R-:W-:Y:S01]  /*4df0*/  FFMA.FTZ R13, R13, UR11, -R4 ;  /* 0x0000000b0d0d7c23 */ /* 0x000fe20008010804 */
[----:B------:R-:W-:Y:S02]  /*4e00*/  MOV R14, R137 ;  /* 0x00000089000e7202 */ /* 0x000fe40000000f00 */
[----:B------:R-:W-:Y:S04]  /*4e10*/  @!P0 FSEL R14, R137, -INF , !P4 ;  /* 0xff800000890e8808 */ /* 0x000fe80006000000 */
[----:B------:R1:W-:Y:S10]  /*4e20*/  MUFU.EX2 R185, R2 ;  /* 0x0000000200b97308 */ /* 0x0003f40000000800 */
[----:B------:R2:W-:Y:S10]  /*4e30*/  MUFU.EX2 R184, R13 ;  /* 0x0000000d00b87308 */ /* 0x0005f40000000800 */
[----:B------:R-:W-:Y:S01]  /*4e40*/  MUFU.TANH R202, R34 ;  /* 0x0000002200ca7308 */ /* 0x000fe20000002400 */
[----:B-1----:R-:W-:Y:S02]  /*4e50*/  FSEL R2, R15, RZ, P2 ;  /* 0x000000ff0f027208 */ /* 0x002fe40001000000 */
[----:B------:R-:W-:Y:S02]  /*4e60*/  MOV R15, R136 ;  /* 0x00000088000f7202 */ /* 0x000fe40000000f00 */
[----:B------:R-:W-:Y:S05]  /*4e70*/  @!P0 FSEL R15, R136, -INF , !P3 ;  /* 0xff800000880f8808 */ /* 0x000fea0005800000 */
[----:B------:R-:W-:Y:S01]  /*4e80*/  MUFU.TANH R201, R35 ;  /* 0x0000002300c97308 */ /* 0x000fe20000002400 */
[--C-:B--2---:R-:W-:Y:S01]  /*4e90*/  FFMA.FTZ R13, R14, UR11, -R2.reuse ;  /* 0x0000000b0e0d7c23 */ /* 0x104fe20008010802 */
[----:B------:R-:W-:Y:S04]  /*4ea0*/  @!P0 IADD3 R14, R0, 0x8, RZ ;  /* 0x00000008000e8810 */ /* 0x000fe80007ffe0ff */
[C---:B------:R-:W-:Y:S04]  /*4eb0*/  @!P0 ISETP.GE.AND P2, PT, R14.reuse, R8, PT ;  /* 0x000000080e00820c */ /* 0x040fe80003f46270 */
[----:B------:R1:W-:Y:S01]  /*4ec0*/  MUFU.EX2 R190, R13 ;  /* 0x0000000d00be7308 */ /* 0x0003e20000000800 */
[----:B------:R-:W-:Y:S09]  /*4ed0*/  @!P0 ISETP.GE.AND P3, PT, R14, R5, PT ;  /* 0x000000050e00820c */ /* 0x000ff20003f66270 */
[----:B------:R-:W2:Y:S10]  /*4ee0*/  MUFU.TANH R117, R30 ;  /* 0x0000001e00757308 */ /* 0x000eb40000002400 */
[----:B------:R-:W2:Y:S01]  /*4ef0*/  MUFU.TANH R116, R31 ;  /* 0x0000001f00747308 */ /* 0x000ea20000002400 */
[----:B-1----:R-:W-:Y:S01]  /*4f00*/  FFMA.FTZ R13, R15, UR11, -R2 ;  /* 0x0000000b0f0d7c23 */ /* 0x002fe20008010802 */
[----:B------:R-:W-:Y:S02]  /*4f10*/  MOV R15, R120 ;  /* 0x00000078000f7202 */ /* 0x000fe40000000f00 */
[----:B------:R-:W-:Y:S06]  /*4f20*/  @!P0 FSEL R15, R120, -INF , !P2 ;  /* 0xff800000780f8808 */ /* 0x000fec0005000000 */
[----:B------:R1:W-:Y:S01]  /*4f30*/  MUFU.EX2 R189, R13 ;  /* 0x0000000d00bd7308 */ /* 0x0003e20000000800 */
[--C-:B------:R-:W-:Y:S01]  /*4f40*/  FFMA.FTZ R7, R15, UR11, -R4.reuse ;  /* 0x0000000b0f077c23 */ /* 0x100fe20008010804 */
[----:B------:R-:W-:Y:S08]  /*4f50*/  MOV R15, R127 ;  /* 0x0000007f000f7202 */ /* 0x000ff00000000f00 */
[----:B------:R4:W-:Y:S01]  /*4f60*/  MUFU.EX2 R135, R7 ;  /* 0x0000000700877308 */ /* 0x0009e20000000800 */
[----:B-1----:R-:W-:Y:S04]  /*4f70*/  @!P0 IADD3 R13, R0, 0x9, RZ ;  /* 0x00000009000d8810 */ /* 0x002fe80007ffe0ff */
[----:B------:R-:W-:Y:S04]  /*4f80*/  @!P0 ISETP.GE.AND P2, PT, R13, R8, PT ;  /* 0x000000080d00820c */ /* 0x000fe80003f46270 */
[----:B------:R-:W-:Y:S01]  /*4f90*/  @!P0 FSEL R6, R119, -INF , !P2 ;  /* 0xff80000077068808 */ /* 0x000fe20005000000 */
[----:B----4-:R-:W-:Y:S01]  /*4fa0*/  IMAD.MOV.U32 R7, RZ, RZ, R129 ;  /* 0x000000ffff077224 */ /* 0x010fe200078e0081 */
[----:B------:R-:W-:Y:S02]  /*4fb0*/  @!P0 FSEL R7, R129, -INF , !P3 ;  /* 0xff80000081078808 */ /* 0x000fe40005800000 */
[----:B------:R-:W-:Y:S01]  /*4fc0*/  @!P0 ISETP.GE.AND P2, PT, R13, R5, PT ;  /* 0x000000050d00820c */ /* 0x000fe20003f46270 */
[----:B------:R-:W-:Y:S03]  /*4fd0*/  FFMA.FTZ R6, R6, UR11, -R4 ;  /* 0x0000000b06067c23 */ /* 0x000fe60008010804 */
[----:B------:R-:W-:Y:S01]  /*4fe0*/  @!P0 FSEL R15, R127, -INF , !P2 ;  /* 0xff8000007f0f8808 */ /* 0x000fe20005000000 */
[----:B------:R1:W-:Y:S01]  /*4ff0*/  MUFU.EX2 R134, R6 ;  /* 0x0000000600867308 */ /* 0x0003e20000000800 */
[----:B------:R-:W-:Y:S01]  /*5000*/  @!P0 ISETP.GE.AND P2, PT, R14, R12, PT ;  /* 0x0000000c0e00820c */ /* 0x000fe20003f46270 */
[--C-:B-1----:R-:W-:Y:S01]  /*5010*/  FFMA.FTZ R6, R7, UR11, -R2.reuse ;  /* 0x0000000b07067c23 */ /* 0x102fe20008010802 */
[----:B------:R-:W-:Y:S07]  /*5020*/  MOV R7, R205 ;  /* 0x000000cd00077202 */ /* 0x000fee0000000f00 */
[----:B------:R1:W-:Y:S02]  /*5030*/  MUFU.EX2 R188, R6 ;  /* 0x0000000600bc7308 */ /* 0x0003e40000000800 */
[----:B-1----:R-:W-:Y:S01]  /*5040*/  FFMA.FTZ R6, R15, UR11, -R2 ;  /* 0x0000000b0f067c23 */ /* 0x002fe20008010802 */
[----:B------:R-:W-:Y:S07]  /*5050*/  MOV R15, R203 ;  /* 0x000000cb000f7202 */ /* 0x000fee0000000f00 */
[----:B------:R1:W-:Y:S02]  /*5060*/  MUFU.EX2 R187, R6 ;  /* 0x0000000600bb7308 */ /* 0x0003e40000000800 */
[----:B-1----:R-:W-:Y:S02]  /*5070*/  MOV R6, R206 ;  /* 0x000000ce00067202 */ /* 0x002fe40000000f00 */
[----:B------:R-:W-:Y:S02]  /*5080*/  @!P0 FSEL R6, R206, -INF , !P2 ;  /* 0xff800000ce068808 */ /* 0x000fe40005000000 */
[----:B------:R-:W-:Y:S03]  /*5090*/  @!P0 ISETP.GE.AND P2, PT, R13, R12, PT ;  /* 0x0000000c0d00820c */ /* 0x000fe60003f46270 */
[--C-:B------:R-:W-:Y:S01]  /*50a0*/  FFMA.FTZ R6, R6, UR11, -R10.reuse ;  /* 0x0000000b06067c23 */ /* 0x100fe2000801080a */
[----:B------:R-:W-:Y:S02]  /*50b0*/  @!P0 FSEL R7, R205, -INF , !P2 ;  /* 0xff800000cd078808 */ /* 0x000fe40005000000 */
[----:B------:R-:W-:Y:S01]  /*50c0*/  @!P0 ISETP.GE.AND P2, PT, R14, R11, PT ;  /* 0x0000000b0e00820c */ /* 0x000fe20003f46270 */
[----:B------:R1:W-:Y:S01]  /*50d0*/  MUFU.EX2 R219, R6 ;  /* 0x0000000600db7308 */ /* 0x0003e20000000800 */
[----:B------:R-:W-:Y:S01]  /*50e0*/  MOV R14, R204 ;  /* 0x000000cc000e7202 */ /* 0x000fe20000000f00 */
[--C-:B------:R-:W-:Y:S08]  /*50f0*/  FFMA.FTZ R7, R7, UR11, -R10.reuse ;  /* 0x0000000b07077c23 */ /* 0x100ff0000801080a */
[----:B------:R4:W2:Y:S01]  /*5100*/  MUFU.EX2 R218, R7 ;  /* 0x0000000700da7308 */ /* 0x0008a20000000800 */
[----:B-1----:R-:W-:Y:S02]  /*5110*/  MOV R6, R211 ;  /* 0x000000d300067202 */ /* 0x002fe40000000f00 */
[----:B------:R-:W-:Y:S02]  /*5120*/  @!P0 FSEL R6, R211, -INF , !P2 ;  /* 0xff800000d3068808 */ /* 0x000fe40005000000 */
[-C--:B------:R-:W-:Y:S02]  /*5130*/  @!P0 ISETP.GE.AND P2, PT, R13, R11.reuse, PT ;  /* 0x0000000b0d00820c */ /* 0x080fe40003f46270 */
[----:B------:R-:W-:Y:S01]  /*5140*/  MOV R13, R210 ;  /* 0x000000d2000d7202 */ /* 0x000fe20000000f00 */
[--C-:B------:R-:W-:Y:S01]  /*5150*/  FFMA.FTZ R6, R6, UR11, -R9.reuse ;  /* 0x0000000b06067c23 */ /* 0x100fe20008010809 */
[----:B------:R-:W-:Y:S02]  /*5160*/  @!P0 FSEL R13, R210, -INF , !P2 ;  /* 0xff800000d20d8808 */ /* 0x000fe40005000000 */
[----:B----4-:R-:W-:Y:S01]  /*5170*/  @!P0 IADD3 R7, R0, 0x10, RZ ;  /* 0x0000001000078810 */ /* 0x010fe20007ffe0ff */
[----:B------:R1:W-:Y:S02]  /*5180*/  MUFU.EX2 R230, R6 ;  /* 0x0000000600e67308 */ /* 0x0003e40000000800 */
[----:B------:R-:W-:Y:S01]  /*5190*/  FFMA.FTZ R13, R13, UR11, -R9 ;  /* 0x0000000b0d0d7c23 */ /* 0x000fe20008010809 */
[-C--:B------:R-:W-:Y:S04]  /*51a0*/  @!P0 ISETP.GE.AND P2, PT, R7, R12.reuse, PT ;  /* 0x0000000c0700820c */ /* 0x080fe80003f46270 */
[----:B------:R-:W-:Y:S03]  /*51b0*/  @!P0 FSEL R14, R204, -INF , !P2 ;  /* 0xff800000cc0e8808 */ /* 0x000fe60005000000 */
[----:B------:R4:W2:Y:S01]  /*51c0*/  MUFU.EX2 R229, R13 ;  /* 0x0000000d00e57308 */ /* 0x0008a20000000800 */
[----:B-1----:R-:W-:Y:S04]  /*51d0*/  @!P0 IADD3 R6, R0, 0x11, RZ ;  /* 0x0000001100068810 */ /* 0x002fe80007ffe0ff */
[----:B------:R-:W-:Y:S01]  /*51e0*/  @!P0 ISETP.GE.AND P2, PT, R6, R12, PT ;  /* 0x0000000c0600820c */ /* 0x000fe20003f46270 */
[--C-:B----4-:R-:W-:Y:S03]  /*51f0*/  FFMA.FTZ R13, R14, UR11, -R10.reuse ;  /* 0x0000000b0e0d7c23 */ /* 0x110fe6000801080a */
[----:B------:R-:W-:Y:S02]  /*5200*/  @!P0 FSEL R15, R203, -INF , !P2 ;  /* 0xff800000cb0f8808 */ /* 0x000fe40005000000 */
[-C--:B------:R-:W-:Y:S01]  /*5210*/  @!P0 ISETP.GE.AND P2, PT, R7, R11.reuse, PT ;  /* 0x0000000b0700820c */ /* 0x080fe20003f46270 */
[----:B------:R1:W-:Y:S02]  /*5220*/  MUFU.EX2 R216, R13 ;  /* 0x0000000d00d87308 */ /* 0x0003e40000000800 */
[----:B------:R-:W-:Y:S08]  /*5230*/  FFMA.FTZ R14, R15, UR11, -R10 ;  /* 0x0000000b0f0e7c23 */ /* 0x000ff0000801080a */
[----:B------:R4:W-:Y:S01]  /*5240*/  MUFU.EX2 R217, R14 ;  /* 0x0000000e00d97308 */ /* 0x0009e20000000800 */
[----:B-1----:R-:W-:Y:S01]  /*5250*/  IMAD.MOV.U32 R13, RZ, RZ, R209 ;  /* 0x000000ffff0d7224 */ /* 0x002fe200078e00d1 */
[----:B------:R-:W-:Y:S02]  /*5260*/  @!P0 FSEL R13, R209, -INF , !P2 ;  /* 0xff800000d10d8808 */ /* 0x000fe40005000000 */
[----:B------:R-:W-:Y:S03]  /*5270*/  @!P0 ISETP.GE.AND P2, PT, R6, R11, PT ;  /* 0x0000000b0600820c */ /* 0x000fe60003f46270 */
[--C-:B------:R-:W-:Y:S01]  /*5280*/  FFMA.FTZ R13, R13, UR11, -R9.reuse ;  /* 0x0000000b0d0d7c23 */ /* 0x100fe20008010809 */
[----:B----4-:R-:W-:Y:S03]  /*5290*/  MOV R14, R208 ;  /* 0x000000d0000e7202 */ /* 0x010fe60000000f00 */
[----:B------:R1:W-:Y:S01]  /*52a0*/  MUFU.EX2 R227, R13 ;  /* 0x0000000d00e37308 */ /* 0x0003e20000000800 */
[----:B------:R-:W-:Y:S02]  /*52b0*/  @!P0 FSEL R14, R208, -INF , !P2 ;  /* 0xff800000d00e8808 */ /* 0x000fe40005000000 */
[-C--:B------:R-:W-:Y:S03]  /*52c0*/  @!P0 ISETP.GE.AND P2, PT, R7, R8.reuse, PT ;  /* 0x000000080700820c */ /* 0x080fe60003f46270 */
[----:B------:R-:W-:Y:S04]  /*52d0*/  FFMA.FTZ R14, R14, UR11, -R9 ;  /* 0x0000000b0e0e7c23 */ /* 0x000fe80008010809 */
[----:B------:R4:W-:Y:S01]  /*52e0*/  MUFU.EX2 R228, R14 ;  /* 0x0000000e00e47308 */ /* 0x0009e20000000800 */
[----:B-1----:R-:W-:Y:S02]  /*52f0*/  MOV R13, R115 ;  /* 0x00000073000d7202 */ /* 0x002fe40000000f00 */
[----:B------:R-:W-:Y:S02]  /*5300*/  @!P0 FSEL R13, R115, -INF , !P2 ;  /* 0xff800000730d8808 */ /* 0x000fe40005000000 */
[----:B------:R-:W-:Y:S03]  /*5310*/  @!P0 ISETP.GE.AND P2, PT, R6, R8, PT ;  /* 0x000000080600820c */ /* 0x000fe60003f46270 */
[----:B------:R-:W-:Y:S01]  /*5320*/  FFMA.FTZ R13, R13, UR11, -R4 ;  /* 0x0000000b0d0d7c23 */ /* 0x000fe20008010804 */
[----:B----4-:R-:W-:Y:S03]  /*5330*/  MOV R14, R114 ;  /* 0x00000072000e7202 */ /* 0x010fe60000000f00 */
[----:B------:R1:W-:Y:S01]  /*5340*/  MUFU.EX2 R131, R13 ;  /* 0x0000000d00837308 */ /* 0x0003e20000000800 */
[----:B------:R-:W-:Y:S02]  /*5350*/  @!P0 FSEL R14, R114, -INF , !P2 ;  /* 0xff800000720e8808 */ /* 0x000fe40005000000 */
[----:B------:R-:W-:Y:S02]  /*5360*/  @!P0 ISETP.GE.AND P2, PT, R7, R5, PT ;  /* 0x000000050700820c */ /* 0x000fe40003f46270 */
[----:B------:R-:W-:Y:S02]  /*5370*/  MOV R7, R123 ;  /* 0x0000007b00077202 */ /* 0x000fe40000000f00 */
[----:B------:R-:W-:Y:S02]  /*5380*/  @!P0 FSEL R7, R123, -INF , !P2 ;  /* 0xff8000007b078808 */ /* 0x000fe40005000000 */
[-C--:B------:R-:W-:Y:S02]  /*5390*/  @!P0 ISETP.GE.AND P2, PT, R6, R5.reuse, PT ;  /* 0x000000050600820c */ /* 0x080fe40003f46270 */
[C---:B------:R-:W-:Y:S01]  /*53a0*/  @!P0 IADD3 R6, R0.reuse, 0x18, RZ ;  /* 0x0000001800068810 */ /* 0x040fe20007ffe0ff */
[----:B------:R-:W-:Y:S01]  /*53b0*/  FFMA.FTZ R7, R7, UR11, -R2 ;  /* 0x0000000b07077c23 */ /* 0x000fe20008010802 */
[----:B------:R-:W-:Y:S02]  /*53c0*/  @!P0 IADD3 R0, R0, 0x19, RZ ;  /* 0x0000001900008810 */ /* 0x000fe40007ffe0ff */
[----:B------:R-:W-:Y:S01]  /*53d0*/  @!P0 ISETP.GE.AND P3, PT, R6, R5, PT ;  /* 0x000000050600820c */ /* 0x000fe20003f66270 */
[----:B------:R-:W-:Y:S01]  /*53e0*/  MUFU.EX2 R139, R7 ;  /* 0x00000007008b7308 */ /* 0x000fe20000000800 */
[----:B-1----:R-:W-:Y:S01]  /*53f0*/  FFMA.FTZ R13, R14, UR11, -R4 ;  /* 0x0000000b0e0d7c23 */ /* 0x002fe20008010804 */
[----:B------:R-:W-:Y:S08]  /*5400*/  MOV R14, R113 ;  /* 0x00000071000e7202 */ /* 0x000ff00000000f00 */
[----:B------:R3:W-:Y:S02]  /*5410*/  MUFU.EX2 R130, R13 ;  /* 0x0000000d00827308 */ /* 0x0007e40000000800 */
[----:B---3--:R-:W-:Y:S02]  /*5420*/  MOV R13, R121 ;  /* 0x00000079000d7202 */ /* 0x008fe40000000f00 */
[----:B------:R-:W-:Y:S02]  /*5430*/  @!P0 FSEL R13, R121, -INF , !P2 ;  /* 0xff800000790d8808 */ /* 0x000fe40005000000 */
[-C--:B------:R-:W-:Y:S03]  /*5440*/  @!P0 ISETP.GE.AND P2, PT, R6, R8.reuse, PT ;  /* 0x000000080600820c */ /* 0x080fe60003f46270 */
[----:B------:R-:W-:Y:S01]  /*5450*/  FFMA.FTZ R7, R13, UR11, -R2 ;  /* 0x0000000b0d077c23 */ /* 0x000fe20008010802 */
[----:B------:R-:W-:Y:S02]  /*5460*/  @!P0 FSEL R14, R113, -INF , !P2 ;  /* 0xff800000710e8808 */ /* 0x000fe40005000000 */
[----:B------:R-:W-:Y:S01]  /*5470*/  @!P0 ISETP.GE.AND P2, PT, R0, R8, PT ;  /* 0x000000080000820c */ /* 0x000fe20003f46270 */
[----:B------:R1:W-:Y:S02]  /*5480*/  MUFU.EX2 R138, R7 ;  /* 0x00000007008a7308 */ /* 0x0003e40000000800 */
[--C-:B------:R-:W-:Y:S08]  /*5490*/  FFMA.FTZ R8, R14, UR11, -R4.reuse ;  /* 0x0000000b0e087c23 */ /* 0x100ff00008010804 */
[----:B------:R3:W-:Y:S01]  /*54a0*/  MUFU.EX2 R126, R8 ;  /* 0x00000008007e7308 */ /* 0x0007e20000000800 */
[----:B-1----:R-:W-:Y:S02]  /*54b0*/  MOV R7, R112 ;  /* 0x0000007000077202 */ /* 0x002fe40000000f00 */
[----:B------:R-:W-:Y:S02]  /*54c0*/  @!P0 FSEL R7, R112, -INF , !P2 ;  /* 0xff80000070078808 */ /* 0x000fe40005000000 */
[-C--:B------:R-:W-:Y:S03]  /*54d0*/  @!P0 ISETP.GE.AND P2, PT, R6, R12.reuse, PT ;  /* 0x0000000c0600820c */ /* 0x080fe60003f46270 */
[----:B------:R-:W-:Y:S01]  /*54e0*/  FFMA.FTZ R4, R7, UR11, -R4 ;  /* 0x0000000b07047c23 */ /* 0x000fe20008010804 */
[----:B---3--:R-:W-:Y:S01]  /*54f0*/  IMAD.MOV.U32 R8, RZ, RZ, R195 ;  /* 0x000000ffff087224 */ /* 0x008fe200078e00c3 */
[----:B------:R-:W-:Y:S02]  /*5500*/  @!P0 FSEL R8, R195, -INF , !P2 ;  /* 0xff800000c3088808 */ /* 0x000fe40005000000 */
[----:B------:R1:W-:Y:S01]  /*5510*/  MUFU.EX2 R125, R4 ;  /* 0x00000004007d7308 */ /* 0x0003e20000000800 */
[----:B------:R-:W-:Y:S02]  /*5520*/  @!P0 ISETP.GE.AND P2, PT, R0, R12, PT ;  /* 0x0000000c0000820c */ /* 0x000fe40003f46270 */
[--C-:B------:R-:W-:Y:S07]  /*5530*/  FFMA.FTZ R7, R8, UR11, -R10.reuse ;  /* 0x0000000b08077c23 */ /* 0x100fee000801080a */
[----:B------:R3:W-:Y:S01]  /*5540*/  MUFU.EX2 R213, R7 ;  /* 0x0000000700d57308 */ /* 0x0007e20000000800 */
[----:B-1----:R-:W-:Y:S02]  /*5550*/  MOV R4, R200 ;  /* 0x000000c800047202 */ /* 0x002fe40000000f00 */
[----:B------:R-:W-:Y:S02]  /*5560*/  @!P0 FSEL R4, R200, -INF , !P2 ;  /* 0xff800000c8048808 */ /* 0x000fe40005000000 */
[----:B------:R-:W-:Y:S02]  /*5570*/  @!P0 ISETP.GE.AND P2, PT, R6, R11, PT ;  /* 0x0000000b0600820c */ /* 0x000fe40003f46270 */
[----:B--2---:R-:W-:Y:S01]  /*5580*/  MOV R6, R117 ;  /* 0x0000007500067202 */ /* 0x004fe20000000f00 */
[----:B------:R-:W-:Y:S01]  /*5590*/  FFMA.FTZ R10, R4, UR11, -R10 ;  /* 0x0000000b040a7c23 */ /* 0x000fe2000801080a */
[----:B---3--:R-:W-:Y:S02]  /*55a0*/  MOV R7, R202 ;  /* 0x000000ca00077202 */ /* 0x008fe40000000f00 */
[----:B------:R-:W-:Y:S01]  /*55b0*/  @!P0 FSEL R7, R202, -INF , !P2 ;  /* 0xff800000ca078808 */ /* 0x000fe20005000000 */
[----:B------:R-:W1:Y:S01]  /*55c0*/  MUFU.EX2 R212, R10 ;  /* 0x0000000a00d47308 */ /* 0x000e620000000800 */
[C---:B------:R-:W-:Y:S02]  /*55d0*/  @!P0 ISETP.GE.AND P2, PT, R0.reuse, R11, PT ;  /* 0x0000000b0000820c */ /* 0x040fe40003f46270 */
[----:B------:R-:W-:Y:S01]  /*55e0*/  MOV R4, R201 ;  /* 0x000000c900047202 */ /* 0x000fe20000000f00 */
[--C-:B------:R-:W-:Y:S01]  /*55f0*/  FFMA.FTZ R7, R7, UR11, -R9.reuse ;  /* 0x0000000b07077c23 */ /* 0x100fe20008010809 */
[----:B------:R-:W-:Y:S02]  /*5600*/  @!P0 FSEL R4, R201, -INF , !P2 ;  /* 0xff800000c9048808 */ /* 0x000fe40005000000 */
[----:B------:R-:W-:Y:S03]  /*5610*/  @!P0 ISETP.GE.AND P2, PT, R0, R5, PT ;  /* 0x000000050000820c */ /* 0x000fe60003f46270 */
[----:B------:R-:W-:Y:S01]  /*5620*/  MUFU.EX2 R221, R7 ;  /* 0x0000000700dd7308 */ /* 0x000fe20000000800 */
[----:B------:R-:W-:Y:S01]  /*5630*/  F2FP.BF16.F32.PACK_AB R0, R225, R224 ;  /* 0x000000e0e100723e */ /* 0x000fe200000010ff */
[----:B------:R-:W-:Y:S01]  /*5640*/  FFMA.FTZ R9, R4, UR11, -R9 ;  /* 0x0000000b04097c23 */ /* 0x000fe20008010809 */
[----:B------:R-:W-:Y:S02]  /*5650*/  F2FP.BF16.F32.PACK_AB R4, R232, R231 ;  /* 0x000000e7e804723e */ /* 0x000fe400000010ff */
[----:B------:R-:W-:Y:S01]  /*5660*/  @!P0 FSEL R6, R117, -INF , !P3 ;  /* 0xff80000075068808 */ /* 0x000fe20005800000 */
[----:B------:R2:W-:Y:S01]  /*5670*/  STS [R193+0xe000], R0 ;  /* 0x00e00000c1007388 */ /* 0x0005e20000000800 */
[----:B------:R-:W-:Y:S03]  /*5680*/  MOV R5, R116 ;  /* 0x0000007400057202 */ /* 0x000fe60000000f00 */
[----:B------:R-:W3:Y:S01]  /*5690*/  MUFU.EX2 R220, R9 ;  /* 0x0000000900dc7308 */ /* 0x000ee20000000800 */
[----:B------:R-:W-:Y:S01]  /*56a0*/  @!P0 FSEL R5, R116, -INF , !P2 ;  /* 0xff80000074058808 */ /* 0x000fe20005000000 */
[----:B------:R4:W-:Y:S01]  /*56b0*/  STS [R193+0xe400], R4 ;  /* 0x00e40004c1007388 */ /* 0x0009e20000000800 */
[--C-:B------:R-:W-:Y:S01]  /*56c0*/  FFMA.FTZ R6, R6, UR11, -R2.reuse ;  /* 0x0000000b06067c23 */ /* 0x100fe20008010802 */
[----:B------:R-:W-:Y:S02]  /*56d0*/  IADD3 R110, P0, R241, UR16, RZ ;  /* 0x00000010f16e7c10 */ /* 0x000fe4000ff1e0ff */
[----:B------:R-:W-:Y:S01]  /*56e0*/  FFMA.FTZ R2, R5, UR11, -R2 ;  /* 0x0000000b05027c23 */ /* 0x000fe20008010802 */
[----:B------:R-:W-:Y:S03]  /*56f0*/  F2FP.BF16.F32.PACK_AB R5, R184, R185 ;  /* 0x000000b9b805723e */ /* 0x000fe600000010ff */
[----:B------:R1:W-:Y:S01]  /*5700*/  MUFU.EX2 R133, R6 ;  /* 0x0000000600857308 */ /* 0x0003e20000000800 */
[----:B------:R-:W-:Y:S02]  /*5710*/  IADD3.X R111, R240, UR15, RZ, P0, !PT ;  /* 0x0000000ff06f7c10 */ /* 0x000fe400087fe4ff */
[----:B------:R-:W-:Y:S03]  /*5720*/  PLOP3.LUT P2, PT, PT, PT, UP3, 0x80, 0x0 ;  /* 0x000000000000781c */ /* 0x000fe60003f4f038 */
[----:B------:R-:W3:Y:S04]  /*5730*/  LDG.E R108, desc[UR8][R110.64] ;  /* 0x000000086e6c7981 */ /* 0x000ee8000c1e1900 */
[----:B------:R4:W3:Y:S01]  /*5740*/  MUFU.EX2 R132, R2 ;  /* 0x0000000200847308 */ /* 0x0008e20000000800 */
[----:B--2---:R-:W-:Y:S02]  /*5750*/  F2FP.BF16.F32.PACK_AB R0, R218, R219 ;  /* 0x000000dbda00723e */ /* 0x004fe400000010ff */
[----:B-1----:R-:W-:Y:S02]  /*5760*/  F2FP.BF16.F32.PACK_AB R6, R229, R230 ;  /* 0x000000e6e506723e */ /* 0x002fe400000010ff */
[----:B----4-:R-:W-:Y:S01]  /*5770*/  F2FP.BF16.F32.PACK_AB R4, R189, R190 ;  /* 0x000000bebd04723e */ /* 0x010fe200000010ff */
[----:B------:R1:W-:Y:S04]  /*5780*/  STS [R194+0xe000], R0 ;  /* 0x00e00000c2007388 */ /* 0x0003e80000000800 */
        /* <DEDUP_REMOVED lines=11> */
[----:B------:R4:W-:Y:S04]  /*5840*/  STS [R192+0xe400], R4 ;  /* 0x00e40004c0007388 */ /* 0x0009e80000000800 */
[----:B------:R4:W-:Y:S01]  /*5850*/  STS [R191+0xe000], R2 ;  /* 0x00e00002bf007388 */ /* 0x0009e20000000800 */
[----:B---3--:R-:W-:Y:S02]  /*5860*/  F2FP.BF16.F32.PACK_AB R0, R220, R221 ;  /* 0x000000dddc00723e */ /* 0x008fe400000010ff */
[----:B-1----:R-:W-:Y:S03]  /*5870*/  F2FP.BF16.F32.PACK_AB R6, R130, R131 ;  /* 0x000000838206723e */ /* 0x002fe600000010ff */
[----:B------:R1:W-:Y:S01]  /*5880*/  STS [R191+0xe400], R0 ;  /* 0x00e40000bf007388 */ /* 0x0003e20000000800 */
[----:B--2---:R-:W-:Y:S03]  /*5890*/  F2FP.BF16.F32.PACK_AB R5, R138, R139 ;  /* 0x0000008b8a05723e */ /* 0x004fe600000010ff */
[----:B------:R-:W-:Y:S01]  /*58a0*/  STS [R192+0xf000], R6 ;  /* 0x00f00006c0007388 */ /* 0x000fe20000000800 */
[----:B----4-:R-:W-:Y:S03]  /*58b0*/  F2FP.BF16.F32.PACK_AB R4, R125, R126 ;  /* 0x0000007e7d04723e */ /* 0x010fe600000010ff */
[----:B------:R-:W-:Y:S01]  /*58c0*/  STS [R192+0xf400], R5 ;  /* 0x00f40005c0007388 */ /* 0x000fe20000000800 */
[----:B------:R-:W-:Y:S03]  /*58d0*/  F2FP.BF16.F32.PACK_AB R2, R132, R133 ;  /* 0x000000858402723e */ /* 0x000fe600000010ff */
[----:B------:R-:W-:Y:S04]  /*58e0*/  STS [R191+0xf000], R4 ;  /* 0x00f00004bf007388 */ /* 0x000fe80000000800 */
[----:B------:R2:W-:Y:S01]  /*58f0*/  STS [R191+0xf400], R2 ;  /* 0x00f40002bf007388 */ /* 0x0005e20000000800 */
[----:B-1----:R-:W-:Y:S05]  /*5900*/  LEA R0, R180, UR4, 0x1 ;  /* 0x00000004b4007c11 */ /* 0x002fea000f8e08ff */
[----:B------:R-:W1:Y:S08]  /*5910*/  LDSM.16.M88.4 R32, [R0+0x4000] ;  /* 0x004000000020783b */ /* 0x000e700000000200 */
[----:B------:R3:W4:Y:S01]  /*5920*/  LDSM.16.M88.4 R28, [R0+0x5000] ;  /* 0x00500000001c783b */ /* 0x0007220000000200 */
[-C--:B--2---:R-:W-:Y:S07]  /*5930*/  IADD3 R2, R179, R0.reuse, RZ ;  /* 0x00000000b3027210 */ /* 0x084fee0007ffe0ff */
[----:B------:R-:W2:Y:S08]  /*5940*/  LDSM.16.M88.4 R100, [R2+0x4000] ;  /* 0x004000000264783b */ /* 0x000eb00000000200 */
[----:B------:R-:W2:Y:S01]  /*5950*/  LDSM.16.M88.4 R104, [R2+0x5000] ;  /* 0x005000000268783b */ /* 0x000ea20000000200 */
[----:B---3--:R-:W-:Y:S01]  /*5960*/  IADD3 R0, R128, R0, RZ ;  /* 0x0000000080007210 */ /* 0x008fe20007ffe0ff */
[-C--:B-1----:R-:W-:Y:S06]  /*5970*/  HMMA.16816.F32.BF16 R4, R32, R140.reuse, RZ ;  /* 0x0000008c2004723c */ /* 0x082fec00000418ff */
[C---:B----4-:R-:W-:Y:S06]  /*5980*/  HMMA.16816.F32.BF16 R8, R28.reuse, R140, RZ ;  /* 0x0000008c1c08723c */ /* 0x050fec00000418ff */
[-C--:B------:R-:W-:Y:S06]  /*5990*/  HMMA.16816.F32.BF16 R12, R28, R142.reuse, RZ ;  /* 0x0000008e1c0c723c */ /* 0x080fec00000418ff */
[C---:B------:R-:W-:Y:S06]  /*59a0*/  HMMA.16816.F32.BF16 R16, R32.reuse, R142, RZ ;  /* 0x0000008e2010723c */ /* 0x040fec00000418ff */
[-C--:B------:R-:W-:Y:S06]  /*59b0*/  HMMA.16816.F32.BF16 R20, R32, R144.reuse, RZ ;  /* 0x000000902014723c */ /* 0x080fec00000418ff */
[C---:B------:R-:W-:Y:S06]  /*59c0*/  HMMA.16816.F32.BF16 R24, R28.reuse, R144, RZ ;  /* 0x000000901c18723c */ /* 0x040fec00000418ff */
[-C--:B------:R-:W-:Y:S06]  /*59d0*/  HMMA.16816.F32.BF16 R28, R28, R146.reuse, RZ ;  /* 0x000000921c1c723c */ /* 0x080fec00000418ff */
[----:B------:R-:W-:Y:S06]  /*59e0*/  HMMA.16816.F32.BF16 R32, R32, R146, RZ ;  /* 0x000000922020723c */ /* 0x000fec00000418ff */
[-C--:B--2---:R-:W-:Y:S06]  /*59f0*/  HMMA.16816.F32.BF16 R4, R100, R148.reuse, R4 ;  /* 0x000000946404723c */ /* 0x084fec0000041804 */
[C---:B------:R-:W-:Y:S06]  /*5a00*/  HMMA.16816.F32.BF16 R8, R104.reuse, R148, R8 ;  /* 0x000000946808723c */ /* 0x040fec0000041808 */
[-C--:B------:R-:W-:Y:S06]  /*5a10*/  HMMA.16816.F32.BF16 R12, R104, R150.reuse, R12 ;  /* 0x00000096680c723c */ /* 0x080fec000004180c */
[C---:B------:R-:W-:Y:S06]  /*5a20*/  HMMA.16816.F32.BF16 R16, R100.reuse, R150, R16 ;  /* 0x000000966410723c */ /* 0x040fec0000041810 */
[-C--:B------:R-:W-:Y:S06]  /*5a30*/  HMMA.16816.F32.BF16 R20, R100, R152.reuse, R20 ;  /* 0x000000986414723c */ /* 0x080fec0000041814 */
[C---:B------:R-:W-:Y:S06]  /*5a40*/  HMMA.16816.F32.BF16 R24, R104.reuse, R152, R24 ;  /* 0x000000986818723c */ /* 0x040fec0000041818 */
[-C--:B------:R-:W-:Y:S01]  /*5a50*/  HMMA.16816.F32.BF16 R28, R104, R154.reuse, R28 ;  /* 0x0000009a681c723c */ /* 0x080fe2000004181c */
[----:B------:R-:W-:Y:S05]  /*5a60*/  LDSM.16.M88.4 R104, [R0+0x5000] ;  /* 0x005000000068783b */ /* 0x000fea0000000200 */
[----:B------:R-:W-:Y:S03]  /*5a70*/  HMMA.16816.F32.BF16 R32, R100, R154, R32 ;  /* 0x0000009a6420723c */ /* 0x000fe60000041820 */
[----:B------:R1:W2:Y:S02]  /*5a80*/  LDSM.16.M88.4 R100, [R0+0x4000] ;  /* 0x004000000064783b */ /* 0x0002a40000000200 */
[----:B-1----:R-:W-:Y:S06]  /*5a90*/  FFMA.FTZ R0, -R118, R118, 1 ;  /* 0x3f80000076007423 */ /* 0x002fec0000010176 */
[----:B------:R-:W-:Y:S01]  /*5aa0*/  FMUL.FTZ R0, R0, UR6 ;  /* 0x0000000600007c20 */ /* 0x000fe20008410000 */
[-C--:B--2---:R-:W-:Y:S06]  /*5ab0*/  HMMA.16816.F32.BF16 R4, R100, R156.reuse, R4 ;  /* 0x0000009c6404723c */ /* 0x084fec0000041804 */
[C---:B------:R-:W-:Y:S06]  /*5ac0*/  HMMA.16816.F32.BF16 R8, R104.reuse, R156, R8 ;  /* 0x0000009c6808723c */ /* 0x040fec0000041808 */
[-C--:B------:R-:W-:Y:S06]  /*5ad0*/  HMMA.16816.F32.BF16 R12, R104, R158.reuse, R12 ;  /* 0x0000009e680c723c */ /* 0x080fec000004180c */
[C---:B------:R-:W-:Y:S06]  /*5ae0*/  HMMA.16816.F32.BF16 R16, R100.reuse, R158, R16 ;  /* 0x0000009e6410723c */ /* 0x040fec0000041810 */
[-C--:B------:R-:W-:Y:S06]  /*5af0*/  HMMA.16816.F32.BF16 R20, R100, R160.reuse, R20 ;  /* 0x000000a06414723c */ /* 0x080fec0000041814 */
[C---:B------:R-:W-:Y:S06]  /*5b00*/  HMMA.16816.F32.BF16 R24, R104.reuse, R160, R24 ;  /* 0x000000a06818723c */ /* 0x040fec0000041818 */
[-C--:B------:R-:W-:Y:S06]  /*5b10*/  HMMA.16816.F32.BF16 R28, R104, R162.reuse, R28 ;  /* 0x000000a2681c723c */ /* 0x080fec000004181c */
[----:B------:R-:W-:Y:S05]  /*5b20*/  HMMA.16816.F32.BF16 R32, R100, R162, R32 ;  /* 0x000000a26420723c */ /* 0x000fea0000041820 */
[----:B------:R-:W-:Y:S02]  /*5b30*/  IADD3 R104, R128, R2, RZ ;  /* 0x0000000280687210 */ /* 0x000fe40007ffe0ff */
[----:B------:R1:W5:Y:S04]  /*5b40*/  LDG.E R2, desc[UR8][R110.64+0x80] ;  /* 0x000080086e027981 */ /* 0x000368000c1e1900 */
[----:B------:R-:W2:Y:S08]  /*5b50*/  LDSM.16.M88.4 R100, [R104+0x4000] ;  /* 0x004000006864783b */ /* 0x000eb00000000200 */
[----:B------:R-:W3:Y:S01]  /*5b60*/  LDSM.16.M88.4 R104, [R104+0x5000] ;  /* 0x005000006868783b */ /* 0x000ee20000000200 */
[-C--:B--2---:R-:W-:Y:S06]  /*5b70*/  HMMA.16816.F32.BF16 R4, R100, R164.reuse, R4 ;  /* 0x000000a46404723c */ /* 0x084fec0000041804 */
[C---:B---3--:R-:W-:Y:S06]  /*5b80*/  HMMA.16816.F32.BF16 R8, R104.reuse, R164, R8 ;  /* 0x000000a46808723c */ /* 0x048fec0000041808 */
[-C--:B------:R-:W-:Y:S06]  /*5b90*/  HMMA.16816.F32.BF16 R12, R104, R166.reuse, R12 ;  /* 0x000000a6680c723c */ /* 0x080fec000004180c */
[C---:B------:R-:W-:Y:S06]  /*5ba0*/  HMMA.16816.F32.BF16 R16, R100.reuse, R166, R16 ;  /* 0x000000a66410723c */ /* 0x040fec0000041810 */
[----:B------:R-:W-:Y:S01]  /*5bb0*/  FADD.FTZ R109, -R108, R4 ;  /* 0x000000046c6d7221 */ /* 0x000fe20000010100 */
[-C--:B------:R-:W-:Y:S01]  /*5bc0*/  HMMA.16816.F32.BF16 R20, R100, R168.reuse, R20 ;  /* 0x000000a86414723c */ /* 0x080fe20000041814 */
[----:B------:R-:W2:Y:S03]  /*5bd0*/  LDG.E R4, desc[UR8][R110.64+0x20] ;  /* 0x000020086e047981 */ /* 0x000ea6000c1e1900 */
[----:B------:R-:W-:Y:S02]  /*5be0*/  FMUL.FTZ R109, R224, R109 ;  /* 0x0000006de06d7220 */ /* 0x000fe40000410000 */
[C---:B------:R-:W-:Y:S05]  /*5bf0*/  HMMA.16816.F32.BF16 R24, R104.reuse, R168, R24 ;  /* 0x000000a86818723c */ /* 0x040fea0000041818 */
[----:B------:R-:W-:Y:S01]  /*5c00*/  FMUL.FTZ R109, R109, R0 ;  /* 0x000000006d6d7220 */ /* 0x000fe20000410000 */
[-C--:B------:R-:W-:Y:S01]  /*5c10*/  HMMA.16816.F32.BF16 R28, R104, R170.reuse, R28 ;  /* 0x000000aa681c723c */ /* 0x080fe2000004181c */
[----:B------:R1:W5:Y:S04]  /*5c20*/  LDG.E R0, desc[UR8][R110.64+0xa0] ;  /* 0x0000a0086e007981 */ /* 0x000368000c1e1900 */
[C---:B------:R-:W-:Y:S01]  /*5c30*/  FADD.FTZ R5, -R108.reuse, R5 ;  /* 0x000000056c057221 */ /* 0x040fe20000010100 */
[----:B------:R-:W-:Y:S05]  /*5c40*/  HMMA.16816.F32.BF16 R32, R100, R170, R32 ;  /* 0x000000aa6420723c */ /* 0x000fea0000041820 */
[----:B------:R-:W-:Y:S01]  /*5c50*/  FMUL.FTZ R118, R225, R5 ;  /* 0x00000005e1767220 */ /* 0x000fe20000410000 */
[----:B------:R-:W-:Y:S01]  /*5c60*/  FFMA.FTZ R5, -R207, R207, 1 ;  /* 0x3f800000cf057423 */ /* 0x000fe200000101cf */
[C---:B------:R-:W-:Y:S01]  /*5c70*/  FADD.FTZ R20, -R108.reuse, R20 ;  /* 0x000000146c147221 */ /* 0x040fe20000010100 */
[----:B------:R-:W-:Y:S03]  /*5c80*/  FADD.FTZ R100, -R108, R16 ;  /* 0x000000106c647221 */ /* 0x000fe60000010100 */
[----:B------:R-:W-:Y:S01]  /*5c90*/  FMUL.FTZ R5, R5, UR6 ;  /* 0x0000000605057c20 */ /* 0x000fe20008410000 */
[----:B------:R-:W-:Y:S01]  /*5ca0*/  FMUL.FTZ R102, R216, R20 ;  /* 0x00000014d8667220 */ /* 0x000fe20000410000 */
[----:B------:R-:W-:Y:S01]  /*5cb0*/  FFMA.FTZ R20, -R206, R206, 1 ;  /* 0x3f800000ce147423 */ /* 0x000fe200000101ce */
[----:B------:R-:W-:Y:S01]  /*5cc0*/  FADD.FTZ R101, -R108, R17 ;  /* 0x000000116c657221 */ /* 0x000fe20000010100 */
[----:B------:R-:W-:Y:S01]  /*5cd0*/  FMUL.FTZ R5, R118, R5 ;  /* 0x0000000576057220 */ /* 0x000fe20000410000 */
[----:B------:R-:W-:Y:S01]  /*5ce0*/  FMUL.FTZ R17, R219, R100 ;  /* 0x00000064db117220 */ /* 0x000fe20000410000 */
[----:B------:R-:W-:Y:S01]  /*5cf0*/  FMUL.FTZ R20, R20, UR6 ;  /* 0x0000000614147c20 */ /* 0x000fe20008410000 */
[----:B------:R-:W-:Y:S01]  /*5d00*/  FMUL.FTZ R101, R218, R101 ;  /* 0x00000065da657220 */ /* 0x000fe20000410000 */
[----:B------:R-:W-:Y:S01]  /*5d10*/  FADD.FTZ R21, -R108, R21 ;  /* 0x000000156c157221 */ /* 0x000fe20000010100 */
[----:B------:R-:W-:Y:S01]  /*5d20*/  F2FP.BF16.F32.PACK_AB R16, R5, R109 ;  /* 0x0000006d0510723e */ /* 0x000fe200000010ff */
[----:B------:R-:W-:Y:S01]  /*5d30*/  FFMA.FTZ R5, -R205, R205, 1 ;  /* 0x3f800000cd057423 */ /* 0x000fe200000101cd */
[----:B------:R-:W-:Y:S01]  /*5d40*/  FMUL.FTZ R20, R17, R20 ;  /* 0x0000001411147220 */ /* 0x000fe20000410000 */
[----:B------:R-:W-:Y:S01]  /*5d50*/  FMUL.FTZ R103, R217, R21 ;  /* 0x00000015d9677220 */ /* 0x000fe20000410000 */
[----:B------:R-:W-:Y:S01]  /*5d60*/  FFMA.FTZ R17, -R203, R203, 1 ;  /* 0x3f800000cb117423 */ /* 0x000fe200000101cb */
[----:B------:R-:W-:Y:S01]  /*5d70*/  FMUL.FTZ R5, R5, UR6 ;  /* 0x0000000605057c20 */ /* 0x000fe20008410000 */
[----:B------:R-:W-:Y:S01]  /*5d80*/  FFMA.FTZ R21, -R195, R195, 1 ;  /* 0x3f800000c3157423 */ /* 0x000fe200000101c3 */
[----:B------:R-:W-:Y:S01]  /*5d90*/  FFMA.FTZ R100, -R204, R204, 1 ;  /* 0x3f800000cc647423 */ /* 0x000fe200000101cc */
[C---:B------:R-:W-:Y:S01]  /*5da0*/  FADD.FTZ R33, -R108.reuse, R33 ;  /* 0x000000216c217221 */ /* 0x040fe20000010100 */
[----:B------:R-:W-:Y:S01]  /*5db0*/  FMUL.FTZ R5, R101, R5 ;  /* 0x0000000565057220 */ /* 0x000fe20000410000 */
[----:B------:R-:W-:Y:S01]  /*5dc0*/  FADD.FTZ R101, -R108, R32 ;  /* 0x000000206c657221 */ /* 0x000fe20000010100 */
[----:B------:R-:W-:Y:S01]  /*5dd0*/  FMUL.FTZ R32, R17, UR6 ;  /* 0x0000000611207c20 */ /* 0x000fe20008410000 */
[----:B------:R-:W-:Y:S01]  /*5de0*/  FMUL.FTZ R21, R21, UR6 ;  /* 0x0000000615157c20 */ /* 0x000fe20008410000 */
[----:B------:R-:W-:Y:S01]  /*5df0*/  FMUL.FTZ R100, R100, UR6 ;  /* 0x0000000664647c20 */ /* 0x000fe20008410000 */
[----:B------:R-:W-:Y:S01]  /*5e00*/  FMUL.FTZ R17, R213, R101 ;  /* 0x00000065d5117220 */ /* 0x000fe20000410000 */
[----:B------:R-:W-:Y:S01]  /*5e10*/  FMUL.FTZ R32, R103, R32 ;  /* 0x0000002067207220 */ /* 0x000fe20000410000 */
[----:B------:R-:W-:Y:S01]  /*5e20*/  FMUL.FTZ R103, R212, R33 ;  /* 0x00000021d4677220 */ /* 0x000fe20000410000 */
[----:B------:R-:W-:Y:S01]  /*5e30*/  FMUL.FTZ R100, R102, R100 ;  /* 0x0000006466647220 */ /* 0x000fe20000410000 */
[----:B------:R-:W-:Y:S01]  /*5e40*/  FMUL.FTZ R21, R17, R21 ;  /* 0x0000001511157220 */ /* 0x000fe20000410000 */
[----:B------:R-:W-:Y:S01]  /*5e50*/  FFMA.FTZ R17, -R200, R200, 1 ;  /* 0x3f800000c8117423 */ /* 0x000fe200000101c8 */
[----:B------:R-:W-:Y:S02]  /*5e60*/  FFMA.FTZ R33, -R214, R214, 1 ;  /* 0x3f800000d6217423 */ /* 0x000fe400000101d6 */
[----:B------:R-:W-:Y:S01]  /*5e70*/  F2FP.BF16.F32.PACK_AB R32, R32, R100 ;  /* 0x000000642020723e */ /* 0x000fe200000010ff */
[----:B------:R-:W-:Y:S01]  /*5e80*/  FMUL.FTZ R17, R17, UR6 ;  /* 0x0000000611117c20 */ /* 0x000fe20008410000 */
[----:B------:R-:W-:Y:S03]  /*5e90*/  FMUL.FTZ R33, R33, UR6 ;  /* 0x0000000621217c20 */ /* 0x000fe60008410000 */
[----:B------:R-:W-:Y:S05]  /*5ea0*/  FMUL.FTZ R17, R103, R17 ;  /* 0x0000001167117220 */ /* 0x000fea0000410000 */
[----:B------:R-:W-:Y:S01]  /*5eb0*/  F2FP.BF16.F32.PACK_AB R21, R17, R21 ;  /* 0x000000151115723e */ /* 0x000fe200000010ff */
[----:B------:R-:W-:Y:S04]  /*5ec0*/  FFMA.FTZ R17, -R210, R210, 1 ;  /* 0x3f800000d2117423 */ /* 0x000fe800000101d2 */
[----:B------:R-:W-:Y:S01]  /*5ed0*/  FMUL.FTZ R17, R17, UR6 ;  /* 0x0000000611117c20 */ /* 0x000fe20008410000 */
[C---:B--2---:R-:W-:Y:S01]  /*5ee0*/  FADD.FTZ R6, -R4.reuse, R6 ;  /* 0x0000000604067221 */ /* 0x044fe20000010100 */
[C---:B------:R-:W-:Y:S01]  /*5ef0*/  FADD.FTZ R7, -R4.reuse, R7 ;  /* 0x0000000704077221 */ /* 0x040fe20000010100 */
[C---:B------:R-:W-:Y:S01]  /*5f00*/  FADD.FTZ R18, -R4.reuse, R18 ;  /* 0x0000001204127221 */ /* 0x040fe20000010100 */
[----:B------:R-:W-:Y:S01]  /*5f10*/  FADD.FTZ R19, -R4, R19 ;  /* 0x0000001304137221 */ /* 0x000fe20000010100 */
[----:B------:R-:W-:Y:S01]  /*5f20*/  FMUL.FTZ R102, R231, R6 ;  /* 0x00000006e7667220 */ /* 0x000fe20000410000 */
[----:B------:R-:W-:Y:S01]  /*5f30*/  FFMA.FTZ R6, -R215, R215, 1 ;  /* 0x3f800000d7067423 */ /* 0x000fe200000101d7 */
[----:B------:R-:W-:Y:S01]  /*5f40*/  FMUL.FTZ R101, R232, R7 ;  /* 0x00000007e8657220 */ /* 0x000fe20000410000 */
[----:B------:R-:W-:Y:S01]  /*5f50*/  F2FP.BF16.F32.PACK_AB R7, R5, R20 ;  /* 0x000000140507723e */ /* 0x000fe200000010ff */
[----:B------:R-:W-:Y:S01]  /*5f60*/  FADD.FTZ R22, -R4, R22 ;  /* 0x0000001604167221 */ /* 0x000fe20000010100 */
[----:B------:R-:W-:Y:S01]  /*5f70*/  FMUL.FTZ R6, R6, UR6 ;  /* 0x0000000606067c20 */ /* 0x000fe20008410000 */
[----:B------:R-:W-:Y:S01]  /*5f80*/  FMUL.FTZ R19, R229, R19 ;  /* 0x00000013e5137220 */ /* 0x000fe20000410000 */
[C---:B------:R-:W-:Y:S01]  /*5f90*/  FADD.FTZ R23, -R4.reuse, R23 ;  /* 0x0000001704177221 */ /* 0x040fe20000010100 */
[----:B------:R-:W-:Y:S01]  /*5fa0*/  FADD.FTZ R34, -R4, R34 ;  /* 0x0000002204227221 */ /* 0x000fe20000010100 */
[----:B------:R-:W-:Y:S01]  /*5fb0*/  FMUL.FTZ R5, R102, R6 ;  /* 0x0000000666057220 */ /* 0x000fe20000410000 */
[----:B------:R-:W-:Y:S01]  /*5fc0*/  FMUL.FTZ R6, R101, R33 ;  /* 0x0000002165067220 */ /* 0x000fe20000410000 */
[----:B------:R-:W-:Y:S01]  /*5fd0*/  FMUL.FTZ R33, R227, R22 ;  /* 0x00000016e3217220 */ /* 0x000fe20000410000 */
[----:B------:R-:W-:Y:S01]  /*5fe0*/  FMUL.FTZ R100, R228, R23 ;  /* 0x00000017e4647220 */ /* 0x000fe20000410000 */
[----:B------:R-:W-:Y:S01]  /*5ff0*/  FMUL.FTZ R17, R19, R17 ;  /* 0x0000001113117220 */ /* 0x000fe20000410000 */
[----:B------:R-:W-:Y:S01]  /*6000*/  FADD.FTZ R35, -R4, R35 ;  /* 0x0000002304237221 */ /* 0x000fe20000010100 */
[----:B------:R-:W-:Y:S01]  /*6010*/  F2FP.BF16.F32.PACK_AB R6, R6, R5 ;  /* 0x000000050606723e */ /* 0x000fe200000010ff */
[----:B------:R-:W-:Y:S01]  /*6020*/  FMUL.FTZ R5, R230, R18 ;  /* 0x00000012e6057220 */ /* 0x000fe20000410000 */
[----:B------:R-:W-:Y:S01]  /*6030*/  FFMA.FTZ R18, -R211, R211, 1 ;  /* 0x3f800000d3127423 */ /* 0x000fe200000101d3 */
[----:B------:R-:W-:Y:S01]  /*6040*/  FFMA.FTZ R20, -R209, R209, 1 ;  /* 0x3f800000d1147423 */ /* 0x000fe200000101d1 */
[----:B------:R-:W-:Y:S01]  /*6050*/  FFMA.FTZ R19, -R208, R208, 1 ;  /* 0x3f800000d0137423 */ /* 0x000fe200000101d0 */
[----:B------:R-:W-:Y:S01]  /*6060*/  FFMA.FTZ R23, -R202, R202, 1 ;  /* 0x3f800000ca177423 */ /* 0x000fe200000101ca */
[----:B------:R-:W-:Y:S01]  /*6070*/  FMUL.FTZ R18, R18, UR6 ;  /* 0x0000000612127c20 */ /* 0x000fe20008410000 */
[----:B------:R-:W-:Y:S01]  /*6080*/  FFMA.FTZ R22, -R201, R201, 1 ;  /* 0x3f800000c9167423 */ /* 0x000fe200000101c9 */
[----:B------:R-:W-:Y:S01]  /*6090*/  FMUL.FTZ R4, R221, R34 ;  /* 0x00000022dd047220 */ /* 0x000fe20000410000 */
[----:B------:R-:W-:Y:S01]  /*60a0*/  FMUL.FTZ R20, R20, UR6 ;  /* 0x0000000614147c20 */ /* 0x000fe20008410000 */
[----:B------:R-:W-:Y:S01]  /*60b0*/  FMUL.FTZ R18, R5, R18 ;  /* 0x0000001205127220 */ /* 0x000fe20000410000 */
[----:B------:R-:W-:Y:S01]  /*60c0*/  FMUL.FTZ R5, R220, R35 ;  /* 0x00000023dc057220 */ /* 0x000fe20000410000 */
[----:B------:R-:W-:Y:S01]  /*60d0*/  FMUL.FTZ R19, R19, UR6 ;  /* 0x0000000613137c20 */ /* 0x000fe20008410000 */
[----:B------:R-:W-:Y:S01]  /*60e0*/  FMUL.FTZ R23, R23, UR6 ;  /* 0x0000000617177c20 */ /* 0x000fe20008410000 */
[----:B------:R-:W-:Y:S01]  /*60f0*/  FMUL.FTZ R22, R22, UR6 ;  /* 0x0000000616167c20 */ /* 0x000fe20008410000 */
[----:B------:R-:W-:Y:S01]  /*6100*/  FMUL.FTZ R20, R33, R20 ;  /* 0x0000001421147220 */ /* 0x000fe20000410000 */
[----:B------:R-:W-:Y:S01]  /*6110*/  FMUL.FTZ R19, R100, R19 ;  /* 0x0000001364137220 */ /* 0x000fe20000410000 */
[----:B------:R-:W-:Y:S01]  /*6120*/  FMUL.FTZ R23, R4, R23 ;  /* 0x0000001704177220 */ /* 0x000fe20000410000 */
[----:B------:R-:W-:Y:S01]  /*6130*/  FMUL.FTZ R22, R5, R22 ;  /* 0x0000001605167220 */ /* 0x000fe20000410000 */
[----:B-1----:R-:W-:Y:S06]  /*6140*/  @!P2 BRA `(.L_x_533) ;  /* 0x000000000088a947 */ /* 0x002fec0003800000 */
[----:B------:R-:W1:Y:S01]  /*6150*/  LDC R34, c[0x0][0x240] ;  /* 0x00009000ff227b82 */ /* 0x000e620000000800 */
[----:B------:R-:W-:Y:S01]  /*6160*/  ISETP.GE.AND P3, PT, R186, UR35, PT ;  /* 0x00000023ba007c0c */ /* 0x000fe2000bf66270 */
[----:B------:R-:W-:Y:S01]  /*6170*/  ULOP3.LUT UR12, UR7, 0x1, URZ, 0xc0, !UPT ;  /* 0x00000001070c7892 */ /* 0x000fe2000f8ec03f */
[----:B------:R-:W-:Y:S03]  /*6180*/  UMOV UR17, 0xffffe000 ;  /* 0xffffe00000117882 */ /* 0x000fe60000000000 */
[----:B------:R-:W-:Y:S04]  /*6190*/  UISETP.NE.U32.AND UP0, UPT, UR12, 0x1, UPT ;  /* 0x000000010c00788c */ /* 0x000fe8000bf05070 */
[----:B------:R-:W-:Y:S04]  /*61a0*/  USEL UR12, UR17, 0x2000, !UP0 ;  /* 0x00002000110c7887 */ /* 0x000fe8000c000000 */
[----:B------:R-:W2:Y:S02]  /*61b0*/  @!P3 LDC R33, c[0x0][0x244] ;  /* 0x00009100ff21bb82 */ /* 0x000ea40000000800 */
[----:B------:R-:W-:Y:S01]  /*61c0*/  VIADD R183, R183, UR12 ;  /* 0x0000000cb7b77c36 */ /* 0x000fe20008000000 */
[----:B------:R-:W-:Y:S01]  /*61d0*/  IADD3 R173, R173, UR12, RZ ;  /* 0x0000000cadad7c10 */ /* 0x000fe2000fffe0ff */
[----:B------:R-:W-:Y:S03]  /*61e0*/  VIADD R226, R226, UR12 ;  /* 0x0000000ce2e27c36 */ /* 0x000fe60008000000 */
[----:B------:R3:W-:Y:S04]  /*61f0*/  @P3 STS [R183], RZ ;  /* 0x000000ffb7003388 */ /* 0x0007e80000000800 */
[----:B------:R3:W-:Y:S04]  /*6200*/  @P3 STS [R183+0x4], RZ ;  /* 0x000004ffb7003388 */ /* 0x0007e80000000800 */
[----:B------:R3:W-:Y:S04]  /*6210*/  @P3 STS [R183+0x8], RZ ;  /* 0x000008ffb7003388 */ /* 0x0007e80000000800 */
[----:B------:R3:W-:Y:S01]  /*6220*/  @P3 STS [R183+0xc], RZ ;  /* 0x00000cffb7003388 */ /* 0x0007e20000000800 */
[----:B-1----:R-:W-:Y:S05]  /*6230*/  IMAD.U32 R4, R34, -0x40, RZ ;  /* 0xffffffc022047824 */ /* 0x002fea00078e00ff */
[C---:B------:R-:W-:Y:S04]  /*6240*/  LEA R5, P0, R4.reuse, R198, 0x1 ;  /* 0x000000c604057211 */ /* 0x040fe800078008ff */
[----:B------:R-:W-:Y:S02]  /*6250*/  LEA.HI.X.SX32 R4, R4, R199, 0x1, P0 ;  /* 0x000000c704047211 */ /* 0x000fe400000f0eff */
[----:B------:R-:W-:Y:S03]  /*6260*/  MOV R198, R5 ;  /* 0x0000000500c67202 */ /* 0x000fe60000000f00 */
        /* <DEDUP_REMOVED lines=16> */
.L_x_533:
[----:B------:R1:W-:Y:S01]  /*6370*/  STS [R193+0xa000], R16 ;  /* 0x00a00010c1007388 */ /* 0x0003e20000000800 */
[----:B---3--:R-:W-:Y:S01]  /*6380*/  F2FP.BF16.F32.PACK_AB R4, R17, R18 ;  /* 0x000000121104723e */ /* 0x008fe200000010ff */
[C---:B-----5:R-:W-:Y:S01]  /*6390*/  FADD.FTZ R8, -R2.reuse, R8 ;  /* 0x0000000802087221 */ /* 0x060fe20000010100 */
[C---:B------:R-:W-:Y:S01]  /*63a0*/  FADD.FTZ R9, -R2.reuse, R9 ;  /* 0x0000000902097221 */ /* 0x040fe20000010100 */
[----:B------:R2:W-:Y:S01]  /*63b0*/  STS [R193+0xa400], R6 ;  /* 0x00a40006c1007388 */ /* 0x0005e20000000800 */
[----:B------:R-:W-:Y:S01]  /*63c0*/  FADD.FTZ R25, -R2, R25 ;  /* 0x0000001902197221 */ /* 0x000fe20000010100 */
[----:B------:R-:W-:Y:S01]  /*63d0*/  FMUL.FTZ R18, R185, R8 ;  /* 0x00000008b9127220 */ /* 0x000fe20000410000 */
[----:B------:R-:W-:Y:S01]  /*63e0*/  FFMA.FTZ R8, -R124, R124, 1 ;  /* 0x3f8000007c087423 */ /* 0x000fe2000001017c */
[----:B------:R3:W-:Y:S01]  /*63f0*/  STS [R194+0xa000], R7 ;  /* 0x00a00007c2007388 */ /* 0x0007e20000000800 */
[C---:B------:R-:W-:Y:S01]  /*6400*/  FADD.FTZ R29, -R2.reuse, R29 ;  /* 0x0000001d021d7221 */ /* 0x040fe20000010100 */
[----:B------:R-:W-:Y:S01]  /*6410*/  FADD.FTZ R13, -R2, R13 ;  /* 0x0000000d020d7221 */ /* 0x000fe20000010100 */
[----:B------:R-:W-:Y:S01]  /*6420*/  FMUL.FTZ R8, R8, UR6 ;  /* 0x0000000608087c20 */ /* 0x000fe20008410000 */
[----:B------:R4:W-:Y:S01]  /*6430*/  STS [R194+0xa400], R4 ;  /* 0x00a40004c2007388 */ /* 0x0009e20000000800 */
[C---:B------:R-:W-:Y:S01]  /*6440*/  FADD.FTZ R24, -R2.reuse, R24 ;  /* 0x0000001802187221 */ /* 0x040fe20000010100 */
[C---:B------:R-:W-:Y:S01]  /*6450*/  FADD.FTZ R28, -R2.reuse, R28 ;  /* 0x0000001c021c7221 */ /* 0x040fe20000010100 */
[----:B------:R-:W-:Y:S01]  /*6460*/  FADD.FTZ R12, -R2, R12 ;  /* 0x0000000c020c7221 */ /* 0x000fe20000010100 */
[----:B------:R-:W-:Y:S01]  /*6470*/  FMUL.FTZ R9, R184, R9 ;  /* 0x00000009b8097220 */ /* 0x000fe20000410000 */
[----:B------:R-:W-:Y:S01]  /*6480*/  FFMA.FTZ R2, -R112, R112, 1 ;  /* 0x3f80000070027423 */ /* 0x000fe20000010170 */
[----:B------:R-:W-:Y:S01]  /*6490*/  FMUL.FTZ R29, R125, R29 ;  /* 0x0000001d7d1d7220 */ /* 0x000fe20000410000 */
[----:B------:R-:W-:Y:S01]  /*64a0*/  FFMA.FTZ R5, -R119, R119, 1 ;  /* 0x3f80000077057423 */ /* 0x000fe20000010177 */
[----:B------:R-:W-:Y:S01]  /*64b0*/  FMUL.FTZ R12, R135, R12 ;  /* 0x0000000c870c7220 */ /* 0x000fe20000410000 */
[----:B------:R-:W-:Y:S01]  /*64c0*/  FMUL.FTZ R2, R2, UR6 ;  /* 0x0000000602027c20 */ /* 0x000fe20008410000 */
[----:B------:R-:W-:Y:S01]  /*64d0*/  FMUL.FTZ R13, R134, R13 ;  /* 0x0000000d860d7220 */ /* 0x000fe20000410000 */
[----:B------:R-:W-:Y:S01]  /*64e0*/  FMUL.FTZ R5, R5, UR6 ;  /* 0x0000000605057c20 */ /* 0x000fe20008410000 */
[----:B------:R-:W-:Y:S01]  /*64f0*/  FMUL.FTZ R24, R131, R24 ;  /* 0x0000001883187220 */ /* 0x000fe20000410000 */
[----:B-1----:R-:W-:Y:S01]  /*6500*/  F2FP.BF16.F32.PACK_AB R16, R19, R20 ;  /* 0x000000141310723e */ /* 0x002fe200000010ff */
[----:B------:R-:W-:Y:S01]  /*6510*/  FMUL.FTZ R19, R18, R8 ;  /* 0x0000000812137220 */ /* 0x000fe20000410000 */
[----:B------:R-:W-:Y:S01]  /*6520*/  FMUL.FTZ R8, R29, R2 ;  /* 0x000000021d087220 */ /* 0x000fe20000410000 */
[----:B------:R-:W-:Y:S01]  /*6530*/  FMUL.FTZ R13, R13, R5 ;  /* 0x000000050d0d7220 */ /* 0x000fe20000410000 */
[----:B--2---:R-:W-:Y:S01]  /*6540*/  FFMA.FTZ R6, -R120, R120, 1 ;  /* 0x3f80000078067423 */ /* 0x004fe20000010178 */
[----:B------:R-:W-:Y:S01]  /*6550*/  FMUL.FTZ R25, R130, R25 ;  /* 0x0000001982197220 */ /* 0x000fe20000410000 */
[----:B------:R-:W-:Y:S01]  /*6560*/  FADD.FTZ R10, -R0, R10 ;  /* 0x0000000a000a7221 */ /* 0x000fe20000010100 */
[----:B------:R-:W-:Y:S01]  /*6570*/  FFMA.FTZ R5, -R113, R113, 1 ;  /* 0x3f80000071057423 */ /* 0x000fe20000010171 */
[----:B---3--:R-:W-:Y:S01]  /*6580*/  FFMA.FTZ R7, -R122, R122, 1 ;  /* 0x3f8000007a077423 */ /* 0x008fe2000001017a */
[----:B------:R-:W-:Y:S01]  /*6590*/  FMUL.FTZ R6, R6, UR6 ;  /* 0x0000000606067c20 */ /* 0x000fe20008410000 */
[----:B------:R-:W-:Y:S01]  /*65a0*/  FADD.FTZ R15, -R0, R15 ;  /* 0x0000000f000f7221 */ /* 0x000fe20000010100 */
[----:B------:R-:W-:Y:S01]  /*65b0*/  FMUL.FTZ R28, R126, R28 ;  /* 0x0000001c7e1c7220 */ /* 0x000fe20000410000 */
[----:B------:R-:W-:Y:S01]  /*65c0*/  FMUL.FTZ R7, R7, UR6 ;  /* 0x0000000607077c20 */ /* 0x000fe20008410000 */
[----:B------:R-:W-:Y:S01]  /*65d0*/  FMUL.FTZ R12, R12, R6 ;  /* 0x000000060c0c7220 */ /* 0x000fe20000410000 */
[----:B------:R-:W-:Y:S01]  /*65e0*/  FFMA.FTZ R6, -R114, R114, 1 ;  /* 0x3f80000072067423 */ /* 0x000fe20000010172 */
[----:B----4-:R-:W-:Y:S01]  /*65f0*/  FFMA.FTZ R4, -R127, R127, 1 ;  /* 0x3f8000007f047423 */ /* 0x010fe2000001017f */
[----:B------:R-:W-:Y:S01]  /*6600*/  FMUL.FTZ R18, R9, R7 ;  /* 0x0000000709127220 */ /* 0x000fe20000410000 */
[----:B------:R-:W-:Y:S01]  /*6610*/  FFMA.FTZ R7, -R115, R115, 1 ;  /* 0x3f80000073077423 */ /* 0x000fe20000010173 */
[----:B------:R-:W-:Y:S01]  /*6620*/  FMUL.FTZ R6, R6, UR6 ;  /* 0x0000000606067c20 */ /* 0x000fe20008410000 */
[----:B------:R-:W-:Y:S01]  /*6630*/  FMUL.FTZ R5, R5, UR6 ;  /* 0x0000000605057c20 */ /* 0x000fe20008410000 */
[----:B------:R-:W-:Y:S01]  /*6640*/  FMUL.FTZ R15, R187, R15 ;  /* 0x0000000fbb0f7220 */ /* 0x000fe20000410000 */
[----:B------:R-:W-:Y:S01]  /*6650*/  F2FP.BF16.F32.PACK_AB R2, R18, R19 ;  /* 0x000000131202723e */ /* 0x000fe200000010ff */
[----:B------:R-:W-:Y:S01]  /*6660*/  FMUL.FTZ R7, R7, UR6 ;  /* 0x0000000607077c20 */ /* 0x000fe20008410000 */
[----:B------:R-:W-:Y:S01]  /*6670*/  FMUL.FTZ R9, R25, R6 ;  /* 0x0000000619097220 */ /* 0x000fe20000410000 */
[----:B------:R-:W-:Y:S01]  /*6680*/  FMUL.FTZ R4, R4, UR6 ;  /* 0x0000000604047c20 */ /* 0x000fe20008410000 */
[----:B------:R-:W-:Y:S01]  /*6690*/  FADD.FTZ R11, -R0, R11 ;  /* 0x0000000b000b7221 */ /* 0x000fe20000010100 */
[----:B------:R1:W-:Y:S01]  /*66a0*/  STS [R193+0xb000], R2 ;  /* 0x00b00002c1007388 */ /* 0x0003e20000000800 */
[----:B------:R-:W-:Y:S01]  /*66b0*/  FMUL.FTZ R24, R24, R7 ;  /* 0x0000000718187220 */ /* 0x000fe20000410000 */
[----:B------:R-:W-:Y:S01]  /*66c0*/  F2FP.BF16.F32.PACK_AB R7, R13, R12 ;  /* 0x0000000c0d07723e */ /* 0x000fe200000010ff */
[----:B------:R-:W-:Y:S01]  /*66d0*/  FMUL.FTZ R12, R190, R10 ;  /* 0x0000000abe0c7220 */ /* 0x000fe20000410000 */
[----:B------:R-:W-:Y:S01]  /*66e0*/  FFMA.FTZ R10, -R137, R137, 1 ;  /* 0x3f800000890a7423 */ /* 0x000fe20000010189 */
[----:B------:R-:W-:Y:S01]  /*66f0*/  FFMA.FTZ R6, -R136, R136, 1 ;  /* 0x3f80000088067423 */ /* 0x000fe20000010188 */
[----:B------:R-:W-:Y:S01]  /*6700*/  FMUL.FTZ R28, R28, R5 ;  /* 0x000000051c1c7220 */ /* 0x000fe20000410000 */
[----:B------:R-:W-:Y:S01]  /*6710*/  FMUL.FTZ R15, R15, R4 ;  /* 0x000000040f0f7220 */ /* 0x000fe20000410000 */
[----:B------:R-:W-:Y:S01]  /*6720*/  FMUL.FTZ R11, R189, R11 ;  /* 0x0000000bbd0b7220 */ /* 0x000fe20000410000 */
[----:B------:R-:W-:Y:S01]  /*6730*/  FMUL.FTZ R10, R10, UR6 ;  /* 0x000000060a0a7c20 */ /* 0x000fe20008410000 */
[----:B------:R-:W-:Y:S01]  /*6740*/  FMUL.FTZ R6, R6, UR6 ;  /* 0x0000000606067c20 */ /* 0x000fe20008410000 */
[C---:B------:R-:W-:Y:S01]  /*6750*/  FADD.FTZ R14, -R0.reuse, R14 ;  /* 0x0000000e000e7221 */ /* 0x040fe20000010100 */
[----:B------:R-:W-:Y:S01]  /*6760*/  FFMA.FTZ R5, -R129, R129, 1 ;  /* 0x3f80000081057423 */ /* 0x000fe20000010181 */
[----:B------:R-:W-:Y:S01]  /*6770*/  FADD.FTZ R30, -R0, R30 ;  /* 0x0000001e001e7221 */ /* 0x000fe20000010100 */
[----:B------:R-:W-:Y:S01]  /*6780*/  FFMA.FTZ R4, -R117, R117, 1 ;  /* 0x3f80000075047423 */ /* 0x000fe20000010175 */
[----:B------:R-:W-:Y:S01]  /*6790*/  FMUL.FTZ R10, R12, R10 ;  /* 0x0000000a0c0a7220 */ /* 0x000fe20000410000 */
[----:B------:R-:W-:Y:S01]  /*67a0*/  FMUL.FTZ R11, R11, R6 ;  /* 0x000000060b0b7220 */ /* 0x000fe20000410000 */
[----:B------:R-:W-:Y:S01]  /*67b0*/  FMUL.FTZ R14, R188, R14 ;  /* 0x0000000ebc0e7220 */ /* 0x000fe20000410000 */
[----:B------:R-:W-:Y:S01]  /*67c0*/  FMUL.FTZ R5, R5, UR6 ;  /* 0x0000000605057c20 */ /* 0x000fe20008410000 */
[----:B------:R-:W-:Y:S01]  /*67d0*/  FMUL.FTZ R30, R133, R30 ;  /* 0x0000001e851e7220 */ /* 0x000fe20000410000 */
[----:B------:R-:W-:Y:S01]  /*67e0*/  FMUL.FTZ R4, R4, UR6 ;  /* 0x0000000604047c20 */ /* 0x000fe20008410000 */
[----:B------:R-:W-:Y:S01]  /*67f0*/  FADD.FTZ R26, -R0, R26 ;  /* 0x0000001a001a7221 */ /* 0x000fe20000010100 */
[----:B------:R-:W-:Y:S01]  /*6800*/  FMUL.FTZ R14, R14, R5 ;  /* 0x000000050e0e7220 */ /* 0x000fe20000410000 */
[----:B------:R-:W-:Y:S01]  /*6810*/  FFMA.FTZ R6, -R123, R123, 1 ;  /* 0x3f8000007b067423 */ /* 0x000fe2000001017b */
[----:B------:R-:W-:Y:S01]  /*6820*/  FMUL.FTZ R30, R30, R4 ;  /* 0x000000041e1e7220 */ /* 0x000fe20000410000 */
[----:B------:R-:W-:Y:S01]  /*6830*/  F2FP.BF16.F32.PACK_AB R4, R11, R10 ;  /* 0x0000000a0b04723e */ /* 0x000fe200000010ff */
[C---:B------:R-:W-:Y:S01]  /*6840*/  FADD.FTZ R27, -R0.reuse, R27 ;  /* 0x0000001b001b7221 */ /* 0x040fe20000010100 */
[----:B------:R-:W-:Y:S01]  /*6850*/  FFMA.FTZ R5, -R121, R121, 1 ;  /* 0x3f80000079057423 */ /* 0x000fe20000010179 */
[----:B-1----:R-:W-:Y:S01]  /*6860*/  F2FP.BF16.F32.PACK_AB R2, R15, R14 ;  /* 0x0000000e0f02723e */ /* 0x002fe200000010ff */
[----:B------:R-:W-:Y:S01]  /*6870*/  FADD.FTZ R31, -R0, R31 ;  /* 0x0000001f001f7221 */ /* 0x000fe20000010100 */
[----:B------:R-:W-:Y:S01]  /*6880*/  STS [R193+0xb400], R4 ;  /* 0x00b40004c1007388 */ /* 0x000fe20000000800 */
[----:B------:R-:W-:Y:S01]  /*6890*/  FMUL.FTZ R26, R139, R26 ;  /* 0x0000001a8b1a7220 */ /* 0x000fe20000410000 */
[----:B------:R-:W-:Y:S01]  /*68a0*/  FMUL.FTZ R6, R6, UR6 ;  /* 0x0000000606067c20 */ /* 0x000fe20008410000 */
[----:B------:R-:W-:Y:S01]  /*68b0*/  FMUL.FTZ R27, R138, R27 ;  /* 0x0000001b8a1b7220 */ /* 0x000fe20000410000 */
[----:B------:R-:W-:Y:S01]  /*68c0*/  FMUL.FTZ R5, R5, UR6 ;  /* 0x0000000605057c20 */ /* 0x000fe20008410000 */
[----:B------:R-:W-:Y:S01]  /*68d0*/  FFMA.FTZ R0, -R116, R116, 1 ;  /* 0x3f80000074007423 */ /* 0x000fe20000010174 */
[----:B------:R-:W-:Y:S01]  /*68e0*/  STS [R194+0xb000], R7 ;  /* 0x00b00007c2007388 */ /* 0x000fe20000000800 */
[----:B------:R-:W-:Y:S01]  /*68f0*/  FMUL.FTZ R26, R26, R6 ;  /* 0x000000061a1a7220 */ /* 0x000fe20000410000 */
[----:B------:R-:W-:Y:S01]  /*6900*/  FMUL.FTZ R31, R132, R31 ;  /* 0x0000001f841f7220 */ /* 0x000fe20000410000 */
[----:B------:R-:W-:Y:S01]  /*6910*/  FMUL.FTZ R6, R27, R5 ;  /* 0x000000051b067220 */ /* 0x000fe20000410000 */
[----:B------:R1:W-:Y:S01]  /*6920*/  STS [R194+0xb400], R2 ;  /* 0x00b40002c2007388 */ /* 0x0003e20000000800 */
[----:B------:R-:W-:Y:S01]  /*6930*/  FMUL.FTZ R0, R0, UR6 ;  /* 0x0000000600007c20 */ /* 0x000fe20008410000 */
[----:B------:R-:W-:Y:S02]  /*6940*/  F2FP.BF16.F32.PACK_AB R17, R22, R23 ;  /* 0x000000171611723e */ /* 0x000fe400000010ff */
[----:B------:R-:W-:Y:S01]  /*6950*/  STS [R192+0xa000], R32 ;  /* 0x00a00020c0007388 */ /* 0x000fe20000000800 */
[----:B------:R-:W-:Y:S01]  /*6960*/  FMUL.FTZ R5, R31, R0 ;  /* 0x000000001f057220 */ /* 0x000fe20000410000 */
[----:B------:R-:W-:Y:S02]  /*6970*/  F2FP.BF16.F32.PACK_AB R9, R9, R24 ;  /* 0x000000180909723e */ /* 0x000fe400000010ff */
[----:B------:R-:W-:Y:S01]  /*6980*/  STS [R192+0xa400], R16 ;  /* 0x00a40010c0007388 */ /* 0x000fe20000000800 */
[----:B------:R-:W-:Y:S02]  /*6990*/  F2FP.BF16.F32.PACK_AB R6, R6, R26 ;  /* 0x0000001a0606723e */ /* 0x000fe400000010ff */
[----:B------:R-:W-:Y:S01]  /*69a0*/  F2FP.BF16.F32.PACK_AB R8, R8, R28 ;  /* 0x0000001c0808723e */ /* 0x000fe200000010ff */
[----:B------:R-:W-:Y:S01]  /*69b0*/  STS [R191+0xa000], R21 ;  /* 0x00a00015bf007388 */ /* 0x000fe20000000800 */
[----:B------:R-:W-:Y:S02]  /*69c0*/  F2FP.BF16.F32.PACK_AB R5, R5, R30 ;  /* 0x0000001e0505723e */ /* 0x000fe400000010ff */
[----:B------:R-:W-:Y:S01]  /*69d0*/  SHF.L.U32 R100, R181, 0x1, RZ ;  /* 0x00000001b5647819 */ /* 0x000fe200000006ff */
[----:B------:R-:W-:Y:S01]  /*69e0*/  STS [R191+0xa400], R17 ;  /* 0x00a40011bf007388 */ /* 0x000fe20000000800 */
[----:B------:R-:W-:Y:S02]  /*69f0*/  MOV R0, UR4 ;  /* 0x0000000400007c02 */ /* 0x000fe40008000f00 */
[----:B------:R-:W-:Y:S01]  /*6a00*/  LEA R116, R243, UR4, 0x1 ;  /* 0x00000004f3747c11 */ /* 0x000fe2000f8e08ff */
[----:B------:R-:W-:Y:S01]  /*6a10*/  STS [R192+0xb000], R9 ;  /* 0x00b00009c0007388 */ /* 0x000fe20000000800 */
[----:B------:R-:W-:Y:S02]  /*6a20*/  IADD3 R0, R100, 0x4000, R0 ;  /* 0x0000400064007810 */ /* 0x000fe40007ffe000 */
[----:B------:R-:W-:Y:S01]  /*6a30*/  MOV R114, R223 ;  /* 0x000000df00727202 */ /* 0x000fe20000000f00 */
[----:B------:R-:W-:Y:S01]  /*6a40*/  STS [R192+0xb400], R6 ;  /* 0x00b40006c0007388 */ /* 0x000fe20000000800 */
[C---:B-1----:R-:W-:Y:S02]  /*6a50*/  IADD3 R2, R0.reuse, 0x40, RZ ;  /* 0x0000004000027810 */ /* 0x042fe40007ffe0ff */
[----:B------:R-:W-:Y:S01]  /*6a60*/  @P1 IADD3 R2, R0, -0x40, RZ ;  /* 0xffffffc000021810 */ /* 0x000fe20007ffe0ff */
[----:B------:R-:W-:Y:S01]  /*6a70*/  STS [R191+0xb000], R8 ;  /* 0x00b00008bf007388 */ /* 0x000fe20000000800 */
[----:B------:R-:W-:Y:S03]  /*6a80*/  MOV R115, R222 ;  /* 0x000000de00737202 */ /* 0x000fe60000000f00 */
        /* <DEDUP_REMOVED lines=76> */
.L_x_534:
[----:B------:R-:W-:Y:S01]  /*6f50*/  LDSM.16.M88.4 R16, [R174] ;  /* 0x00000000ae10783b */ /* 0x000fe20000000200 */
[----:B------:R-:W-:Y:S01]  /*6f60*/  VIADD R2, R100, UR5 ;  /* 0x0000000564027c36 */ /* 0x000fe20008000000 */
[C---:B------:R-:W-:Y:S01]  /*6f70*/  LEA R223, P0, R237.reuse, R114, 0x2 ;  /* 0x00000072eddf7211 */ /* 0x040fe200078010ff */
[--C-:B------:R-:W-:Y:S01]  /*6f80*/  IMAD.IADD R112, R174, 0x1, R128.reuse ;  /* 0x00000001ae707824 */ /* 0x100fe200078e0280 */
[----:B------:R-:W2:Y:S01]  /*6f90*/  LDSM.16.MT88.4 R8, [R0+0x2000] ;  /* 0x002000000008783b */ /* 0x000ea20000004200 */
[----:B------:R-:W-:Y:S01]  /*6fa0*/  IMAD.IADD R2, R2, 0x1, R128 ;  /* 0x0000000102027824 */ /* 0x000fe200078e0280 */
[----:B------:R-:W-:Y:S01]  /*6fb0*/  LEA.HI.X.SX32 R222, R237, R115, 0x2, P0 ;  /* 0x00000073edde7211 */ /* 0x000fe200000f16ff */
[----:B------:R-:W-:Y:S01]  /*6fc0*/  IMAD.IADD R113, R128, 0x1, R175 ;  /* 0x0000000180717824 */ /* 0x000fe200078e02af */
[----:B------:R-:W-:Y:S01]  /*6fd0*/  LDSM.16.M88.4 R24, [R175] ;  /* 0x00000000af18783b */ /* 0x000fe20000000200 */
[----:B------:R-:W-:Y:S02]  /*6fe0*/  ULOP3.LUT UR12, UR7, 0x1, URZ, 0xc0, !UPT ;  /* 0x00000001070c7892 */ /* 0x000fe4000f8ec03f */
[----:B------:R-:W-:Y:S01]  /*6ff0*/  UISETP.GT.AND UP2, UPT, UR7, UR19, UPT ;  /* 0x000000130700728c */ /* 0x000fe2000bf44270 */
[----:B------:R-:W1:Y:S01]  /*7000*/  LDSM.16.MT88.4 R20, [R2] ;  /* 0x000000000214783b */ /* 0x000e620000004200 */
[----:B------:R-:W-:Y:S02]  /*7010*/  UISETP.NE.U32.AND UP0, UPT, UR12, 0x1, UPT ;  /* 0x000000010c00788c */ /* 0x000fe4000bf05070 */
[----:B------:R-:W-:Y:S01]  /*7020*/  UIADD3 UR7, UR7, -0x1, URZ ;  /* 0xffffffff07077890 */ /* 0x000fe2000fffe03f */
        /* <DEDUP_REMOVED lines=43> */
[----:B------:R3:W3:Y:S04]  /*72e0*/  LDSM.16.MT88.4 R24, [R2+0x3800] ;  /* 0x003800000218783b */ /* 0x0006e80000004200 */
[----:B------:R-:W-:Y:S01]  /*72f0*/  LDSM.16.MT88.4 R100, [R172+0x1000] ;  /* 0x00100000ac64783b */ /* 0x000fe20000004200 */
[C---:B----4-:R-:W-:Y:S06]  /*7300*/  HMMA.16816.F32.BF16 R4, R28.reuse, R104, R4 ;  /* 0x000000681c04723c */ /* 0x050fec0000041804 */
[C---:B------:R-:W-:Y:S01]  /*7310*/  HMMA.16816.F32.BF16 R8, R28.reuse, R106, R8 ;  /* 0x0000006a1c08723c */ /* 0x040fe20000041808 */
[----:B------:R-:W-:Y:S01]  /*7320*/  LDSM.16.MT88.4 R104, [R3+0xd000] ;  /* 0x00d000000368783b */ /* 0x000fe20000004200 */
[----:B--2---:R-:W-:Y:S04]  /*7330*/  IMAD.U32 R0, RZ, RZ, UR18 ;  /* 0x00000012ff007e24 */ /* 0x004fe8000f8e00ff */
[C---:B-1----:R-:W-:Y:S06]  /*7340*/  HMMA.16816.F32.BF16 R12, R28.reuse, R20, R12 ;  /* 0x000000141c0c723c */ /* 0x042fec000004180c */
[----:B------:R-:W-:Y:S01]  /*7350*/  HMMA.16816.F32.BF16 R16, R28, R22, R16 ;  /* 0x000000161c10723c */ /* 0x000fe20000041810 */
[----:B---3--:R-:W-:Y:S04]  /*7360*/  IMAD.U32 R2, RZ, RZ, UR32 ;  /* 0x00000020ff027e24 */ /* 0x008fe8000f8e00ff */
[----:B------:R-:W-:Y:S01]  /*7370*/  @P2 IADD3 R20, P3, R238, UR14, RZ ;  /* 0x0000000eee142c10 */ /* 0x000fe2000ff7e0ff */
[C---:B------:R-:W-:Y:S01]  /*7380*/  HMMA.16816.F32.BF16 R4, R32.reuse, R108, R4 ;  /* 0x0000006c2004723c */ /* 0x040fe20000041804 */
[----:B------:R-:W-:Y:S01]  /*7390*/  IMAD.U32 R22, RZ, RZ, UR18 ;  /* 0x00000012ff167e24 */ /* 0x000fe2000f8e00ff */
[----:B------:R-:W-:Y:S03]  /*73a0*/  @UP3 UIADD3 UR14, UP1, UR14, -0x100, URZ ;  /* 0xffffff000e0e3890 */ /* 0x000fe6000ff3e03f */
[----:B------:R-:W-:Y:S01]  /*73b0*/  @P2 IADD3.X R21, R239, UR13, RZ, P3, !PT ;  /* 0x0000000def152c10 */ /* 0x000fe20009ffe4ff */
[C---:B------:R-:W-:Y:S01]  /*73c0*/  HMMA.16816.F32.BF16 R8, R32.reuse, R110, R8 ;  /* 0x0000006e2008723c */ /* 0x040fe20000041808 */
[----:B------:R-:W-:Y:S01]  /*73d0*/  IMAD.U32 R28, RZ, RZ, UR25 ;  /* 0x00000019ff1c7e24 */ /* 0x000fe2000f8e00ff */
[----:B------:R-:W-:Y:S02]  /*73e0*/  @UP3 UIADD3.X UR13, UR13, -0x1, URZ, UP1, !UPT ;  /* 0xffffffff0d0d3890 */ /* 0x000fe40008ffe43f */
[----:B------:R-:W5:Y:S02]  /*73f0*/  @P2 LDG.E R235, desc[UR8][R20.64] ;  /* 0x0000000814eb2981 */ /* 0x000f64000c1e1900 */
[C---:B------:R-:W-:Y:S02]  /*7400*/  HMMA.16816.F32.BF16 R12, R32.reuse, R24, R12 ;  /* 0x00000018200c723c */ /* 0x040fe4000004180c */
[----:B------:R-:W5:Y:S04]  /*7410*/  @P2 LDG.E R236, desc[UR8][R20.64+0x20] ;  /* 0x0000200814ec2981 */ /* 0x000f68000c1e1900 */
[----:B------:R-:W-:Y:S01]  /*7420*/  HMMA.16816.F32.BF16 R16, R32, R26, R16 ;  /* 0x0000001a2010723c */ /* 0x000fe20000041810 */
[----:B------:R-:W5:Y:S01]  /*7430*/  @P2 LDG.E R233, desc[UR8][R20.64+0x80] ;  /* 0x0000800814e92981 */ /* 0x000f62000c1e1900 */
[----:B------:R-:W-:Y:S03]  /*7440*/  IMAD.U32 R24, RZ, RZ, UR32 ;  /* 0x00000020ff187e24 */ /* 0x000fe6000f8e00ff */
[----:B------:R1:W5:Y:S01]  /*7450*/  @P2 LDG.E R234, desc[UR8][R20.64+0xa0] ;  /* 0x0000a00814ea2981 */ /* 0x000362000c1e1900 */
[----:B------:R-:W-:Y:S01]  /*7460*/  IMAD.U32 R25, RZ, RZ, UR25 ;  /* 0x00000019ff197e24 */ /* 0x000fe2000f8e00ff */
[----:B------:R-:W-:Y:S02]  /*7470*/  MOV R26, UR31 ;  /* 0x0000001f001a7c02 */ /* 0x000fe40008000f00 */
[----:B------:R-:W-:Y:S02]  /*7480*/  LDSM.16.MT88.4 R32, [R3+0xc800] ;  /* 0x00c800000320783b */ /* 0x000fe40000004200 */
[----:B-1----:R-:W-:Y:S02]  /*7490*/  IMAD.MOV.U32 R20, RZ, RZ, R223 ;  /* 0x000000ffff147224 */ /* 0x002fe400078e00df */
[----:B------:R-:W-:Y:S03]  /*74a0*/  IMAD.MOV.U32 R21, RZ, RZ, R222 ;  /* 0x000000ffff157224 */ /* 0x000fe600078e00de */
[-C--:B------:R-:W-:Y:S02]  /*74b0*/  LEA R22, P3, R22, R20.reuse, 0x2 ;  /* 0x0000001416167211 */ /* 0x080fe400078610ff */
[-C--:B------:R-:W-:Y:S01]  /*74c0*/  LEA R28, P2, R28, R20.reuse, 0x2 ;  /* 0x000000141c1c7211 */ /* 0x080fe200078410ff */
[----:B------:R1:W-:Y:S01]  /*74d0*/  REDG.E.ADD.F32.FTZ.RN.STRONG.GPU desc[UR8][R20.64], R4 ;  /* 0x00000004140079a6 */ /* 0x0003e2000c10f388 */
[-C--:B------:R-:W-:Y:S01]  /*74e0*/  LEA.HI.X.SX32 R23, R0, R21.reuse, 0x2, P3 ;  /* 0x0000001500177211 */ /* 0x080fe200018f16ff */
[----:B------:R-:W-:Y:S01]  /*74f0*/  IMAD.U32 R0, RZ, RZ, UR31 ;  /* 0x0000001fff007e24 */ /* 0x000fe2000f8e00ff */
[-C--:B------:R-:W-:Y:S02]  /*7500*/  LEA R24, P0, R24, R20.reuse, 0x2 ;  /* 0x0000001418187211 */ /* 0x080fe400078010ff */
[-C--:B------:R-:W-:Y:S01]  /*7510*/  LEA.HI.X.SX32 R29, R25, R21.reuse, 0x2, P2 ;  /* 0x00000015191d7211 */ /* 0x080fe200010f16ff */
[----:B------:R2:W-:Y:S01]  /*7520*/  REDG.E.ADD.F32.FTZ.RN.STRONG.GPU desc[UR8][R22.64], R5 ;  /* 0x00000005160079a6 */ /* 0x0005e2000c10f388 */
[-C--:B------:R-:W-:Y:S01]  /*7530*/  LEA.HI.X.SX32 R25, R2, R21.reuse, 0x2, P0 ;  /* 0x0000001502197211 */ /* 0x080fe200000f16ff */
[----:B------:R-:W-:Y:S01]  /*7540*/  IMAD.U32 R2, RZ, RZ, UR29 ;  /* 0x0000001dff027e24 */ /* 0x000fe2000f8e00ff */
[-C--:B------:R-:W-:Y:S01]  /*7550*/  LEA R26, P0, R26, R20.reuse, 0x2 ;  /* 0x000000141a1a7211 */ /* 0x080fe200078010ff */
[----:B------:R3:W-:Y:S03]  /*7560*/  REDG.E.ADD.F32.FTZ.RN.STRONG.GPU desc[UR8][R28.64], R6 ;  /* 0x000000061c0079a6 */ /* 0x0007e6000c10f388 */
[-C--:B------:R-:W-:Y:S01]  /*7570*/  LEA.HI.X.SX32 R27, R0, R21.reuse, 0x2, P0 ;  /* 0x00000015001b7211 */ /* 0x080fe200000f16ff */
[----:B------:R4:W-:Y:S01]  /*7580*/  REDG.E.ADD.F32.FTZ.RN.STRONG.GPU desc[UR8][R24.64], R7 ;  /* 0x00000007180079a6 */ /* 0x0009e2000c10f388 */
[----:B------:R-:W-:Y:S03]  /*7590*/  IMAD.U32 R0, RZ, RZ, UR28 ;  /* 0x0000001cff007e24 */ /* 0x000fe6000f8e00ff */
[----:B------:R4:W-:Y:S04]  /*75a0*/  REDG.E.ADD.F32.FTZ.RN.STRONG.GPU desc[UR8][R26.64], R8 ;  /* 0x000000081a0079a6 */ /* 0x0009e8000c10f388 */
[----:B------:R-:W-:Y:S01]  /*75b0*/  LDSM.16.MT88.4 R28, [R3+0xa800] ;  /* 0x00a80000031c783b */ /* 0x000fe20000004200 */
[----:B-1----:R-:W-:Y:S05]  /*75c0*/  IMAD.U32 R4, RZ, RZ, UR28 ;  /* 0x0000001cff047e24 */ /* 0x002fea000f8e00ff */
[-C--:B------:R-:W-:Y:S01]  /*75d0*/  LEA R4, P0, R4, R20.reuse, 0x2 ;  /* 0x0000001404047211 */ /* 0x080fe200078010ff */
[----:B--2---:R-:W-:Y:S02]  /*75e0*/  IMAD.U32 R5, RZ, RZ, UR30 ;  /* 0x0000001eff057e24 */ /* 0x004fe4000f8e00ff */
[----:B---3--:R-:W-:Y:S02]  /*75f0*/  IMAD.U32 R6, RZ, RZ, UR29 ;  /* 0x0000001dff067e24 */ /* 0x008fe4000f8e00ff */
[----:B----4-:R-:W-:Y:S03]  /*7600*/  IMAD.U32 R24, RZ, RZ, UR30 ;  /* 0x0000001eff187e24 */ /* 0x010fe6000f8e00ff */
[-C--:B------:R-:W-:Y:S01]  /*7610*/  LEA R6, P2, R6, R20.reuse, 0x2 ;  /* 0x0000001406067211 */ /* 0x080fe200078410ff */
[----:B------:R-:W-:Y:S01]  /*7620*/  IMAD.U32 R26, RZ, RZ, UR24 ;  /* 0x00000018ff1a7e24 */ /* 0x000fe2000f8e00ff */
[-C--:B------:R-:W-:Y:S01]  /*7630*/  LEA R24, P3, R24, R20.reuse, 0x2 ;  /* 0x0000001418187211 */ /* 0x080fe200078610ff */
[----:B------:R-:W-:Y:S01]  /*7640*/  IMAD.U32 R8, RZ, RZ, UR21 ;  /* 0x00000015ff087e24 */ /* 0x000fe2000f8e00ff */
[-C--:B------:R-:W-:Y:S01]  /*7650*/  LEA.HI.X.SX32 R7, R2, R21.reuse, 0x2, P2 ;  /* 0x0000001502077211 */ /* 0x080fe200010f16ff */
[----:B------:R-:W-:Y:S01]  /*7660*/  IMAD.U32 R2, RZ, RZ, UR20 ;  /* 0x00000014ff027e24 */ /* 0x000fe2000f8e00ff */
[-C--:B------:R-:W-:Y:S02]  /*7670*/  LEA.HI.X.SX32 R25, R5, R21.reuse, 0x2, P3 ;  /* 0x0000001505197211 */ /* 0x080fe400018f16ff */
[-C--:B------:R-:W-:Y:S01]  /*7680*/  LEA.HI.X.SX32 R5, R0, R21.reuse, 0x2, P0 ;  /* 0x0000001500057211 */ /* 0x080fe200000f16ff */
[----:B------:R-:W-:Y:S01]  /*7690*/  IMAD.U32 R0, RZ, RZ, UR27 ;  /* 0x0000001bff007e24 */ /* 0x000fe2000f8e00ff */
[-C--:B------:R-:W-:Y:S01]  /*76a0*/  LEA R26, P6, R26, R20.reuse, 0x2 ;  /* 0x000000141a1a7211 */ /* 0x080fe200078c10ff */
[----:B------:R1:W-:Y:S01]  /*76b0*/  REDG.E.ADD.F32.FTZ.RN.STRONG.GPU desc[UR8][R24.64], R9 ;  /* 0x00000009180079a6 */ /* 0x0003e2000c10f388 */
[-C--:B------:R-:W-:Y:S03]  /*76c0*/  LEA R8, P3, R8, R20.reuse, 0x2 ;  /* 0x0000001408087211 */ /* 0x080fe600078610ff */
[----:B------:R2:W-:Y:S04]  /*76d0*/  REDG.E.ADD.F32.FTZ.RN.STRONG.GPU desc[UR8][R6.64], R10 ;  /* 0x0000000a060079a6 */ /* 0x0005e8000c10f388 */
[----:B------:R3:W-:Y:S04]  /*76e0*/  REDG.E.ADD.F32.FTZ.RN.STRONG.GPU desc[UR8][R4.64], R11 ;  /* 0x0000000b040079a6 */ /* 0x0007e8000c10f388 */
[----:B------:R-:W-:Y:S04]  /*76f0*/  REDG.E.ADD.F32.FTZ.RN.STRONG.GPU desc[UR8][R20.64+0x80], R12 ;  /* 0x0000800c140079a6 */ /* 0x000fe8000c10f388 */
[----:B------:R-:W-:Y:S01]  /*7700*/  REDG.E.ADD.F32.FTZ.RN.STRONG.GPU desc[UR8][R22.64+0x80], R13 ;  /* 0x0000800d160079a6 */ /* 0x000fe2000c10f388 */
[----:B-1----:R-:W-:Y:S01]  /*7710*/  MOV R24, UR23 ;  /* 0x0000001700187c02 */ /* 0x002fe20008000f00 */
[----:B------:R-:W-:Y:S02]  /*7720*/  IMAD.U32 R9, RZ, RZ, UR23 ;  /* 0x00000017ff097e24 */ /* 0x000fe4000f8e00ff */
[----:B--2---:R-:W-:Y:S01]  /*7730*/  IMAD.U32 R10, RZ, RZ, UR22 ;  /* 0x00000016ff0a7e24 */ /* 0x004fe2000f8e00ff */
[-C--:B------:R-:W-:Y:S01]  /*7740*/  LEA R24, P5, R24, R20.reuse, 0x2 ;  /* 0x0000001418187211 */ /* 0x080fe200078a10ff */
[----:B------:R-:W-:Y:S02]  /*7750*/  IMAD.U32 R7, RZ, RZ, UR22 ;  /* 0x00000016ff077e24 */ /* 0x000fe4000f8e00ff */
[----:B---3--:R-:W-:Y:S01]  /*7760*/  IMAD.U32 R11, RZ, RZ, UR24 ;  /* 0x00000018ff0b7e24 */ /* 0x008fe2000f8e00ff */
[-C--:B------:R-:W-:Y:S01]  /*7770*/  LEA R10, P4, R10, R20.reuse, 0x2 ;  /* 0x000000140a0a7211 */ /* 0x080fe200078810ff */
[----:B------:R-:W-:Y:S01]  /*7780*/  IMAD.U32 R6, RZ, RZ, UR20 ;  /* 0x00000014ff067e24 */ /* 0x000fe2000f8e00ff */
[-C--:B------:R-:W-:Y:S01]  /*7790*/  LEA.HI.X.SX32 R25, R9, R21.reuse, 0x2, P5 ;  /* 0x0000001509197211 */ /* 0x080fe200028f16ff */
[----:B------:R-:W-:Y:S01]  /*77a0*/  IMAD.U32 R4, RZ, RZ, UR27 ;  /* 0x0000001bff047e24 */ /* 0x000fe2000f8e00ff */
[-C--:B------:R-:W-:Y:S02]  /*77b0*/  LEA.HI.X.SX32 R27, R11, R21.reuse, 0x2, P6 ;  /* 0x000000150b1b7211 */ /* 0x080fe400030f16ff */
[-C--:B------:R-:W-:Y:S02]  /*77c0*/  LEA.HI.X.SX32 R11, R7, R21.reuse, 0x2, P4 ;  /* 0x00000015070b7211 */ /* 0x080fe400020f16ff */
[----:B------:R-:W-:Y:S01]  /*77d0*/  MOV R5, UR21 ;  /* 0x0000001500057c02 */ /* 0x000fe20008000f00 */
[----:B------:R-:W-:Y:S01]  /*77e0*/  REDG.E.ADD.F32.FTZ.RN.STRONG.GPU desc[UR8][R26.64], R14 ;  /* 0x0000000e1a0079a6 */ /* 0x000fe2000c10f388 */
        /* <DEDUP_REMOVED lines=66> */
[----:B------:R-:W-:Y:S01]  /*7c10*/  F2FP.BF16.F32.PACK_AB R36, R37, R36 ;  /* 0x000000242524723e */ /* 0x000fe200000010ff */
[----:B------:R-:W-:Y:S01]  /*7c20*/  UISETP.NE.AND UP0, UPT, UR36, -0x1, UPT ;  /* 0xffffffff2400788c */ /* 0x000fe2000bf05270 */
        /* <DEDUP_REMOVED lines=41> */
[----:B------:R-:W-:Y:S01]  /*7ec0*/  STS [R248], R17 ;  /* 0x00000011f8007388 */ /* 0x000fe20000000800 */
[----:B------:R-:W-:Y:S01]  /*7ed0*/  F2FP.BF16.F32.PACK_AB R14, R14, R74 ;  /* 0x0000004a0e0e723e */ /* 0x000fe200000010ff */
[----:B------:R-:W-:Y:S01]  /*7ee0*/  @UP0 UIADD3 UR11, UR33, UR36, URZ ;  /* 0x00000024210b0290 */ /* 0x000fe2000fffe03f */
[----:B------:R-:W-:Y:S01]  /*7ef0*/  F2FP.BF16.F32.PACK_AB R11, R11, R76 ;  /* 0x0000004c0b0b723e */ /* 0x000fe200000010ff */
[----:B------:R-:W-:Y:S01]  /*7f00*/  STS [R248+0x400], R16 ;  /* 0x00040010f8007388 */ /* 0x000fe20000000800 */
[----:B------:R-:W-:Y:S01]  /*7f10*/  F2FP.BF16.F32.PACK_AB R10, R10, R78 ;  /* 0x0000004e0a0a723e */ /* 0x000fe200000010ff */
[----:B------:R-:W-:Y:S01]  /*7f20*/  @UP0 ULDC.64 UR6, c[0x0][0x450] ;  /* 0x0001140000060ab9 */ /* 0x000fe20000000a00 */
[----:B------:R-:W-:Y:S01]  /*7f30*/  F2FP.BF16.F32.PACK_AB R9, R9, R84 ;  /* 0x000000540909723e */ /* 0x000fe200000010ff */
[----:B------:R-:W-:Y:S01]  /*7f40*/  STS [R251], R13 ;  /* 0x0000000dfb007388 */ /* 0x000fe20000000800 */
[----:B------:R-:W-:Y:S01]  /*7f50*/  F2FP.BF16.F32.PACK_AB R8, R8, R86 ;  /* 0x000000560808723e */ /* 0x000fe200000010ff */
[----:B------:R-:W-:Y:S01]  /*7f60*/  @UP0 UIMAD.WIDE.U32 UR12, UR11, UR6, URZ ;  /* 0x000000060b0c02a5 */ /* 0x000fe2000f8e003f */
[----:B------:R-:W-:Y:S01]  /*7f70*/  F2FP.BF16.F32.PACK_AB R5, R5, R96 ;  /* 0x000000600505723e */ /* 0x000fe200000010ff */
[----:B------:R-:W-:Y:S01]  /*7f80*/  STS [R252], R12 ;  /* 0x0000000cfc007388 */ /* 0x000fe20000000800 */
[----:B------:R-:W-:Y:S01]  /*7f90*/  F2FP.BF16.F32.PACK_AB R4, R4, R98 ;  /* 0x000000620404723e */ /* 0x000fe200000010ff */
[----:B------:R-:W-:Y:S01]  /*7fa0*/  @UP0 UIMAD UR11, UR11, UR7, URZ ;  /* 0x000000070b0b02a4 */ /* 0x000fe2000f8e023f */
[----:B------:R-:W-:Y:S01]  /*7fb0*/  F2FP.BF16.F32.PACK_AB R7, R7, R88 ;  /* 0x000000580707723e */ /* 0x000fe200000010ff */
[----:B------:R-:W-:Y:S01]  /*7fc0*/  STS [R248+0x2000], R15 ;  /* 0x0020000ff8007388 */ /* 0x000fe20000000800 */
[----:B------:R-:W-:Y:S01]  /*7fd0*/  F2FP.BF16.F32.PACK_AB R6, R6, R90 ;  /* 0x0000005a0606723e */ /* 0x000fe200000010ff */
[----:B------:R-:W-:Y:S01]  /*7fe0*/  @UP0 UIADD3 UR21, UR13, UR11, URZ ;  /* 0x0000000b0d150290 */ /* 0x000fe2000fffe03f */
[----:B------:R-:W-:Y:S01]  /*7ff0*/  F2FP.BF16.F32.PACK_AB R2, R2, R92 ;  /* 0x0000005c0202723e */ /* 0x000fe200000010ff */
[----:B------:R-:W-:Y:S01]  /*8000*/  STS [R248+0x2400], R14 ;  /* 0x0024000ef8007388 */ /* 0x000fe20000000800 */
[----:B------:R-:W-:Y:S01]  /*8010*/  F2FP.BF16.F32.PACK_AB R0, R0, R94 ;  /* 0x0000005e0000723e */ /* 0x000fe200000010ff */
[----:B------:R-:W-:Y:S01]  /*8020*/  @UP0 UMOV UR20, UR12 ;  /* 0x0000000c00140c82 */ /* 0x000fe20008000000 */
        /* <DEDUP_REMOVED lines=14> */
[----:B------:R-:W-:Y:S02]  /*8110*/  F2FP.BF16.F32.PACK_AB R58, R59, R58 ;  /* 0x0000003a3b3a723e */ /* 0x000fe400000010ff */
[----:B------:R-:W-:Y:S01]  /*8120*/  F2FP.BF16.F32.PACK_AB R60, R61, R60 ;  /* 0x0000003c3d3c723e */ /* 0x000fe200000010ff */
[----:B------:R1:W-:Y:S01]  /*8130*/  STS [R250+0x400], R4 ;  /* 0x00040004fa007388 */ /* 0x0003e20000000800 */
[----:B------:R-:W-:Y:S02]  /*8140*/  F2FP.BF16.F32.PACK_AB R62, R63, R62 ;  /* 0x0000003e3f3e723e */ /* 0x000fe400000010ff */
[----:B------:R-:W-:Y:S01]  /*8150*/  PLOP3.LUT P0, PT, PT, PT, UP0, 0x80, 0x0 ;  /* 0x000000000000781c */ /* 0x000fe20003f0f008 */
        /* <DEDUP_REMOVED lines=35> */
.L_x_536:
        /* <DEDUP_REMOVED lines=23> */
.L_x_537:
[----:B------:R-:W-:Y:S01]  /*8500*/  BAR.SYNC.DEFER_BLOCKING 0x0 ;  /* 0x0000000000007b1d */ /* 0x000fe20000010000 */
[----:B------:R-:W-:Y:S01]  /*8510*/  LEA.HI R2, R2, R4, RZ, 0x3 ;  /* 0x0000000402027211 */ /* 0x000fe200078f18ff */
[----:B------:R-:W-:Y:S01]  /*8520*/  IMAD.MOV.U32 R17, RZ, RZ, R0 ;  /* 0x000000ffff117224 */ /* 0x000fe200078e0000 */
[----:B------:R-:W-:Y:S01]  /*8530*/  USHF.R.S32.HI UR14, URZ, 0x1f, UR11 ;  /* 0x0000001f3f0e7899 */ /* 0x000fe2000801140b */
[----:B------:R-:W-:Y:S01]  /*8540*/  IMAD.MOV.U32 R16, RZ, RZ, R186 ;  /* 0x000000ffff107224 */ /* 0x000fe200078e00ba */
[----:B------:R-:W-:Y:S01]  /*8550*/  SHF.R.S32.HI R0, RZ, 0x3, R2 ;  /* 0x00000003ff007819 */ /* 0x000fe20000011402 */
[----:B------:R-:W-:Y:S01]  /*8560*/  UIMAD UR10, UR26, -0x80, UR10 ;  /* 0xffffff801a0a78a4 */ /* 0x000fe2000f8e020a */
[----:B------:R-:W-:Y:S01]  /*8570*/  IMAD.U32 R2, RZ, RZ, UR6 ;  /* 0x00000006ff027e24 */ /* 0x000fe2000f8e00ff */
[----:B------:R-:W-:Y:S01]  /*8580*/  UIMAD UR15, UR14, UR6, URZ ;  /* 0x000000060e0f72a4 */ /* 0x000fe2000f8e023f */
[C---:B------:R-:W-:Y:S01]  /*8590*/  IADD3 R7, R0.reuse, 0x40, RZ ;  /* 0x0000004000077810 */ /* 0x040fe20007ffe0ff */
[----:B------:R-:W-:Y:S01]  /*85a0*/  ULDC UR16, c[0x0][0x2d0] ;  /* 0x0000b40000107ab9 */ /* 0x000fe20000000800 */
[----:B------:R-:W-:Y:S01]  /*85b0*/  VIADD R6, R0, 0x20 ;  /* 0x0000002000067836 */ /* 0x000fe20000000000 */
[----:B------:R-:W-:Y:S01]  /*85c0*/  ISETP.GE.AND P4, PT, R186, UR16, PT ;  /* 0x00000010ba007c0c */ /* 0x000fe2000bf86270 */
[----:B------:R-:W-:Y:S01]  /*85d0*/  UIMAD UR15, UR11, UR7, UR15 ;  /* 0x000000070b0f72a4 */ /* 0x000fe2000f8e020f */
[----:B------:R-:W-:Y:S01]  /*85e0*/  IMAD.WIDE.U32 R4, R2, UR11, R16 ;  /* 0x0000000b02047c25 */ /* 0x000fe2000f8e0010 */
[----:B------:R-:W-:Y:S01]  /*85f0*/  USHF.R.S32.HI UR22, URZ, 0x1f, UR59 ;  /* 0x0000001f3f167899 */ /* 0x000fe2000801143b */
[----:B------:R-:W-:Y:S01]  /*8600*/  ISETP.GE.OR P3, PT, R6, UR10, P4 ;  /* 0x0000000a06007c0c */ /* 0x000fe2000a766670 */
[----:B------:R-:W-:Y:S01]  /*8610*/  ULDC.64 UR16, c[0x0][0x468] ;  /* 0x00011a0000107ab9 */ /* 0x000fe20000000a00 */
[----:B------:R-:W-:Y:S01]  /*8620*/  VIADD R6, R0, 0x60 ;  /* 0x0000006000067836 */ /* 0x000fe20000000000 */
[----:B------:R-:W-:Y:S01]  /*8630*/  IADD3 R4, P0, R4, UR20, RZ ;  /* 0x0000001404047c10 */ /* 0x000fe2000ff1e0ff */
[----:B------:R-:W-:Y:S01]  /*8640*/  IMAD.U32 R2, RZ, RZ, UR15 ;  /* 0x0000000fff027e24 */ /* 0x000fe2000f8e00ff */
[----:B------:R-:W-:Y:S01]  /*8650*/  ISETP.GE.OR P2, PT, R7, UR10, P4 ;  /* 0x0000000a07007c0c */ /* 0x000fe2000a746670 */
[----:B------:R-:W-:Y:S01]  /*8660*/  UIMAD UR15, UR22, UR16, URZ ;  /* 0x00000010160f72a4 */ /* 0x000fe2000f8e023f */
[----:B------:R-:W-:Y:S01]  /*8670*/  ISETP.GE.OR P1, PT, R6, UR10, P4 ;  /* 0x0000000a06007c0c */ /* 0x000fe2000a726670 */
[----:B------:R1:W2:Y:S01]  /*8680*/  LDS.128 R20, [R116+0x7000] ;  /* 0x0070000074147984 */ /* 0x0002a20000000c00 */
[----:B------:R-:W-:Y:S01]  /*8690*/  ISETP.GE.OR P4, PT, R0, UR10, P4 ;  /* 0x0000000a00007c0c */ /* 0x000fe2000a786670 */
[----:B------:R-:W-:Y:S01]  /*86a0*/  UIMAD UR17, UR59, UR17, UR15 ;  /* 0x000000113b1172a4 */ /* 0x000fe2000f8e020f */
[----:B------:R-:W-:Y:S01]  /*86b0*/  IADD3.X R5, R5, UR21, R2, P0, !PT ;  /* 0x0000001505057c10 */ /* 0x000fe200087fe402 */
[----:B------:R1:W3:Y:S01]  /*86c0*/  LDS.128 R24, [R116+0xb000] ;  /* 0x00b0000074187984 */ /* 0x0002e20000000c00 */
[----:B------:R-:W-:Y:S01]  /*86d0*/  MOV R2, UR16 ;  /* 0x0000001000027c02 */ /* 0x000fe20008000f00 */
[----:B------:R-:W-:Y:S01]  /*86e0*/  BSSY B0, `(.L_x_538) ;  /* 0x0000012000007945 */ /* 0x000fe20003800000 */
        /* <DEDUP_REMOVED lines=17> */
.L_x_539:
[----:B------:R-:W-:Y:S05]  /*8800*/  BSYNC B0 ;  /* 0x0000000000007941 */ /* 0x000fea0003800000 */
.L_x_538:
[----:B------:R-:W-:Y:S04]  /*8810*/  BSSY B0, `(.L_x_540) ;  /* 0x000000e000007945 */ /* 0x000fe80003800000 */
[----:B------:R-:W-:Y:S05]  /*8820*/  @P3 BRA `(.L_x_541) ;  /* 0x0000000000303947 */ /* 0x000fea0003800000 */
[----:B------:R-:W-:Y:S01]  /*8830*/  IADD3 R2, P0, R0, 0x20, RZ ;  /* 0x0000002000027810 */ /* 0x000fe20007f1e0ff */
[----:B------:R-:W-:Y:S01]  /*8840*/  ULDC.64 UR16, c[0x0][0x3f0] ;  /* 0x0000fc0000107ab9 */ /* 0x000fe20000000a00 */
[----:B------:R-:W-:-:S03]  /*8850*/  MOV R7, R10 ;  /* 0x0000000a00077202 */ /* 0x000fc60000000f00 */
[----:B------:R-:W-:-:S04]  /*8860*/  IMAD.X R6, RZ, RZ, R11, P0 ;  /* 0x000000ffff067224 */ /* 0x000fc800000e060b */
[----:B--2---:R-:W-:Y:S02]  /*8870*/  IMAD R8, R6, UR6, RZ ;  /* 0x0000000606087c24 */ /* 0x004fe4000f8e02ff */
[----:B------:R-:W-:-:S04]  /*8880*/  IMAD.MOV.U32 R6, RZ, RZ, R4 ;  /* 0x000000ffff067224 */ /* 0x000fc800078e0004 */
[----:B------:R-:W-:-:S04]  /*8890*/  IMAD.WIDE.U32 R6, R2, UR6, R6 ;  /* 0x0000000602067c25 */ /* 0x000fc8000f8e0006 */
[----:B------:R-:W-:Y:S01]  /*88a0*/  IMAD R2, R2, UR7, R8 ;  /* 0x0000000702027c24 */ /* 0x000fe2000f8e0208 */
[----:B------:R-:W-:-:S04]  /*88b0*/  LEA R8, P0, R6, UR16, 0x1 ;  /* 0x0000001006087c11 */ /* 0x000fc8000f8008ff */
[----:B------:R-:W-:-:S04]  /*88c0*/  IADD3 R2, R2, R7, RZ ;  /* 0x0000000702027210 */ /* 0x000fc80007ffe0ff */
[----:B------:R-:W-:-:S05]  /*88d0*/  LEA.HI.X R9, R6, UR17, R2, 0x1, P0 ;  /* 0x0000001106097c11 */ /* 0x000fca00080f0c02 */
[----:B------:R2:W-:Y:S02]  /*88e0*/  STG.E.128 desc[UR8][R8.64], R20 ;  /* 0x0000001408007986 */ /* 0x0005e4000c101d08 */
.L_x_541:
[----:B------:R-:W-:Y:S05]  /*88f0*/  BSYNC B0 ;  /* 0x0000000000007941 */ /* 0x000fea0003800000 */
.L_x_540:
        /* <DEDUP_REMOVED lines=8> */
[----:B------:R-:W-:-:S04]  /*8980*/  IMAD.MOV.U32 R6, RZ, RZ, R4 ;  /* 0x000000ffff067224 */ /* 0x000fc800078e0004 */
[----:B------:R-:W-:-:S04]  /*8990*/  IMAD.WIDE.U32 R6, R2, UR6, R6 ;  /* 0x0000000602067c25 */ /* 0x000fc8000f8e0006 */
[----:B------:R-:W-:Y:S01]  /*89a0*/  IMAD R2, R2, UR7, R8 ;  /* 0x0000000702027c24 */ /* 0x000fe2000f8e0208 */
[----:B------:R-:W-:-:S04]  /*89b0*/  LEA R8, P0, R6, UR16, 0x1 ;  /* 0x0000001006087c11 */ /* 0x000fc8000f8008ff */
[----:B------:R-:W-:-:S04]  /*89c0*/  IADD3 R2, R2, R7, RZ ;  /* 0x0000000702027210 */ /* 0x000fc80007ffe0ff */
[----:B------:R-:W-:-:S05]  /*89d0*/  LEA.HI.X R9, R6, UR17, R2, 0x1, P0 ;  /* 0x0000001106097c11 */ /* 0x000fca00080f0c02 */
[----:B-1----:R1:W-:Y:S02]  /*89e0*/  STG.E.128 desc[UR8][R8.64], R12 ;  /* 0x0000000c08007986 */ /* 0x0023e4000c101d08 */
.L_x_543:
[----:B------:R-:W-:Y:S05]  /*89f0*/  BSYNC B0 ;  /* 0x0000000000007941 */ /* 0x000fea0003800000 */
.L_x_542:
[----:B-1----:R1:W1:Y:S01]  /*8a00*/  LDS.128 R12, [R116+0x9000] ;  /* 0x00900000740c7984 */ /* 0x0022620000000c00 */
        /* <DEDUP_REMOVED lines=13> */
[----:B-1----:R1:W-:Y:S02]  /*8ae0*/  STG.E.128 desc[UR8][R4.64], R12 ;  /* 0x0000000c04007986 */ /* 0x0023e4000c101d08 */
.L_x_545:
[----:B------:R-:W-:Y:S05]  /*8af0*/  BSYNC B0 ;  /* 0x0000000000007941 */ /* 0x000fea0003800000 */
.L_x_544:
        /* <DEDUP_REMOVED lines=8> */
[----:B------:R-:W-:Y:S01]  /*8b80*/  IADD3 R4, P0, R4, UR18, RZ ;  /* 0x0000001204047c10 */ /* 0x000fe2000ff1e0ff */
[----:B------:R-:W-:-:S03]  /*8b90*/  UIMAD UR10, UR10, UR6, URZ ;  /* 0x000000060a0a72a4 */ /* 0x000fc6000f8e023f */
[----:B------:R-:W-:Y:S01]  /*8ba0*/  IMAD.U32 R2, RZ, RZ, UR11 ;  /* 0x0000000bff027e24 */ /* 0x000fe2000f8e00ff */
[----:B------:R-:W-:-:S04]  /*8bb0*/  UIMAD UR7, UR59, UR7, UR10 ;  /* 0x000000073b0772a4 */ /* 0x000fc8000f8e020a */
[----:B------:R-:W-:Y:S02]  /*8bc0*/  IADD3.X R5, R5, UR19, R2, P0, !PT ;  /* 0x0000001305057c10 */ /* 0x000fe400087fe402 */
        /* <DEDUP_REMOVED lines=14> */
.L_x_547:
[----:B------:R-:W-:Y:S05]  /*8cb0*/  BSYNC B0 ;  /* 0x0000000000007941 */ /* 0x000fea0003800000 */
.L_x_546:
        /* <DEDUP_REMOVED lines=13> */
[----:B---3--:R2:W-:Y:S02]  /*8d90*/  STG.E.128 desc[UR8][R8.64], R24 ;  /* 0x0000001808007986 */ /* 0x0085e4000c101d08 */
.L_x_549:
[----:B------:R-:W-:Y:S05]  /*8da0*/  BSYNC B0 ;  /* 0x0000000000007941 */ /* 0x000fea0003800000 */
.L_x_548:
        /* <DEDUP_REMOVED lines=13> */
[----:B----4-:R2:W-:Y:S02]  /*8e80*/  STG.E.128 desc[UR8][R8.64], R28 ;  /* 0x0000001c08007986 */ /* 0x0105e4000c101d08 */
.L_x_551:
[----:B------:R-:W-:Y:S05]  /*8e90*/  BSYNC B0 ;  /* 0x0000000000007941 */ /* 0x000fea0003800000 */
.L_x_550:
        /* <DEDUP_REMOVED lines=13> */
.L_x_508:
[----:B------:R-:W-:Y:S05]  /*8f70*/  BSYNC B1 ;  /* 0x0000000000017941 */ /* 0x000fea0003800000 */
.L_x_486:
[----:B------:R-:W3:Y:S01]  /*8f80*/  LDL R2, [R1] ;  /* 0x0000000001027983 */ /* 0x000ee20000100800 */
[----:B------:R-:W-:Y:S02]  /*8f90*/  ULDC UR6, c[0x0][0xc] ;  /* 0x0000030000067ab9 */ /* 0x000fe40000000800 */
[----:B------:R-:W-:Y:S01]  /*8fa0*/  UIADD3 UR26, UR6, UR26, URZ ;  /* 0x0000001a061a7290 */ /* 0x000fe2000fffe03f */
[----:B---3--:R-:W-:-:S13]  /*8fb0*/  R2UR UR7, R2 ;  /* 0x00000000020772ca */ /* 0x008fda00000e0000 */
[----:B------:R-:W-:-:S06]  /*8fc0*/  UISETP.GE.AND UP0, UPT, UR26, UR7, UPT ;  /* 0x000000071a00728c */ /* 0x000fcc000bf06270 */
[----:B------:R-:W-:-:S13]  /*8fd0*/  PLOP3.LUT P0, PT, PT, PT, UP0, 0x80, 0x0 ;  /* 0x000000000000781c */ /* 0x000fda0003f0f008 */
[----:B------:R-:W-:Y:S05]  /*8fe0*/  @P0 BRA `(.L_x_552) ;  /* 0x0000000000040947 */ /* 0x000fea0003800000 */
[----:B------:R-:W-:Y:S05]  /*8ff0*/  BRA `(.L_x_553) ;  /* 0xffffff78006c7947 */ /* 0x000fea000383ffff */
.L_x_552:
[----:B------:R-:W-:Y:S05]  /*9000*/  EXIT ;  /* 0x000000000000794d */ /* 0x000fea0003800000 */
.L_x_554:
        /* <DEDUP_REMOVED lines=15> */
.L_x_1265:


//--------------------- .text._ZN5flash44flash_bwd_dq_dk_dv_loop_seqk_parallel_kernelI23Flash_bwd_kernel_traitsILi64ELi64ELi128ELi8ELi2ELi4ELi4ELb1ELb0EN7cutlass10bfloat16_tE19Flash_kernel_traitsILi64ELi64ELi128ELi8ES3_EELb1ELb1ELb0ELb0ELb1ELb1ELb0EEEvNS_16Flash_bwd_paramsE --------------------------
	.section	.text._ZN5flash44flash_bwd_dq_dk_dv_loop_seqk_parallel_kernelI23Flash_bwd_kernel_traitsILi64ELi64ELi128ELi8ELi2ELi4ELi4ELb1ELb0EN7cutlass10bfloat16_tE19Flash_kernel_traitsILi64ELi64ELi128ELi8ES3_EELb1ELb1ELb0ELb0ELb1ELb1ELb0EEEvNS_16Flash_bwd_paramsE,"ax",@progbits
	.align	128
        .global         _ZN5flash44flash_bwd_dq_dk_dv_loop_seqk_parallel_kernelI23Flash_bwd_kernel_traitsILi64ELi64ELi128ELi8ELi2ELi4ELi4ELb1ELb0EN7cutlass10bfloat16_tE19Flash_kernel_traitsILi64ELi64ELi128ELi8ES3_EELb1ELb1ELb0ELb0ELb1ELb1ELb0EEEvNS_16Flash_bwd_paramsE
        .type           _ZN5flash44flash_bwd_dq_dk_dv_loop_seqk_parallel_kernelI23Flash_bwd_kernel_traitsILi64ELi64ELi128ELi8ELi2ELi4ELi4ELb1ELb0EN7cutlass10bfloat16_tE19Flash_kernel_traitsILi64ELi64ELi128ELi8ES3_EELb1ELb1ELb0ELb0ELb1ELb1ELb0EEEvNS_16Flash_bwd_paramsE,@function
        .size           _ZN5flash44flash_bwd_dq_dk_dv_loop_seqk_parallel_kernelI23Flash_bwd_kernel_traitsILi64ELi64ELi128ELi8ELi2ELi4ELi4ELb1ELb0EN7cutlass10bfloat16_tE19Flash_kernel_traitsILi64ELi64ELi128ELi8ES3_EELb1ELb1ELb0ELb0ELb1ELb1ELb0EEEvNS_16Flash_bwd_paramsE,(.L_x_1266 - _ZN5flash44flash_bwd_dq_dk_dv_loop_seqk_parallel_kernelI23Flash_bwd_kernel_traitsILi64ELi64ELi128ELi8ELi2ELi4ELi4ELb1ELb0EN7cutlass10bfloat16_tE19Flash_kernel_traitsILi64ELi64ELi128ELi8ES3_EELb1ELb1ELb0ELb0ELb1ELb1ELb0EEEvNS_16Flash_bwd_paramsE)
        .other          _ZN5flash44flash_bwd_dq_dk_dv_loop_seqk_parallel_kernelI23Flash_bwd_kernel_traitsILi64ELi64ELi128ELi8ELi2ELi4ELi4ELb1ELb0EN7cutlass10bfloat16_tE19Flash_kernel_traitsILi64ELi64ELi128ELi8ES3_EELb1ELb1ELb0ELb0ELb1ELb1ELb0EEEvNS_16Flash_bwd_paramsE,@"STO_CUDA_ENTRY STV_DEFAULT"
_ZN5flash44flash_bwd_dq_dk_dv_loop_seqk_parallel_kernelI23Flash_bwd_kernel_traitsILi64ELi64ELi128ELi8ELi2ELi4ELi4ELb1ELb0EN7cutlass10bfloat16_tE19Flash_kernel_traitsILi64ELi64ELi128ELi8ES3_EELb1ELb1ELb0ELb0ELb1ELb1ELb0EEEvNS_16Flash_bwd_paramsE:
.text._ZN5flash44flash_bwd_dq_dk_dv_loop_seqk_parallel_kernelI23Flash_bwd_kernel_traitsILi64ELi64ELi128ELi8ELi2ELi4ELi4ELb1ELb0EN7cutlass10bfloat16_tE19Flash_kernel_traitsILi64ELi64ELi128ELi8ES3_EELb1ELb1ELb0ELb0ELb1ELb1ELb0EEEvNS_16Flash_bwd_paramsE:
        /* <DEDUP_REMOVED lines=13> */
[----:B------:R-:W-:Y:S01]  /*00d0*/  IMAD.MOV.U32 R209, RZ, RZ, 0x20 ;  /* 0x00000020ffd17424 */ /* 0x000fe200078e00ff */
[----:B------:R-:W-:Y:S01]  /*00e0*/  ULDC.64 UR40, c[0x0][0x208] ;  /* 0x0000820000287ab9 */ /* 0x000fe20000000a00 */
[----:B------:R-:W-:-:S04]  /*00f0*/  UMOV UR25, 0xffffe000 ;  /* 0xffffe00000197882 */ /* 0x000fc80000000000 */
        /* <DEDUP_REMOVED lines=8> */
[----:B------:R-:W-:Y:S01]  /*0180*/  IMAD.U32 R179, RZ, RZ, UR6 ;  /* 0x00000006ffb37e24 */ /* 0x000fe2000f8e00ff */
[CC--:B------:R-:W-:Y:S01]  /*0190*/  LEA.HI R188, R0.reuse, R15.reuse, RZ, 0x5 ;  /* 0x0000000f00bc7211 */ /* 0x0c0fe200078f28ff */
[----:B---3--:R-:W-:Y:S01]  /*01a0*/  USHF.R.S32.HI UR21, URZ, 0x1f, UR15 ;  /* 0x0000001f3f157899 */ /* 0x008fe2000801140f */
[CC--:B------:R-:W-:Y:S01]  /*01b0*/  LEA.HI R7, R0.reuse, R15.reuse, RZ, 0x2 ;  /* 0x0000000f00077211 */ /* 0x0c0fe200078f10ff */
[----:B------:R-:W-:Y:S01]  /*01c0*/  UIMAD.WIDE UR22, UR15, 0x80, URZ ;  /* 0x000000800f1678a5 */ /* 0x000fe2000f8e023f */
[CC--:B------:R-:W-:Y:S01]  /*01d0*/  LEA.HI R17, R0.reuse, R15.reuse, RZ, 0x3 ;  /* 0x0000000f00117211 */ /* 0x0c0fe200078f18ff */
[----:B----4-:R-:W-:Y:S01]  /*01e0*/  USHF.R.S32.HI UR20, URZ, 0x1f, UR16 ;  /* 0x0000001f3f147899 */ /* 0x010fe20008011410 */
[----:B------:R-:W-:-:S02]  /*01f0*/  LEA.HI R3, R0, R15, RZ, 0x4 ;  /* 0x0000000f00037211 */ /* 0x000fc400078f20ff */
[----:B------:R-:W-:Y:S02]  /*0200*/  LOP3.LUT R2, R188, 0xffffffe0, RZ, 0xc0, !PT ;  /* 0xffffffe0bc027812 */ /* 0x000fe400078ec0ff */
[CC--:B------:R-:W-:Y:S02]  /*0210*/  LEA.HI R190, R0.reuse, R15.reuse, RZ, 0x6 ;  /* 0x0000000f00be7211 */ /* 0x0c0fe400078f30ff */
[----:B------:R-:W-:Y:S01]  /*0220*/  LEA.HI R5, R0, R15, RZ, 0x7 ;  /* 0x0000000f00057211 */ /* 0x000fe200078f38ff */
[----:B------:R-:W-:Y:S01]  /*0230*/  IMAD.IADD R9, R15, 0x1, -R2 ;  /* 0x000000010f097824 */ /* 0x000fe200078e0a02 */
[----:B------:R-:W-:Y:S01]  /*0240*/  LOP3.LUT R6, R7, 0x7ffffffc, RZ, 0xc0, !PT ;  /* 0x7ffffffc07067812 */ /* 0x000fe200078ec0ff */
[----:B-----5:R-:W-:Y:S01]  /*0250*/  USHF.R.S32.HI UR19, URZ, 0x1f, UR14 ;  /* 0x0000001f3f137899 */ /* 0x020fe2000801140e */
[----:B------:R-:W-:Y:S02]  /*0260*/  LOP3.LUT R8, R17, 0xfffffff8, RZ, 0xc0, !PT ;  /* 0xfffffff811087812 */ /* 0x000fe400078ec0ff */
[----:B------:R-:W-:Y:S01]  /*0270*/  LOP3.LUT R0, R3, 0xfffffff0, RZ, 0xc0, !PT ;  /* 0xfffffff003007812 */ /* 0x000fe200078ec0ff */
[C---:B------:R-:W-:Y:S01]  /*0280*/  IMAD.IADD R6, R15.reuse, 0x1, -R6 ;  /* 0x000000010f067824 */ /* 0x040fe200078e0a06 */
[----:B------:R-:W-:Y:S01]  /*0290*/  SHF.R.S32.HI R2, RZ, 0x4, R3 ;  /* 0x00000004ff027819 */ /* 0x000fe20000011403 */
[C---:B------:R-:W-:Y:S01]  /*02a0*/  IMAD.IADD R8, R15.reuse, 0x1, -R8 ;  /* 0x000000010f087824 */ /* 0x040fe200078e0a08 */
[--C-:B------:R-:W-:Y:S01]  /*02b0*/  SHF.R.S32.HI R4, RZ, 0x2, R7.reuse ;  /* 0x00000002ff047819 */ /* 0x100fe20000011407 */
[----:B------:R-:W-:Y:S01]  /*02c0*/  IMAD.IADD R15, R15, 0x1, -R0 ;  /* 0x000000010f0f7824 */ /* 0x000fe200078e0a00 */
[--C-:B------:R-:W-:Y:S01]  /*02d0*/  SHF.R.S32.HI R13, RZ, 0x5, R188.reuse ;  /* 0x00000005ff0d7819 */ /* 0x100fe200000114bc */
[----:B------:R-:W-:Y:S01]  /*02e0*/  IMAD.SHL.U32 R192, R8, 0x8, RZ ;  /* 0x0000000808c07824 */ /* 0x000fe200078e00ff */
[----:B------:R-:W-:Y:S01]  /*02f0*/  SHF.R.S32.HI R0, RZ, 0x1f, R188 ;  /* 0x0000001fff007819 */ /* 0x000fe200000114bc */
[----:B-1----:R-:W-:Y:S01]  /*0300*/  USHF.R.S32.HI UR18, URZ, 0x1f, UR7 ;  /* 0x0000001f3f127899 */ /* 0x002fe20008011407 */
[----:B------:R-:W-:-:S02]  /*0310*/  SHF.R.S32.HI R7, RZ, 0x1f, R7 ;  /* 0x0000001fff077819 */ /* 0x000fc40000011407 */
[----:B------:R-:W-:Y:S02]  /*0320*/  LEA.HI R3, R3, R2, RZ, 0x1 ;  /* 0x0000000203037211 */ /* 0x000fe400078f08ff */
[----:B------:R-:W-:Y:S02]  /*0330*/  LEA.HI R0, R0, R13, RZ, 0x2 ;  /* 0x0000000d00007211 */ /* 0x000fe400078f10ff */
[----:B------:R-:W-:Y:S02]  /*0340*/  SHF.R.S32.HI R191, RZ, 0x3, R17 ;  /* 0x00000003ffbf7819 */ /* 0x000fe40000011411 */
[----:B------:R-:W-:Y:S02]  /*0350*/  LEA.HI R7, R7, R4, RZ, 0x3 ;  /* 0x0000000407077211 */ /* 0x000fe400078f18ff */
[----:B------:R-:W-:Y:S01]  /*0360*/  LOP3.LUT R3, R3, 0xfffffffe, RZ, 0xc0, !PT ;  /* 0xfffffffe03037812 */ /* 0x000fe200078ec0ff */
[----:B------:R-:W-:Y:S01]  /*0370*/  IMAD.SHL.U32 R11, R191, 0x40, RZ ;  /* 0x00000040bf0b7824 */ /* 0x000fe200078e00ff */
[----:B------:R-:W-:-:S02]  /*0380*/  LOP3.LUT R0, R0, 0xfffffffc, RZ, 0xc0, !PT ;  /* 0xfffffffc00007812 */ /* 0x000fc400078ec0ff */
[----:B------:R-:W-:Y:S01]  /*0390*/  LOP3.LUT R7, R7, 0xfffffff8, RZ, 0xc0, !PT ;  /* 0xfffffff807077812 */ /* 0x000fe200078ec0ff */
[----:B------:R-:W-:Y:S01]  /*03a0*/  IMAD.IADD R3, R2, 0x1, -R3 ;  /* 0x0000000102037824 */ /* 0x000fe200078e0a03 */
[----:B------:R-:W-:Y:S01]  /*03b0*/  LOP3.LUT P4, RZ, R8, 0x2, RZ, 0xc0, !PT ;  /* 0x0000000208ff7812 */ /* 0x000fe2000788c0ff */
[----:B------:R-:W-:Y:S01]  /*03c0*/  IMAD.IADD R0, R13, 0x1, -R0 ;  /* 0x000000010d007824 */ /* 0x000fe200078e0a00 */
[----:B------:R-:W-:Y:S01]  /*03d0*/  SHF.R.S32.HI R2, RZ, 0x1f, R9 ;  /* 0x0000001fff027819 */ /* 0x000fe20000011409 */
[----:B------:R-:W-:Y:S01]  /*03e0*/  IMAD.IADD R7, R4, 0x1, -R7 ;  /* 0x0000000104077824 */ /* 0x000fe200078e0a07 */
[C---:B------:R-:W-:Y:S01]  /*03f0*/  LOP3.LUT P3, RZ, R8.reuse, 0x4, RZ, 0xc0, !PT ;  /* 0x0000000408ff7812 */ /* 0x040fe2000786c0ff */
[----:B------:R-:W-:Y:S01]  /*0400*/  IMAD.SHL.U32 R8, R8, 0x40, RZ ;  /* 0x0000004008087824 */ /* 0x000fe200078e00ff */
[----:B------:R-:W-:Y:S02]  /*0410*/  LOP3.LUT R11, R11, 0x1c0, RZ, 0xc0, !PT ;  /* 0x000001c00b0b7812 */ /* 0x000fe400078ec0ff */
[----:B------:R-:W-:Y:S01]  /*0420*/  LEA.HI R2, R2, R9, RZ, 0x2 ;  /* 0x0000000902027211 */ /* 0x000fe200078f10ff */
[----:B------:R-:W-:Y:S01]  /*0430*/  IMAD.SHL.U32 R9, R0, 0x10, RZ ;  /* 0x0000001000097824 */ /* 0x000fe200078e00ff */
[----:B------:R-:W-:-:S02]  /*0440*/  LOP3.LUT R8, R8, 0x1c0, RZ, 0xc0, !PT ;  /* 0x000001c008087812 */ /* 0x000fc400078ec0ff */
[----:B------:R-:W-:Y:S02]  /*0450*/  SHF.R.U32.HI R189, RZ, 0x3, R11 ;  /* 0x00000003ffbd7819 */ /* 0x000fe4000001160b */
[----:B------:R-:W-:Y:S01]  /*0460*/  LOP3.LUT R4, R11, 0x38, R192, 0xf8, !PT ;  /* 0x000000380b047812 */ /* 0x000fe200078ef8c0 */
[----:B------:R-:W-:Y:S01]  /*0470*/  IMAD.SHL.U32 R11, R3, 0x200, RZ ;  /* 0x00000200030b7824 */ /* 0x000fe200078e00ff */
[----:B------:R-:W-:Y:S02]  /*0480*/  LOP3.LUT R10, R7, 0x1, RZ, 0xc0, !PT ;  /* 0x00000001070a7812 */ /* 0x000fe400078ec0ff */
[----:B------:R-:W-:Y:S02]  /*0490*/  LOP3.LUT R180, R8, 0x30, R9, 0xf8, !PT ;  /* 0x0000003008b47812 */ /* 0x000fe400078ef809 */
[----:B------:R-:W-:Y:S02]  /*04a0*/  LOP3.LUT R189, R4, R189, RZ, 0x3c, !PT ;  /* 0x000000bd04bd7212 */ /* 0x000fe400078e3cff */
[----:B------:R-:W-:Y:S01]  /*04b0*/  ISETP.NE.U32.AND P0, PT, R10, 0x1, PT ;  /* 0x000000010a00780c */ /* 0x000fe20003f05070 */
[----:B------:R-:W-:Y:S01]  /*04c0*/  IMAD.SHL.U32 R10, R6, 0x2, RZ ;  /* 0x00000002060a7824 */ /* 0x000fe200078e00ff */
[----:B------:R-:W-:-:S02]  /*04d0*/  SHF.R.S32.HI R4, RZ, 0x1f, R15 ;  /* 0x0000001fff047819 */ /* 0x000fc4000001140f */
[--C-:B------:R-:W-:Y:S02]  /*04e0*/  LOP3.LUT R174, R8, 0x8, R17.reuse, 0xf8, !PT ;  /* 0x0000000808ae7812 */ /* 0x100fe400078ef811 */
[----:B------:R-:W-:Y:S02]  /*04f0*/  SHF.R.U32.HI R9, RZ, 0x3, R8 ;  /* 0x00000003ff097819 */ /* 0x000fe40000011608 */
[----:B------:R-:W-:Y:S02]  /*0500*/  LOP3.LUT R180, R180, 0x8, R17, 0xf8, !PT ;  /* 0x00000008b4b47812 */ /* 0x000fe400078ef811 */
[----:B------:R-:W-:Y:S02]  /*0510*/  SHF.R.S32.HI R5, RZ, 0x7, R5 ;  /* 0x00000007ff057819 */ /* 0x000fe40000011405 */
[C---:B------:R-:W-:Y:S01]  /*0520*/  R2P PR, R7.reuse, 0x6 ;  /* 0x0000000607007804 */ /* 0x040fe20000000000 */
[----:B------:R-:W-:Y:S01]  /*0530*/  IMAD.SHL.U32 R7, R7, 0x40, RZ ;  /* 0x0000004007077824 */ /* 0x000fe200078e00ff */
[----:B------:R-:W-:-:S02]  /*0540*/  LEA.HI R4, R4, R15, RZ, 0x3 ;  /* 0x0000000f04047211 */ /* 0x000fc400078f18ff */
[----:B------:R-:W-:Y:S02]  /*0550*/  LOP3.LUT R174, R174, R9, RZ, 0x3c, !PT ;  /* 0x00000009aeae7212 */ /* 0x000fe400078e3cff */
[----:B------:R-:W-:Y:S01]  /*0560*/  LOP3.LUT R180, R11, R180, R9, 0xf6, !PT ;  /* 0x000000b40bb47212 */ /* 0x000fe200078ef609 */
[----:B------:R-:W-:Y:S01]  /*0570*/  IMAD.SHL.U32 R9, R5, 0x8, RZ ;  /* 0x0000000805097824 */ /* 0x000fe200078e00ff */
[----:B------:R-:W-:Y:S01]  /*0580*/  SHF.R.S32.HI R190, RZ, 0x6, R190 ;  /* 0x00000006ffbe7819 */ /* 0x000fe200000114be */
[C---:B------:R-:W-:Y:S01]  /*0590*/  IMAD.SHL.U32 R187, R4.reuse, 0x40, RZ ;  /* 0x0000004004bb7824 */ /* 0x040fe200078e00ff */
[----:B------:R-:W-:Y:S02]  /*05a0*/  LOP3.LUT R8, R4, 0xfffffff8, RZ, 0xc0, !PT ;  /* 0xfffffff804087812 */ /* 0x000fe400078ec0ff */
[----:B------:R-:W-:Y:S01]  /*05b0*/  LOP3.LUT R7, R7, 0x1c0, RZ, 0xc0, !PT ;  /* 0x000001c007077812 */ /* 0x000fe200078ec0ff */
[----:B------:R-:W-:Y:S01]  /*05c0*/  IMAD.SHL.U32 R12, R190, 0x20, RZ ;  /* 0x00000020be0c7824 */ /* 0x000fe200078e00ff */
[----:B------:R-:W-:Y:S01]  /*05d0*/  LEA.HI R188, R188, R13, RZ, 0x1 ;  /* 0x0000000dbcbc7211 */ /* 0x000fe200078f08ff */
[----:B------:R-:W-:Y:S01]  /*05e0*/  IMAD.IADD R8, R15, 0x1, -R8 ;  /* 0x000000010f087824 */ /* 0x000fe200078e0a08 */
[----:B------:R-:W-:Y:S01]  /*05f0*/  LOP3.LUT R6, R9, 0x8, RZ, 0xc0, !PT ;  /* 0x0000000809067812 */ /* 0x000fe200078ec0ff */
[----:B------:R-:W-:Y:S01]  /*0600*/  IMAD R189, R190, 0x200, R189 ;  /* 0x00000200bebd7824 */ /* 0x000fe200078e02bd */
[----:B------:R-:W-:Y:S01]  /*0610*/  SHF.R.U32.HI R9, RZ, 0x3, R7 ;  /* 0x00000003ff097819 */ /* 0x000fe20000011607 */
[----:B------:R-:W-:Y:S01]  /*0620*/  IMAD.SHL.U32 R8, R8, 0x40, RZ ;  /* 0x0000004008087824 */ /* 0x000fe200078e00ff */
[----:B------:R-:W-:-:S02]  /*0630*/  LOP3.LUT R188, R188, 0xfffffffe, RZ, 0xc0, !PT ;  /* 0xfffffffebcbc7812 */ /* 0x000fc400078ec0ff */
[----:B------:R-:W-:Y:S02]  /*0640*/  LOP3.LUT R12, R7, 0x20, R12, 0xf8, !PT ;  /* 0x00000020070c7812 */ /* 0x000fe400078ef80c */
[----:B------:R-:W-:Y:S01]  /*0650*/  LOP3.LUT R194, R9, R7, R6, 0x1e, !PT ;  /* 0x0000000709c27212 */ /* 0x000fe200078e1e06 */
[----:B------:R-:W-:Y:S01]  /*0660*/  IMAD R7, R0, 0x400, R10 ;  /* 0x0000040000077824 */ /* 0x000fe200078e020a */
[----:B------:R-:W-:Y:S01]  /*0670*/  LOP3.LUT R8, R8, 0x1c0, RZ, 0xc0, !PT ;  /* 0x000001c008087812 */ /* 0x000fe200078ec0ff */
[----:B------:R-:W-:Y:S01]  /*0680*/  IMAD.IADD R188, R13, 0x1, -R188 ;  /* 0x000000010dbc7824 */ /* 0x000fe200078e0abc */
[----:B------:R-:W-:Y:S01]  /*0690*/  LOP3.LUT R187, R187, 0xfffffe00, RZ, 0xc0, !PT ;  /* 0xfffffe00bbbb7812 */ /* 0x000fe200078ec0ff */
[----:B------:R-:W-:Y:S01]  /*06a0*/  IMAD R13, R190, 0x800, R11 ;  /* 0x00000800be0d7824 */ /* 0x000fe200078e020b */
[----:B------:R-:W-:Y:S01]  /*06b0*/  LOP3.LUT R12, R12, R9, RZ, 0x3c, !PT ;  /* 0x000000090c0c7212 */ /* 0x000fe200078e3cff */
[----:B------:R-:W-:Y:S01]  /*06c0*/  IMAD.SHL.U32 R11, R3, 0x10, RZ ;  /* 0x00000010030b7824 */ /* 0x000fe200078e00ff */
[----:B------:R-:W-:Y:S01]  /*06d0*/  LEA R180, R180, UR6, 0x1 ;  /* 0x00000006b4b47c11 */ /* 0x000fe2000f8e08ff */
[----:B------:R-:W-:-:S02]  /*06e0*/  IMAD.IADD R194, R7, 0x1, R194 ;  /* 0x0000000107c27824 */ /* 0x000fc400078e02c2 */
[----:B------:R-:W-:Y:S01]  /*06f0*/  IMAD.SHL.U32 R7, R3, 0x8, RZ ;  /* 0x0000000803077824 */ /* 0x000fe200078e00ff */
[----:B------:R-:W-:Y:S01]  /*0700*/  SHF.R.U32.HI R3, RZ, 0x3, R8 ;  /* 0x00000003ff037819 */ /* 0x000fe20000011608 */
[----:B------:R-:W-:Y:S01]  /*0710*/  IMAD.IADD R174, R13, 0x1, R174 ;  /* 0x000000010dae7824 */ /* 0x000fe200078e02ae */
[----:B------:R-:W-:Y:S01]  /*0720*/  LEA R194, R194, UR4, 0x1 ;  /* 0x00000004c2c27c11 */ /* 0x000fe2000f8e08ff */
[----:B------:R-:W-:Y:S01]  /*0730*/  IMAD R13, R5, 0x1000, R10 ;  /* 0x00001000050d7824 */ /* 0x000fe200078e020a */
[----:B------:R-:W-:Y:S01]  /*0740*/  LOP3.LUT R5, R6, 0x10, R11, 0xf8, !PT ;  /* 0x0000001006057812 */ /* 0x000fe200078ef80b */
[----:B------:R-:W-:Y:S01]  /*0750*/  IMAD R182, R0, 0x400, R187 ;  /* 0x0000040000b67824 */ /* 0x000fe200078e02bb */
[----:B------:R-:W-:Y:S01]  /*0760*/  LOP3.LUT R4, R8, 0x8, R7, 0xf8, !PT ;  /* 0x0000000808047812 */ /* 0x000fe200078ef807 */
[----:B------:R-:W-:Y:S01]  /*0770*/  IMAD R13, R188, 0x400, R13 ;  /* 0x00000400bc0d7824 */ /* 0x000fe200078e020d */
[----:B------:R-:W-:Y:S01]  /*0780*/  LOP3.LUT R5, R3, R5, R8, 0x1e, !PT ;  /* 0x0000000503057212 */ /* 0x000fe200078e1e08 */
[----:B------:R-:W-:Y:S01]  /*0790*/  IMAD.MOV.U32 R0, RZ, RZ, -0x10 ;  /* 0xfffffff0ff007424 */ /* 0x000fe200078e00ff */
[----:B------:R-:W-:Y:S01]  /*07a0*/  LOP3.LUT R3, R4, R3, RZ, 0x3c, !PT ;  /* 0x0000000304037212 */ /* 0x000fe200078e3cff */
[----:B------:R-:W-:Y:S01]  /*07b0*/  IMAD R4, R188, 0x400, R187 ;  /* 0x00000400bc047824 */ /* 0x000fe200078e02bb */
[----:B------:R-:W-:Y:S01]  /*07c0*/  LOP3.LUT R187, R5, R187, RZ, 0xfc, !PT ;  /* 0x000000bb05bb7212 */ /* 0x000fe200078efcff */
[----:B------:R-:W-:Y:S01]  /*07d0*/  IMAD.IADD R195, R12, 0x1, R13 ;  /* 0x000000010cc37824 */ /* 0x000fe200078e020d */
[----:B------:R-:W-:Y:S01]  /*07e0*/  LEA R174, R174, UR6, 0x1 ;  /* 0x00000006aeae7c11 */ /* 0x000fe2000f8e08ff */
[----:B------:R-:W-:Y:S01]  /*07f0*/  IMAD.MOV.U32 R5, RZ, RZ, 0x40 ;  /* 0x00000040ff057424 */ /* 0x000fe200078e00ff */
[----:B------:R-:W-:Y:S01]  /*0800*/  SHF.R.S32.HI R7, RZ, 0x2, R2 ;  /* 0x00000002ff077819 */ /* 0x000fe20000011402 */
[----:B------:R-:W-:Y:S01]  /*0810*/  IMAD.IADD R181, R4, 0x1, R3 ;  /* 0x0000000104b57824 */ /* 0x000fe200078e0203 */
[----:B------:R-:W-:Y:S01]  /*0820*/  LEA R195, R195, UR6, 0x1 ;  /* 0x00000006c3c37c11 */ /* 0x000fe2000f8e08ff */
[----:B------:R-:W-:Y:S01]  /*0830*/  IMAD.IADD R182, R3, 0x1, R182 ;  /* 0x0000000103b67824 */ /* 0x000fe200078e02b6 */
[----:B------:R-:W-:Y:S01]  /*0840*/  SEL R3, R209, 0xffffffe0, !P4 ;  /* 0xffffffe0d1037807 */ /* 0x000fe20006000000 */
[----:B------:R-:W-:Y:S01]  /*0850*/  IMAD.SHL.U32 R178, R187, 0x2, RZ ;  /* 0x00000002bbb27824 */ /* 0x000fe200078e00ff */
[----:B------:R-:W-:Y:S01]  /*0860*/  SEL R5, R5, 0xffffffc0, !P3 ;  /* 0xffffffc005057807 */ /* 0x000fe20005800000 */
[C---:B------:R-:W-:Y:S01]  /*0870*/  VIADD R196, R194.reuse, 0x40 ;  /* 0x00000040c2c47836 */ /* 0x040fe20000000000 */
[----:B------:R-:W-:Y:S01]  /*0880*/  SEL R209, R209, 0xffffffe0, !P1 ;  /* 0xffffffe0d1d17807 */ /* 0x000fe20004800000 */
[----:B------:R-:W-:Y:S01]  /*0890*/  @P2 VIADD R196, R194, 0xffffffc0 ;  /* 0xffffffc0c2c42836 */ /* 0x000fe20000000000 */
[----:B------:R-:W-:Y:S01]  /*08a0*/  SEL R0, R0, 0x10, !P0 ;  /* 0x0000001000007807 */ /* 0x000fe20004000000 */
[--C-:B------:R-:W-:Y:S01]  /*08b0*/  IMAD.IADD R172, R5, 0x1, R174.reuse ;  /* 0x0000000105ac7824 */ /* 0x100fe200078e02ae */
[----:B------:R-:W-:Y:S01]  /*08c0*/  IADD3 R179, R178, 0x4000, R179 ;  /* 0x00004000b2b37810 */ /* 0x000fe20007ffe0b3 */
[----:B------:R-:W-:Y:S01]  /*08d0*/  IMAD.IADD R199, R195, 0x1, R209 ;  /* 0x00000001c3c77824 */ /* 0x000fe200078e02d1 */
[----:B------:R-:W-:Y:S01]  /*08e0*/  LEA R182, R182, UR5, 0x1 ;  /* 0x00000005b6b67c11 */ /* 0x000fe2000f8e08ff */
[----:B------:R-:W-:-:S02]  /*08f0*/  IMAD.IADD R173, R3, 0x1, R174 ;  /* 0x0000000103ad7824 */ /* 0x000fc400078e02ae */
[----:B------:R-:W-:Y:S02]  /*0900*/  VIADD R197, R194, 0x420 ;  /* 0x00000420c2c57836 */ /* 0x000fe40000000000 */
[----:B------:R-:W-:Y:S02]  /*0910*/  IMAD.IADD R198, R209, 0x1, R194 ;  /* 0x00000001d1c67824 */ /* 0x000fe400078e02c2 */
[----:B------:R-:W-:Y:S02]  /*0920*/  IMAD R186, R188, 0x10, R7 ;  /* 0x00000010bcba7824 */ /* 0x000fe400078e0207 */
[----:B------:R-:W-:Y:S02]  /*0930*/  IMAD.IADD R3, R3, 0x1, R172 ;  /* 0x0000000103037824 */ /* 0x000fe400078e02ac */
[----:B------:R-:W-:Y:S02]  /*0940*/  IMAD.IADD R200, R195, 0x1, R0 ;  /* 0x00000001c3c87824 */ /* 0x000fe400078e0200 */
[----:B------:R-:W-:-:S02]  /*0950*/  @P1 VIADD R197, R194, 0x3e0 ;  /* 0x000003e0c2c51836 */ /* 0x000fc40000000000 */
[----:B------:R-:W-:Y:S02]  /*0960*/  IMAD.IADD R201, R0, 0x1, R199 ;  /* 0x0000000100c97824 */ /* 0x000fe400078e02c7 */
[----:B------:R-:W-:Y:S02]  /*0970*/  VIADD R178, R178, UR4 ;  /* 0x00000004b2b27c36 */ /* 0x000fe40008000000 */
[----:B------:R-:W-:-:S07]  /*0980*/  IMAD.IADD R209, R209, 0x1, R196 ;  /* 0x00000001d1d17824 */ /* 0x000fce00078e02c4 */
.L_x_563:
        /* <DEDUP_REMOVED lines=12> */
[----:B--2---:R-:W-:-:S05]  /*0a50*/  @P1 IMAD.WIDE R6, R2, 0x4, R4 ;  /* 0x0000000402061825 */ /* 0x004fca00078e0204 */
[----:B------:R-:W2:Y:S07]  /*0a60*/  @P1 LDG.E R2, desc[UR40][R6.64] ;  /* 0x0000002806021981 */ /* 0x000eae000c1e1900 */
        /* <DEDUP_REMOVED lines=22> */
[----:B------:R-:W-:Y:S02]  /*0bd0*/  UISETP.NE.U32.AND UP1, UPT, UR4, URZ, UPT ;  /* 0x0000003f0400728c */ /* 0x000fe4000bf25070 */
        /* <DEDUP_REMOVED lines=35> */
[----:B------:R-:W-:Y:S02]  /*0e10*/  IMAD.HI.U32 R9, R9, R4, R8 ;  /* 0x0000000409097227 */ /* 0x000fe400078e0008 */
[----:B------:R-:W1:Y:S04]  /*0e20*/  LDC.64 R4, c[0x0][0x488] ;  /* 0x00012200ff047b82 */ /* 0x000e680000000a00 */
[----:B------:R-:W-:-:S04]  /*0e30*/  IMAD.HI.U32 R15, R9, R2, RZ ;  /* 0x00000002090f7227 */ /* 0x000fc800078e00ff */
[----:B------:R-:W-:-:S04]  /*0e40*/  IMAD.MOV R7, RZ, RZ, -R15 ;  /* 0x000000ffff077224 */ /* 0x000fc800078e0a0f */
[C---:B------:R-:W-:Y:S02]  /*0e50*/  IMAD R7, R6.reuse, R7, R2 ;  /* 0x0000000706077224 */ /* 0x040fe400078e0202 */
[----:B------:R-:W1:Y:S03]  /*0e60*/  S2R R2, SR_CTAID.X ;  /* 0x0000000000027919 */ /* 0x000e660000002500 */
[----:B------:R-:W-:-:S13]  /*0e70*/  ISETP.GT.U32.AND P2, PT, R6, R7, PT ;  /* 0x000000070600720c */ /* 0x000fda0003f44070 */
[----:B------:R-:W-:Y:S01]  /*0e80*/  @!P2 IADD3 R7, R7, -R6, RZ ;  /* 0x800000060707a210 */ /* 0x000fe20007ffe0ff */
[----:B------:R-:W-:-:S03]  /*0e90*/  @!P2 VIADD R15, R15, 0x1 ;  /* 0x000000010f0fa836 */ /* 0x000fc60000000000 */
[----:B------:R-:W-:Y:S02]  /*0ea0*/  ISETP.GE.U32.AND P3, PT, R7, R6, PT ;  /* 0x000000060700720c */ /* 0x000fe40003f66070 */
[----:B------:R-:W-:-:S04]  /*0eb0*/  LOP3.LUT R6, R0, UR16, RZ, 0x3c, !PT ;  /* 0x0000001000067c12 */ /* 0x000fc8000f8e3cff */
[----:B------:R-:W-:Y:S01]  /*0ec0*/  ISETP.GE.AND P0, PT, R6, RZ, PT ;  /* 0x000000ff0600720c */ /* 0x000fe20003f06270 */
[----:B-1----:R-:W-:-:S06]  /*0ed0*/  IMAD.WIDE.U32 R6, R2, R4, RZ ;  /* 0x0000000402067225 */ /* 0x002fcc00078e00ff */
[----:B------:R-:W-:Y:S01]  /*0ee0*/  @P3 VIADD R15, R15, 0x1 ;  /* 0x000000010f0f3836 */ /* 0x000fe20000000000 */
[----:B------:R-:W-:Y:S01]  /*0ef0*/  ISETP.NE.AND P3, PT, RZ, UR5, PT ;  /* 0x00000005ff007c0c */ /* 0x000fe2000bf65270 */
[----:B------:R-:W-:-:S04]  /*0f00*/  IMAD R2, R2, R5, R7 ;  /* 0x0000000502027224 */ /* 0x000fc800078e0207 */
[----:B------:R-:W-:Y:S02]  /*0f10*/  @!P0 IADD3 R15, -R15, RZ, RZ ;  /* 0x000000ff0f0f8210 */ /* 0x000fe40007ffe1ff */
[----:B------:R-:W-:Y:S02]  /*0f20*/  PLOP3.LUT P0, PT, PT, PT, UP0, 0x80, 0x0 ;  /* 0x000000000000781c */ /* 0x000fe40003f0f008 */
[----:B------:R-:W-:Y:S02]  /*0f30*/  @!P1 LOP3.LUT R15, RZ, R0, RZ, 0x33, !PT ;  /* 0x00000000ff0f9212 */ /* 0x000fe400078e33ff */
[----:B------:R-:W-:Y:S02]  /*0f40*/  SEL R14, R6, RZ, P3 ;  /* 0x000000ff060e7207 */ /* 0x000fe40001800000 */
[----:B------:R-:W-:Y:S02]  /*0f50*/  SEL R2, R2, RZ, P3 ;  /* 0x000000ff02027207 */ /* 0x000fe40001800000 */
[----:B------:R-:W-:-:S05]  /*0f60*/  SHF.R.S32.HI R0, RZ, 0x1f, R15 ;  /* 0x0000001fff007819 */ /* 0x000fca000001140f */
        /* <DEDUP_REMOVED lines=9> */
.L_x_556:
[----:B------:R-:W-:Y:S01]  /*1000*/  UIMAD UR34, UR15, UR28, UR16 ;  /* 0x0000001c0f2272a4 */ /* 0x000fe2000f8e0210 */
[----:B------:R-:W-:-:S03]  /*1010*/  ULDC UR26, c[0x0][0x2d4] ;  /* 0x0000b500001a7ab9 */ /* 0x000fc60000000800 */
[----:B------:R-:W-:-:S12]  /*1020*/  UIMAD UR34, UR34, UR26, URZ ;  /* 0x0000001a222272a4 */ /* 0x000fd8000f8e023f */
.L_x_557:
        /* <DEDUP_REMOVED lines=11> */
[----:B------:R-:W-:Y:S01]  /*10e0*/  IMAD.WIDE.U32 R26, R191, UR4, RZ ;  /* 0x00000004bf1a7c25 */ /* 0x000fe2000f8e00ff */
[----:B------:R-:W-:Y:S01]  /*10f0*/  UIMAD UR45, UR20, UR10, URZ ;  /* 0x0000000a142d72a4 */ /* 0x000fe2000f8e023f */
[----:B------:R-:W-:Y:S01]  /*1100*/  LEA R215, R189, UR6, 0x1 ;  /* 0x00000006bdd77c11 */ /* 0x000fe2000f8e08ff */
[----:B------:R-:W-:Y:S01]  /*1110*/  UIADD3 UR24, UP0, UR38, UR24, URZ ;  /* 0x0000001826187290 */ /* 0x000fe2000ff1e03f */
[C---:B------:R-:W-:Y:S01]  /*1120*/  IMAD R17, R191.reuse, UR5, R4 ;  /* 0x00000005bf117c24 */ /* 0x040fe2000f8e0204 */
[----:B------:R-:W3:Y:S01]  /*1130*/  LDC.64 R12, c[0x0][0x228] ;  /* 0x00008a00ff0c7b82 */ /* 0x000ee20000000a00 */
[----:B------:R-:W-:Y:S01]  /*1140*/  IMAD.WIDE.U32 R28, R191, UR8, RZ ;  /* 0x00000008bf1c7c25 */ /* 0x000fe2000f8e00ff */
[----:B------:R-:W-:Y:S01]  /*1150*/  UIMAD UR45, UR16, UR11, UR45 ;  /* 0x0000000b102d72a4 */ /* 0x000fe2000f8e022d */
[----:B------:R-:W-:-:S02]  /*1160*/  ULDC.64 UR12, c[0x0][0x428] ;  /* 0x00010a00000c7ab9 */ /* 0x000fc40000000a00 */
[----:B------:R-:W-:Y:S01]  /*1170*/  IMAD R24, R191, UR9, R24 ;  /* 0x00000009bf187c24 */ /* 0x000fe2000f8e0218 */
[----:B------:R-:W-:Y:S01]  /*1180*/  UIMAD UR46, UR20, UR12, URZ ;  /* 0x0000000c142e72a4 */ /* 0x000fe2000f8e023f */
[----:B------:R-:W-:Y:S01]  /*1190*/  IMAD.IADD R17, R27, 0x1, R17 ;  /* 0x000000011b117824 */ /* 0x000fe200078e0211 */
[----:B------:R-:W4:Y:S01]  /*11a0*/  LDC.64 R6, c[0x0][0x420] ;  /* 0x00010800ff067b82 */ /* 0x000f220000000a00 */
[-C--:B-1----:R-:W-:Y:S01]  /*11b0*/  IMAD R16, R21, R8.reuse, RZ ;  /* 0x0000000815107224 */ /* 0x082fe200078e02ff */
[----:B------:R-:W-:Y:S01]  /*11c0*/  UIADD3.X UR44, UR47, UR44, URZ, UP0, !UPT ;  /* 0x0000002c2f2c7290 */ /* 0x000fe200087fe43f */
[C---:B------:R-:W-:Y:S01]  /*11d0*/  IMAD.WIDE.U32 R30, R23.reuse, R8, R192 ;  /* 0x00000008171e7225 */ /* 0x040fe200078e00c0 */
[----:B------:R-:W-:Y:S02]  /*11e0*/  UIMAD UR46, UR16, UR13, UR46 ;  /* 0x0000000d102e72a4 */ /* 0x000fe4000f8e022e */
[----:B------:R-:W-:Y:S01]  /*11f0*/  UIMAD UR47, UR44, UR8, URZ ;  /* 0x000000082c2f72a4 */ /* 0x000fe2000f8e023f */
[----:B------:R-:W-:Y:S01]  /*1200*/  IMAD R19, R23, R9, R16 ;  /* 0x0000000917137224 */ /* 0x000fe200078e0210 */
[----:B------:R-:W1:Y:S01]  /*1210*/  LDC.64 R4, c[0x0][0x238] ;  /* 0x00008e00ff047b82 */ /* 0x000e620000000a00 */
[C---:B--2---:R-:W-:Y:S01]  /*1220*/  IMAD R18, R10.reuse, UR21, RZ ;  /* 0x000000150a127c24 */ /* 0x044fe2000f8e02ff */
[----:B------:R-:W-:Y:S01]  /*1230*/  UIMAD UR47, UR24, UR9, UR47 ;  /* 0x00000009182f72a4 */ /* 0x000fe2000f8e022f */
[----:B------:R-:W-:Y:S01]  /*1240*/  IMAD.MOV.U32 R16, RZ, RZ, R26 ;  /* 0x000000ffff107224 */ /* 0x000fe200078e001a */
[----:B------:R-:W-:Y:S01]  /*1250*/  UIADD3 UR35, UR42, UR35, URZ ;  /* 0x000000232a237290 */ /* 0x000fe2000fffe03f */
[----:B------:R-:W-:-:S04]  /*1260*/  IMAD.WIDE.U32 R26, R10, UR15, R192 ;  /* 0x0000000f0a1a7c25 */ /* 0x000fc8000f8e00c0 */
        /* <DEDUP_REMOVED lines=13> */
[----:B------:R-:W-:Y:S01]  /*1340*/  IMAD.U32 R20, RZ, RZ, UR10 ;  /* 0x0000000aff147e24 */ /* 0x000fe2000f8e00ff */
[----:B------:R-:W-:Y:S01]  /*1350*/  ULDC.64 UR10, c[0x0][0x268] ;  /* 0x00009a00000a7ab9 */ /* 0x000fe20000000a00 */
[----:B------:R-:W-:Y:S02]  /*1360*/  IMAD R5, R5, UR15, R10 ;  /* 0x0000000f05057c24 */ /* 0x000fe4000f8e020a */
[----:B------:R-:W-:Y:S02]  /*1370*/  IMAD.IADD R27, R27, 0x1, R11 ;  /* 0x000000011b1b7824 */ /* 0x000fe400078e020b */
[----:B------:R-:W-:-:S04]  /*1380*/  IMAD.WIDE.U32 R10, R4, UR15, R192 ;  /* 0x0000000f040a7c25 */ /* 0x000fc8000f8e00c0 */
[----:B------:R-:W-:Y:S02]  /*1390*/  IMAD R4, R0, UR10, RZ ;  /* 0x0000000a00047c24 */ /* 0x000fe4000f8e02ff */
[----:B------:R-:W-:Y:S02]  /*13a0*/  IMAD.IADD R11, R11, 0x1, R5 ;  /* 0x000000010b0b7824 */ /* 0x000fe400078e0205 */
[----:B------:R-:W-:Y:S02]  /*13b0*/  IMAD R13, R15, UR11, R4 ;  /* 0x0000000b0f0d7c24 */ /* 0x000fe4000f8e0204 */
[----:B------:R-:W1:Y:S01]  /*13c0*/  LDC.64 R4, c[0x0][0x230] ;  /* 0x00008c00ff047b82 */ /* 0x000e620000000a00 */
[----:B------:R-:W-:Y:S02]  /*13d0*/  IMAD.U32 R19, RZ, RZ, UR8 ;  /* 0x00000008ff137e24 */ /* 0x000fe4000f8e00ff */
[----:B------:R-:W-:Y:S01]  /*13e0*/  IMAD.U32 R22, RZ, RZ, UR12 ;  /* 0x0000000cff167e24 */ /* 0x000fe2000f8e00ff */
[----:B------:R-:W-:Y:S01]  /*13f0*/  ULDC.64 UR12, c[0x0][0x210] ;  /* 0x00008400000c7ab9 */ /* 0x000fe20000000a00 */
[----:B------:R-:W-:-:S04]  /*1400*/  IMAD.WIDE.U32 R24, R19, UR24, R24 ;  /* 0x0000001813187c25 */ /* 0x000fc8000f8e0018 */
[----:B------:R-:W-:-:S04]  /*1410*/  IMAD.WIDE.U32 R20, R20, UR16, R28 ;  /* 0x0000001014147c25 */ /* 0x000fc8000f8e001c */
[----:B------:R-:W-:Y:S01]  /*1420*/  IMAD.WIDE.U32 R22, R22, UR16, R26 ;  /* 0x0000001016167c25 */ /* 0x000fe2000f8e001a */
[----:B------:R-:W-:Y:S01]  /*1430*/  LEA R224, P2, R20, UR12, 0x1 ;  /* 0x0000000c14e07c11 */ /* 0x000fe2000f8408ff */
[----:B------:R-:W-:Y:S02]  /*1440*/  UIADD3 UR12, UR37, -0x1, URZ ;  /* 0xffffffff250c7890 */ /* 0x000fe4000fffe03f */
[----:B------:R-:W-:Y:S01]  /*1450*/  IMAD.WIDE.U32 R18, R15, UR10, R10 ;  /* 0x0000000a0f127c25 */ /* 0x000fe2000f8e000a */
[----:B------:R-:W-:Y:S02]  /*1460*/  ULDC.64 UR10, c[0x0][0x3e0] ;  /* 0x0000f800000a7ab9 */ /* 0x000fe40000000a00 */
[----:B------:R-:W-:Y:S01]  /*1470*/  LEA R222, P1, R22, UR10, 0x1 ;  /* 0x0000000a16de7c11 */ /* 0x000fe2000f8208ff */
[----:B------:R-:W-:Y:S01]  /*1480*/  VIADD R12, R23, UR46 ;  /* 0x0000002e170c7c36 */ /* 0x000fe20008000000 */
[----:B------:R-:W-:Y:S01]  /*1490*/  IADD3 R18, P0, R18, R24, RZ ;  /* 0x0000001812127210 */ /* 0x000fe20007f1e0ff */
[----:B------:R-:W-:Y:S01]  /*14a0*/  VIADD R10, R21, UR45 ;  /* 0x0000002d150a7c36 */ /* 0x000fe20008000000 */
[----:B------:R-:W-:Y:S01]  /*14b0*/  USHF.L.U64.HI UR45, UR8, 0x6, UR9 ;  /* 0x00000006082d7899 */ /* 0x000fe20008010209 */
[----:B------:R-:W-:Y:S01]  /*14c0*/  IMAD.IADD R13, R19, 0x1, R13 ;  /* 0x00000001130d7824 */ /* 0x000fe200078e020d */
[----:B------:R-:W-:Y:S01]  /*14d0*/  LEA.HI.X R223, R22, UR11, R12, 0x1, P1 ;  /* 0x0000000b16df7c11 */ /* 0x000fe200088f0c0c */
[----:B------:R-:W-:Y:S01]  /*14e0*/  IMAD.U32 R11, RZ, RZ, UR4 ;  /* 0x00000004ff0b7e24 */ /* 0x000fe2000f8e00ff */
[----:B------:R-:W-:Y:S01]  /*14f0*/  LEA.HI.X R225, R20, UR13, R10, 0x1, P2 ;  /* 0x0000000d14e17c11 */ /* 0x000fe200090f0c0a */
[----:B------:R-:W-:Y:S01]  /*1500*/  ULDC.64 UR10, c[0x0][0x220] ;  /* 0x00008800000a7ab9 */ /* 0x000fe20000000a00 */
[----:B------:R-:W-:Y:S01]  /*1510*/  IADD3.X R13, R13, UR47, R25, P0, !PT ;  /* 0x0000002f0d0d7c10 */ /* 0x000fe200087fe419 */
[----:B------:R-:W-:Y:S01]  /*1520*/  USHF.L.U32 UR13, UR8, 0x6, URZ ;  /* 0x00000006080d7899 */ /* 0x000fe2000800063f */
[----:B------:R-:W-:Y:S01]  /*1530*/  LEA R10, P0, R8, R224, 0x6 ;  /* 0x000000e0080a7211 */ /* 0x000fe200078030ff */
[----:B------:R-:W-:Y:S01]  /*1540*/  IMAD.WIDE.U32 R16, R11, UR24, R16 ;  /* 0x000000180b107c25 */ /* 0x000fe2000f8e0010 */
[----:B------:R-:W-:Y:S01]  /*1550*/  LEA R20, P1, R6, R222, 0x6 ;  /* 0x000000de06147211 */ /* 0x000fe200078230ff */
[----:B------:R-:W-:Y:S01]  /*1560*/  ULEA.HI UR46, UR12, UR12, URZ, 0x1 ;  /* 0x0000000c0c2e7291 */ /* 0x000fe2000f8f083f */
[----:B------:R-:W-:Y:S01]  /*1570*/  LEA R12, P2, R18, UR10, 0x1 ;  /* 0x0000000a120c7c11 */ /* 0x000fe2000f8408ff */
[----:B------:R-:W-:Y:S01]  /*1580*/  ULDC.64 UR8, c[0x0][0x218] ;  /* 0x0000860000087ab9 */ /* 0x000fe20000000a00 */
[----:B------:R-:W-:Y:S01]  /*1590*/  LEA.HI.X R11, R8, R225, R9, 0x6, P0 ;  /* 0x000000e1080b7211 */ /* 0x000fe200000f3409 */
[----:B------:R-:W-:Y:S01]  /*15a0*/  ULOP3.LUT UR46, UR46, 0xfffffffe, URZ, 0xc0, !UPT ;  /* 0xfffffffe2e2e7892 */ /* 0x000fe2000f8ec03f */
[----:B------:R-:W-:Y:S01]  /*15b0*/  LEA.HI.X R21, R6, R223, R7, 0x6, P1 ;  /* 0x000000df06157211 */ /* 0x000fe200008f3407 */
[----:B-1----:R-:W-:Y:S01]  /*15c0*/  IMAD R6, R4, UR21, RZ ;  /* 0x0000001504067c24 */ /* 0x002fe2000f8e02ff */
[----:B------:R-:W-:Y:S01]  /*15d0*/  LEA.HI.X R13, R18, UR11, R13, 0x1, P2 ;  /* 0x0000000b120d7c11 */ /* 0x000fe200090f0c0d */
[----:B------:R-:W-:Y:S01]  /*15e0*/  @P3 BAR.SYNC.DEFER_BLOCKING 0x0 ;  /* 0x0000000000003b1d */ /* 0x000fe20000010000 */
[----:B------:R-:W-:Y:S01]  /*15f0*/  IADD3 R8, P0, R12, UR13, RZ ;  /* 0x0000000d0c087c10 */ /* 0x000fe2000ff1e0ff */
[----:B------:R-:W-:Y:S01]  /*1600*/  IMAD R5, R5, UR15, R6 ;  /* 0x0000000f05057c24 */ /* 0x000fe2000f8e0206 */
[----:B------:R-:W-:Y:S01]  /*1610*/  UIADD3 UR46, UR12, -UR46, URZ ;  /* 0x8000002e0c2e7290 */ /* 0x000fe2000fffe03f */
[----:B------:R-:W-:Y:S01]  /*1620*/  IMAD.WIDE.U32 R18, R4, UR15, R192 ;  /* 0x0000000f04127c25 */ /* 0x000fe2000f8e00c0 */
[----:B------:R-:W-:Y:S01]  /*1630*/  IADD3.X R9, R13, UR45, RZ, P0, !PT ;  /* 0x0000002d0d097c10 */ /* 0x000fe200087fe4ff */
[----:B------:R-:W-:Y:S01]  /*1640*/  ULDC.64 UR10, c[0x0][0x260] ;  /* 0x00009800000a7ab9 */ /* 0x000fe20000000a00 */
[----:B------:R-:W-:Y:S01]  /*1650*/  IADD3 R6, P0, R8, UR13, RZ ;  /* 0x0000000d08067c10 */ /* 0x000fe2000ff1e0ff */
[----:B------:R-:W-:Y:S01]  /*1660*/  IMAD.IADD R19, R19, 0x1, R5 ;  /* 0x0000000113137824 */ /* 0x000fe200078e0205 */
[----:B------:R-:W-:Y:S01]  /*1670*/  UISETP.NE.AND UP0, UPT, UR46, 0x1, UPT ;  /* 0x000000012e00788c */ /* 0x000fe2000bf05270 */
[----:B------:R-:W-:Y:S01]  /*1680*/  IMAD R0, R0, UR10, RZ ;  /* 0x0000000a00007c24 */ /* 0x000fe2000f8e02ff */
[----:B------:R-:W-:Y:S01]  /*1690*/  IADD3.X R7, R9, UR45, RZ, P0, !PT ;  /* 0x0000002d09077c10 */ /* 0x000fe200087fe4ff */
[----:B------:R-:W-:Y:S01]  /*16a0*/  IMAD.WIDE.U32 R18, R15, UR10, R18 ;  /* 0x0000000a0f127c25 */ /* 0x000fe2000f8e0012 */
[----:B------:R-:W-:-:S02]  /*16b0*/  UIMAD UR10, UR44, UR4, URZ ;  /* 0x000000042c0a72a4 */ /* 0x000fc4000f8e023f */
[----:B------:R-:W-:Y:S01]  /*16c0*/  PLOP3.LUT P2, PT, PT, PT, UP0, 0x80, 0x0 ;  /* 0x000000000000781c */ /* 0x000fe20003f4f008 */
[----:B------:R-:W-:Y:S01]  /*16d0*/  IMAD R0, R15, UR11, R0 ;  /* 0x0000000b0f007c24 */ /* 0x000fe2000f8e0200 */
[----:B------:R-:W-:Y:S01]  /*16e0*/  UIMAD UR10, UR24, UR5, UR10 ;  /* 0x00000005180a72a4 */ /* 0x000fe2000f8e020a */
[----:B------:R-:W-:Y:S02]  /*16f0*/  VIADD R214, R189, 0x1000 ;  /* 0x00001000bdd67836 */ /* 0x000fe40000000000 */
[----:B------:R-:W-:-:S03]  /*1700*/  IMAD.IADD R5, R19, 0x1, R0 ;  /* 0x0000000113057824 */ /* 0x000fc600078e0200 */
[----:B------:R-:W-:Y:S01]  /*1710*/  SEL R214, R214, R189, !P2 ;  /* 0x000000bdd6d67207 */ /* 0x000fe20005000000 */
[----:B------:R-:W-:Y:S01]  /*1720*/  @!PT LDS RZ, [RZ] ;  /* 0x00000000fffff984 */ /* 0x000fe20000000800 */
[----:B------:R-:W-:Y:S01]  /*1730*/  @!PT LDS RZ, [RZ] ;  /* 0x00000000fffff984 */ /* 0x000fe20000000800 */
[----:B------:R-:W-:Y:S01]  /*1740*/  @!PT LDS RZ, [RZ] ;  /* 0x00000000fffff984 */ /* 0x000fe20000000800 */
[----:B------:R1:W-:Y:S03]  /*1750*/  LDGSTS.E.BYPASS.LTC128B.128 [R215+0xa000], desc[UR40][R12.64] ;  /* 0x0a0000000cd77fae */ /* 0x0003e6000b901d68 */
[----:B------:R-:W-:Y:S01]  /*1760*/  LEA R214, R214, UR6, 0x1 ;  /* 0x00000006d6d67c11 */ /* 0x000fe2000f8e08ff */
[----:B------:R-:W-:Y:S04]  /*1770*/  LDGSTS.E.BYPASS.LTC128B.128 [R215+0xb000], desc[UR40][R8.64] ;  /* 0x0b00000008d77fae */ /* 0x000fe8000b901d68 */
[----:B------:R2:W-:Y:S01]  /*1780*/  LDGSTS.E.BYPASS.LTC128B.128 [R215+0xc000], desc[UR40][R6.64] ;  /* 0x0c00000006d77fae */ /* 0x0005e2000b901d68 */
[----:B-1----:R-:W-:Y:S01]  /*1790*/  IADD3 R12, P0, R6, UR13, RZ ;  /* 0x0000000d060c7c10 */ /* 0x002fe2000ff1e0ff */
[----:B------:R-:W-:-:S02]  /*17a0*/  USHF.L.U32 UR13, UR4, 0x6, URZ ;  /* 0x00000006040d7899 */ /* 0x000fc4000800063f */
[----:B------:R-:W-:Y:S01]  /*17b0*/  USHF.L.U64.HI UR4, UR4, 0x6, UR5 ;  /* 0x0000000604047899 */ /* 0x000fe20008010205 */
[----:B------:R-:W-:Y:S02]  /*17c0*/  IADD3.X R13, R7, UR45, RZ, P0, !PT ;  /* 0x0000002d070d7c10 */ /* 0x000fe400087fe4ff */
[----:B------:R-:W-:Y:S01]  /*17d0*/  IADD3 R0, P0, R18, R16, RZ ;  /* 0x0000001012007210 */ /* 0x000fe20007f1e0ff */
[----:B--2---:R-:W1:Y:S03]  /*17e0*/  S2R R7, SR_TID.X ;  /* 0x0000000000077919 */ /* 0x004e660000002100 */
[----:B------:R-:W-:Y:S01]  /*17f0*/  IADD3.X R5, R5, UR10, R17, P0, !PT ;  /* 0x0000000a05057c10 */ /* 0x000fe200087fe411 */
[----:B------:R-:W-:Y:S01]  /*1800*/  ULDC.64 UR10, c[0x0][0x2b0] ;  /* 0x0000ac00000a7ab9 */ /* 0x000fe20000000a00 */
[C---:B------:R-:W-:Y:S01]  /*1810*/  LEA R8, P0, R0.reuse, UR8, 0x1 ;  /* 0x0000000800087c11 */ /* 0x040fe2000f8008ff */
[----:B------:R-:W-:Y:S01]  /*1820*/  UIMAD.WIDE UR10, UR35, 0x4, UR10 ;  /* 0x00000004230a78a5 */ /* 0x000fe2000f8e020a */
[----:B------:R2:W-:Y:S02]  /*1830*/  LDGSTS.E.BYPASS.LTC128B.128 [R215+0xd000], desc[UR40][R12.64] ;  /* 0x0d0000000cd77fae */ /* 0x0005e4000b901d68 */
[----:B------:R-:W-:Y:S01]  /*1840*/  LEA.HI.X R9, R0, UR9, R5, 0x1, P0 ;  /* 0x0000000900097c11 */ /* 0x000fe200080f0c05 */
[----:B------:R-:W-:Y:S01]  /*1850*/  IMAD.MOV.U32 R5, RZ, RZ, 0x4 ;  /* 0x00000004ff057424 */ /* 0x000fe200078e00ff */
[----:B------:R-:W0:Y:S03]  /*1860*/  LDGDEPBAR ;  /* 0x00000000000079af */ /* 0x000e260000000000 */
[----:B------:R-:W-:Y:S01]  /*1870*/  IMAD.WIDE R18, R186, R5, UR10 ;  /* 0x0000000aba127e25 */ /* 0x000fe2000f8e0205 */
[----:B------:R-:W-:Y:S04]  /*1880*/  LDGSTS.E.BYPASS.LTC128B.128 [R215+0x4000], desc[UR40][R222.64] ;  /* 0x04000000ded77fae */ /* 0x000fe8000b901d68 */
[----:B------:R3:W-:Y:S04]  /*1890*/  LDGSTS.E.BYPASS.LTC128B.128 [R215+0x5000], desc[UR40][R20.64] ;  /* 0x0500000014d77fae */ /* 0x0007e8000b901d68 */
[----:B------:R-:W-:Y:S04]  /*18a0*/  LDGSTS.E.BYPASS.LTC128B.128 [R214], desc[UR40][R224.64] ;  /* 0x00000000e0d67fae */ /* 0x000fe8000b901d68 */
[----:B------:R-:W-:Y:S04]  /*18b0*/  LDGSTS.E.BYPASS.LTC128B.128 [R214+0x1000], desc[UR40][R10.64] ;  /* 0x010000000ad67fae */ /* 0x000fe8000b901d68 */
[----:B------:R4:W-:Y:S01]  /*18c0*/  LDGSTS.E.BYPASS.LTC128B.128 [R215+0x6000], desc[UR40][R8.64] ;  /* 0x0600000008d77fae */ /* 0x0009e2000b901d68 */
[----:B-1----:R-:W-:-:S02]  /*18d0*/  SHF.R.S32.HI R0, RZ, 0x1f, R7 ;  /* 0x0000001fff007819 */ /* 0x002fc40000011407 */
[----:B--2---:R-:W-:Y:S01]  /*18e0*/  IADD3 R12, P0, R8, UR13, RZ ;  /* 0x0000000d080c7c10 */ /* 0x004fe2000ff1e0ff */
[----:B------:R-:W-:Y:S01]  /*18f0*/  UIMAD UR8, UR28, UR27, URZ ;  /* 0x0000001b1c0872a4 */ /* 0x000fe2000f8e023f */
[----:B------:R-:W-:Y:S01]  /*1900*/  LEA.HI R5, R0, R7, RZ, 0x5 ;  /* 0x0000000700057211 */ /* 0x000fe200078f28ff */
[----:B------:R-:W-:Y:S01]  /*1910*/  IMAD.U32 R4, RZ, RZ, UR32 ;  /* 0x00000020ff047e24 */ /* 0x000fe2000f8e00ff */
[----:B------:R-:W-:Y:S01]  /*1920*/  IADD3.X R13, R9, UR4, RZ, P0, !PT ;  /* 0x00000004090d7c10 */ /* 0x000fe200087fe4ff */
[----:B------:R-:W-:Y:S01]  /*1930*/  UIMAD.WIDE UR46, UR15, UR26, UR42 ;  /* 0x0000001a0f2e72a5 */ /* 0x000fe2000f8e022a */
[----:B------:R-:W-:Y:S01]  /*1940*/  IADD3 R16, P0, R12, UR13, RZ ;  /* 0x0000000d0c107c10 */ /* 0x000fe2000ff1e0ff */
[----:B------:R-:W-:Y:S01]  /*1950*/  UIMAD.WIDE.U32 UR48, UR27, UR28, URZ ;  /* 0x0000001c1b3072a5 */ /* 0x000fe2000f8e003f */
[----:B------:R-:W-:Y:S01]  /*1960*/  LOP3.LUT R218, R5, 0xffffffe0, RZ, 0xc0, !PT ;  /* 0xffffffe005da7812 */ /* 0x000fe200078ec0ff */
[----:B------:R-:W-:Y:S01]  /*1970*/  USHF.L.U32 UR5, UR8, 0x6, URZ ;  /* 0x0000000608057899 */ /* 0x000fe2000800063f */
[----:B------:R-:W-:Y:S01]  /*1980*/  IADD3.X R17, R13, UR4, RZ, P0, !PT ;  /* 0x000000040d117c10 */ /* 0x000fe200087fe4ff */
[----:B------:R1:W-:Y:S01]  /*1990*/  LDGSTS.E.BYPASS.LTC128B.128 [R215+0x7000], desc[UR40][R12.64] ;  /* 0x070000000cd77fae */ /* 0x0003e2000b901d68 */
[----:B---3--:R-:W-:Y:S01]  /*19a0*/  IADD3 R20, P0, R16, UR13, RZ ;  /* 0x0000000d10147c10 */ /* 0x008fe2000ff1e0ff */
[----:B------:R-:W-:Y:S01]  /*19b0*/  IMAD.IADD R218, R7, 0x1, -R218 ;  /* 0x0000000107da7824 */ /* 0x000fe200078e0ada */
[----:B------:R-:W-:Y:S01]  /*19c0*/  SHF.R.S32.HI R5, RZ, 0x5, R5 ;  /* 0x00000005ff057819 */ /* 0x000fe20000011405 */
[----:B------:R-:W-:Y:S01]  /*19d0*/  USHF.R.S32.HI UR9, URZ, 0x1f, UR5 ;  /* 0x0000001f3f097899 */ /* 0x000fe20008011405 */
[----:B------:R-:W-:Y:S01]  /*19e0*/  IADD3.X R21, R17, UR4, RZ, P0, !PT ;  /* 0x0000000411157c10 */ /* 0x000fe200087fe4ff */
[----:B------:R-:W-:Y:S01]  /*19f0*/  USHF.R.S32.HI UR4, URZ, 0x1f, UR27 ;  /* 0x0000001f3f047899 */ /* 0x000fe2000801141b */
[----:B------:R1:W-:Y:S01]  /*1a00*/  LDGSTS.E.BYPASS.LTC128B.128 [R215+0x8000], desc[UR40][R16.64] ;  /* 0x0800000010d77fae */ /* 0x0003e2000b901d68 */
[----:B------:R-:W-:-:S02]  /*1a10*/  IMAD R6, R5, UR8, R218 ;  /* 0x0000000805067c24 */ /* 0x000fc4000f8e02da */
[----:B------:R-:W-:Y:S01]  /*1a20*/  IMAD.U32 R5, RZ, RZ, UR36 ;  /* 0x00000024ff057e24 */ /* 0x000fe2000f8e00ff */
[----:B------:R-:W-:Y:S01]  /*1a30*/  UIMAD UR4, UR4, UR28, URZ ;  /* 0x0000001c040472a4 */ /* 0x000fe2000f8e023f */
[----:B------:R1:W-:Y:S01]  /*1a40*/  LDGSTS.E.BYPASS.LTC128B.128 [R215+0x9000], desc[UR40][R20.64] ;  /* 0x0900000014d77fae */ /* 0x0003e2000b901d68 */
[----:B----4-:R-:W-:Y:S02]  /*1a50*/  SHF.R.S32.HI R9, RZ, 0x1f, R6 ;  /* 0x0000001fff097819 */ /* 0x010fe40000011406 */
[----:B------:R-:W-:Y:S01]  /*1a60*/  IADD3 R5, P1, P0, R6, UR5, R5 ;  /* 0x0000000506057c10 */ /* 0x000fe2000f83e005 */
[----:B------:R-:W-:Y:S01]  /*1a70*/  UIMAD UR4, UR33, UR27, UR4 ;  /* 0x0000001b210472a4 */ /* 0x000fe2000f8e0204 */
[----:B------:R-:W0:Y:S01]  /*1a80*/  LDGDEPBAR ;  /* 0x00000000000079af */ /* 0x000e220000000000 */
[----:B------:R-:W-:Y:S01]  /*1a90*/  UIADD3 UR31, UP0, UR46, UR31, URZ ;  /* 0x0000001f2e1f7290 */ /* 0x000fe2000ff1e03f */
[----:B------:R-:W-:Y:S01]  /*1aa0*/  IADD3.X R9, R9, UR9, R4, P1, P0 ;  /* 0x0000000909097c10 */ /* 0x000fe20008fe0404 */
[----:B------:R-:W-:Y:S01]  /*1ab0*/  UIADD3 UR4, UR49, UR4, URZ ;  /* 0x0000000431047290 */ /* 0x000fe2000fffe03f */
[----:B------:R-:W-:Y:S01]  /*1ac0*/  IADD3 R14, P0, R5, R14, RZ ;  /* 0x0000000e050e7210 */ /* 0x000fe20007f1e0ff */
[----:B------:R-:W-:Y:S01]  /*1ad0*/  UIADD3.X UR30, UR47, UR30, URZ, UP0, !UPT ;  /* 0x0000001e2f1e7290 */ /* 0x000fe200087fe43f */
[----:B------:R1:W5:Y:S01]  /*1ae0*/  LDG.E R213, desc[UR40][R18.64] ;  /* 0x0000002812d57981 */ /* 0x000362000c1e1900 */
[----:B------:R-:W-:Y:S01]  /*1af0*/  UIMAD UR4, UR4, UR31, URZ ;  /* 0x0000001f040472a4 */ /* 0x000fe2000f8e023f */
[----:B------:R-:W-:Y:S01]  /*1b00*/  IMAD.U32 R4, RZ, RZ, UR48 ;  /* 0x00000030ff047e24 */ /* 0x000fe2000f8e00ff */
[----:B------:R-:W-:Y:S01]  /*1b10*/  UIADD3 UR34, UR42, UR34, URZ ;  /* 0x000000222a227290 */ /* 0x000fe2000fffe03f */
[----:B------:R-:W-:Y:S01]  /*1b20*/  IMAD.X R15, R9, 0x1, R2, P0 ;  /* 0x00000001090f7824 */ /* 0x000fe200000e0602 */
[----:B------:R-:W-:Y:S01]  /*1b30*/  UIMAD UR30, UR30, UR48, UR4 ;  /* 0x000000301e1e72a4 */ /* 0x000fe2000f8e0204 */
[----:B------:R1:W5:Y:S01]  /*1b40*/  LDG.E R212, desc[UR40][R18.64+0x20] ;  /* 0x0000202812d47981 */ /* 0x000362000c1e1900 */
[----:B------:R-:W-:Y:S01]  /*1b50*/  ULDC.64 UR26, c[0x0][0x478] ;  /* 0x00011e00001a7ab9 */ /* 0x000fe20000000a00 */
[----:B------:R-:W-:Y:S01]  /*1b60*/  IMAD.WIDE.U32 R14, R4, UR31, R14 ;  /* 0x0000001f040e7c25 */ /* 0x000fe2000f8e000e */
[----:B------:R-:W-:Y:S01]  /*1b70*/  ULDC.64 UR4, c[0x0][0x400] ;  /* 0x0001000000047ab9 */ /* 0x000fe20000000a00 */
[----:B------:R1:W5:Y:S02]  /*1b80*/  LDG.E R211, desc[UR40][R18.64+0x80] ;  /* 0x0000802812d37981 */ /* 0x000364000c1e1900 */
[----:B------:R-:W-:Y:S01]  /*1b90*/  VIADD R2, R15, UR30 ;  /* 0x0000001e0f027c36 */ /* 0x000fe20008000000 */
[C---:B------:R-:W-:Y:S01]  /*1ba0*/  LEA R220, P0, R14.reuse, UR4, 0x2 ;  /* 0x000000040edc7c11 */ /* 0x040fe2000f8010ff */
[----:B------:R-:W-:Y:S01]  /*1bb0*/  UIADD3 UR4, -UR39, UR29, UR38 ;  /* 0x0000001d27047290 */ /* 0x000fe2000fffe126 */
[----:B------:R1:W5:Y:S01]  /*1bc0*/  LDG.E R210, desc[UR40][R18.64+0xa0] ;  /* 0x0000a02812d27981 */ /* 0x000362000c1e1900 */
[----:B------:R-:W-:Y:S01]  /*1bd0*/  IMAD.U32 R5, RZ, RZ, UR49 ;  /* 0x00000031ff057e24 */ /* 0x000fe2000f8e00ff */
[----:B------:R-:W-:Y:S01]  /*1be0*/  LEA.HI.X R221, R14, UR5, R2, 0x2, P0 ;  /* 0x000000050edd7c11 */ /* 0x000fe200080f1402 */
[----:B------:R-:W-:Y:S01]  /*1bf0*/  ULDC UR5, c[0x0][0x398] ;  /* 0x0000e60000057ab9 */ /* 0x000fe20000000800 */
[----:B------:R-:W-:-:S04]  /*1c00*/  DEPBAR.LE SB0, 0x1 ;  /* 0x000080400000791a */ /* 0x000fc80000000000 */
[----:B------:R-:W-:Y:S01]  /*1c10*/  UIADD3 UR5, UR4, -UR5, URZ ;  /* 0x8000000504057290 */ /* 0x000fe2000fffe03f */
[----:B------:R-:W-:Y:S01]  /*1c20*/  BAR.SYNC.DEFER_BLOCKING 0x0 ;  /* 0x0000000000007b1d */ /* 0x000fe20000010000 */
[----:B------:R-:W-:Y:S01]  /*1c30*/  UIMAD.WIDE UR34, UR34, 0x4, UR26 ;  /* 0x00000004222278a5 */ /* 0x000fe2000f8e021a */
[----:B------:R-:W-:Y:S01]  /*1c40*/  CS2R R94, SRZ ;  /* 0x00000000005e7805 */ /* 0x000fe2000001ff00 */
[----:B------:R-:W-:Y:S01]  /*1c50*/  USHF.R.S32.HI UR4, URZ, 0x1f, UR5 ;  /* 0x0000001f3f047899 */ /* 0x000fe20008011405 */
[----:B------:R-:W-:Y:S02]  /*1c60*/  CS2R R92, SRZ ;  /* 0x00000000005c7805 */ /* 0x000fe4000001ff00 */
[----:B------:R-:W-:Y:S02]  /*1c70*/  CS2R R98, SRZ ;  /* 0x0000000000627805 */ /* 0x000fe4000001ff00 */
[----:B------:R-:W-:Y:S01]  /*1c80*/  CS2R R96, SRZ ;  /* 0x0000000000607805 */ /* 0x000fe2000001ff00 */
[----:B------:R-:W-:Y:S01]  /*1c90*/  ULEA.HI UR4, UR4, UR5, URZ, 0x6 ;  /* 0x0000000504047291 */ /* 0x000fe2000f8f303f */
[----:B------:R-:W-:-:S02]  /*1ca0*/  CS2R R90, SRZ ;  /* 0x00000000005a7805 */ /* 0x000fc4000001ff00 */
[----:B------:R-:W-:Y:S02]  /*1cb0*/  CS2R R88, SRZ ;  /* 0x0000000000587805 */ /* 0x000fe4000001ff00 */
[----:B------:R-:W-:Y:S01]  /*1cc0*/  CS2R R86, SRZ ;  /* 0x0000000000567805 */ /* 0x000fe2000001ff00 */
[----:B------:R-:W-:Y:S01]  /*1cd0*/  USHF.R.S32.HI UR4, URZ, 0x6, UR4 ;  /* 0x000000063f047899 */ /* 0x000fe20008011404 */
[----:B------:R-:W-:Y:S02]  /*1ce0*/  CS2R R84, SRZ ;  /* 0x0000000000547805 */ /* 0x000fe4000001ff00 */
[----:B------:R-:W-:Y:S02]  /*1cf0*/  CS2R R78, SRZ ;  /* 0x00000000004e7805 */ /* 0x000fe4000001ff00 */
[----:B------:R-:W-:Y:S01]  /*1d00*/  CS2R R76, SRZ ;  /* 0x00000000004c7805 */ /* 0x000fe2000001ff00 */
[----:B------:R-:W-:Y:S01]  /*1d10*/  UISETP.LT.AND UP0, UPT, URZ, UR4, UPT ;  /* 0x000000043f00728c */ /* 0x000fe2000bf01270 */
[----:B------:R-:W-:-:S02]  /*1d20*/  CS2R R82, SRZ ;  /* 0x0000000000527805 */ /* 0x000fc4000001ff00 */
[----:B------:R-:W-:Y:S02]  /*1d30*/  CS2R R80, SRZ ;  /* 0x0000000000507805 */ /* 0x000fe4000001ff00 */
[----:B------:R-:W-:Y:S01]  /*1d40*/  CS2R R74, SRZ ;  /* 0x00000000004a7805 */ /* 0x000fe2000001ff00 */
[----:B------:R-:W-:Y:S01]  /*1d50*/  USEL UR4, URZ, UR4, !UP0 ;  /* 0x000000043f047287 */ /* 0x000fe2000c000000 */
[----:B------:R-:W-:Y:S02]  /*1d60*/  CS2R R72, SRZ ;  /* 0x0000000000487805 */ /* 0x000fe4000001ff00 */
[----:B------:R-:W-:Y:S02]  /*1d70*/  CS2R R70, SRZ ;  /* 0x0000000000467805 */ /* 0x000fe4000001ff00 */
[----:B------:R-:W-:Y:S01]  /*1d80*/  CS2R R68, SRZ ;  /* 0x0000000000447805 */ /* 0x000fe2000001ff00 */
[----:B------:R-:W-:Y:S01]  /*1d90*/  UISETP.GT.AND UP0, UPT, UR37, UR4, UPT ;  /* 0x000000042500728c */ /* 0x000fe2000bf04270 */
[----:B------:R1:W2:Y:S01]  /*1da0*/  LDSM.16.M88.4 R140, [R174+0xa000] ;  /* 0x00a00000ae8c783b */ /* 0x0002a20000000200 */
[----:B------:R-:W-:-:S02]  /*1db0*/  CS2R R62, SRZ ;  /* 0x00000000003e7805 */ /* 0x000fc4000001ff00 */
[----:B------:R-:W-:Y:S02]  /*1dc0*/  CS2R R60, SRZ ;  /* 0x00000000003c7805 */ /* 0x000fe4000001ff00 */
[----:B------:R-:W-:Y:S01]  /*1dd0*/  CS2R R66, SRZ ;  /* 0x0000000000427805 */ /* 0x000fe2000001ff00 */
[----:B------:R1:W3:Y:S01]  /*1de0*/  LDSM.16.M88.4 R144, [R174+0xa800] ;  /* 0x00a80000ae90783b */ /* 0x0002e20000000200 */
[----:B------:R-:W-:Y:S02]  /*1df0*/  PLOP3.LUT P0, PT, PT, PT, UP0, 0x80, 0x0 ;  /* 0x000000000000781c */ /* 0x000fe40003f0f008 */
        /* <DEDUP_REMOVED lines=8> */
[----:B------:R-:W-:Y:S02]  /*1e80*/  CS2R R44, SRZ ;  /* 0x00000000002c7805 */ /* 0x000fe4000001ff00 */
[----:B------:R-:W-:Y:S01]  /*1e90*/  CS2R R50, SRZ ;  /* 0x0000000000327805 */ /* 0x000fe2000001ff00 */
[----:B------:R1:W1:Y:S01]  /*1ea0*/  LDSM.16.M88.4 R156, [R172+0xa000] ;  /* 0x00a00000ac9c783b */ /* 0x0002620000000200 */
[----:B------:R-:W-:-:S02]  /*1eb0*/  CS2R R48, SRZ ;  /* 0x0000000000307805 */ /* 0x000fc4000001ff00 */
[----:B------:R-:W-:Y:S02]  /*1ec0*/  CS2R R42, SRZ ;  /* 0x00000000002a7805 */ /* 0x000fe4000001ff00 */
[----:B------:R-:W-:Y:S01]  /*1ed0*/  CS2R R40, SRZ ;  /* 0x0000000000287805 */ /* 0x000fe2000001ff00 */
[----:B------:R1:W1:Y:S01]  /*1ee0*/  LDSM.16.M88.4 R160, [R172+0xa800] ;  /* 0x00a80000aca0783b */ /* 0x0002620000000200 */
[----:B------:R-:W-:Y:S02]  /*1ef0*/  CS2R R38, SRZ ;  /* 0x0000000000267805 */ /* 0x000fe4000001ff00 */
[----:B------:R-:W-:Y:S01]  /*1f00*/  CS2R R36, SRZ ;  /* 0x0000000000247805 */ /* 0x000fe2000001ff00 */
[----:B------:R1:W1:Y:S04]  /*1f10*/  LDSM.16.M88.4 R164, [R3+0xa000] ;  /* 0x00a0000003a4783b */ /* 0x0002680000000200 */
[----:B------:R1:W1:Y:S01]  /*1f20*/  LDSM.16.M88.4 R168, [R3+0xa800] ;  /* 0x00a8000003a8783b */ /* 0x0002620000000200 */
[----:B------:R-:W-:Y:S05]  /*1f30*/  @!P0 BRA `(.L_x_558) ;  /* 0x0000003c00b48947 */ /* 0x000fea0003800000 */
[----:B------:R-:W2:Y:S01]  /*1f40*/  LDC.64 R8, c[0x0][0x3b8] ;  /* 0x0000ee00ff087b82 */ /* 0x000ea20000000a00 */
[----:B------:R-:W-:Y:S01]  /*1f50*/  LEA.HI R0, R0, R7, RZ, 0x4 ;  /* 0x0000000700007211 */ /* 0x000fe200078f20ff */
[----:B------:R-:W-:-:S06]  /*1f60*/  UIMAD UR5, UR15, UR28, UR16 ;  /* 0x0000001c0f0572a4 */ /* 0x000fcc000f8e0210 */
[----:B------:R-:W1:Y:S01]  /*1f70*/  LDC R207, c[0x0][0x2dc] ;  /* 0x0000b700ffcf7b82 */ /* 0x000e620000000800 */
[----:B--2---:R-:W2:Y:S04]  /*1f80*/  LDG.E.64 R4, desc[UR40][R8.64] ;  /* 0x0000002808047981 */ /* 0x004ea8000c1e1b00 */
[----:B------:R-:W3:Y:S01]  /*1f90*/  LDG.E.64 R216, desc[UR40][R8.64+0x8] ;  /* 0x0000082808d87981 */ /* 0x000ee2000c1e1b00 */
[----:B------:R-:W-:Y:S01]  /*1fa0*/  LOP3.LUT R0, R0, 0xfffffff0, RZ, 0xc0, !PT ;  /* 0xfffffff000007812 */ /* 0x000fe200078ec0ff */
[----:B------:R-:W-:Y:S01]  /*1fb0*/  USHF.L.U32 UR5, UR5, 0x5, URZ ;  /* 0x0000000505057899 */ /* 0x000fe2000800063f */
[----:B------:R-:W-:Y:S01]  /*1fc0*/  VIADD R2, R187, 0x1000 ;  /* 0x00001000bb027836 */ /* 0x000fe20000000000 */
[----:B------:R-:W-:Y:S01]  /*1fd0*/  USHF.L.U32 UR31, UR8, 0x4, URZ ;  /* 0x00000004081f7899 */ /* 0x000fe2000800063f */
[----:B------:R-:W-:Y:S01]  /*1fe0*/  VIADD R176, R181, 0x1000 ;  /* 0x00001000b5b07836 */ /* 0x000fe20000000000 */
[----:B------:R-:W-:Y:S01]  /*1ff0*/  USHF.R.S32.HI UR27, URZ, 0x1f, UR5 ;  /* 0x0000001f3f1b7899 */ /* 0x000fe20008011405 */
[----:B------:R-:W-:Y:S01]  /*2000*/  IMAD.IADD R7, R7, 0x1, -R0 ;  /* 0x0000000107077824 */ /* 0x000fe200078e0a00 */
[----:B------:R-:W-:Y:S01]  /*2010*/  USHF.L.U32 UR32, UR8, 0x3, URZ ;  /* 0x0000000308207899 */ /* 0x000fe2000800063f */
[----:B------:R-:W-:Y:S01]  /*2020*/  IMAD.MOV.U32 R175, RZ, RZ, 0x20 ;  /* 0x00000020ffaf7424 */ /* 0x000fe200078e00ff */
[----:B------:R-:W-:Y:S01]  /*2030*/  UIADD3 UR47, UR31, 0x20, URZ ;  /* 0x000000201f2f7890 */ /* 0x000fe2000fffe03f */
[----:B------:R-:W-:Y:S01]  /*2040*/  IMAD.MOV.U32 R183, RZ, RZ, 0x40 ;  /* 0x00000040ffb77424 */ /* 0x000fe200078e00ff */
[----:B------:R-:W-:Y:S01]  /*2050*/  SHF.R.S32.HI R0, RZ, 0x1f, R7 ;  /* 0x0000001fff007819 */ /* 0x000fe20000011407 */
[----:B------:R-:W-:Y:S01]  /*2060*/  UIADD3 UR37, UR38, UR29, URZ ;  /* 0x0000001d26257290 */ /* 0x000fe2000fffe03f */
[----:B------:R-:W-:Y:S01]  /*2070*/  SHF.L.U32 R206, R190, 0x5, RZ ;  /* 0x00000005bece7819 */ /* 0x000fe200000006ff */
[----:B------:R-:W-:Y:S01]  /*2080*/  UIADD3 UR46, UR32, UR47, URZ ;  /* 0x0000002f202e7290 */ /* 0x000fe2000fffe03f */
[----:B------:R-:W-:Y:S01]  /*2090*/  LEA.HI R0, R0, R7, RZ, 0x3 ;  /* 0x0000000700007211 */ /* 0x000fe200078f18ff */
[----:B------:R-:W-:Y:S01]  /*20a0*/  IMAD.MOV.U32 R205, RZ, RZ, 0x8 ;  /* 0x00000008ffcd7424 */ /* 0x000fe200078e00ff */
[----:B------:R-:W-:Y:S01]  /*20b0*/  MOV R202, 0x4 ;  /* 0x0000000400ca7802 */ /* 0x000fe20000000f00 */
[----:B------:R-:W-:Y:S01]  /*20c0*/  UIADD3 UR45, UR32, UR46, URZ ;  /* 0x0000002e202d7290 */ /* 0x000fe2000fffe03f */
[----:B------:R-:W-:Y:S01]  /*20d0*/  LOP3.LUT R0, R0, 0xfffffff8, RZ, 0xc0, !PT ;  /* 0xfffffff800007812 */ /* 0x000fe200078ec0ff */
[----:B------:R-:W-:Y:S01]  /*20e0*/  IMAD.MOV.U32 R204, RZ, RZ, 0x20 ;  /* 0x00000020ffcc7424 */ /* 0x000fe200078e00ff */
[----:B------:R-:W-:Y:S01]  /*20f0*/  SEL R177, R2, R187, !P2 ;  /* 0x000000bb02b17207 */ /* 0x000fe20005000000 */
[----:B------:R-:W-:Y:S01]  /*2100*/  IMAD.MOV.U32 R203, RZ, RZ, 0x28 ;  /* 0x00000028ffcb7424 */ /* 0x000fe200078e00ff */
[----:B------:R-:W-:Y:S01]  /*2110*/  SEL R176, R176, R181, !P2 ;  /* 0x000000b5b0b07207 */ /* 0x000fe20005000000 */
[----:B------:R-:W-:Y:S01]  /*2120*/  IMAD.IADD R0, R7, 0x1, -R0 ;  /* 0x0000000107007824 */ /* 0x000fe200078e0a00 */
[----:B------:R-:W-:Y:S01]  /*2130*/  UMOV UR26, UR34 ;  /* 0x00000022001a7c82 */ /* 0x000fe20008000000 */
[----:B------:R-:W-:Y:S01]  /*2140*/  IMAD.MOV.U32 R208, RZ, RZ, 0x40 ;  /* 0x00000040ffd07424 */ /* 0x000fe200078e00ff */
[----:B------:R-:W-:Y:S01]  /*2150*/  UIMAD UR30, UR8, 0x18, URZ ;  /* 0x00000018081e78a4 */ /* 0x000fe2000f8e023f */
[----:B------:R-:W-:Y:S01]  /*2160*/  IMAD.MOV.U32 R95, RZ, RZ, RZ ;  /* 0x000000ffff5f7224 */ /* 0x000fe200078e00ff */
[C---:B------:R-:W-:Y:S01]  /*2170*/  LOP3.LUT P0, RZ, R0.reuse, 0x2, RZ, 0xc0, !PT ;  /* 0x0000000200ff7812 */ /* 0x040fe2000780c0ff */
[----:B------:R-:W-:Y:S01]  /*2180*/  USHF.L.U32 UR29, UR8, 0x5, URZ ;  /* 0x00000005081d7899 */ /* 0x000fe2000800063f */
[----:B------:R-:W-:Y:S01]  /*2190*/  LOP3.LUT P1, RZ, R0, 0x4, RZ, 0xc0, !PT ;  /* 0x0000000400ff7812 */ /* 0x000fe2000782c0ff */
[----:B------:R-:W-:Y:S01]  /*21a0*/  IMAD.SHL.U32 R0, R181, 0x2, RZ ;  /* 0x00000002b5007824 */ /* 0x000fe200078e00ff */
[----:B------:R-:W-:-:S02]  /*21b0*/  UIMAD UR28, UR8, 0x28, URZ ;  /* 0x00000028081c78a4 */ /* 0x000fc4000f8e023f */
[----:B------:R-:W-:Y:S01]  /*21c0*/  UIMAD UR48, UR8, 0x38, URZ ;  /* 0x00000038083078a4 */ /* 0x000fe2000f8e023f */
[----:B------:R-:W-:Y:S01]  /*21d0*/  ULDC UR34, c[0x0][0x270] ;  /* 0x00009c0000227ab9 */ /* 0x000fe20000000800 */
[----:B------:R-:W-:Y:S02]  /*21e0*/  UIADD3 UR37, -UR39, 0x80, UR37 ;  /* 0x0000008027257890 */ /* 0x000fe4000fffe125 */
[----:B------:R-:W-:Y:S01]  /*21f0*/  UIADD3 UR43, UR32, UR45, URZ ;  /* 0x0000002d202b7290 */ /* 0x000fe2000fffe03f */
[----:B--2---:R-:W-:Y:S02]  /*2200*/  R2UR UR9, R5 ;  /* 0x00000000050972ca */ /* 0x004fe400000e0000 */
[--C-:B------:R-:W-:Y:S02]  /*2210*/  SHF.R.S32.HI R5, RZ, 0x1f, R218.reuse ;  /* 0x0000001fff057819 */ /* 0x100fe400000114da */
[----:B---3--:R-:W-:Y:S01]  /*2220*/  IADD3 R218, P4, P3, R216, UR5, R218 ;  /* 0x00000005d8da7c10 */ /* 0x008fe2000fb9e0da */
[----:B------:R-:W-:Y:S01]  /*2230*/  UMOV UR5, UR35 ;  /* 0x0000002300057c82 */ /* 0x000fe20008000000 */
[----:B------:R-:W-:-:S02]  /*2240*/  R2UR UR13, R4 ;  /* 0x00000000040d72ca */ /* 0x000fc400000e0000 */
[----:B------:R-:W-:Y:S01]  /*2250*/  IADD3.X R216, R217, UR27, R5, P4, P3 ;  /* 0x0000001bd9d87c10 */ /* 0x000fe2000a7e6405 */
[----:B------:R-:W-:Y:S01]  /*2260*/  IMAD.U32 R5, RZ, RZ, UR17 ;  /* 0x00000011ff057e24 */ /* 0x000fe2000f8e00ff */
[----:B------:R-:W-:Y:S01]  /*2270*/  UIMAD UR27, UR8, 0x30, URZ ;  /* 0x00000030081b78a4 */ /* 0x000fe2000f8e023f */
[----:B------:R-:W-:-:S04]  /*2280*/  IMAD.WIDE.U32 R218, R218, -0x2daee0ad, RZ ;  /* 0xd2511f53dada7825 */ /* 0x000fc800078e00ff */
[----:B------:R-:W-:-:S05]  /*2290*/  IMAD R5, R5, 0x4, R190 ;  /* 0x0000000405057824 */ /* 0x000fca00078e02be */
[----:B------:R-:W-:-:S04]  /*22a0*/  LOP3.LUT R5, R5, UR9, RZ, 0x3c, !PT ;  /* 0x0000000905057c12 */ /* 0x000fc8000f8e3cff */
[----:B------:R-:W-:Y:S01]  /*22b0*/  LOP3.LUT R226, R219, R5, RZ, 0x3c, !PT ;  /* 0x00000005dbe27212 */ /* 0x000fe200078e3cff */
[----:B------:R-:W-:Y:S01]  /*22c0*/  UIADD3 UR33, UR32, UR43, URZ ;  /* 0x0000002b20217290 */ /* 0x000fe2000fffe03f */
[----:B------:R-:W-:Y:S01]  /*22d0*/  SEL R175, R175, 0xffffffe0, !P0 ;  /* 0xffffffe0afaf7807 */ /* 0x000fe20004000000 */
[----:B------:R-:W-:Y:S01]  /*22e0*/  ULDC.U8 UR42, c[0x0][0x388] ;  /* 0x0000e200002a7ab9 */ /* 0x000fe20000000000 */
[----:B------:R-:W-:Y:S01]  /*22f0*/  LEA R177, R177, UR6, 0x1 ;  /* 0x00000006b1b17c11 */ /* 0x000fe2000f8e08ff */
[----:B------:R-:W-:Y:S01]  /*2300*/  IMAD.WIDE.U32 R226, R226, -0x326172a9, RZ ;  /* 0xcd9e8d57e2e27825 */ /* 0x000fe200078e00ff */
[----:B------:R-:W-:Y:S01]  /*2310*/  LEA R176, R176, UR6, 0x1 ;  /* 0x00000006b0b07c11 */ /* 0x000fe2000f8e08ff */
[----:B------:R-:W-:Y:S01]  /*2320*/  UIADD3 UR8, UR32, UR33, URZ ;  /* 0x0000002120087290 */ /* 0x000fe2000fffe03f */
[----:B------:R-:W-:Y:S01]  /*2330*/  LOP3.LUT R216, R216, UR13, RZ, 0x3c, !PT ;  /* 0x0000000dd8d87c12 */ /* 0x000fe2000f8e3cff */
[----:B------:R-:W-:Y:S01]  /*2340*/  IMAD.IADD R2, R182, 0x1, R175 ;  /* 0x00000001b6027824 */ /* 0x000fe200078e02af */
[----:B------:R-:W-:Y:S01]  /*2350*/  SEL R183, R183, 0xffffffc0, !P1 ;  /* 0xffffffc0b7b77807 */ /* 0x000fe20004800000 */
[----:B-1----:R-:W-:-:S08]  /*2360*/  ULDC UR38, c[0x0][0x2ec] ;  /* 0x0000bb0000267ab9 */ /* 0x002fd00000000800 */
.L_x_561:
[----:B-----5:R-:W-:Y:S01]  /*2370*/  FSETP.NEU.FTZ.AND P5, PT, R213, -INF , PT ;  /* 0xff800000d500780b */ /* 0x020fe20003fbd000 */
[----:B------:R-:W0:Y:S01]  /*2380*/  LDGDEPBAR ;  /* 0x00000000000079af */ /* 0x000e220000000000 */
[----:B------:R-:W-:Y:S01]  /*2390*/  FSETP.NEU.FTZ.AND P4, PT, R212, -INF , PT ;  /* 0xff800000d400780b */ /* 0x000fe20003f9d000 */
[C---:B------:R-:W-:Y:S01]  /*23a0*/  IMAD.IADD R184, R176.reuse, 0x1, R175 ;  /* 0x00000001b0b87824 */ /* 0x040fe200078e02af */
[----:B------:R-:W-:Y:S01]  /*23b0*/  FSETP.NEU.FTZ.AND P3, PT, R211, -INF , PT ;  /* 0xff800000d300780b */ /* 0x000fe20003f7d000 */
[--C-:B------:R-:W-:Y:S01]  /*23c0*/  IMAD.IADD R185, R176, 0x1, R183.reuse ;  /* 0x00000001b0b97824 */ /* 0x100fe200078e02b7 */
[----:B------:R-:W-:Y:S01]  /*23d0*/  USHF.L.U32 UR36, UR12, 0x6, URZ ;  /* 0x000000060c247899 */ /* 0x000fe2000800063f */
[----:B------:R-:W-:Y:S01]  /*23e0*/  IMAD.IADD R183, R184, 0x1, R183 ;  /* 0x00000001b8b77824 */ /* 0x000fe200078e02b7 */
[----:B------:R-:W-:Y:S01]  /*23f0*/  UIADD3 UR49, UR13, -0x61c88647, URZ ;  /* 0x9e3779b90d317890 */ /* 0x000fe2000fffe03f */
[----:B------:R-:W-:Y:S01]  /*2400*/  IMAD.U32 R228, RZ, RZ, UR26 ;  /* 0x0000001affe47e24 */ /* 0x000fe2000f8e00ff */
[----:B------:R-:W-:Y:S01]  /*2410*/  UISETP.GE.AND UP0, UPT, UR36, UR37, UPT ;  /* 0x000000252400728c */ /* 0x000fe2000bf06270 */
[----:B------:R-:W-:Y:S01]  /*2420*/  IMAD.U32 R229, RZ, RZ, UR5 ;  /* 0x00000005ffe57e24 */ /* 0x000fe2000f8e00ff */
[----:B------:R-:W-:Y:S01]  /*2430*/  UIADD3 UR51, UR9, 0x76cf5d0a, URZ ;  /* 0x76cf5d0a09337890 */ /* 0x000fe2000fffe03f */
[----:B------:R-:W-:Y:S01]  /*2440*/  IMAD.U32 R232, RZ, RZ, UR36 ;  /* 0x00000024ffe87e24 */ /* 0x000fe2000f8e00ff */
[C---:B------:R-:W-:Y:S01]  /*2450*/  LEA R244, P2, R186.reuse, R228, 0x2 ;  /* 0x000000e4baf47211 */ /* 0x040fe200078410ff */
[----:B------:R-:W-:Y:S01]  /*2460*/  IMAD.U32 R217, RZ, RZ, UR12 ;  /* 0x0000000cffd97e24 */ /* 0x000fe2000f8e00ff */
[----:B------:R-:W-:Y:S01]  /*2470*/  PLOP3.LUT P0, PT, PT, PT, UP0, 0x80, 0x0 ;  /* 0x000000000000781c */ /* 0x000fe20003f0f008 */
[----:B------:R-:W-:Y:S01]  /*2480*/  UIADD3 UR36, UR13, -0x255992d5, URZ ;  /* 0xdaa66d2b0d247890 */ /* 0x000fe2000fffe03f */
[----:B------:R-:W-:Y:S01]  /*2490*/  LEA.HI.X.SX32 R245, R186, R229, 0x2, P2 ;  /* 0x000000e5baf57211 */ /* 0x000fe200010f16ff */
[----:B------:R-:W-:Y:S01]  /*24a0*/  IMAD R217, R217, 0x4, R188 ;  /* 0x00000004d9d97824 */ /* 0x000fe200078e02bc */
[----:B------:R-:W-:Y:S01]  /*24b0*/  FSETP.NEU.FTZ.AND P2, PT, R210, -INF , PT ;  /* 0xff800000d200780b */ /* 0x000fe20003f5d000 */
[----:B------:R-:W-:Y:S02]  /*24c0*/  @!UP0 ULDC UR35, c[0x0][0x2c4] ;  /* 0x0000b10000238ab9 */ /* 0x000fe40000000800 */
[----:B------:R-:W-:Y:S01]  /*24d0*/  IMAD.WIDE.U32 R236, R217, -0x326172a9, RZ ;  /* 0xcd9e8d57d9ec7825 */ /* 0x000fe200078e00ff */
[----:B------:R-:W-:Y:S04]  /*24e0*/  DEPBAR.LE SB0, 0x0 ;  /* 0x000080000000791a */ /* 0x000fe80000000000 */
[-C--:B------:R-:W-:Y:S01]  /*24f0*/  LOP3.LUT R228, R237, R216.reuse, RZ, 0x3c, !PT ;  /* 0x000000d8ede47212 */ /* 0x080fe200078e3cff */
[----:B------:R-:W-:Y:S01]  /*2500*/  BAR.SYNC.DEFER_BLOCKING 0x0 ;  /* 0x0000000000007b1d */ /* 0x000fe20000010000 */
[----:B------:R-:W-:Y:S01]  /*2510*/  LOP3.LUT R236, R227, UR49, R236, 0x96, !PT ;  /* 0x00000031e3ec7c12 */ /* 0x000fe2000f8e96ec */
[----:B------:R-:W-:Y:S01]  /*2520*/  IMAD.U32 R229, RZ, RZ, UR35 ;  /* 0x00000023ffe57e24 */ /* 0x000fe2000f8e00ff */
[----:B------:R-:W-:Y:S01]  /*2530*/  UIADD3 UR50, UR9, -0x4498517b, URZ ;  /* 0xbb67ae8509327890 */ /* 0x000fe2000fffe03f */
[----:B------:R-:W-:Y:S01]  /*2540*/  VIADD R217, R217, 0x2 ;  /* 0x00000002d9d97836 */ /* 0x000fe20000000000 */
[----:B------:R-:W-:Y:S01]  /*2550*/  UIADD3 UR35, UR13, 0x3c6ef372, URZ ;  /* 0x3c6ef3720d237890 */ /* 0x000fe2000fffe03f */
[----:B------:R-:W-:Y:S01]  /*2560*/  IMAD.WIDE.U32 R240, R228, -0x2daee0ad, RZ ;  /* 0xd2511f53e4f07825 */ /* 0x000fe200078e00ff */
[----:B------:R-:W-:Y:S02]  /*2570*/  UISETP.GT.AND UP3, UPT, UR12, UR4, UPT ;  /* 0x000000040c00728c */ /* 0x000fe4000bf64270 */
[----:B------:R-:W-:Y:S01]  /*2580*/  LOP3.LUT R234, R218, UR50, RZ, 0x3c, !PT ;  /* 0x00000032daea7c12 */ /* 0x000fe2000f8e3cff */
[----:B------:R-:W-:Y:S01]  /*2590*/  IMAD.WIDE.U32 R242, R217, -0x326172a9, RZ ;  /* 0xcd9e8d57d9f27825 */ /* 0x000fe200078e00ff */
[----:B------:R-:W-:Y:S02]  /*25a0*/  @!P0 IADD3 R217, R186, 0x1, -R229 ;  /* 0x00000001bad98810 */ /* 0x000fe40007ffe8e5 */
[----:B------:R-:W-:Y:S01]  /*25b0*/  LOP3.LUT R233, R234, R241, RZ, 0x3c, !PT ;  /* 0x000000f1eae97212 */ /* 0x000fe200078e3cff */
[----:B------:R-:W-:Y:S01]  /*25c0*/  IMAD.WIDE.U32 R236, R236, -0x2daee0ad, RZ ;  /* 0xd2511f53ecec7825 */ /* 0x000fe200078e00ff */
[----:B------:R-:W-:Y:S02]  /*25d0*/  @!P0 IADD3 R232, R232, UR39, R217 ;  /* 0x00000027e8e88c10 */ /* 0x000fe4000fffe0d9 */
[----:B------:R-:W-:Y:S01]  /*25e0*/  LOP3.LUT R238, R243, R216, RZ, 0x3c, !PT ;  /* 0x000000d8f3ee7212 */ /* 0x000fe200078e3cff */
[----:B------:R-:W-:Y:S01]  /*25f0*/  IMAD.WIDE.U32 R248, R233, -0x326172a9, RZ ;  /* 0xcd9e8d57e9f87825 */ /* 0x000fe200078e00ff */
[----:B------:R-:W-:Y:S02]  /*2600*/  LOP3.LUT R240, R237, UR51, R240, 0x96, !PT ;  /* 0x00000033edf07c12 */ /* 0x000fe4000f8e96f0 */
[----:B------:R-:W-:Y:S01]  /*2610*/  LOP3.LUT R242, R227, UR49, R242, 0x96, !PT ;  /* 0x00000031e3f27c12 */ /* 0x000fe2000f8e96f2 */
[----:B------:R-:W-:Y:S01]  /*2620*/  IMAD.WIDE.U32 R238, R238, -0x2daee0ad, RZ ;  /* 0xd2511f53eeee7825 */ /* 0x000fe200078e00ff */
[----:B------:R-:W-:Y:S01]  /*2630*/  @!P0 VIADDMNMX R250, R232, R204, UR39, PT ;  /* 0x00000027e8fa8e46 */ /* 0x000fe2000b8001cc */
[----:B------:R-:W-:Y:S01]  /*2640*/  LDSM.16.M88.4 R100, [R176] ;  /* 0x00000000b064783b */ /* 0x000fe20000000200 */
[----:B------:R-:W-:Y:S01]  /*2650*/  LOP3.LUT R235, R226, UR35, RZ, 0x3c, !PT ;  /* 0x00000023e2eb7c12 */ /* 0x000fe2000f8e3cff */
[----:B------:R-:W-:Y:S01]  /*2660*/  IMAD.WIDE.U32 R242, R242, -0x2daee0ad, RZ ;  /* 0xd2511f53f2f27825 */ /* 0x000fe200078e00ff */
[----:B------:R-:W-:Y:S01]  /*2670*/  LOP3.LUT R234, R234, R239, RZ, 0x3c, !PT ;  /* 0x000000efeaea7212 */ /* 0x000fe200078e3cff */
[----:B------:R-:W-:Y:S01]  /*2680*/  UIADD3 UR35, UR9, 0x32370b8f, URZ ;  /* 0x32370b8f09237890 */ /* 0x000fe2000fffe03f */
[----:B------:R-:W-:Y:S01]  /*2690*/  LOP3.LUT R239, R235, R249, RZ, 0x3c, !PT ;  /* 0x000000f9ebef7212 */ /* 0x000fe200078e3cff */
[----:B------:R-:W-:Y:S01]  /*26a0*/  IMAD.WIDE.U32 R240, R240, -0x326172a9, RZ ;  /* 0xcd9e8d57f0f07825 */ /* 0x000fe200078e00ff */
[----:B------:R-:W-:Y:S01]  /*26b0*/  UIADD3 UR49, UR9, -0x126145ec, URZ ;  /* 0xed9eba1409317890 */ /* 0x000fe2000fffe03f */
        /* <DEDUP_REMOVED lines=14> */
[C---:B------:R-:W-:Y:S01]  /*27a0*/  HMMA.16816.F32.BF16 R24, R108.reuse, R112, RZ ;  /* 0x000000706c18723c */ /* 0x040fe200000418ff */
[----:B------:R-:W3:Y:S05]  /*27b0*/  LDSM.16.M88.4 R136, [R185+0x1000] ;  /* 0x00100000b988783b */ /* 0x000eea0000000200 */
[-C--:B------:R-:W-:Y:S03]  /*27c0*/  HMMA.16816.F32.BF16 R28, R108, R114.reuse, RZ ;  /* 0x000000726c1c723c */ /* 0x080fe600000418ff */
[----:B------:R-:W-:Y:S03]  /*27d0*/  LDSM.16.M88.4 R108, [R183] ;  /* 0x00000000b76c783b */ /* 0x000fe60000000200 */
[----:B------:R-:W-:Y:S05]  /*27e0*/  HMMA.16816.F32.BF16 R32, R100, R114, RZ ;  /* 0x000000726420723c */ /* 0x000fea00000418ff */
[----:B------:R-:W3:Y:S01]  /*27f0*/  LDSM.16.M88.4 R100, [R172+0x6800] ;  /* 0x00680000ac64783b */ /* 0x000ee20000000200 */
[-C--:B----4-:R-:W-:Y:S06]  /*2800*/  HMMA.16816.F32.BF16 R4, R116, R120.reuse, R4 ;  /* 0x000000787404723c */ /* 0x090fec0000041804 */
[C---:B-1----:R-:W-:Y:S01]  /*2810*/  HMMA.16816.F32.BF16 R8, R124.reuse, R120, R8 ;  /* 0x000000787c08723c */ /* 0x042fe20000041808 */
[----:B------:R-:W1:Y:S05]  /*2820*/  LDSM.16.M88.4 R112, [R3+0x6000] ;  /* 0x006000000370783b */ /* 0x000e6a0000000200 */
[-C--:B------:R-:W-:Y:S01]  /*2830*/  HMMA.16816.F32.BF16 R12, R124, R122.reuse, R12 ;  /* 0x0000007a7c0c723c */ /* 0x080fe2000004180c */
[----:B------:R-:W4:Y:S05]  /*2840*/  @!P0 S2R R231, SR_TID.X ;  /* 0x0000000000e78919 */ /* 0x000f2a0000002100 */
[C---:B------:R-:W-:Y:S01]  /*2850*/  HMMA.16816.F32.BF16 R16, R116.reuse, R122, R16 ;  /* 0x0000007a7410723c */ /* 0x040fe20000041810 */
[----:B------:R-:W3:Y:S04]  /*2860*/  LDG.E R230, desc[UR40][R244.64] ;  /* 0x00000028f4e67981 */ /* 0x000ee8000c1e1900 */
[----:B------:R-:W3:Y:S01]  /*2870*/  LDG.E R229, desc[UR40][R244.64+0x20] ;  /* 0x00002028f4e57981 */ /* 0x000ee2000c1e1900 */
[-C--:B--2---:R-:W-:Y:S03]  /*2880*/  HMMA.16816.F32.BF16 R20, R116, R128.reuse, R20 ;  /* 0x000000807414723c */ /* 0x084fe60000041814 */
[----:B------:R-:W5:Y:S03]  /*2890*/  LDG.E R228, desc[UR40][R244.64+0x80] ;  /* 0x00008028f4e47981 */ /* 0x000f66000c1e1900 */
[C---:B------:R-:W-:Y:S01]  /*28a0*/  HMMA.16816.F32.BF16 R24, R124.reuse, R128, R24 ;  /* 0x000000807c18723c */ /* 0x040fe20000041818 */
[----:B------:R2:W5:Y:S05]  /*28b0*/  LDG.E R217, desc[UR40][R244.64+0xa0] ;  /* 0x0000a028f4d97981 */ /* 0x00056a000c1e1900 */
[-C--:B------:R-:W-:Y:S06]  /*28c0*/  HMMA.16816.F32.BF16 R28, R124, R130.reuse, R28 ;  /* 0x000000827c1c723c */ /* 0x080fec000004181c */
[----:B------:R-:W-:Y:S01]  /*28d0*/  HMMA.16816.F32.BF16 R32, R116, R130, R32 ;  /* 0x000000827420723c */ /* 0x000fe20000041820 */
[----:B------:R1:W1:Y:S04]  /*28e0*/  LDSM.16.M88.4 R116, [R183+0x1000] ;  /* 0x00100000b774783b */ /* 0x0002680000000200 */
[----:B----4-:R-:W-:Y:S01]  /*28f0*/  @!P0 IMAD.SHL.U32 R237, R231, 0x2, RZ ;  /* 0x00000002e7ed8824 */ /* 0x010fe200078e00ff */
[-C--:B------:R-:W-:Y:S01]  /*2900*/  HMMA.16816.F32.BF16 R4, R104, R132.reuse, R4 ;  /* 0x000000846804723c */ /* 0x080fe20000041804 */
[----:B------:R-:W-:Y:S04]  /*2910*/  IMAD.U32 R231, RZ, RZ, UR17 ;  /* 0x00000011ffe77e24 */ /* 0x000fe8000f8e00ff */
[----:B------:R-:W-:Y:S01]  /*2920*/  @!P0 LOP3.LUT R246, R206, 0x6, R237, 0xf8, !PT ;  /* 0x00000006cef68812 */ /* 0x000fe200078ef8ed */
[C---:B---3--:R-:W-:Y:S05]  /*2930*/  HMMA.16816.F32.BF16 R8, R136.reuse, R132, R8 ;  /* 0x000000848808723c */ /* 0x048fea0000041808 */
[----:B------:R-:W-:Y:S01]  /*2940*/  LOP3.LUT R237, R243, UR51, R238, 0x96, !PT ;  /* 0x00000033f3ed7c12 */ /* 0x000fe2000f8e96ee */
[-C--:B------:R-:W-:Y:S05]  /*2950*/  HMMA.16816.F32.BF16 R12, R136, R134.reuse, R12 ;  /* 0x00000086880c723c */ /* 0x080fea000004180c */
[----:B------:R-:W-:Y:S01]  /*2960*/  LOP3.LUT R238, R241, UR36, R248, 0x96, !PT ;  /* 0x00000024f1ee7c12 */ /* 0x000fe2000f8e96f8 */
[C---:B------:R-:W-:Y:S05]  /*2970*/  HMMA.16816.F32.BF16 R16, R104.reuse, R134, R16 ;  /* 0x000000866810723c */ /* 0x040fea0000041810 */
[C---:B------:R-:W-:Y:S01]  /*2980*/  @!P0 VIADDMNMX R248, R232.reuse, R203, UR39, PT ;  /* 0x00000027e8f88e46 */ /* 0x040fe2000b8001cb */
[-C--:B------:R-:W-:Y:S05]  /*2990*/  HMMA.16816.F32.BF16 R20, R104, R100.reuse, R20 ;  /* 0x000000646814723c */ /* 0x080fea0000041814 */
[----:B------:R-:W-:Y:S01]  /*29a0*/  @!P0 IMAD R233, R231, 0x80, R246 ;  /* 0x00000080e7e98824 */ /* 0x000fe200078e02f6 */
[----:B------:R-:W-:Y:S01]  /*29b0*/  @!P0 VIMNMX R246, R232, UR39, PT ;  /* 0x00000027e8f68c48 */ /* 0x000fe2000bfe0100 */
[C---:B------:R-:W-:Y:S04]  /*29c0*/  HMMA.16816.F32.BF16 R24, R136.reuse, R100, R24 ;  /* 0x000000648818723c */ /* 0x040fe80000041818 */
[----:B------:R-:W-:Y:S01]  /*29d0*/  FMUL.FTZ R231, R210, 1.4426950216293334961 ;  /* 0x3fb8aa3bd2e77820 */ /* 0x000fe20000410000 */
[----:B--2---:R-:W-:Y:S01]  /*29e0*/  FMUL.FTZ R244, R213, 1.4426950216293334961 ;  /* 0x3fb8aa3bd5f47820 */ /* 0x004fe20000410000 */
[-C--:B------:R-:W-:Y:S05]  /*29f0*/  HMMA.16816.F32.BF16 R28, R136, R102.reuse, R28 ;  /* 0x00000066881c723c */ /* 0x080fea000004181c */
[----:B-1----:R-:W-:Y:S01]  /*2a00*/  FSEL R183, R231, RZ, P2 ;  /* 0x000000ffe7b77208 */ /* 0x002fe20001000000 */
[----:B------:R-:W-:Y:S01]  /*2a10*/  HMMA.16816.F32.BF16 R32, R104, R102, R32 ;  /* 0x000000666820723c */ /* 0x000fe20000041820 */
[----:B------:R-:W1:Y:S04]  /*2a20*/  LDSM.16.M88.4 R100, [R3+0x6800] ;  /* 0x006800000364783b */ /* 0x000e680000000200 */
[----:B------:R-:W-:Y:S01]  /*2a30*/  FSEL R137, R244, RZ, P5 ;  /* 0x000000fff4897208 */ /* 0x000fe20002800000 */
[-C--:B------:R-:W-:Y:S01]  /*2a40*/  HMMA.16816.F32.BF16 R4, R108, R112.reuse, R4 ;  /* 0x000000706c04723c */ /* 0x080fe20000041804 */
[----:B------:R-:W-:Y:S04]  /*2a50*/  IMAD.U32 R105, RZ, RZ, UR6 ;  /* 0x00000006ff697e24 */ /* 0x000fe8000f8e00ff */
[----:B------:R-:W-:Y:S01]  /*2a60*/  @!P0 VIADDMNMX R244, R232, R205, UR39, PT ;  /* 0x00000027e8f48e46 */ /* 0x000fe2000b8001cd */
[C---:B------:R-:W-:Y:S04]  /*2a70*/  HMMA.16816.F32.BF16 R8, R116.reuse, R112, R8 ;  /* 0x000000707408723c */ /* 0x040fe80000041808 */
[----:B------:R-:W-:Y:S01]  /*2a80*/  @!P0 ISETP.GE.AND P5, PT, R233, R246, PT ;  /* 0x000000f6e900820c */ /* 0x000fe20003fa6270 */
[----:B------:R-:W-:Y:S01]  /*2a90*/  FMUL.FTZ R243, R212, 1.4426950216293334961 ;  /* 0x3fb8aa3bd4f37820 */ /* 0x000fe20000410000 */
[-C--:B------:R-:W-:Y:S05]  /*2aa0*/  HMMA.16816.F32.BF16 R12, R116, R114.reuse, R12 ;  /* 0x00000072740c723c */ /* 0x080fea000004180c */
[----:B------:R-:W-:Y:S01]  /*2ab0*/  FSEL R129, R243, RZ, P4 ;  /* 0x000000fff3817208 */ /* 0x000fe20002000000 */
[C---:B------:R-:W-:Y:S05]  /*2ac0*/  HMMA.16816.F32.BF16 R16, R108.reuse, R114, R16 ;  /* 0x000000726c10723c */ /* 0x040fea0000041810 */
[----:B------:R-:W-:Y:S01]  /*2ad0*/  @!P0 VIADD R231, R233, 0x1 ;  /* 0x00000001e9e78836 */ /* 0x000fe20000000000 */
[----:B------:R-:W-:Y:S01]  /*2ae0*/  @!P0 FSEL R4, R4, -INF , !P5 ;  /* 0xff80000004048808 */ /* 0x000fe20006800000 */
[----:B------:R-:W-:Y:S01]  /*2af0*/  FMUL.FTZ R241, R211, 1.4426950216293334961 ;  /* 0x3fb8aa3bd3f17820 */ /* 0x000fe20000410000 */
[----:B------:R-:W-:Y:S02]  /*2b00*/  @!P0 ISETP.GE.AND P5, PT, R233, R244, PT ;  /* 0x000000f4e900820c */ /* 0x000fe40003fa6270 */
[----:B------:R-:W-:Y:S01]  /*2b10*/  @!P0 ISETP.GE.AND P4, PT, R231, R246, PT ;  /* 0x000000f6e700820c */ /* 0x000fe20003f86270 */
[----:B------:R-:W-:Y:S01]  /*2b20*/  @!P0 VIADD R243, R233, 0x18 ;  /* 0x00000018e9f38836 */ /* 0x000fe20000000000 */
[----:B------:R-:W-:Y:S01]  /*2b30*/  FSEL R134, R241, RZ, P3 ;  /* 0x000000fff1867208 */ /* 0x000fe20001800000 */
[----:B------:R-:W-:Y:S01]  /*2b40*/  @!P0 VIADD R241, R233, 0x8 ;  /* 0x00000008e9f18836 */ /* 0x000fe20000000000 */
[----:B------:R-:W-:Y:S01]  /*2b50*/  @!P0 ISETP.GE.AND P3, PT, R231, R244, PT ;  /* 0x000000f4e700820c */ /* 0x000fe20003f66270 */
[----:B------:R-:W-:Y:S01]  /*2b60*/  IMAD.WIDE.U32 R130, R237, -0x326172a9, RZ ;  /* 0xcd9e8d57ed827825 */ /* 0x000fe200078e00ff */
[C---:B------:R-:W-:Y:S01]  /*2b70*/  @!P0 ISETP.GE.AND P6, PT, R231.reuse, R250, PT ;  /* 0x000000fae700820c */ /* 0x040fe20003fc6270 */
[-C--:B-1----:R-:W-:Y:S03]  /*2b80*/  HMMA.16816.F32.BF16 R20, R108, R100.reuse, R20 ;  /* 0x000000646c14723c */ /* 0x082fe60000041814 */
[----:B------:R-:W-:Y:S01]  /*2b90*/  @!P0 ISETP.GE.AND P2, PT, R231, R248, PT ;  /* 0x000000f8e700820c */ /* 0x000fe20003f46270 */
[----:B------:R-:W-:Y:S01]  /*2ba0*/  @!P0 VIADD R231, R233, 0x9 ;  /* 0x00000009e9e78836 */ /* 0x000fe20000000000 */
[----:B------:R-:W-:Y:S01]  /*2bb0*/  @!P0 FSEL R5, R5, -INF , !P4 ;  /* 0xff80000005058808 */ /* 0x000fe20006000000 */
[C---:B------:R-:W-:Y:S04]  /*2bc0*/  HMMA.16816.F32.BF16 R24, R116.reuse, R100, R24 ;  /* 0x000000647418723c */ /* 0x040fe80000041818 */
[----:B------:R-:W-:Y:S01]  /*2bd0*/  @!P0 ISETP.GE.AND P4, PT, R233, R250, PT ;  /* 0x000000fae900820c */ /* 0x000fe20003f86270 */
[----:B------:R-:W-:Y:S01]  /*2be0*/  FFMA.FTZ R232, R5, UR38, -R137 ;  /* 0x0000002605e87c23 */ /* 0x000fe20008010889 */
[----:B------:R-:W-:Y:S01]  /*2bf0*/  @!P0 FSEL R6, R6, -INF , !P5 ;  /* 0xff80000006068808 */ /* 0x000fe20006800000 */
[-C--:B------:R-:W-:Y:S03]  /*2c00*/  HMMA.16816.F32.BF16 R28, R116, R102.reuse, R28 ;  /* 0x00000066741c723c */ /* 0x080fe6000004181c */
[----:B------:R-:W-:Y:S01]  /*2c10*/  @!P0 ISETP.GE.AND P5, PT, R233, R248, PT ;  /* 0x000000f8e900820c */ /* 0x000fe20003fa6270 */
[----:B------:R-:W-:Y:S01]  /*2c20*/  MUFU.EX2 R232, R232 ;  /* 0x000000e800e87308 */ /* 0x000fe20000000800 */
[----:B------:R-:W-:Y:S01]  /*2c30*/  @!P0 FSEL R7, R7, -INF , !P3 ;  /* 0xff80000007078808 */ /* 0x000fe20005800000 */
[----:B------:R-:W-:Y:S04]  /*2c40*/  HMMA.16816.F32.BF16 R32, R108, R102, R32 ;  /* 0x000000666c20723c */ /* 0x000fe80000041820 */
[-C--:B------:R-:W-:Y:S01]  /*2c50*/  @!P0 ISETP.GE.AND P3, PT, R241, R250.reuse, PT ;  /* 0x000000faf100820c */ /* 0x080fe20003f66270 */
[----:B------:R-:W-:Y:S01]  /*2c60*/  FFMA.FTZ R245, R7, UR38, -R129 ;  /* 0x0000002607f57c23 */ /* 0x000fe20008010881 */
[----:B------:R-:W-:Y:S02]  /*2c70*/  @!P0 FSEL R8, R8, -INF , !P4 ;  /* 0xff80000008088808 */ /* 0x000fe40006000000 */
[----:B------:R-:W-:Y:S02]  /*2c80*/  @!P0 FSEL R9, R9, -INF , !P6 ;  /* 0xff80000009098808 */ /* 0x000fe40007000000 */
[----:B------:R-:W-:Y:S02]  /*2c90*/  @!P0 ISETP.GE.AND P4, PT, R231, R250, PT ;  /* 0x000000fae700820c */ /* 0x000fe40003f86270 */
[----:B------:R-:W-:Y:S02]  /*2ca0*/  @!P0 ISETP.GE.AND P6, PT, R241, R248, PT ;  /* 0x000000f8f100820c */ /* 0x000fe40003fc6270 */
[----:B------:R-:W-:Y:S02]  /*2cb0*/  @!P0 FSEL R10, R10, -INF , !P5 ;  /* 0xff8000000a0a8808 */ /* 0x000fe40006800000 */
[----:B------:R-:W-:Y:S02]  /*2cc0*/  @!P0 FSEL R11, R11, -INF , !P2 ;  /* 0xff8000000b0b8808 */ /* 0x000fe40005000000 */
[----:B------:R-:W-:Y:S02]  /*2cd0*/  @!P0 FSEL R12, R12, -INF , !P3 ;  /* 0xff8000000c0c8808 */ /* 0x000fe40005800000 */
[----:B------:R-:W-:Y:S02]  /*2ce0*/  @!P0 FSEL R13, R13, -INF , !P4 ;  /* 0xff8000000d0d8808 */ /* 0x000fe40006000000 */
[----:B------:R-:W-:Y:S02]  /*2cf0*/  @!P0 FSEL R14, R14, -INF , !P6 ;  /* 0xff8000000e0e8808 */ /* 0x000fe40007000000 */
[C---:B------:R-:W-:Y:S02]  /*2d00*/  @!P0 ISETP.GE.AND P5, PT, R241.reuse, R246, PT ;  /* 0x000000f6f100820c */ /* 0x040fe40003fa6270 */
[----:B------:R-:W-:Y:S01]  /*2d10*/  @!P0 ISETP.GE.AND P2, PT, R241, R244, PT ;  /* 0x000000f4f100820c */ /* 0x000fe20003f46270 */
[----:B------:R-:W-:Y:S01]  /*2d20*/  @!P0 VIADD R241, R233, 0x11 ;  /* 0x00000011e9f18836 */ /* 0x000fe20000000000 */
[C---:B------:R-:W-:Y:S02]  /*2d30*/  @!P0 ISETP.GE.AND P3, PT, R231.reuse, R248, PT ;  /* 0x000000f8e700820c */ /* 0x040fe40003f66270 */
[C---:B------:R-:W-:Y:S02]  /*2d40*/  @!P0 ISETP.GE.AND P4, PT, R231.reuse, R246, PT ;  /* 0x000000f6e700820c */ /* 0x040fe40003f86270 */
[----:B------:R-:W-:Y:S01]  /*2d50*/  @!P0 ISETP.GE.AND P6, PT, R231, R244, PT ;  /* 0x000000f4e700820c */ /* 0x000fe20003fc6270 */
[----:B------:R-:W-:Y:S01]  /*2d60*/  @!P0 VIADD R231, R233, 0x10 ;  /* 0x00000010e9e78836 */ /* 0x000fe20000000000 */
[----:B------:R-:W-:Y:S02]  /*2d70*/  @!P0 FSEL R15, R15, -INF , !P3 ;  /* 0xff8000000f0f8808 */ /* 0x000fe40005800000 */
[----:B------:R-:W-:Y:S02]  /*2d80*/  @!P0 FSEL R16, R16, -INF , !P5 ;  /* 0xff80000010108808 */ /* 0x000fe40006800000 */
[----:B------:R-:W-:Y:S02]  /*2d90*/  @!P0 FSEL R19, R19, -INF , !P6 ;  /* 0xff80000013138808 */ /* 0x000fe40007000000 */
[C---:B------:R-:W-:Y:S02]  /*2da0*/  @!P0 ISETP.GE.AND P3, PT, R231.reuse, R246, PT ;  /* 0x000000f6e700820c */ /* 0x040fe40003f66270 */
[----:B------:R-:W-:Y:S02]  /*2db0*/  @!P0 ISETP.GE.AND P5, PT, R231, R244, PT ;  /* 0x000000f4e700820c */ /* 0x000fe40003fa6270 */
[----:B------:R-:W-:Y:S02]  /*2dc0*/  @!P0 ISETP.GE.AND P6, PT, R241, R246, PT ;  /* 0x000000f6f100820c */ /* 0x000fe40003fc6270 */
[----:B------:R-:W-:Y:S02]  /*2dd0*/  @!P0 FSEL R20, R20, -INF , !P3 ;  /* 0xff80000014148808 */ /* 0x000fe40005800000 */
[----:B------:R-:W-:Y:S02]  /*2de0*/  @!P0 FSEL R21, R21, -INF , !P6 ;  /* 0xff80000015158808 */ /* 0x000fe40007000000 */
[----:B------:R-:W-:Y:S02]  /*2df0*/  @!P0 FSEL R22, R22, -INF , !P5 ;  /* 0xff80000016168808 */ /* 0x000fe40006800000 */
[----:B------:R-:W-:Y:S01]  /*2e00*/  @!P0 FSEL R18, R18, -INF , !P2 ;  /* 0xff80000012128808 */ /* 0x000fe20005000000 */
[----:B------:R-:W-:Y:S01]  /*2e10*/  FFMA.FTZ R21, R21, UR38, -R137 ;  /* 0x0000002615157c23 */ /* 0x000fe20008010889 */
[C---:B------:R-:W-:Y:S01]  /*2e20*/  @!P0 ISETP.GE.AND P3, PT, R241.reuse, R244, PT ;  /* 0x000000f4f100820c */ /* 0x040fe20003f66270 */
[--C-:B------:R-:W-:Y:S01]  /*2e30*/  FFMA.FTZ R22, R22, UR38, -R129.reuse ;  /* 0x0000002616167c23 */ /* 0x100fe20008010881 */
[C---:B------:R-:W-:Y:S02]  /*2e40*/  @!P0 ISETP.GE.AND P6, PT, R241.reuse, R250, PT ;  /* 0x000000faf100820c */ /* 0x040fe40003fc6270 */
[-C--:B------:R-:W-:Y:S01]  /*2e50*/  @!P0 ISETP.GE.AND P5, PT, R241, R248.reuse, PT ;  /* 0x000000f8f100820c */ /* 0x080fe20003fa6270 */
[----:B------:R-:W-:Y:S01]  /*2e60*/  @!P0 VIADD R241, R233, 0x19 ;  /* 0x00000019e9f18836 */ /* 0x000fe20000000000 */
[----:B------:R-:W-:Y:S01]  /*2e70*/  @!P0 ISETP.GE.AND P2, PT, R231, R248, PT ;  /* 0x000000f8e700820c */ /* 0x000fe20003f46270 */
[--C-:B------:R-:W-:Y:S01]  /*2e80*/  FFMA.FTZ R233, R6, UR38, -R129.reuse ;  /* 0x0000002606e97c23 */ /* 0x100fe20008010881 */
[----:B------:R-:W-:Y:S02]  /*2e90*/  @!P0 FSEL R17, R17, -INF , !P4 ;  /* 0xff80000011118808 */ /* 0x000fe40006000000 */
[----:B------:R-:W-:Y:S02]  /*2ea0*/  @!P0 FSEL R23, R23, -INF , !P3 ;  /* 0xff80000017178808 */ /* 0x000fe40005800000 */
[----:B------:R-:W-:Y:S01]  /*2eb0*/  @!P0 FSEL R25, R25, -INF , !P6 ;  /* 0xff80000019198808 */ /* 0x000fe20007000000 */
[----:B------:R-:W-:Y:S01]  /*2ec0*/  MUFU.EX2 R233, R233 ;  /* 0x000000e900e97308 */ /* 0x000fe20000000800 */
[----:B------:R-:W-:Y:S01]  /*2ed0*/  @!P0 FSEL R26, R26, -INF , !P2 ;  /* 0xff8000001a1a8808 */ /* 0x000fe20005000000 */
[----:B------:R-:W-:Y:S01]  /*2ee0*/  FFMA.FTZ R23, R23, UR38, -R129 ;  /* 0x0000002617177c23 */ /* 0x000fe20008010881 */
[-C--:B------:R-:W-:Y:S01]  /*2ef0*/  @!P0 ISETP.GE.AND P4, PT, R231, R250.reuse, PT ;  /* 0x000000fae700820c */ /* 0x080fe20003f86270 */
[----:B------:R-:W-:Y:S01]  /*2f00*/  FFMA.FTZ R231, R4, UR38, -R137 ;  /* 0x0000002604e77c23 */ /* 0x000fe20008010889 */
[C---:B------:R-:W-:Y:S02]  /*2f10*/  @!P0 ISETP.GE.AND P3, PT, R243.reuse, R250, PT ;  /* 0x000000faf300820c */ /* 0x040fe40003f66270 */
[-C--:B------:R-:W-:Y:S02]  /*2f20*/  @!P0 ISETP.GE.AND P6, PT, R243, R248.reuse, PT ;  /* 0x000000f8f300820c */ /* 0x080fe40003fc6270 */
[C---:B------:R-:W-:Y:S01]  /*2f30*/  @!P0 ISETP.GE.AND P2, PT, R241.reuse, R248, PT ;  /* 0x000000f8f100820c */ /* 0x040fe20003f46270 */
[----:B------:R-:W-:Y:S01]  /*2f40*/  IMAD.WIDE.U32 R248, R234, -0x326172a9, RZ ;  /* 0xcd9e8d57eaf87825 */ /* 0x000fe200078e00ff */
[----:B------:R-:W-:Y:S01]  /*2f50*/  @!P0 FSEL R24, R24, -INF , !P4 ;  /* 0xff80000018188808 */ /* 0x000fe20006000000 */
[----:B------:R1:W-:Y:S01]  /*2f60*/  MUFU.EX2 R234, R245 ;  /* 0x000000f500ea7308 */ /* 0x0003e20000000800 */
[----:B------:R-:W-:Y:S02]  /*2f70*/  @!P0 FSEL R28, R28, -INF , !P3 ;  /* 0xff8000001c1c8808 */ /* 0x000fe40005800000 */
[----:B------:R-:W-:Y:S02]  /*2f80*/  @!P0 FSEL R30, R30, -INF , !P6 ;  /* 0xff8000001e1e8808 */ /* 0x000fe40007000000 */
[C---:B------:R-:W-:Y:S01]  /*2f90*/  @!P0 ISETP.GE.AND P4, PT, R241.reuse, R250, PT ;  /* 0x000000faf100820c */ /* 0x040fe20003f86270 */
[----:B------:R-:W-:Y:S01]  /*2fa0*/  IMAD.WIDE.U32 R250, R238, -0x2daee0ad, RZ ;  /* 0xd2511f53eefa7825 */ /* 0x000fe200078e00ff */
[C---:B------:R-:W-:Y:S03]  /*2fb0*/  @!P0 ISETP.GE.AND P3, PT, R241.reuse, R246, PT ;  /* 0x000000f6f100820c */ /* 0x040fe60003f66270 */
[----:B------:R-:W2:Y:S01]  /*2fc0*/  MUFU.EX2 R231, R231 ;  /* 0x000000e700e77308 */ /* 0x000ea20000000800 */
[----:B------:R-:W-:Y:S01]  /*2fd0*/  @!P0 ISETP.GE.AND P6, PT, R241, R244, PT ;  /* 0x000000f4f100820c */ /* 0x000fe20003fc6270 */
[--C-:B------:R-:W-:Y:S01]  /*2fe0*/  FFMA.FTZ R30, R30, UR38, -R183.reuse ;  /* 0x000000261e1e7c23 */ /* 0x100fe200080108b7 */
[----:B------:R-:W-:Y:S02]  /*2ff0*/  @!P0 FSEL R27, R27, -INF , !P5 ;  /* 0xff8000001b1b8808 */ /* 0x000fe40006800000 */
[----:B------:R-:W-:Y:S01]  /*3000*/  LOP3.LUT R241, R235, R249, RZ, 0x3c, !PT ;  /* 0x000000f9ebf17212 */ /* 0x000fe200078e3cff */
[----:B------:R-:W-:Y:S01]  /*3010*/  FFMA.FTZ R235, R8, UR38, -R134 ;  /* 0x0000002608eb7c23 */ /* 0x000fe20008010886 */
[----:B------:R-:W-:Y:S01]  /*3020*/  @!P0 ISETP.GE.AND P5, PT, R243, R246, PT ;  /* 0x000000f6f300820c */ /* 0x000fe20003fa6270 */
[----:B------:R-:W-:Y:S01]  /*3030*/  IMAD.WIDE.U32 R246, R239, -0x2daee0ad, RZ ;  /* 0xd2511f53eff67825 */ /* 0x000fe200078e00ff */
[----:B------:R-:W-:Y:S01]  /*3040*/  LOP3.LUT R248, R131, UR36, R248, 0x96, !PT ;  /* 0x0000002483f87c12 */ /* 0x000fe2000f8e96f8 */
[----:B------:R-:W-:Y:S01]  /*3050*/  UIADD3 UR36, UR13, 0x1715609d, URZ ;  /* 0x1715609d0d247890 */ /* 0x000fe2000fffe03f */
[----:B------:R-:W-:Y:S01]  /*3060*/  @!P0 FSEL R29, R29, -INF , !P4 ;  /* 0xff8000001d1d8808 */ /* 0x000fe20006000000 */
[----:B------:R-:W-:Y:S01]  /*3070*/  IMAD.WIDE.U32 R238, R241, -0x2daee0ad, RZ ;  /* 0xd2511f53f1ee7825 */ /* 0x000fe200078e00ff */
[----:B------:R-:W-:Y:S01]  /*3080*/  LOP3.LUT R237, R247, UR35, R236, 0x96, !PT ;  /* 0x00000023f7ed7c12 */ /* 0x000fe2000f8e96ec */
[----:B------:R-:W-:Y:S01]  /*3090*/  MUFU.EX2 R235, R235 ;  /* 0x000000eb00eb7308 */ /* 0x000fe20000000800 */
[----:B------:R-:W-:Y:S01]  /*30a0*/  @!P0 ISETP.GE.AND P4, PT, R243, R244, PT ;  /* 0x000000f4f300820c */ /* 0x000fe20003f86270 */
[----:B------:R-:W-:Y:S01]  /*30b0*/  IMAD.WIDE.U32 R248, R248, -0x2daee0ad, RZ ;  /* 0xd2511f53f8f87825 */ /* 0x000fe200078e00ff */
[----:B------:R-:W-:Y:S01]  /*30c0*/  LOP3.LUT R242, R239, UR35, R242, 0x96, !PT ;  /* 0x00000023eff27c12 */ /* 0x000fe2000f8e96f2 */
[----:B------:R-:W-:Y:S01]  /*30d0*/  UIADD3 UR35, UR13, 0x78dde6e4, URZ ;  /* 0x78dde6e40d237890 */ /* 0x000fe2000fffe03f */
[----:B------:R-:W-:Y:S01]  /*30e0*/  LOP3.LUT R246, R251, UR49, R246, 0x96, !PT ;  /* 0x00000031fbf67c12 */ /* 0x000fe2000f8e96f6 */
[----:B------:R-:W-:Y:S01]  /*30f0*/  IMAD.WIDE.U32 R138, R237, -0x326172a9, RZ ;  /* 0xcd9e8d57ed8a7825 */ /* 0x000fe200078e00ff */
[----:B------:R-:W-:Y:S01]  /*3100*/  LOP3.LUT R244, R249, UR49, R238, 0x96, !PT ;  /* 0x00000031f9f47c12 */ /* 0x000fe2000f8e96ee */
[----:B------:R-:W-:Y:S01]  /*3110*/  UIADD3 UR49, UR9, 0x646e171e, URZ ;  /* 0x646e171e09317890 */ /* 0x000fe2000fffe03f */
[----:B------:R-:W-:Y:S01]  /*3120*/  @!P0 FSEL R33, R33, -INF , !P3 ;  /* 0xff80000021218808 */ /* 0x000fe20005800000 */
[----:B------:R-:W-:Y:S01]  /*3130*/  IMAD.WIDE.U32 R242, R242, -0x326172a9, RZ ;  /* 0xcd9e8d57f2f27825 */ /* 0x000fe200078e00ff */
[----:B------:R-:W-:Y:S02]  /*3140*/  LOP3.LUT R241, R139, UR35, R240, 0x96, !PT ;  /* 0x000000238bf17c12 */ /* 0x000fe4000f8e96f0 */
[----:B------:R-:W-:Y:S01]  /*3150*/  @!P0 FSEL R32, R32, -INF , !P5 ;  /* 0xff80000020208808 */ /* 0x000fe20006800000 */
[----:B------:R-:W-:Y:S01]  /*3160*/  IMAD.WIDE.U32 R246, R246, -0x326172a9, RZ ;  /* 0xcd9e8d57f6f67825 */ /* 0x000fe200078e00ff */
[----:B------:R-:W-:Y:S01]  /*3170*/  LOP3.LUT R240, R243, UR35, R130, 0x96, !PT ;  /* 0x00000023f3f07c12 */ /* 0x000fe2000f8e9682 */
[----:B------:R-:W-:Y:S01]  /*3180*/  UIADD3 UR35, UR9, -0x56f99767, URZ ;  /* 0xa906689909237890 */ /* 0x000fe2000fffe03f */
[----:B------:R-:W-:Y:S01]  /*3190*/  @!P0 FSEL R35, R35, -INF , !P6 ;  /* 0xff80000023238808 */ /* 0x000fe20007000000 */
[----:B-1----:R-:W-:Y:S01]  /*31a0*/  IMAD.WIDE.U32 R244, R244, -0x326172a9, RZ ;  /* 0xcd9e8d57f4f47825 */ /* 0x002fe200078e00ff */
[----:B------:R-:W-:Y:S02]  /*31b0*/  LOP3.LUT R239, R247, UR36, R138, 0x96, !PT ;  /* 0x00000024f7ef7c12 */ /* 0x000fe4000f8e968a */
[----:B------:R-:W-:Y:S01]  /*31c0*/  @!P0 FSEL R34, R34, -INF , !P4 ;  /* 0xff80000022228808 */ /* 0x000fe20006000000 */
[----:B------:R-:W-:Y:S01]  /*31d0*/  IMAD.WIDE.U32 R130, R241, -0x2daee0ad, RZ ;  /* 0xd2511f53f1827825 */ /* 0x000fe200078e00ff */
[----:B------:R-:W-:Y:S02]  /*31e0*/  LOP3.LUT R241, R245, UR36, R242, 0x96, !PT ;  /* 0x00000024f5f17c12 */ /* 0x000fe4000f8e96f2 */
[----:B------:R-:W-:Y:S01]  /*31f0*/  @!P0 FSEL R31, R31, -INF , !P2 ;  /* 0xff8000001f1f8808 */ /* 0x000fe20005000000 */
[----:B------:R-:W-:Y:S01]  /*3200*/  FFMA.FTZ R247, R15, UR38, -R183 ;  /* 0x000000260ff77c23 */ /* 0x000fe200080108b7 */
[----:B------:R-:W-:Y:S01]  /*3210*/  LOP3.LUT R242, R131, UR35, R250, 0x96, !PT ;  /* 0x0000002383f27c12 */ /* 0x000fe2000f8e96fa */
[----:B------:R-:W-:Y:S01]  /*3220*/  IMAD.WIDE.U32 R138, R239, -0x2daee0ad, RZ ;  /* 0xd2511f53ef8a7825 */ /* 0x000fe200078e00ff */
[----:B------:R-:W-:Y:S03]  /*3230*/  IADD3 R116, R0, 0x4000, R105 ;  /* 0x0000400000747810 */ /* 0x000fe60007ffe069 */
[----:B------:R-:W-:Y:S01]  /*3240*/  FFMA.FTZ R236, R9, UR38, -R134 ;  /* 0x0000002609ec7c23 */ /* 0x000fe20008010886 */
[----:B------:R-:W-:Y:S01]  /*3250*/  IMAD.WIDE.U32 R132, R240, -0x2daee0ad, RZ ;  /* 0xd2511f53f0847825 */ /* 0x000fe200078e00ff */
[----:B------:R-:W-:Y:S02]  /*3260*/  LOP3.LUT R131, R139, UR49, R130, 0x96, !PT ;  /* 0x000000318b837c12 */ /* 0x000fe4000f8e9682 */
[----:B------:R-:W-:Y:S01]  /*3270*/  LOP3.LUT R243, R138, 0xff, RZ, 0xc0, !PT ;  /* 0x000000ff8af37812 */ /* 0x000fe200078ec0ff */
[----:B------:R-:W-:Y:S01]  /*3280*/  IMAD.WIDE.U32 R250, R241, -0x2daee0ad, RZ ;  /* 0xd2511f53f1fa7825 */ /* 0x000fe200078e00ff */
[--C-:B------:R-:W-:Y:S01]  /*3290*/  SHF.R.U32.HI R245, RZ, 0x18, R138.reuse ;  /* 0x00000018fff57819 */ /* 0x100fe2000001168a */
[----:B------:R-:W-:Y:S01]  /*32a0*/  MUFU.EX2 R236, R236 ;  /* 0x000000ec00ec7308 */ /* 0x000fe20000000800 */
[----:B------:R-:W-:Y:S01]  /*32b0*/  SHF.R.U32.HI R9, RZ, 0x10, R138 ;  /* 0x00000010ff097819 */ /* 0x000fe2000001168a */
[----:B------:R-:W-:Y:S01]  /*32c0*/  IMAD.IADD R120, R116, 0x1, R175 ;  /* 0x0000000174787824 */ /* 0x000fe200078e02af */
[----:B------:R-:W-:Y:S01]  /*32d0*/  LOP3.LUT R6, R138, 0xffff, RZ, 0xc0, !PT ;  /* 0x0000ffff8a067812 */ /* 0x000fe200078ec0ff */
[----:B------:R-:W-:Y:S01]  /*32e0*/  FFMA.FTZ R239, R12, UR38, -R134 ;  /* 0x000000260cef7c23 */ /* 0x000fe20008010886 */
[----:B------:R-:W-:Y:S01]  /*32f0*/  LOP3.LUT R248, R133, UR35, R248, 0x96, !PT ;  /* 0x0000002385f87c12 */ /* 0x000fe2000f8e96f8 */
[----:B------:R-:W-:Y:S01]  /*3300*/  FFMA.FTZ R240, R13, UR38, -R134 ;  /* 0x000000260df07c23 */ /* 0x000fe20008010886 */
[----:B------:R-:W-:Y:S01]  /*3310*/  LOP3.LUT R135, R251, UR49, R132, 0x96, !PT ;  /* 0x00000031fb877c12 */ /* 0x000fe2000f8e9684 */
[--C-:B------:R-:W-:Y:S01]  /*3320*/  FFMA.FTZ R241, R14, UR38, -R183.reuse ;  /* 0x000000260ef17c23 */ /* 0x100fe200080108b7 */
[----:B------:R-:W-:Y:S01]  /*3330*/  LOP3.LUT R138, R250, 0xff, RZ, 0xc0, !PT ;  /* 0x000000fffa8a7812 */ /* 0x000fe200078ec0ff */
[--C-:B------:R-:W-:Y:S01]  /*3340*/  FFMA.FTZ R27, R27, UR38, -R183.reuse ;  /* 0x000000261b1b7c23 */ /* 0x100fe200080108b7 */
[--C-:B------:R-:W-:Y:S01]  /*3350*/  SHF.R.U32.HI R7, RZ, 0x18, R250.reuse ;  /* 0x00000018ff077819 */ /* 0x100fe200000116fa */
[--C-:B------:R-:W-:Y:S01]  /*3360*/  FFMA.FTZ R237, R10, UR38, -R183.reuse ;  /* 0x000000260aed7c23 */ /* 0x100fe200080108b7 */
[----:B------:R-:W-:Y:S01]  /*3370*/  SHF.R.U32.HI R5, RZ, 0x10, R250 ;  /* 0x00000010ff057819 */ /* 0x000fe200000116fa */
[----:B------:R-:W-:Y:S01]  /*3380*/  FFMA.FTZ R238, R11, UR38, -R183 ;  /* 0x000000260bee7c23 */ /* 0x000fe200080108b7 */
[----:B------:R-:W-:Y:S01]  /*3390*/  LOP3.LUT R139, R250, 0xffff, RZ, 0xc0, !PT ;  /* 0x0000fffffa8b7812 */ /* 0x000fe200078ec0ff */
[----:B------:R-:W-:Y:S01]  /*33a0*/  UIADD3 UR35, UR13, -0x4ab325aa, URZ ;  /* 0xb54cda560d237890 */ /* 0x000fe2000fffe03f */
[----:B------:R-:W-:Y:S01]  /*33b0*/  ISETP.LE.U32.AND P5, PT, R245, UR42, PT ;  /* 0x0000002af5007c0c */ /* 0x000fe2000bfa3070 */
[----:B------:R-:W-:Y:S01]  /*33c0*/  IMAD.WIDE.U32 R250, R242, -0x326172a9, RZ ;  /* 0xcd9e8d57f2fa7825 */ /* 0x000fe200078e00ff */
[----:B------:R-:W-:Y:S01]  /*33d0*/  ISETP.LE.U32.AND P2, PT, R243, UR42, PT ;  /* 0x0000002af3007c0c */ /* 0x000fe2000bf43070 */
[----:B------:R1:W-:Y:S02]  /*33e0*/  MUFU.EX2 R242, R247 ;  /* 0x000000f700f27308 */ /* 0x0003e40000000800 */
[--C-:B------:R-:W-:Y:S01]  /*33f0*/  FFMA.FTZ R243, R16, UR38, -R137.reuse ;  /* 0x0000002610f37c23 */ /* 0x100fe20008010889 */
[----:B------:R-:W-:Y:S01]  /*3400*/  IMAD.WIDE.U32 R10, R248, -0x326172a9, RZ ;  /* 0xcd9e8d57f80a7825 */ /* 0x000fe200078e00ff */
[----:B------:R-:W-:Y:S02]  /*3410*/  LOP3.LUT R246, R251, UR35, R246, 0x96, !PT ;  /* 0x00000023fbf67c12 */ /* 0x000fe4000f8e96f6 */
[----:B------:R-:W-:Y:S02]  /*3420*/  LOP3.LUT R251, R250, 0xffff, RZ, 0xc0, !PT ;  /* 0x0000fffffafb7812 */ /* 0x000fe400078ec0ff */
[----:B------:R-:W-:Y:S02]  /*3430*/  LOP3.LUT R249, R11, UR35, R244, 0x96, !PT ;  /* 0x000000230bf97c12 */ /* 0x000fe4000f8e96f4 */
[----:B------:R-:W-:Y:S01]  /*3440*/  MUFU.EX2 R238, R238 ;  /* 0x000000ee00ee7308 */ /* 0x000fe20000000800 */
[C---:B------:R-:W-:Y:S02]  /*3450*/  LOP3.LUT R244, R246.reuse, 0xff, RZ, 0xc0, !PT ;  /* 0x000000fff6f47812 */ /* 0x040fe400078ec0ff */
[----:B------:R-:W-:Y:S02]  /*3460*/  LOP3.LUT R245, R246, 0xffff, RZ, 0xc0, !PT ;  /* 0x0000fffff6f57812 */ /* 0x000fe400078ec0ff */
[----:B------:R-:W-:Y:S02]  /*3470*/  ISETP.LE.U32.AND P3, PT, R244, UR42, PT ;  /* 0x0000002af4007c0c */ /* 0x000fe4000bf63070 */
[--C-:B------:R-:W-:Y:S03]  /*3480*/  SHF.R.U32.HI R248, RZ, 0x10, R246.reuse ;  /* 0x00000010fff87819 */ /* 0x100fe600000116f6 */
[----:B------:R-:W-:Y:S01]  /*3490*/  MUFU.EX2 R237, R237 ;  /* 0x000000ed00ed7308 */ /* 0x000fe20000000800 */
[----:B------:R-:W-:Y:S01]  /*34a0*/  SHF.R.U32.HI R246, RZ, 0x18, R246 ;  /* 0x00000018fff67819 */ /* 0x000fe200000116f6 */
[----:B-1----:R-:W-:Y:S01]  /*34b0*/  FFMA.FTZ R247, R17, UR38, -R137 ;  /* 0x0000002611f77c23 */ /* 0x002fe20008010889 */
[----:B------:R-:W-:Y:S02]  /*34c0*/  LOP3.LUT R133, R250, 0xff, RZ, 0xc0, !PT ;  /* 0x000000fffa857812 */ /* 0x000fe400078ec0ff */
[----:B------:R-:W-:Y:S02]  /*34d0*/  ISETP.LE.U32.AND P6, PT, R246, UR42, PT ;  /* 0x0000002af6007c0c */ /* 0x000fe4000bfc3070 */
[----:B------:R-:W-:Y:S03]  /*34e0*/  LOP3.LUT R246, R10, 0xff, RZ, 0xc0, !PT ;  /* 0x000000ff0af67812 */ /* 0x000fe600078ec0ff */
[----:B------:R1:W-:Y:S01]  /*34f0*/  MUFU.EX2 R244, R247 ;  /* 0x000000f700f47308 */ /* 0x0003e20000000800 */
[--C-:B------:R-:W-:Y:S01]  /*3500*/  SHF.R.U32.HI R252, RZ, 0x10, R250.reuse ;  /* 0x00000010fffc7819 */ /* 0x100fe200000116fa */
[----:B--2---:R-:W-:Y:S01]  /*3510*/  @!P3 FADD.FTZ R231, -R231, -RZ ;  /* 0x800000ffe7e7b221 */ /* 0x004fe20000010100 */
[----:B------:R-:W-:Y:S01]  /*3520*/  SHF.R.U32.HI R130, RZ, 0x18, R250 ;  /* 0x00000018ff827819 */ /* 0x000fe200000116fa */
[----:B------:R-:W-:Y:S01]  /*3530*/  FFMA.FTZ R250, R19, UR38, -R129 ;  /* 0x0000002613fa7c23 */ /* 0x000fe20008010881 */
[----:B------:R-:W-:Y:S02]  /*3540*/  ISETP.LE.U32.AND P3, PT, R246, UR42, PT ;  /* 0x0000002af6007c0c */ /* 0x000fe4000bf63070 */
[----:B------:R-:W-:Y:S03]  /*3550*/  SHF.R.U32.HI R245, RZ, 0x8, R245 ;  /* 0x00000008fff57819 */ /* 0x000fe600000116f5 */
[----:B------:R2:W-:Y:S01]  /*3560*/  MUFU.EX2 R246, R250 ;  /* 0x000000fa00f67308 */ /* 0x0005e20000000800 */
[----:B------:R-:W-:Y:S01]  /*3570*/  LOP3.LUT R248, R248, 0xff, RZ, 0xc0, !PT ;  /* 0x000000fff8f87812 */ /* 0x000fe200078ec0ff */
[----:B------:R-:W-:Y:S01]  /*3580*/  @!P6 FADD.FTZ R234, -R234, -RZ ;  /* 0x800000ffeaeae221 */ /* 0x000fe20000010100 */
[----:B------:R-:W-:Y:S02]  /*3590*/  LOP3.LUT R245, R245, 0xffff, RZ, 0xc0, !PT ;  /* 0x0000fffff5f57812 */ /* 0x000fe400078ec0ff */
[----:B------:R-:W-:Y:S02]  /*35a0*/  ISETP.LE.U32.AND P0, PT, R248, UR42, PT ;  /* 0x0000002af8007c0c */ /* 0x000fe4000bf03070 */
[----:B------:R-:W-:Y:S03]  /*35b0*/  ISETP.LE.U32.AND P4, PT, R245, UR42, PT ;  /* 0x0000002af5007c0c */ /* 0x000fe6000bf83070 */
[----:B------:R-:W3:Y:S01]  /*35c0*/  MUFU.EX2 R239, R239 ;  /* 0x000000ef00ef7308 */ /* 0x000ee20000000800 */
[C---:B------:R-:W-:Y:S01]  /*35d0*/  LOP3.LUT R248, R249.reuse, 0xffff, RZ, 0xc0, !PT ;  /* 0x0000fffff9f87812 */ /* 0x040fe200078ec0ff */
[----:B-1----:R-:W-:Y:S01]  /*35e0*/  FFMA.FTZ R247, R18, UR38, -R129 ;  /* 0x0000002612f77c23 */ /* 0x002fe20008010881 */
[----:B------:R-:W-:Y:S02]  /*35f0*/  SHF.R.U32.HI R251, RZ, 0x8, R251 ;  /* 0x00000008fffb7819 */ /* 0x000fe400000116fb */
[----:B------:R-:W-:Y:S05]  /*3600*/  SHF.R.U32.HI R248, RZ, 0x8, R248 ;  /* 0x00000008fff87819 */ /* 0x000fea00000116f8 */
[----:B------:R-:W1:Y:S01]  /*3610*/  MUFU.EX2 R240, R240 ;  /* 0x000000f000f07308 */ /* 0x000e620000000800 */
[----:B--2---:R-:W-:Y:S01]  /*3620*/  LOP3.LUT R250, R249, 0xff, RZ, 0xc0, !PT ;  /* 0x000000fff9fa7812 */ /* 0x004fe200078ec0ff */
[----:B------:R-:W-:Y:S01]  /*3630*/  @!P0 FADD.FTZ R233, -R233, -RZ ;  /* 0x800000ffe9e98221 */ /* 0x000fe20000010100 */
[----:B------:R-:W-:Y:S01]  /*3640*/  LOP3.LUT R248, R248, 0xffff, RZ, 0xc0, !PT ;  /* 0x0000fffff8f87812 */ /* 0x000fe200078ec0ff */
[----:B------:R-:W-:Y:S01]  /*3650*/  @!P4 FADD.FTZ R232, -R232, -RZ ;  /* 0x800000ffe8e8c221 */ /* 0x000fe20000010100 */
[----:B------:R-:W-:Y:S02]  /*3660*/  ISETP.LE.U32.AND P4, PT, R250, UR42, PT ;  /* 0x0000002afa007c0c */ /* 0x000fe4000bf83070 */
[--C-:B------:R-:W-:Y:S03]  /*3670*/  SHF.R.U32.HI R250, RZ, 0x10, R249.reuse ;  /* 0x00000010fffa7819 */ /* 0x100fe600000116f9 */
[----:B------:R2:W-:Y:S01]  /*3680*/  MUFU.EX2 R245, R247 ;  /* 0x000000f700f57308 */ /* 0x0005e20000000800 */
[----:B------:R-:W-:Y:S01]  /*3690*/  ISETP.LE.U32.AND P0, PT, R248, UR42, PT ;  /* 0x0000002af8007c0c */ /* 0x000fe2000bf03070 */
[----:B---3--:R-:W-:Y:S01]  /*36a0*/  @!P3 FADD.FTZ R239, -R239, -RZ ;  /* 0x800000ffefefb221 */ /* 0x008fe20000010100 */
[----:B------:R-:W-:Y:S02]  /*36b0*/  LOP3.LUT R248, R250, 0xff, RZ, 0xc0, !PT ;  /* 0x000000fffaf87812 */ /* 0x000fe400078ec0ff */
[----:B------:R-:W-:Y:S02]  /*36c0*/  SHF.R.U32.HI R249, RZ, 0x18, R249 ;  /* 0x00000018fff97819 */ /* 0x000fe400000116f9 */
[----:B------:R-:W-:Y:S03]  /*36d0*/  LOP3.LUT R250, R10, 0xffff, RZ, 0xc0, !PT ;  /* 0x0000ffff0afa7812 */ /* 0x000fe600078ec0ff */
[----:B------:R-:W3:Y:S01]  /*36e0*/  MUFU.EX2 R241, R241 ;  /* 0x000000f100f17308 */ /* 0x000ee20000000800 */
[----:B------:R-:W-:Y:S01]  /*36f0*/  ISETP.LE.U32.AND P6, PT, R248, UR42, PT ;  /* 0x0000002af8007c0c */ /* 0x000fe2000bfc3070 */
[----:B------:R-:W-:Y:S01]  /*3700*/  @!P4 FADD.FTZ R235, -R235, -RZ ;  /* 0x800000ffebebc221 */ /* 0x000fe20000010100 */
[----:B------:R-:W-:Y:S02]  /*3710*/  ISETP.LE.U32.AND P4, PT, R249, UR42, PT ;  /* 0x0000002af9007c0c */ /* 0x000fe4000bf83070 */
[----:B------:R-:W-:Y:S01]  /*3720*/  SHF.R.U32.HI R250, RZ, 0x8, R250 ;  /* 0x00000008fffa7819 */ /* 0x000fe200000116fa */
[----:B------:R-:W-:Y:S01]  /*3730*/  @!P0 FADD.FTZ R236, -R236, -RZ ;  /* 0x800000ffecec8221 */ /* 0x000fe20000010100 */
[--C-:B------:R-:W-:Y:S03]  /*3740*/  SHF.R.U32.HI R11, RZ, 0x10, R10.reuse ;  /* 0x00000010ff0b7819 */ /* 0x100fe6000001160a */
[----:B------:R-:W4:Y:S01]  /*3750*/  MUFU.EX2 R243, R243 ;  /* 0x000000f300f37308 */ /* 0x000f220000000800 */
[----:B------:R-:W-:Y:S01]  /*3760*/  LOP3.LUT R250, R250, 0xffff, RZ, 0xc0, !PT ;  /* 0x0000fffffafa7812 */ /* 0x000fe200078ec0ff */
[----:B--2---:R-:W-:Y:S01]  /*3770*/  FFMA.FTZ R247, R20, UR38, -R137 ;  /* 0x0000002614f77c23 */ /* 0x004fe20008010889 */
[----:B------:R-:W-:Y:S02]  /*3780*/  SHF.R.U32.HI R10, RZ, 0x18, R10 ;  /* 0x00000018ff0a7819 */ /* 0x000fe4000001160a */
[----:B------:R-:W-:Y:S01]  /*3790*/  ISETP.LE.U32.AND P0, PT, R250, UR42, PT ;  /* 0x0000002afa007c0c */ /* 0x000fe2000bf03070 */
[----:B------:R-:W-:Y:S01]  /*37a0*/  @!P6 FADD.FTZ R237, -R237, -RZ ;  /* 0x800000ffedede221 */ /* 0x000fe20000010100 */
[----:B------:R-:W-:Y:S01]  /*37b0*/  LOP3.LUT R250, R11, 0xff, RZ, 0xc0, !PT ;  /* 0x000000ff0bfa7812 */ /* 0x000fe200078ec0ff */
[----:B------:R-:W-:Y:S01]  /*37c0*/  @!P4 FADD.FTZ R238, -R238, -RZ ;  /* 0x800000ffeeeec221 */ /* 0x000fe20000010100 */
[----:B------:R-:W-:Y:S01]  /*37d0*/  ISETP.LE.U32.AND P4, PT, R10, UR42, PT ;  /* 0x0000002a0a007c0c */ /* 0x000fe2000bf83070 */
[----:B------:R-:W2:Y:S01]  /*37e0*/  MUFU.EX2 R247, R247 ;  /* 0x000000f700f77308 */ /* 0x000ea20000000800 */
[----:B------:R-:W-:Y:S01]  /*37f0*/  LOP3.LUT R10, R251, 0xffff, RZ, 0xc0, !PT ;  /* 0x0000fffffb0a7812 */ /* 0x000fe200078ec0ff */
[--C-:B------:R-:W-:Y:S01]  /*3800*/  FFMA.FTZ R11, R24, UR38, -R134.reuse ;  /* 0x00000026180b7c23 */ /* 0x100fe20008010886 */
[----:B------:R-:W-:Y:S02]  /*3810*/  ISETP.LE.U32.AND P6, PT, R250, UR42, PT ;  /* 0x0000002afa007c0c */ /* 0x000fe4000bfc3070 */
[----:B------:R-:W-:Y:S02]  /*3820*/  ISETP.LE.U32.AND P3, PT, R133, UR42, PT ;  /* 0x0000002a85007c0c */ /* 0x000fe4000bf63070 */
[----:B------:R-:W-:Y:S01]  /*3830*/  LOP3.LUT R133, R131, 0xff, RZ, 0xc0, !PT ;  /* 0x000000ff83857812 */ /* 0x000fe200078ec0ff */
[----:B-1----:R-:W-:Y:S01]  /*3840*/  @!P0 FADD.FTZ R240, -R240, -RZ ;  /* 0x800000fff0f08221 */ /* 0x002fe20000010100 */
[----:B------:R-:W-:Y:S01]  /*3850*/  ISETP.LE.U32.AND P0, PT, R10, UR42, PT ;  /* 0x0000002a0a007c0c */ /* 0x000fe2000bf03070 */
[----:B------:R-:W-:Y:S01]  /*3860*/  FFMA.FTZ R10, R25, UR38, -R134 ;  /* 0x00000026190a7c23 */ /* 0x000fe20008010886 */
[----:B------:R-:W-:Y:S01]  /*3870*/  LOP3.LUT R25, R252, 0xff, RZ, 0xc0, !PT ;  /* 0x000000fffc197812 */ /* 0x000fe200078ec0ff */
[----:B------:R-:W-:Y:S01]  /*3880*/  @!P4 FADD.FTZ R242, -R242, -RZ ;  /* 0x800000fff2f2c221 */ /* 0x000fe20000010100 */
[----:B------:R-:W1:Y:S02]  /*3890*/  MUFU.EX2 R248, R21 ;  /* 0x0000001500f87308 */ /* 0x000e640000000800 */
[----:B------:R-:W-:Y:S01]  /*38a0*/  ISETP.LE.U32.AND P4, PT, R25, UR42, PT ;  /* 0x0000002a19007c0c */ /* 0x000fe2000bf83070 */
[----:B---3--:R-:W-:Y:S01]  /*38b0*/  @!P6 FADD.FTZ R241, -R241, -RZ ;  /* 0x800000fff1f1e221 */ /* 0x008fe20000010100 */
[----:B------:R-:W-:Y:S01]  /*38c0*/  LOP3.LUT R25, R131, 0xffff, RZ, 0xc0, !PT ;  /* 0x0000ffff83197812 */ /* 0x000fe200078ec0ff */
[----:B----4-:R-:W-:Y:S01]  /*38d0*/  @!P3 FADD.FTZ R243, -R243, -RZ ;  /* 0x800000fff3f3b221 */ /* 0x010fe20000010100 */
[----:B------:R-:W-:Y:S01]  /*38e0*/  ISETP.LE.U32.AND P6, PT, R133, UR42, PT ;  /* 0x0000002a85007c0c */ /* 0x000fe2000bfc3070 */
[----:B------:R-:W-:Y:S01]  /*38f0*/  FFMA.FTZ R133, R26, UR38, -R183 ;  /* 0x000000261a857c23 */ /* 0x000fe200080108b7 */
[----:B------:R-:W-:Y:S01]  /*3900*/  SHF.R.U32.HI R25, RZ, 0x8, R25 ;  /* 0x00000008ff197819 */ /* 0x000fe20000011619 */
[----:B------:R-:W-:Y:S01]  /*3910*/  @!P0 FADD.FTZ R244, -R244, -RZ ;  /* 0x800000fff4f48221 */ /* 0x000fe20000010100 */
[----:B------:R-:W-:Y:S01]  /*3920*/  ISETP.LE.U32.AND P3, PT, R130, UR42, PT ;  /* 0x0000002a82007c0c */ /* 0x000fe2000bf63070 */
[----:B------:R-:W-:Y:S01]  /*3930*/  MUFU.EX2 R249, R22 ;  /* 0x0000001600f97308 */ /* 0x000fe20000000800 */
[----:B------:R-:W-:Y:S01]  /*3940*/  SHF.R.U32.HI R26, RZ, 0x18, R131 ;  /* 0x00000018ff1a7819 */ /* 0x000fe20000011683 */
[----:B------:R-:W-:Y:S01]  /*3950*/  FFMA.FTZ R183, R31, UR38, -R183 ;  /* 0x000000261fb77c23 */ /* 0x000fe200080108b7 */
[----:B------:R-:W-:Y:S01]  /*3960*/  LOP3.LUT R25, R25, 0xffff, RZ, 0xc0, !PT ;  /* 0x0000ffff19197812 */ /* 0x000fe200078ec0ff */
[----:B------:R-:W-:Y:S01]  /*3970*/  @!P4 FADD.FTZ R245, -R245, -RZ ;  /* 0x800000fff5f5c221 */ /* 0x000fe20000010100 */
[----:B------:R-:W-:Y:S02]  /*3980*/  ISETP.LE.U32.AND P0, PT, R26, UR42, PT ;  /* 0x0000002a1a007c0c */ /* 0x000fe4000bf03070 */
[----:B------:R-:W-:Y:S03]  /*3990*/  SHF.R.U32.HI R26, RZ, 0x10, R131 ;  /* 0x00000010ff1a7819 */ /* 0x000fe60000011683 */
[----:B------:R-:W3:Y:S01]  /*39a0*/  MUFU.EX2 R250, R23 ;  /* 0x0000001700fa7308 */ /* 0x000ee20000000800 */
[----:B------:R-:W-:Y:S01]  /*39b0*/  ISETP.LE.U32.AND P4, PT, R25, UR42, PT ;  /* 0x0000002a19007c0c */ /* 0x000fe2000bf83070 */
[----:B--2---:R-:W-:Y:S01]  /*39c0*/  @!P6 FADD.FTZ R247, -R247, -RZ ;  /* 0x800000fff7f7e221 */ /* 0x004fe20000010100 */
[C---:B------:R-:W-:Y:S01]  /*39d0*/  LOP3.LUT R25, R135.reuse, 0xffff, RZ, 0xc0, !PT ;  /* 0x0000ffff87197812 */ /* 0x040fe200078ec0ff */
[----:B------:R-:W-:Y:S01]  /*39e0*/  @!P3 FADD.FTZ R246, -R246, -RZ ;  /* 0x800000fff6f6b221 */ /* 0x000fe20000010100 */
[----:B------:R-:W-:Y:S02]  /*39f0*/  LOP3.LUT R26, R26, 0xff, RZ, 0xc0, !PT ;  /* 0x000000ff1a1a7812 */ /* 0x000fe400078ec0ff */
[----:B------:R-:W-:Y:S03]  /*3a00*/  SHF.R.U32.HI R25, RZ, 0x8, R25 ;  /* 0x00000008ff197819 */ /* 0x000fe60000011619 */
[----:B------:R-:W2:Y:S01]  /*3a10*/  MUFU.EX2 R251, R11 ;  /* 0x0000000b00fb7308 */ /* 0x000ea20000000800 */
[----:B------:R-:W-:Y:S02]  /*3a20*/  ISETP.LE.U32.AND P3, PT, R26, UR42, PT ;  /* 0x0000002a1a007c0c */ /* 0x000fe4000bf63070 */
[----:B------:R-:W-:Y:S02]  /*3a30*/  LOP3.LUT R26, R135, 0xff, RZ, 0xc0, !PT ;  /* 0x000000ff871a7812 */ /* 0x000fe400078ec0ff */
[----:B------:R-:W-:Y:S01]  /*3a40*/  LOP3.LUT R25, R25, 0xffff, RZ, 0xc0, !PT ;  /* 0x0000ffff19197812 */ /* 0x000fe200078ec0ff */
[----:B-1----:R-:W-:Y:S01]  /*3a50*/  @!P4 FADD.FTZ R248, -R248, -RZ ;  /* 0x800000fff8f8c221 */ /* 0x002fe20000010100 */
[----:B------:R-:W-:Y:S03]  /*3a60*/  ISETP.LE.U32.AND P6, PT, R26, UR42, PT ;  /* 0x0000002a1a007c0c */ /* 0x000fe6000bfc3070 */
[----:B------:R1:W4:Y:S01]  /*3a70*/  MUFU.EX2 R130, R133 ;  /* 0x0000008500827308 */ /* 0x0003220000000800 */
[--C-:B------:R-:W-:Y:S01]  /*3a80*/  SHF.R.U32.HI R26, RZ, 0x10, R135.reuse ;  /* 0x00000010ff1a7819 */ /* 0x100fe20000011687 */
[----:B---3--:R-:W-:Y:S01]  /*3a90*/  @!P0 FADD.FTZ R250, -R250, -RZ ;  /* 0x800000fffafa8221 */ /* 0x008fe20000010100 */
[----:B------:R-:W-:Y:S02]  /*3aa0*/  ISETP.LE.U32.AND P4, PT, R25, UR42, PT ;  /* 0x0000002a19007c0c */ /* 0x000fe4000bf83070 */
[----:B------:R-:W-:Y:S01]  /*3ab0*/  SHF.R.U32.HI R25, RZ, 0x18, R135 ;  /* 0x00000018ff197819 */ /* 0x000fe20000011687 */
[--C-:B------:R-:W-:Y:S01]  /*3ac0*/  FFMA.FTZ R135, R32, UR38, -R137.reuse ;  /* 0x0000002620877c23 */ /* 0x100fe20008010889 */
[----:B------:R-:W-:Y:S01]  /*3ad0*/  LOP3.LUT R26, R26, 0xff, RZ, 0xc0, !PT ;  /* 0x000000ff1a1a7812 */ /* 0x000fe200078ec0ff */
[----:B------:R-:W-:Y:S01]  /*3ae0*/  @!P3 FADD.FTZ R249, -R249, -RZ ;  /* 0x800000fff9f9b221 */ /* 0x000fe20000010100 */
[----:B------:R-:W-:Y:S01]  /*3af0*/  ISETP.LE.U32.AND P0, PT, R25, UR42, PT ;  /* 0x0000002a19007c0c */ /* 0x000fe2000bf03070 */
[----:B------:R-:W3:Y:S01]  /*3b00*/  MUFU.EX2 R252, R10 ;  /* 0x0000000a00fc7308 */ /* 0x000ee20000000800 */
[----:B------:R-:W-:Y:S01]  /*3b10*/  ISETP.LE.U32.AND P3, PT, R26, UR42, PT ;  /* 0x0000002a1a007c0c */ /* 0x000fe2000bf63070 */
[----:B--2---:R-:W-:Y:S01]  /*3b20*/  @!P6 FADD.FTZ R251, -R251, -RZ ;  /* 0x800000fffbfbe221 */ /* 0x004fe20000010100 */
[----:B------:R-:W-:Y:S01]  /*3b30*/  SHF.R.U32.HI R26, RZ, 0x8, R6 ;  /* 0x00000008ff1a7819 */ /* 0x000fe20000011606 */
[----:B------:R-:W-:Y:S01]  /*3b40*/  FFMA.FTZ R137, R33, UR38, -R137 ;  /* 0x0000002621897c23 */ /* 0x000fe20008010889 */
[----:B------:R-:W-:Y:S02]  /*3b50*/  LOP3.LUT R25, R9, 0xff, RZ, 0xc0, !PT ;  /* 0x000000ff09197812 */ /* 0x000fe400078ec0ff */
[----:B------:R-:W-:Y:S03]  /*3b60*/  LOP3.LUT R26, R26, 0xffff, RZ, 0xc0, !PT ;  /* 0x0000ffff1a1a7812 */ /* 0x000fe600078ec0ff */
[----:B------:R-:W2:Y:S01]  /*3b70*/  MUFU.EX2 R135, R135 ;  /* 0x0000008700877308 */ /* 0x000ea20000000800 */
[----:B------:R-:W-:Y:S01]  /*3b80*/  ISETP.LE.U32.AND P6, PT, R25, UR42, PT ;  /* 0x0000002a19007c0c */ /* 0x000fe2000bfc3070 */
[--C-:B-1----:R-:W-:Y:S01]  /*3b90*/  FFMA.FTZ R133, R28, UR38, -R134.reuse ;  /* 0x000000261c857c23 */ /* 0x102fe20008010886 */
[----:B------:R-:W-:Y:S01]  /*3ba0*/  LOP3.LUT R25, R5, 0xff, RZ, 0xc0, !PT ;  /* 0x000000ff05197812 */ /* 0x000fe200078ec0ff */
[----:B------:R-:W-:Y:S01]  /*3bb0*/  FFMA.FTZ R134, R29, UR38, -R134 ;  /* 0x000000261d867c23 */ /* 0x000fe20008010886 */
[----:B------:R-:W-:Y:S01]  /*3bc0*/  F2FP.RELU.BF16.F32.PACK_AB R33, R246, R245 ;  /* 0x000000f5f621723e */ /* 0x000fe200000018ff */
[----:B----4-:R-:W-:Y:S01]  /*3bd0*/  @!P3 FADD.FTZ R130, -R130, -RZ ;  /* 0x800000ff8282b221 */ /* 0x010fe20000010100 */
[----:B------:R-:W-:Y:S03]  /*3be0*/  ISETP.LE.U32.AND P3, PT, R26, UR42, PT ;  /* 0x0000002a1a007c0c */ /* 0x000fe6000bf63070 */
[----:B------:R-:W1:Y:S01]  /*3bf0*/  MUFU.EX2 R131, R27 ;  /* 0x0000001b00837308 */ /* 0x000e620000000800 */
[----:B------:R-:W-:Y:S01]  /*3c00*/  SHF.R.U32.HI R26, RZ, 0x8, R139 ;  /* 0x00000008ff1a7819 */ /* 0x000fe2000001168b */
[----:B---3--:R-:W-:Y:S01]  /*3c10*/  @!P4 FADD.FTZ R252, -R252, -RZ ;  /* 0x800000fffcfcc221 */ /* 0x008fe20000010100 */
[----:B------:R-:W-:Y:S01]  /*3c20*/  ISETP.LE.U32.AND P4, PT, R138, UR42, PT ;  /* 0x0000002a8a007c0c */ /* 0x000fe2000bf83070 */
[--C-:B------:R-:W-:Y:S01]  /*3c30*/  FFMA.FTZ R139, R34, UR38, -R129.reuse ;  /* 0x00000026228b7c23 */ /* 0x100fe20008010881 */
[----:B------:R-:W-:Y:S01]  /*3c40*/  F2FP.RELU.BF16.F32.PACK_AB R34, R232, R231 ;  /* 0x000000e7e822723e */ /* 0x000fe200000018ff */
[----:B------:R-:W-:Y:S01]  /*3c50*/  FFMA.FTZ R129, R35, UR38, -R129 ;  /* 0x0000002623817c23 */ /* 0x000fe20008010881 */
[----:B------:R-:W-:Y:S03]  /*3c60*/  F2FP.RELU.BF16.F32.PACK_AB R35, R244, R243 ;  /* 0x000000f3f423723e */ /* 0x000fe600000018ff */
[----:B------:R-:W3:Y:S01]  /*3c70*/  MUFU.EX2 R137, R137 ;  /* 0x0000008900897308 */ /* 0x000ee20000000800 */
[----:B--2---:R-:W-:Y:S01]  /*3c80*/  @!P2 FADD.FTZ R135, -R135, -RZ ;  /* 0x800000ff8787a221 */ /* 0x004fe20000010100 */
[----:B------:R-:W-:Y:S01]  /*3c90*/  ISETP.LE.U32.AND P2, PT, R25, UR42, PT ;  /* 0x0000002a19007c0c */ /* 0x000fe2000bf43070 */
[----:B------:R-:W-:Y:S01]  /*3ca0*/  STS [R195+0xe000], R34 ;  /* 0x00e00022c3007388 */ /* 0x000fe20000000800 */
[----:B------:R-:W-:Y:S02]  /*3cb0*/  LOP3.LUT R25, R26, 0xffff, RZ, 0xc0, !PT ;  /* 0x0000ffff1a197812 */ /* 0x000fe400078ec0ff */
[----:B------:R-:W-:Y:S04]  /*3cc0*/  F2FP.RELU.BF16.F32.PACK_AB R26, R234, R233 ;  /* 0x000000e9ea1a723e */ /* 0x000fe800000018ff */
[----:B------:R2:W4:Y:S01]  /*3cd0*/  MUFU.EX2 R138, R30 ;  /* 0x0000001e008a7308 */ /* 0x0005220000000800 */
[----:B------:R-:W-:Y:S01]  /*3ce0*/  F2FP.RELU.BF16.F32.PACK_AB R6, R236, R235 ;  /* 0x000000ebec06723e */ /* 0x000fe200000018ff */
[----:B-1----:R-:W-:Y:S01]  /*3cf0*/  @!P0 FADD.FTZ R131, -R131, -RZ ;  /* 0x800000ff83838221 */ /* 0x002fe20000010100 */
[----:B------:R1:W-:Y:S01]  /*3d00*/  STS [R195+0xe400], R26 ;  /* 0x00e4001ac3007388 */ /* 0x0003e20000000800 */
[----:B------:R-:W-:Y:S02]  /*3d10*/  F2FP.RELU.BF16.F32.PACK_AB R31, R238, R237 ;  /* 0x000000edee1f723e */ /* 0x000fe400000018ff */
[----:B------:R-:W-:Y:S01]  /*3d20*/  F2FP.RELU.BF16.F32.PACK_AB R29, R240, R239 ;  /* 0x000000eff01d723e */ /* 0x000fe200000018ff */
[----:B------:R-:W-:Y:S01]  /*3d30*/  STS [R200+0xe000], R35 ;  /* 0x00e00023c8007388 */ /* 0x000fe20000000800 */
[----:B------:R-:W-:Y:S01]  /*3d40*/  F2FP.RELU.BF16.F32.PACK_AB R27, R242, R241 ;  /* 0x000000f1f21b723e */ /* 0x000fe200000018ff */
[----:B---3--:R-:W-:Y:S01]  /*3d50*/  @!P3 FADD.FTZ R137, -R137, -RZ ;  /* 0x800000ff8989b221 */ /* 0x008fe20000010100 */
[----:B------:R-:W-:Y:S01]  /*3d60*/  ISETP.LE.U32.AND P3, PT, R25, UR42, PT ;  /* 0x0000002a19007c0c */ /* 0x000fe2000bf63070 */
[----:B------:R-:W-:Y:S01]  /*3d70*/  STS [R200+0xe400], R33 ;  /* 0x00e40021c8007388 */ /* 0x000fe20000000800 */
[----:B------:R-:W-:Y:S01]  /*3d80*/  F2FP.RELU.BF16.F32.PACK_AB R25, R248, R247 ;  /* 0x000000f7f819723e */ /* 0x000fe200000018ff */
[----:B------:R-:W3:Y:S01]  /*3d90*/  MUFU.EX2 R139, R139 ;  /* 0x0000008b008b7308 */ /* 0x000ee20000000800 */
[----:B------:R-:W-:Y:S01]  /*3da0*/  ISETP.LE.U32.AND P0, PT, R7, UR42, PT ;  /* 0x0000002a07007c0c */ /* 0x000fe2000bf03070 */
[----:B------:R-:W-:Y:S01]  /*3db0*/  STS [R195+0xf000], R6 ;  /* 0x00f00006c3007388 */ /* 0x000fe20000000800 */
[----:B--2---:R-:W-:Y:S01]  /*3dc0*/  F2FP.RELU.BF16.F32.PACK_AB R30, R250, R249 ;  /* 0x000000f9fa1e723e */ /* 0x004fe200000018ff */
[----:B----4-:R-:W-:Y:S02]  /*3dd0*/  @!P2 FADD.FTZ R138, -R138, -RZ ;  /* 0x800000ff8a8aa221 */ /* 0x010fe40000010100 */
[----:B------:R-:W-:Y:S01]  /*3de0*/  STS [R195+0xf400], R31 ;  /* 0x00f4001fc3007388 */ /* 0x000fe20000000800 */
[----:B------:R-:W-:Y:S03]  /*3df0*/  FSETP.GE.FTZ.AND P2, PT, R248, RZ, PT ;  /* 0x000000fff800720b */ /* 0x000fe60003f56000 */
[----:B------:R-:W2:Y:S01]  /*3e00*/  MUFU.EX2 R129, R129 ;  /* 0x0000008100817308 */ /* 0x000ea20000000800 */
[----:B------:R-:W-:Y:S04]  /*3e10*/  STS [R200+0xf000], R29 ;  /* 0x00f0001dc8007388 */ /* 0x000fe80000000800 */
[----:B------:R4:W-:Y:S01]  /*3e20*/  STS [R200+0xf400], R27 ;  /* 0x00f4001bc8007388 */ /* 0x0009e20000000800 */
[----:B-1----:R-:W-:Y:S04]  /*3e30*/  F2FP.RELU.BF16.F32.PACK_AB R26, R137, R135 ;  /* 0x00000087891a723e */ /* 0x002fe800000018ff */
[----:B------:R-:W1:Y:S01]  /*3e40*/  MUFU.EX2 R133, R133 ;  /* 0x0000008500857308 */ /* 0x000e620000000800 */
[----:B---3--:R-:W-:Y:S01]  /*3e50*/  @!P6 FADD.FTZ R139, -R139, -RZ ;  /* 0x800000ff8b8be221 */ /* 0x008fe20000010100 */
[----:B------:R3:W-:Y:S01]  /*3e60*/  STS [R199+0xe000], R25 ;  /* 0x00e00019c7007388 */ /* 0x0007e20000000800 */
[----:B------:R-:W-:Y:S03]  /*3e70*/  FSETP.GE.FTZ.AND P6, PT, R232, RZ, PT ;  /* 0x000000ffe800720b */ /* 0x000fe60003fd6000 */
[----:B------:R3:W-:Y:S04]  /*3e80*/  STS [R199+0xe400], R30 ;  /* 0x00e4001ec7007388 */ /* 0x0007e80000000800 */
[----:B------:R-:W3:Y:S01]  /*3e90*/  MUFU.EX2 R134, R134 ;  /* 0x0000008600867308 */ /* 0x000ee20000000800 */
[----:B--2---:R-:W-:Y:S01]  /*3ea0*/  @!P5 FADD.FTZ R129, -R129, -RZ ;  /* 0x800000ff8181d221 */ /* 0x004fe20000010100 */
[----:B------:R2:W-:Y:S01]  /*3eb0*/  STS [R201+0xe000], R26 ;  /* 0x00e0001ac9007388 */ /* 0x0005e20000000800 */
[----:B------:R-:W-:Y:S03]  /*3ec0*/  FSETP.GE.FTZ.AND P5, PT, R243, RZ, PT ;  /* 0x000000fff300720b */ /* 0x000fe60003fb6000 */
[----:B------:R-:W-:Y:S04]  /*3ed0*/  F2FP.RELU.BF16.F32.PACK_AB R34, R129, R139 ;  /* 0x0000008b8122723e */ /* 0x000fe800000018ff */
[----:B------:R-:W2:Y:S01]  /*3ee0*/  MUFU.EX2 R122, R183 ;  /* 0x000000b7007a7308 */ /* 0x000ea20000000800 */
[----:B-1----:R-:W-:Y:S01]  /*3ef0*/  @!P4 FADD.FTZ R133, -R133, -RZ ;  /* 0x800000ff8585c221 */ /* 0x002fe20000010100 */
[----:B------:R-:W-:Y:S01]  /*3f00*/  FSETP.GE.FTZ.AND P4, PT, R244, RZ, PT ;  /* 0x000000fff400720b */ /* 0x000fe20003f96000 */
[----:B------:R-:W-:Y:S01]  /*3f10*/  STS [R201+0xe400], R34 ;  /* 0x00e40022c9007388 */ /* 0x000fe20000000800 */
[----:B----4-:R-:W-:Y:S01]  /*3f20*/  F2FP.RELU.BF16.F32.PACK_AB R27, R252, R251 ;  /* 0x000000fbfc1b723e */ /* 0x010fe200000018ff */
[----:B---3--:R-:W-:Y:S01]  /*3f30*/  @!P3 FADD.FTZ R134, -R134, -RZ ;  /* 0x800000ff8686b221 */ /* 0x008fe20000010100 */
[----:B------:R-:W-:Y:S02]  /*3f40*/  FSETP.GE.FTZ.AND P3, PT, R247, RZ, PT ;  /* 0x000000fff700720b */ /* 0x000fe40003f76000 */
[----:B------:R-:W-:Y:S01]  /*3f50*/  F2FP.RELU.BF16.F32.PACK_AB R25, R131, R130 ;  /* 0x000000828319723e */ /* 0x000fe200000018ff */
[----:B------:R-:W-:Y:S01]  /*3f60*/  STS [R199+0xf000], R27 ;  /* 0x00f0001bc7007388 */ /* 0x000fe20000000800 */
[----:B------:R-:W-:Y:S01]  /*3f70*/  F2FP.RELU.BF16.F32.PACK_AB R30, R134, R133 ;  /* 0x00000085861e723e */ /* 0x000fe200000018ff */
[----:B--2---:R-:W-:Y:S02]  /*3f80*/  @!P0 FADD.FTZ R122, -R122, -RZ ;  /* 0x800000ff7a7a8221 */ /* 0x004fe40000010100 */
[----:B------:R-:W-:Y:S01]  /*3f90*/  STS [R199+0xf400], R25 ;  /* 0x00f40019c7007388 */ /* 0x000fe20000000800 */
[----:B------:R-:W-:Y:S02]  /*3fa0*/  SEL R183, R208, 0xffffffc0, !P1 ;  /* 0xffffffc0d0b77807 */ /* 0x000fe40004800000 */
[----:B------:R-:W-:Y:S01]  /*3fb0*/  FSETP.GE.FTZ.AND P0, PT, R231, RZ, PT ;  /* 0x000000ffe700720b */ /* 0x000fe20003f16000 */
[----:B------:R-:W-:Y:S01]  /*3fc0*/  STS [R201+0xf000], R30 ;  /* 0x00f0001ec9007388 */ /* 0x000fe20000000800 */
[----:B------:R-:W-:Y:S01]  /*3fd0*/  F2FP.RELU.BF16.F32.PACK_AB R26, R122, R138 ;  /* 0x0000008a7a1a723e */ /* 0x000fe200000018ff */
[----:B------:R-:W-:Y:S04]  /*3fe0*/  IMAD.IADD R121, R116, 0x1, R183 ;  /* 0x0000000174797824 */ /* 0x000fe800078e02b7 */
[----:B------:R-:W-:Y:S04]  /*3ff0*/  STS [R201+0xf400], R26 ;  /* 0x00f4001ac9007388 */ /* 0x000fe80000000800 */
[----:B------:R-:W1:Y:S08]  /*4000*/  LDSM.16.M88.4 R100, [R0+UR6+0x4000] ;  /* 0x004000060064783b */ /* 0x000e700008000200 */
[----:B------:R-:W2:Y:S08]  /*4010*/  LDSM.16.M88.4 R104, [R0+UR6+0x5000] ;  /* 0x005000060068783b */ /* 0x000eb00008000200 */
[----:B------:R-:W3:Y:S08]  /*4020*/  LDSM.16.M88.4 R108, [R120] ;  /* 0x00000000786c783b */ /* 0x000ef00000000200 */
[----:B------:R4:W3:Y:S08]  /*4030*/  LDSM.16.M88.4 R112, [R120+0x1000] ;  /* 0x001000007870783b */ /* 0x0008f00000000200 */
[----:B------:R-:W3:Y:S01]  /*4040*/  LDSM.16.M88.4 R116, [R121] ;  /* 0x000000007974783b */ /* 0x000ee20000000200 */
[-C--:B-1----:R-:W-:Y:S03]  /*4050*/  HMMA.16816.F32.BF16 R4, R100, R140.reuse, RZ ;  /* 0x0000008c6404723c */ /* 0x082fe600000418ff */
[----:B----4-:R-:W-:Y:S03]  /*4060*/  IMAD.IADD R120, R183, 0x1, R120 ;  /* 0x00000001b7787824 */ /* 0x010fe600078e0278 */
[C---:B--2---:R-:W-:Y:S06]  /*4070*/  HMMA.16816.F32.BF16 R8, R104.reuse, R140, RZ ;  /* 0x0000008c6808723c */ /* 0x044fec00000418ff */
[-C--:B------:R-:W-:Y:S06]  /*4080*/  HMMA.16816.F32.BF16 R12, R104, R142.reuse, RZ ;  /* 0x0000008e680c723c */ /* 0x080fec00000418ff */
[C---:B------:R-:W-:Y:S06]  /*4090*/  HMMA.16816.F32.BF16 R16, R100.reuse, R142, RZ ;  /* 0x0000008e6410723c */ /* 0x040fec00000418ff */
[-C--:B------:R-:W-:Y:S06]  /*40a0*/  HMMA.16816.F32.BF16 R20, R100, R144.reuse, RZ ;  /* 0x000000906414723c */ /* 0x080fec00000418ff */
[C---:B------:R-:W-:Y:S06]  /*40b0*/  HMMA.16816.F32.BF16 R24, R104.reuse, R144, RZ ;  /* 0x000000906818723c */ /* 0x040fec00000418ff */
[-C--:B------:R-:W-:Y:S01]  /*40c0*/  HMMA.16816.F32.BF16 R28, R104, R146.reuse, RZ ;  /* 0x00000092681c723c */ /* 0x080fe200000418ff */
[----:B------:R-:W-:Y:S05]  /*40d0*/  LDSM.16.M88.4 R104, [R120] ;  /* 0x000000007868783b */ /* 0x000fea0000000200 */
[----:B------:R-:W-:Y:S03]  /*40e0*/  HMMA.16816.F32.BF16 R32, R100, R146, RZ ;  /* 0x000000926420723c */ /* 0x000fe600000418ff */
[----:B------:R-:W1:Y:S03]  /*40f0*/  LDSM.16.M88.4 R100, [R121+0x1000] ;  /* 0x001000007964783b */ /* 0x000e660000000200 */
        /* <DEDUP_REMOVED lines=8> */
[----:B------:R-:W2:Y:S05]  /*4180*/  LDSM.16.M88.4 R108, [R120+0x1000] ;  /* 0x00100000786c783b */ /* 0x000eaa0000000200 */
        /* <DEDUP_REMOVED lines=8> */
[-C--:B------:R-:W-:Y:S06]  /*4210*/  HMMA.16816.F32.BF16 R4, R104, R164.reuse, R4 ;  /* 0x000000a46804723c */ /* 0x080fec0000041804 */
[C---:B--2---:R-:W-:Y:S06]  /*4220*/  HMMA.16816.F32.BF16 R8, R108.reuse, R164, R8 ;  /* 0x000000a46c08723c */ /* 0x044fec0000041808 */
[-C--:B------:R-:W-:Y:S06]  /*4230*/  HMMA.16816.F32.BF16 R12, R108, R166.reuse, R12 ;  /* 0x000000a66c0c723c */ /* 0x080fec000004180c */
[C---:B------:R-:W-:Y:S06]  /*4240*/  HMMA.16816.F32.BF16 R16, R104.reuse, R166, R16 ;  /* 0x000000a66810723c */ /* 0x040fec0000041810 */
[-C--:B------:R-:W-:Y:S05]  /*4250*/  HMMA.16816.F32.BF16 R20, R104, R168.reuse, R20 ;  /* 0x000000a86814723c */ /* 0x080fea0000041814 */
[C---:B------:R-:W-:Y:S01]  /*4260*/  FADD.FTZ R113, -R230.reuse, R4 ;  /* 0x00000004e6717221 */ /* 0x040fe20000010100 */
[C---:B------:R-:W-:Y:S05]  /*4270*/  HMMA.16816.F32.BF16 R24, R108.reuse, R168, R24 ;  /* 0x000000a86c18723c */ /* 0x040fea0000041818 */
[-C--:B------:R-:W-:Y:S01]  /*4280*/  FSEL R114, R113, R230.reuse, P0 ;  /* 0x000000e671727208 */ /* 0x080fe20000000000 */
[-C--:B------:R-:W-:Y:S03]  /*4290*/  HMMA.16816.F32.BF16 R28, R108, R170.reuse, R28 ;  /* 0x000000aa6c1c723c */ /* 0x080fe6000004181c */
[----:B------:R-:W-:Y:S02]  /*42a0*/  FSETP.GE.FTZ.AND P0, PT, R137, RZ, PT ;  /* 0x000000ff8900720b */ /* 0x000fe40003f16000 */
[C---:B------:R-:W-:Y:S01]  /*42b0*/  FADD.FTZ R5, -R230.reuse, R5 ;  /* 0x00000005e6057221 */ /* 0x040fe20000010100 */
[----:B------:R-:W-:Y:S05]  /*42c0*/  HMMA.16816.F32.BF16 R32, R104, R170, R32 ;  /* 0x000000aa6820723c */ /* 0x000fea0000041820 */
[----:B------:R-:W-:Y:S01]  /*42d0*/  FSEL R5, R5, R230, P6 ;  /* 0x000000e605057208 */ /* 0x000fe20003000000 */
[C---:B------:R-:W-:Y:S01]  /*42e0*/  FADD.FTZ R113, -R230.reuse, R16 ;  /* 0x00000010e6717221 */ /* 0x040fe20000010100 */
[C---:B------:R-:W-:Y:S01]  /*42f0*/  FADD.FTZ R17, -R230.reuse, R17 ;  /* 0x00000011e6117221 */ /* 0x040fe20000010100 */
[----:B------:R-:W-:Y:S03]  /*4300*/  FMUL.FTZ R231, R231, R114 ;  /* 0x00000072e7e77220 */ /* 0x000fe60000410000 */
[-C--:B------:R-:W-:Y:S01]  /*4310*/  FSEL R114, R113, R230.reuse, P5 ;  /* 0x000000e671727208 */ /* 0x080fe20002800000 */
[----:B------:R-:W-:Y:S01]  /*4320*/  FADD.FTZ R21, -R230, R21 ;  /* 0x00000015e6157221 */ /* 0x000fe20000010100 */
[----:B------:R-:W-:Y:S01]  /*4330*/  FSEL R17, R17, R230, P4 ;  /* 0x000000e611117208 */ /* 0x000fe20002000000 */
[----:B------:R-:W-:Y:S01]  /*4340*/  FMUL.FTZ R232, R232, R5 ;  /* 0x00000005e8e87220 */ /* 0x000fe20000410000 */
[----:B------:R-:W-:Y:S01]  /*4350*/  FADD.FTZ R115, -R230, R20 ;  /* 0x00000014e6737221 */ /* 0x000fe20000010100 */
[----:B------:R-:W-:Y:S01]  /*4360*/  FMUL.FTZ R243, R243, R114 ;  /* 0x00000072f3f37220 */ /* 0x000fe20000410000 */
[-C--:B------:R-:W-:Y:S01]  /*4370*/  FSEL R21, R21, R230.reuse, P2 ;  /* 0x000000e615157208 */ /* 0x080fe20001000000 */
[----:B------:R-:W-:Y:S01]  /*4380*/  FMUL.FTZ R244, R244, R17 ;  /* 0x00000011f4f47220 */ /* 0x000fe20000410000 */
[----:B------:R-:W-:Y:S02]  /*4390*/  FSETP.GE.FTZ.AND P2, PT, R135, RZ, PT ;  /* 0x000000ff8700720b */ /* 0x000fe40003f56000 */
[----:B------:R-:W-:Y:S01]  /*43a0*/  FSEL R126, R115, R230, P3 ;  /* 0x000000e6737e7208 */ /* 0x000fe20001800000 */
[----:B------:R-:W-:Y:S01]  /*43b0*/  FMUL.FTZ R248, R248, R21 ;  /* 0x00000015f8f87220 */ /* 0x000fe20000410000 */
[----:B------:R-:W-:Y:S01]  /*43c0*/  F2FP.BF16.F32.PACK_AB R243, R244, R243 ;  /* 0x000000f3f4f3723e */ /* 0x000fe200000010ff */
[----:B------:R-:W-:Y:S01]  /*43d0*/  FADD.FTZ R5, -R230, R32 ;  /* 0x00000020e6057221 */ /* 0x000fe20000010100 */
[----:B------:R-:W-:Y:S01]  /*43e0*/  F2FP.BF16.F32.PACK_AB R232, R232, R231 ;  /* 0x000000e7e8e8723e */ /* 0x000fe200000010ff */
[----:B------:R-:W-:Y:S01]  /*43f0*/  FMUL.FTZ R247, R247, R126 ;  /* 0x0000007ef7f77220 */ /* 0x000fe20000410000 */
[----:B------:R-:W-:Y:S01]  /*4400*/  FSETP.GE.FTZ.AND P3, PT, R233, RZ, PT ;  /* 0x000000ffe900720b */ /* 0x000fe20003f76000 */
[----:B------:R-:W-:Y:S01]  /*4410*/  FADD.FTZ R231, -R229, R6 ;  /* 0x00000006e5e77221 */ /* 0x000fe20000010100 */
[----:B------:R-:W-:Y:S01]  /*4420*/  FSEL R244, R5, R230, P2 ;  /* 0x000000e605f47208 */ /* 0x000fe20001000000 */
[----:B------:R-:W-:Y:S01]  /*4430*/  @P0 FADD.FTZ R230, -R230, R33 ;  /* 0x00000021e6e60221 */ /* 0x000fe20000010100 */
[----:B------:R-:W-:Y:S02]  /*4440*/  PLOP3.LUT P0, PT, PT, PT, UP3, 0x80, 0x0 ;  /* 0x000000000000781c */ /* 0x000fe40003f0f038 */
[----:B------:R-:W-:Y:S01]  /*4450*/  F2FP.BF16.F32.PACK_AB R248, R248, R247 ;  /* 0x000000f7f8f8723e */ /* 0x000fe200000010ff */
[----:B------:R-:W-:Y:S01]  /*4460*/  FADD.FTZ R247, -R229, R7 ;  /* 0x00000007e5f77221 */ /* 0x000fe20000010100 */
[----:B------:R-:W-:Y:S01]  /*4470*/  FSETP.GE.FTZ.AND P2, PT, R234, RZ, PT ;  /* 0x000000ffea00720b */ /* 0x000fe20003f56000 */
[----:B------:R-:W-:Y:S01]  /*4480*/  FMUL.FTZ R244, R135, R244 ;  /* 0x000000f487f47220 */ /* 0x000fe20000410000 */
[-C--:B------:R-:W-:Y:S01]  /*4490*/  FSEL R231, R231, R229.reuse, P3 ;  /* 0x000000e5e7e77208 */ /* 0x080fe20001800000 */
[----:B------:R-:W-:Y:S01]  /*44a0*/  FMUL.FTZ R230, R137, R230 ;  /* 0x000000e689e67220 */ /* 0x000fe20000410000 */
[----:B------:R-:W-:Y:S05]  /*44b0*/  FSEL R247, R247, R229, P2 ;  /* 0x000000e5f7f77208 */ /* 0x000fea0001000000 */
[----:B------:R-:W-:Y:S05]  /*44c0*/  @!P0 BRA `(.L_x_559) ;  /* 0x0000000000488947 */ /* 0x000fea0003800000 */
        /* <DEDUP_REMOVED lines=18> */
.L_x_559:
[C---:B-1----:R-:W-:Y:S01]  /*45f0*/  FADD.FTZ R4, -R229.reuse, R19 ;  /* 0x00000013e5047221 */ /* 0x042fe20000010100 */
[----:B------:R-:W-:Y:S01]  /*4600*/  FADD.FTZ R18, -R229, R18 ;  /* 0x00000012e5127221 */ /* 0x000fe20000010100 */
[----:B------:R-:W-:Y:S01]  /*4610*/  FSETP.GE.FTZ.AND P2, PT, R245, RZ, PT ;  /* 0x000000fff500720b */ /* 0x000fe20003f56000 */
[----:B------:R-:W-:Y:S01]  /*4620*/  FMUL.FTZ R231, R233, R231 ;  /* 0x000000e7e9e77220 */ /* 0x000fe20000410000 */
[----:B------:R-:W-:Y:S01]  /*4630*/  FSETP.GE.FTZ.AND P5, PT, R246, RZ, PT ;  /* 0x000000fff600720b */ /* 0x000fe20003fb6000 */
[----:B------:R-:W-:Y:S01]  /*4640*/  FMUL.FTZ R234, R234, R247 ;  /* 0x000000f7eaea7220 */ /* 0x000fe20000410000 */
[-C--:B------:R-:W-:Y:S01]  /*4650*/  FSEL R18, R18, R229.reuse, P2 ;  /* 0x000000e512127208 */ /* 0x080fe20001000000 */
[----:B------:R-:W-:Y:S01]  /*4660*/  STS [R195+0xa000], R232 ;  /* 0x00a000e8c3007388 */ /* 0x000fe20000000800 */
[----:B------:R-:W-:Y:S01]  /*4670*/  FSEL R5, R4, R229, P5 ;  /* 0x000000e504057208 */ /* 0x000fe20002800000 */
[----:B------:R-:W-:Y:S01]  /*4680*/  FADD.FTZ R6, -R229, R23 ;  /* 0x00000017e5067221 */ /* 0x000fe20000010100 */
[----:B------:R-:W-:Y:S01]  /*4690*/  F2FP.BF16.F32.PACK_AB R234, R234, R231 ;  /* 0x000000e7eaea723e */ /* 0x000fe200000010ff */
[----:B------:R-:W-:Y:S01]  /*46a0*/  FMUL.FTZ R18, R245, R18 ;  /* 0x00000012f5127220 */ /* 0x000fe20000410000 */
[----:B------:R-:W-:Y:S01]  /*46b0*/  FADD.FTZ R22, -R229, R22 ;  /* 0x00000016e5167221 */ /* 0x000fe20000010100 */
[----:B------:R-:W-:Y:S01]  /*46c0*/  FMUL.FTZ R5, R246, R5 ;  /* 0x00000005f6057220 */ /* 0x000fe20000410000 */
[----:B------:R-:W-:Y:S01]  /*46d0*/  FSETP.GE.FTZ.AND P2, PT, R129, RZ, PT ;  /* 0x000000ff8100720b */ /* 0x000fe20003f56000 */
[----:B------:R-:W-:Y:S01]  /*46e0*/  STS [R195+0xa400], R234 ;  /* 0x00a400eac3007388 */ /* 0x000fe20000000800 */
[----:B------:R-:W-:Y:S01]  /*46f0*/  FSETP.GE.FTZ.AND P4, PT, R249, RZ, PT ;  /* 0x000000fff900720b */ /* 0x000fe20003f96000 */
[----:B------:R-:W-:Y:S01]  /*4700*/  FADD.FTZ R34, -R229, R34 ;  /* 0x00000022e5227221 */ /* 0x000fe20000010100 */
[----:B------:R-:W-:Y:S01]  /*4710*/  F2FP.BF16.F32.PACK_AB R5, R5, R18 ;  /* 0x000000120505723e */ /* 0x000fe200000010ff */
[----:B-----5:R-:W-:Y:S01]  /*4720*/  FADD.FTZ R17, -R228, R12 ;  /* 0x0000000ce4117221 */ /* 0x020fe20000010100 */
[----:B------:R-:W-:Y:S01]  /*4730*/  FSETP.GE.FTZ.AND P3, PT, R250, RZ, PT ;  /* 0x000000fffa00720b */ /* 0x000fe20003f76000 */
[----:B------:R-:W-:Y:S01]  /*4740*/  FADD.FTZ R9, -R228, R9 ;  /* 0x00000009e4097221 */ /* 0x000fe20000010100 */
[-C--:B------:R-:W-:Y:S01]  /*4750*/  FSEL R22, R22, R229.reuse, P4 ;  /* 0x000000e516167208 */ /* 0x080fe20002000000 */
[----:B------:R1:W-:Y:S01]  /*4760*/  STS [R200+0xa400], R5 ;  /* 0x00a40005c8007388 */ /* 0x0003e20000000800 */
[----:B------:R-:W-:Y:S01]  /*4770*/  FSEL R7, R6, R229, P3 ;  /* 0x000000e506077208 */ /* 0x000fe20001800000 */
[----:B------:R-:W-:Y:S01]  /*4780*/  FADD.FTZ R25, -R228, R25 ;  /* 0x00000019e4197221 */ /* 0x000fe20000010100 */
[----:B------:R-:W-:Y:S01]  /*4790*/  FSETP.GE.FTZ.AND P3, PT, R139, RZ, PT ;  /* 0x000000ff8b00720b */ /* 0x000fe20003f76000 */
[----:B------:R-:W-:Y:S01]  /*47a0*/  FMUL.FTZ R22, R249, R22 ;  /* 0x00000016f9167220 */ /* 0x000fe20000410000 */
[----:B------:R-:W-:Y:S01]  /*47b0*/  FSETP.GE.FTZ.AND P4, PT, R235, RZ, PT ;  /* 0x000000ffeb00720b */ /* 0x000fe20003f96000 */
[----:B------:R-:W-:Y:S01]  /*47c0*/  FMUL.FTZ R7, R250, R7 ;  /* 0x00000007fa077220 */ /* 0x000fe20000410000 */
[----:B------:R-:W-:Y:S01]  /*47d0*/  FSEL R34, R34, R229, P3 ;  /* 0x000000e522227208 */ /* 0x000fe20001800000 */
[----:B------:R-:W-:Y:S01]  /*47e0*/  @P2 FADD.FTZ R229, -R229, R35 ;  /* 0x00000023e5e52221 */ /* 0x000fe20000010100 */
[----:B------:R-:W-:Y:S01]  /*47f0*/  FSETP.GE.FTZ.AND P2, PT, R239, RZ, PT ;  /* 0x000000ffef00720b */ /* 0x000fe20003f56000 */
[----:B------:R-:W-:Y:S01]  /*4800*/  FADD.FTZ R10, -R217, R10 ;  /* 0x0000000ad90a7221 */ /* 0x000fe20000010100 */
[----:B------:R-:W-:Y:S01]  /*4810*/  F2FP.BF16.F32.PACK_AB R22, R7, R22 ;  /* 0x000000160716723e */ /* 0x000fe200000010ff */
[----:B------:R-:W-:Y:S01]  /*4820*/  FADD.FTZ R7, -R228, R8 ;  /* 0x00000008e4077221 */ /* 0x000fe20000010100 */
[----:B------:R-:W-:Y:S01]  /*4830*/  FSETP.GE.FTZ.AND P3, PT, R236, RZ, PT ;  /* 0x000000ffec00720b */ /* 0x000fe20003f76000 */
[----:B------:R-:W-:Y:S01]  /*4840*/  FADD.FTZ R16, -R217, R11 ;  /* 0x0000000bd9107221 */ /* 0x000fe20000010100 */
[-C--:B------:R-:W-:Y:S01]  /*4850*/  FSEL R6, R17, R228.reuse, P2 ;  /* 0x000000e411067208 */ /* 0x080fe20001000000 */
[----:B------:R-:W-:Y:S01]  /*4860*/  FADD.FTZ R14, -R217, R14 ;  /* 0x0000000ed90e7221 */ /* 0x000fe20000010100 */
[----:B------:R-:W-:Y:S01]  /*4870*/  FSETP.GE.FTZ.AND P2, PT, R134, RZ, PT ;  /* 0x000000ff8600720b */ /* 0x000fe20003f56000 */
[----:B------:R-:W-:Y:S01]  /*4880*/  STS [R200+0xa000], R243 ;  /* 0x00a000f3c8007388 */ /* 0x000fe20000000800 */
[-C--:B------:R-:W-:Y:S01]  /*4890*/  FSEL R4, R7, R228.reuse, P4 ;  /* 0x000000e407047208 */ /* 0x080fe20002000000 */
[C---:B------:R-:W-:Y:S01]  /*48a0*/  FADD.FTZ R7, -R228.reuse, R13 ;  /* 0x0000000de4077221 */ /* 0x040fe20000010100 */
[----:B------:R-:W-:Y:S01]  /*48b0*/  FSEL R9, R9, R228, P3 ;  /* 0x000000e409097208 */ /* 0x000fe20001800000 */
[----:B------:R-:W-:Y:S01]  /*48c0*/  FADD.FTZ R13, -R228, R24 ;  /* 0x00000018e40d7221 */ /* 0x000fe20000010100 */
[----:B------:R-:W-:Y:S01]  /*48d0*/  FSETP.GE.FTZ.AND P3, PT, R240, RZ, PT ;  /* 0x000000fff000720b */ /* 0x000fe20003f76000 */
[----:B------:R-:W-:Y:S01]  /*48e0*/  FMUL.FTZ R6, R239, R6 ;  /* 0x00000006ef067220 */ /* 0x000fe20000410000 */
[----:B-1----:R-:W-:Y:S01]  /*48f0*/  FADD.FTZ R5, -R228, R28 ;  /* 0x0000001ce4057221 */ /* 0x002fe20000010100 */
[----:B------:R-:W-:Y:S01]  /*4900*/  FSETP.GE.FTZ.AND P5, PT, R251, RZ, PT ;  /* 0x000000fffb00720b */ /* 0x000fe20003fb6000 */
[----:B------:R-:W-:Y:S01]  /*4910*/  FMUL.FTZ R4, R235, R4 ;  /* 0x00000004eb047220 */ /* 0x000fe20000410000 */
[-C--:B------:R-:W-:Y:S01]  /*4920*/  FSEL R7, R7, R228.reuse, P3 ;  /* 0x000000e407077208 */ /* 0x080fe20001800000 */
[----:B------:R-:W-:Y:S01]  /*4930*/  FMUL.FTZ R9, R236, R9 ;  /* 0x00000009ec097220 */ /* 0x000fe20000410000 */
[----:B------:R-:W-:Y:S01]  /*4940*/  FSETP.GE.FTZ.AND P4, PT, R252, RZ, PT ;  /* 0x000000fffc00720b */ /* 0x000fe20003f96000 */
[----:B------:R-:W-:Y:S01]  /*4950*/  FADD.FTZ R26, -R217, R26 ;  /* 0x0000001ad91a7221 */ /* 0x000fe20000010100 */
[----:B------:R-:W-:Y:S01]  /*4960*/  FSETP.GE.FTZ.AND P3, PT, R133, RZ, PT ;  /* 0x000000ff8500720b */ /* 0x000fe20003f76000 */
[----:B------:R-:W-:Y:S01]  /*4970*/  FMUL.FTZ R7, R240, R7 ;  /* 0x00000007f0077220 */ /* 0x000fe20000410000 */
[-C--:B------:R-:W-:Y:S01]  /*4980*/  FSEL R8, R13, R228.reuse, P5 ;  /* 0x000000e40d087208 */ /* 0x080fe20002800000 */
[----:B------:R-:W-:Y:S01]  /*4990*/  FADD.FTZ R30, -R217, R30 ;  /* 0x0000001ed91e7221 */ /* 0x000fe20000010100 */
[----:B------:R-:W-:Y:S01]  /*49a0*/  FSEL R25, R25, R228, P4 ;  /* 0x000000e419197208 */ /* 0x000fe20002000000 */
[----:B------:R-:W-:Y:S01]  /*49b0*/  FMUL.FTZ R34, R139, R34 ;  /* 0x000000228b227220 */ /* 0x000fe20000410000 */
[----:B------:R-:W-:Y:S01]  /*49c0*/  FSEL R12, R5, R228, P3 ;  /* 0x000000e4050c7208 */ /* 0x000fe20001800000 */
[----:B------:R-:W-:Y:S01]  /*49d0*/  @P2 FADD.FTZ R228, -R228, R29 ;  /* 0x0000001de4e42221 */ /* 0x000fe20000010100 */
[----:B------:R-:W-:Y:S01]  /*49e0*/  FSETP.GE.FTZ.AND P3, PT, R237, RZ, PT ;  /* 0x000000ffed00720b */ /* 0x000fe20003f76000 */
[----:B------:R-:W-:Y:S01]  /*49f0*/  FMUL.FTZ R25, R252, R25 ;  /* 0x00000019fc197220 */ /* 0x000fe20000410000 */
[----:B------:R-:W-:Y:S01]  /*4a00*/  FSETP.GE.FTZ.AND P2, PT, R238, RZ, PT ;  /* 0x000000ffee00720b */ /* 0x000fe20003f56000 */
[----:B------:R-:W-:Y:S01]  /*4a10*/  FMUL.FTZ R12, R133, R12 ;  /* 0x0000000c850c7220 */ /* 0x000fe20000410000 */
[----:B------:R-:W-:Y:S01]  /*4a20*/  F2FP.BF16.F32.PACK_AB R7, R7, R6 ;  /* 0x000000060707723e */ /* 0x000fe200000010ff */
[----:B------:R-:W-:Y:S01]  /*4a30*/  FMUL.FTZ R5, R134, R228 ;  /* 0x000000e486057220 */ /* 0x000fe20000410000 */
[----:B------:R-:W-:Y:S01]  /*4a40*/  F2FP.BF16.F32.PACK_AB R4, R9, R4 ;  /* 0x000000040904723e */ /* 0x000fe200000010ff */
[----:B------:R-:W-:Y:S01]  /*4a50*/  FADD.FTZ R6, -R217, R15 ;  /* 0x0000000fd9067221 */ /* 0x000fe20000010100 */
[-C--:B------:R-:W-:Y:S01]  /*4a60*/  FSEL R10, R10, R217.reuse, P3 ;  /* 0x000000d90a0a7208 */ /* 0x080fe20001800000 */
[----:B------:R-:W-:Y:S01]  /*4a70*/  FMUL.FTZ R8, R251, R8 ;  /* 0x00000008fb087220 */ /* 0x000fe20000410000 */
[----:B------:R-:W-:Y:S01]  /*4a80*/  FSEL R9, R16, R217, P2 ;  /* 0x000000d910097208 */ /* 0x000fe20001000000 */
[----:B------:R-:W-:Y:S01]  /*4a90*/  STS [R195+0xb000], R4 ;  /* 0x00b00004c3007388 */ /* 0x000fe20000000800 */
[----:B------:R-:W-:Y:S01]  /*4aa0*/  FSETP.GE.FTZ.AND P6, PT, R242, RZ, PT ;  /* 0x000000fff200720b */ /* 0x000fe20003fd6000 */
[----:B------:R-:W-:Y:S01]  /*4ab0*/  FMUL.FTZ R10, R237, R10 ;  /* 0x0000000aed0a7220 */ /* 0x000fe20000410000 */
[----:B------:R-:W-:Y:S01]  /*4ac0*/  FSETP.GE.FTZ.AND P3, PT, R241, RZ, PT ;  /* 0x000000fff100720b */ /* 0x000fe20003f76000 */
[----:B------:R-:W-:Y:S01]  /*4ad0*/  FMUL.FTZ R9, R238, R9 ;  /* 0x00000009ee097220 */ /* 0x000fe20000410000 */
[----:B------:R-:W-:Y:S01]  /*4ae0*/  F2FP.BF16.F32.PACK_AB R102, R5, R12 ;  /* 0x0000000c0566723e */ /* 0x000fe200000010ff */
[----:B------:R-:W-:Y:S01]  /*4af0*/  FMUL.FTZ R129, R129, R229 ;  /* 0x000000e581817220 */ /* 0x000fe20000410000 */
[-C--:B------:R-:W-:Y:S01]  /*4b00*/  FSEL R5, R6, R217.reuse, P6 ;  /* 0x000000d906057208 */ /* 0x080fe20003000000 */
[C---:B------:R-:W-:Y:S01]  /*4b10*/  VIADD R100, R179.reuse, 0x40 ;  /* 0x00000040b3647836 */ /* 0x040fe20000000000 */
[----:B------:R-:W-:Y:S01]  /*4b20*/  FSEL R14, R14, R217, P3 ;  /* 0x000000d90e0e7208 */ /* 0x000fe20001800000 */
[----:B------:R-:W-:Y:S01]  /*4b30*/  @P1 VIADD R100, R179, 0xffffffc0 ;  /* 0xffffffc0b3641836 */ /* 0x000fe20000000000 */
[----:B------:R-:W-:Y:S01]  /*4b40*/  FSETP.GE.FTZ.AND P2, PT, R122, RZ, PT ;  /* 0x000000ff7a00720b */ /* 0x000fe20003f56000 */
[----:B------:R-:W-:Y:S01]  /*4b50*/  FMUL.FTZ R5, R242, R5 ;  /* 0x00000005f2057220 */ /* 0x000fe20000410000 */
[----:B------:R-:W-:Y:S01]  /*4b60*/  F2FP.BF16.F32.PACK_AB R24, R25, R8 ;  /* 0x000000081918723e */ /* 0x000fe200000010ff */
[----:B------:R-:W-:Y:S01]  /*4b70*/  FMUL.FTZ R14, R241, R14 ;  /* 0x0000000ef10e7220 */ /* 0x000fe20000410000 */
[----:B------:R-:W-:Y:S01]  /*4b80*/  F2FP.BF16.F32.PACK_AB R10, R9, R10 ;  /* 0x0000000a090a723e */ /* 0x000fe200000010ff */
[----:B------:R-:W-:Y:S01]  /*4b90*/  FADD.FTZ R8, -R217, R27 ;  /* 0x0000001bd9087221 */ /* 0x000fe20000010100 */
[----:B------:R-:W-:Y:S02]  /*4ba0*/  FSETP.GE.FTZ.AND P5, PT, R130, RZ, PT ;  /* 0x000000ff8200720b */ /* 0x000fe40003fb6000 */
[----:B------:R-:W-:Y:S01]  /*4bb0*/  FSETP.GE.FTZ.AND P4, PT, R131, RZ, PT ;  /* 0x000000ff8300720b */ /* 0x000fe20003f96000 */
[----:B------:R-:W-:Y:S01]  /*4bc0*/  STS [R195+0xb400], R10 ;  /* 0x00b4000ac3007388 */ /* 0x000fe20000000800 */
[----:B------:R-:W-:Y:S02]  /*4bd0*/  F2FP.BF16.F32.PACK_AB R5, R5, R14 ;  /* 0x0000000e0505723e */ /* 0x000fe400000010ff */
[-C--:B------:R-:W-:Y:S01]  /*4be0*/  FSEL R11, R26, R217.reuse, P5 ;  /* 0x000000d91a0b7208 */ /* 0x080fe20002800000 */
[----:B------:R-:W-:Y:S01]  /*4bf0*/  STS [R200+0xb000], R7 ;  /* 0x00b00007c8007388 */ /* 0x000fe20000000800 */
[----:B------:R-:W-:Y:S02]  /*4c00*/  FSETP.GE.FTZ.AND P3, PT, R138, RZ, PT ;  /* 0x000000ff8a00720b */ /* 0x000fe40003f76000 */
[-C--:B------:R-:W-:Y:S01]  /*4c10*/  FSEL R8, R8, R217.reuse, P4 ;  /* 0x000000d908087208 */ /* 0x080fe20002000000 */
[----:B------:R-:W-:Y:S01]  /*4c20*/  STS [R200+0xb400], R5 ;  /* 0x00b40005c8007388 */ /* 0x000fe20000000800 */
[----:B------:R-:W-:Y:S01]  /*4c30*/  FSEL R13, R30, R217, P3 ;  /* 0x000000d91e0d7208 */ /* 0x000fe20001800000 */
[----:B------:R-:W-:Y:S01]  /*4c40*/  @P2 FADD.FTZ R217, -R217, R31 ;  /* 0x0000001fd9d92221 */ /* 0x000fe20000010100 */
        /* <DEDUP_REMOVED lines=8> */
[----:B------:R-:W-:Y:S03]  /*4cd0*/  F2FP.BF16.F32.PACK_AB R28, R8, R11 ;  /* 0x0000000b081c723e */ /* 0x000fe600000010ff */
[----:B------:R-:W-:Y:S01]  /*4ce0*/  STS [R201+0xa000], R230 ;  /* 0x00a000e6c9007388 */ /* 0x000fe20000000800 */
[----:B------:R-:W-:Y:S03]  /*4cf0*/  F2FP.BF16.F32.PACK_AB R122, R122, R13 ;  /* 0x0000000d7a7a723e */ /* 0x000fe600000010ff */
[----:B------:R-:W-:Y:S04]  /*4d00*/  STS [R201+0xa400], R34 ;  /* 0x00a40022c9007388 */ /* 0x000fe80000000800 */
[----:B------:R-:W-:Y:S04]  /*4d10*/  STS [R199+0xb000], R24 ;  /* 0x00b00018c7007388 */ /* 0x000fe80000000800 */
[----:B------:R-:W-:Y:S04]  /*4d20*/  STS [R199+0xb400], R28 ;  /* 0x00b4001cc7007388 */ /* 0x000fe80000000800 */
        /* <DEDUP_REMOVED lines=47> */
[----:B------:R-:W-:Y:S01]  /*5020*/  IMAD.U32 R5, R5, -0x40, RZ ;  /* 0xffffffc005057824 */ /* 0x000fe200078e00ff */
        /* <DEDUP_REMOVED lines=24> */
.L_x_560:
[----:B------:R-:W-:Y:S01]  /*51b0*/  LDSM.16.M88.4 R20, [R182] ;  /* 0x00000000b614783b */ /* 0x000fe20000000200 */
[--C-:B------:R-:W-:Y:S01]  /*51c0*/  IMAD.IADD R116, R178, 0x1, R183.reuse ;  /* 0x00000001b2747824 */ /* 0x100fe200078e02b7 */
[----:B------:R-:W-:Y:S01]  /*51d0*/  ULOP3.LUT UR35, UR12, 0x1, URZ, 0xc0, !UPT ;  /* 0x000000010c237892 */ /* 0x000fe2000f8ec03f */
[----:B------:R-:W-:Y:S01]  /*51e0*/  IMAD.IADD R118, R182, 0x1, R183 ;  /* 0x00000001b6767824 */ /* 0x000fe200078e02b7 */
[----:B-1----:R-:W1:Y:S01]  /*51f0*/  LDSM.16.MT88.4 R8, [R179+0x2000] ;  /* 0x00200000b308783b */ /* 0x002e620000004200 */
[C---:B------:R-:W-:Y:S01]  /*5200*/  IMAD.IADD R117, R183.reuse, 0x1, R2 ;  /* 0x00000001b7757824 */ /* 0x040fe200078e0202 */
[----:B------:R-:W-:Y:S02]  /*5210*/  UISETP.NE.U32.AND UP0, UPT, UR35, 0x1, UPT ;  /* 0x000000012300788c */ /* 0x000fe4000bf05070 */
[----:B------:R-:W2:Y:S01]  /*5220*/  LDSM.16.MT88.4 R16, [R116] ;  /* 0x000000007410783b */ /* 0x000ea20000004200 */
[----:B------:R-:W-:Y:S02]  /*5230*/  UISETP.GT.AND UP2, UPT, UR12, UR4, UPT ;  /* 0x000000040c00728c */ /* 0x000fe4000bf44270 */
[----:B------:R-:W-:Y:S01]  /*5240*/  @UP3 UIADD3 UR36, UP1, UR10, -0x100, URZ ;  /* 0xffffff000a243890 */ /* 0x000fe2000ff3e03f */
[----:B------:R-:W-:Y:S01]  /*5250*/  LDSM.16.M88.4 R24, [R2] ;  /* 0x000000000218783b */ /* 0x000fe20000000200 */
[----:B------:R-:W-:Y:S02]  /*5260*/  UIADD3 UR12, UR12, -0x1, URZ ;  /* 0xffffffff0c0c7890 */ /* 0x000fe4000fffe03f */
[----:B------:R-:W-:Y:S01]  /*5270*/  @UP3 UIADD3.X UR35, UR11, -0x1, URZ, UP1, !UPT ;  /* 0xffffffff0b233890 */ /* 0x000fe20008ffe43f */
        /* <DEDUP_REMOVED lines=44> */
[C---:B------:R-:W-:Y:S05]  /*5540*/  HMMA.16816.F32.BF16 R4, R108.reuse, R112, R4 ;  /* 0x000000706c04723c */ /* 0x040fea0000041804 */
[----:B------:R-:W-:Y:S01]  /*5550*/  @P0 VIADD R101, R186, 0xffffffc0 ;  /* 0xffffffc0ba650836 */ /* 0x000fe20000000000 */
[C---:B------:R-:W-:Y:S06]  /*5560*/  HMMA.16816.F32.BF16 R8, R108.reuse, R114, R8 ;  /* 0x000000726c08723c */ /* 0x040fec0000041808 */
[C---:B-1----:R-:W-:Y:S06]  /*5570*/  HMMA.16816.F32.BF16 R12, R108.reuse, R20, R12 ;  /* 0x000000146c0c723c */ /* 0x042fec000004180c */
[----:B------:R-:W-:Y:S06]  /*5580*/  HMMA.16816.F32.BF16 R16, R108, R22, R16 ;  /* 0x000000166c10723c */ /* 0x000fec0000041810 */
[C---:B---3--:R-:W-:Y:S05]  /*5590*/  HMMA.16816.F32.BF16 R4, R28.reuse, R32, R4 ;  /* 0x000000201c04723c */ /* 0x048fea0000041804 */
[----:B------:R-:W-:Y:S01]  /*55a0*/  IADD3 R108, R183, R177, RZ ;  /* 0x000000b1b76c7210 */ /* 0x000fe20007ffe0ff */
[C---:B------:R-:W-:Y:S04]  /*55b0*/  HMMA.16816.F32.BF16 R8, R28.reuse, R34, R8 ;  /* 0x000000221c08723c */ /* 0x040fe80000041808 */
[----:B------:R-:W-:Y:S01]  /*55c0*/  LDSM.16.MT88.4 R20, [R108] ;  /* 0x000000006c14783b */ /* 0x000fe20000004200 */
[----:B------:R-:W-:Y:S01]  /*55d0*/  @P0 IMAD.WIDE R32, R101, R202, UR10 ;  /* 0x0000000a65200e25 */ /* 0x000fe2000f8e02ca */
[C---:B--2---:R-:W-:Y:S01]  /*55e0*/  HMMA.16816.F32.BF16 R12, R28.reuse, R24, R12 ;  /* 0x000000181c0c723c */ /* 0x044fe2000004180c */
[----:B------:R-:W-:Y:S01]  /*55f0*/  @UP3 UMOV UR10, UR36 ;  /* 0x00000024000a3c82 */ /* 0x000fe20008000000 */
[----:B------:R-:W-:Y:S02]  /*5600*/  @UP3 UMOV UR11, UR35 ;  /* 0x00000023000b3c82 */ /* 0x000fe40008000000 */
[----:B------:R-:W5:Y:S01]  /*5610*/  @P0 LDG.E R213, desc[UR40][R32.64] ;  /* 0x0000002820d50981 */ /* 0x000f62000c1e1900 */
[----:B------:R-:W-:Y:S01]  /*5620*/  IMAD.U32 R35, RZ, RZ, UR31 ;  /* 0x0000001fff237e24 */ /* 0x000fe2000f8e00ff */
[----:B------:R-:W-:Y:S01]  /*5630*/  HMMA.16816.F32.BF16 R16, R28, R26, R16 ;  /* 0x0000001a1c10723c */ /* 0x000fe20000041810 */
[----:B------:R-:W-:Y:S01]  /*5640*/  IMAD.U32 R25, RZ, RZ, UR32 ;  /* 0x00000020ff197e24 */ /* 0x000fe2000f8e00ff */
[----:B------:R-:W5:Y:S03]  /*5650*/  @P0 LDG.E R212, desc[UR40][R32.64+0x20] ;  /* 0x0000202820d40981 */ /* 0x000f66000c1e1900 */
[----:B------:R-:W-:Y:S01]  /*5660*/  IMAD.U32 R101, RZ, RZ, UR32 ;  /* 0x00000020ff657e24 */ /* 0x000fe2000f8e00ff */
[----:B------:R-:W5:Y:S01]  /*5670*/  @P0 LDG.E R211, desc[UR40][R32.64+0x80] ;  /* 0x0000802820d30981 */ /* 0x000f62000c1e1900 */
[-C--:B------:R-:W-:Y:S01]  /*5680*/  LEA R102, P3, R35, R220.reuse, 0x2 ;  /* 0x000000dc23667211 */ /* 0x080fe200078610ff */
[----:B------:R-:W-:Y:S02]  /*5690*/  IMAD.U32 R31, RZ, RZ, UR31 ;  /* 0x0000001fff1f7e24 */ /* 0x000fe4000f8e00ff */
[----:B------:R1:W5:Y:S01]  /*56a0*/  @P0 LDG.E R210, desc[UR40][R32.64+0xa0] ;  /* 0x0000a02820d20981 */ /* 0x000362000c1e1900 */
[-C--:B------:R-:W-:Y:S01]  /*56b0*/  LEA R34, P0, R25, R220.reuse, 0x2 ;  /* 0x000000dc19227211 */ /* 0x080fe200078010ff */
[----:B------:R-:W-:Y:S01]  /*56c0*/  IMAD.U32 R25, RZ, RZ, UR30 ;  /* 0x0000001eff197e24 */ /* 0x000fe2000f8e00ff */
[----:B------:R-:W-:Y:S01]  /*56d0*/  MOV R29, UR30 ;  /* 0x0000001e001d7c02 */ /* 0x000fe20008000f00 */
[----:B------:R-:W-:Y:S01]  /*56e0*/  REDG.E.ADD.F32.FTZ.RN.STRONG.GPU desc[UR40][R220.64], R4 ;  /* 0x00000004dc0079a6 */ /* 0x000fe2000c10f3a8 */
[-C--:B------:R-:W-:Y:S01]  /*56f0*/  LEA.HI.X.SX32 R35, R101, R221.reuse, 0x2, P0 ;  /* 0x000000dd65237211 */ /* 0x080fe200000f16ff */
[----:B------:R-:W-:Y:S01]  /*5700*/  IMAD.U32 R27, RZ, RZ, UR29 ;  /* 0x0000001dff1b7e24 */ /* 0x000fe2000f8e00ff */
[-C--:B------:R-:W-:Y:S01]  /*5710*/  LEA R104, P2, R29, R220.reuse, 0x2 ;  /* 0x000000dc1d687211 */ /* 0x080fe200078410ff */
[----:B------:R-:W-:Y:S01]  /*5720*/  IMAD.U32 R29, RZ, RZ, UR29 ;  /* 0x0000001dff1d7e24 */ /* 0x000fe2000f8e00ff */
[-C--:B------:R-:W-:Y:S01]  /*5730*/  LEA.HI.X.SX32 R103, R31, R221.reuse, 0x2, P3 ;  /* 0x000000dd1f677211 */ /* 0x080fe200018f16ff */
[----:B------:R2:W-:Y:S01]  /*5740*/  REDG.E.ADD.F32.FTZ.RN.STRONG.GPU desc[UR40][R34.64], R5 ;  /* 0x00000005220079a6 */ /* 0x0005e2000c10f3a8 */
[-C--:B------:R-:W-:Y:S01]  /*5750*/  LEA.HI.X.SX32 R105, R25, R221.reuse, 0x2, P2 ;  /* 0x000000dd19697211 */ /* 0x080fe200010f16ff */
[----:B------:R-:W-:Y:S01]  /*5760*/  IMAD.U32 R101, RZ, RZ, UR28 ;  /* 0x0000001cff657e24 */ /* 0x000fe2000f8e00ff */
[-C--:B------:R-:W-:Y:S01]  /*5770*/  LEA R106, P0, R27, R220.reuse, 0x2 ;  /* 0x000000dc1b6a7211 */ /* 0x080fe200078010ff */
[----:B------:R3:W-:Y:S01]  /*5780*/  REDG.E.ADD.F32.FTZ.RN.STRONG.GPU desc[UR40][R102.64], R6 ;  /* 0x00000006660079a6 */ /* 0x0007e2000c10f3a8 */
[----:B------:R-:W-:Y:S01]  /*5790*/  MOV R25, UR28 ;  /* 0x0000001c00197c02 */ /* 0x000fe20008000f00 */
[----:B------:R-:W-:Y:S01]  /*57a0*/  IMAD.U32 R31, RZ, RZ, UR27 ;  /* 0x0000001bff1f7e24 */ /* 0x000fe2000f8e00ff */
[-C--:B------:R-:W-:Y:S01]  /*57b0*/  LEA.HI.X.SX32 R107, R29, R221.reuse, 0x2, P0 ;  /* 0x000000dd1d6b7211 */ /* 0x080fe200000f16ff */
[----:B------:R4:W-:Y:S01]  /*57c0*/  REDG.E.ADD.F32.FTZ.RN.STRONG.GPU desc[UR40][R104.64], R7 ;  /* 0x00000007680079a6 */ /* 0x0009e2000c10f3a8 */
[-C--:B------:R-:W-:Y:S01]  /*57d0*/  LEA R24, P3, R25, R220.reuse, 0x2 ;  /* 0x000000dc19187211 */ /* 0x080fe200078610ff */
[----:B------:R-:W-:Y:S02]  /*57e0*/  IMAD.U32 R29, RZ, RZ, UR48 ;  /* 0x00000030ff1d7e24 */ /* 0x000fe4000f8e00ff */
[----:B------:R-:W-:Y:S01]  /*57f0*/  REDG.E.ADD.F32.FTZ.RN.STRONG.GPU desc[UR40][R106.64], R8 ;  /* 0x000000086a0079a6 */ /* 0x000fe2000c10f3a8 */
[-C--:B------:R-:W-:Y:S01]  /*5800*/  LEA.HI.X.SX32 R25, R101, R221.reuse, 0x2, P3 ;  /* 0x000000dd65197211 */ /* 0x080fe200018f16ff */
[----:B------:R-:W-:Y:S01]  /*5810*/  IMAD.U32 R27, RZ, RZ, UR47 ;  /* 0x0000002fff1b7e24 */ /* 0x000fe2000f8e00ff */
[-C--:B------:R-:W-:Y:S01]  /*5820*/  LEA R100, P0, R29, R220.reuse, 0x2 ;  /* 0x000000dc1d647211 */ /* 0x080fe200078010ff */
[----:B-1----:R-:W-:Y:S02]  /*5830*/  IMAD.U32 R33, RZ, RZ, UR27 ;  /* 0x0000001bff217e24 */ /* 0x002fe4000f8e00ff */
[----:B------:R1:W-:Y:S03]  /*5840*/  REDG.E.ADD.F32.FTZ.RN.STRONG.GPU desc[UR40][R24.64], R9 ;  /* 0x00000009180079a6 */ /* 0x0003e6000c10f3a8 */
[-C--:B------:R-:W-:Y:S01]  /*5850*/  LEA R28, P2, R33, R220.reuse, 0x2 ;  /* 0x000000dc211c7211 */ /* 0x080fe200078410ff */
[----:B------:R-:W-:Y:S03]  /*5860*/  IMAD.U32 R33, RZ, RZ, UR46 ;  /* 0x0000002eff217e24 */ /* 0x000fe6000f8e00ff */
[-C--:B------:R-:W-:Y:S01]  /*5870*/  LEA.HI.X.SX32 R29, R31, R221.reuse, 0x2, P2 ;  /* 0x000000dd1f1d7211 */ /* 0x080fe200010f16ff */
[----:B------:R-:W-:Y:S01]  /*5880*/  IMAD.U32 R31, RZ, RZ, UR45 ;  /* 0x0000002dff1f7e24 */ /* 0x000fe2000f8e00ff */
[----:B--2---:R-:W-:Y:S03]  /*5890*/  MOV R5, UR48 ;  /* 0x0000003000057c02 */ /* 0x004fe60008000f00 */
[----:B------:R2:W-:Y:S01]  /*58a0*/  REDG.E.ADD.F32.FTZ.RN.STRONG.GPU desc[UR40][R28.64], R10 ;  /* 0x0000000a1c0079a6 */ /* 0x0005e2000c10f3a8 */
[-C--:B------:R-:W-:Y:S01]  /*58b0*/  LEA.HI.X.SX32 R101, R5, R221.reuse, 0x2, P0 ;  /* 0x000000dd05657211 */ /* 0x080fe200000f16ff */
[----:B------:R-:W-:Y:S01]  /*58c0*/  IMAD.U32 R5, RZ, RZ, UR46 ;  /* 0x0000002eff057e24 */ /* 0x000fe2000f8e00ff */
[-C--:B---3--:R-:W-:Y:S01]  /*58d0*/  LEA R102, P2, R27, R220.reuse, 0x2 ;  /* 0x000000dc1b667211 */ /* 0x088fe200078410ff */
[----:B------:R-:W-:Y:S01]  /*58e0*/  IMAD.U32 R27, RZ, RZ, UR43 ;  /* 0x0000002bff1b7e24 */ /* 0x000fe2000f8e00ff */
[-C--:B------:R-:W-:Y:S01]  /*58f0*/  LEA R32, P4, R31, R220.reuse, 0x2 ;  /* 0x000000dc1f207211 */ /* 0x080fe200078810ff */
[----:B------:R3:W-:Y:S01]  /*5900*/  REDG.E.ADD.F32.FTZ.RN.STRONG.GPU desc[UR40][R100.64], R11 ;  /* 0x0000000b640079a6 */ /* 0x0007e2000c10f3a8 */
[----:B----4-:R-:W-:Y:S01]  /*5910*/  IMAD.U32 R7, RZ, RZ, UR47 ;  /* 0x0000002fff077e24 */ /* 0x010fe2000f8e00ff */
[-C--:B------:R-:W-:Y:S01]  /*5920*/  LEA R30, P0, R5, R220.reuse, 0x2 ;  /* 0x000000dc051e7211 */ /* 0x080fe200078010ff */
[----:B------:R-:W-:Y:S01]  /*5930*/  IMAD.U32 R5, RZ, RZ, UR8 ;  /* 0x00000008ff057e24 */ /* 0x000fe2000f8e00ff */
[----:B------:R-:W-:Y:S02]  /*5940*/  REDG.E.ADD.F32.FTZ.RN.STRONG.GPU desc[UR40][R220.64+0x80], R12 ;  /* 0x0000800cdc0079a6 */ /* 0x000fe4000c10f3a8 */
[-C--:B------:R-:W-:Y:S01]  /*5950*/  LEA.HI.X.SX32 R103, R7, R221.reuse, 0x2, P2 ;  /* 0x000000dd07677211 */ /* 0x080fe200010f16ff */
[----:B------:R-:W-:Y:S01]  /*5960*/  IMAD.U32 R7, RZ, RZ, UR8 ;  /* 0x00000008ff077e24 */ /* 0x000fe2000f8e00ff */
[----:B------:R-:W-:Y:S01]  /*5970*/  REDG.E.ADD.F32.FTZ.RN.STRONG.GPU desc[UR40][R34.64+0x80], R13 ;  /* 0x0000800d220079a6 */ /* 0x000fe2000c10f3a8 */
[-C--:B------:R-:W-:Y:S01]  /*5980*/  LEA.HI.X.SX32 R31, R33, R221.reuse, 0x2, P0 ;  /* 0x000000dd211f7211 */ /* 0x080fe200000f16ff */
[----:B-1----:R-:W-:Y:S01]  /*5990*/  IMAD.U32 R9, RZ, RZ, UR33 ;  /* 0x00000021ff097e24 */ /* 0x002fe2000f8e00ff */
[----:B------:R-:W-:Y:S01]  /*59a0*/  MOV R25, UR33 ;  /* 0x0000002100197c02 */ /* 0x000fe20008000f00 */
[----:B------:R-:W-:Y:S01]  /*59b0*/  REDG.E.ADD.F32.FTZ.RN.STRONG.GPU desc[UR40][R102.64], R14 ;  /* 0x0000000e660079a6 */ /* 0x000fe2000c10f3a8 */
[-C--:B------:R-:W-:Y:S02]  /*59c0*/  LEA R106, P0, R7, R220.reuse, 0x2 ;  /* 0x000000dc076a7211 */ /* 0x080fe400078010ff */
[-C--:B------:R-:W-:Y:S01]  /*59d0*/  LEA R104, P2, R25, R220.reuse, 0x2 ;  /* 0x000000dc19687211 */ /* 0x080fe200078410ff */
[----:B------:R-:W-:Y:S01]  /*59e0*/  REDG.E.ADD.F32.FTZ.RN.STRONG.GPU desc[UR40][R30.64], R15 ;  /* 0x0000000f1e0079a6 */ /* 0x000fe2000c10f3a8 */
[-C--:B------:R-:W-:Y:S02]  /*59f0*/  LEA.HI.X.SX32 R107, R5, R221.reuse, 0x2, P0 ;  /* 0x000000dd056b7211 */ /* 0x080fe400000f16ff */
[-C--:B------:R-:W-:Y:S01]  /*5a00*/  LEA.HI.X.SX32 R105, R9, R221.reuse, 0x2, P2 ;  /* 0x000000dd09697211 */ /* 0x080fe200010f16ff */
[----:B------:R-:W-:Y:S01]  /*5a10*/  LDSM.16.MT88.4 R4, [R180+0xa000] ;  /* 0x00a00000b404783b */ /* 0x000fe20000004200 */
[----:B--2---:R-:W-:Y:S01]  /*5a20*/  IMAD.U32 R29, RZ, RZ, UR45 ;  /* 0x0000002dff1d7e24 */ /* 0x004fe2000f8e00ff */
[----:B------:R-:W-:Y:S01]  /*5a30*/  PLOP3.LUT P2, PT, PT, PT, UP0, 0x80, 0x0 ;  /* 0x000000000000781c */ /* 0x000fe20003f4f008 */
[----:B------:R-:W-:Y:S01]  /*5a40*/  @UP3 UIADD3 UR26, UP0, UR26, -0x100, URZ ;  /* 0xffffff001a1a3890 */ /* 0x000fe2000ff1e03f */
[----:B------:R-:W-:Y:S01]  /*5a50*/  LDSM.16.MT88.4 R12, [R180+0xc000] ;  /* 0x00c00000b40c783b */ /* 0x000fe20000004200 */
[----:B------:R-:W-:Y:S01]  /*5a60*/  PLOP3.LUT P0, PT, PT, PT, UP2, 0x80, 0x0 ;  /* 0x000000000000781c */ /* 0x000fe20003f0f028 */
[----:B---3--:R-:W-:Y:S01]  /*5a70*/  IMAD.U32 R11, RZ, RZ, UR43 ;  /* 0x0000002bff0b7e24 */ /* 0x008fe2000f8e00ff */
[----:B------:R-:W-:Y:S01]  /*5a80*/  LEA R100, P3, R27, R220, 0x2 ;  /* 0x000000dc1b647211 */ /* 0x000fe200078610ff */
[----:B------:R-:W-:Y:S01]  /*5a90*/  @UP3 UIADD3.X UR5, UR5, -0x1, URZ, UP0, !UPT ;  /* 0xffffffff05053890 */ /* 0x000fe200087fe43f */
[-C--:B------:R-:W-:Y:S01]  /*5aa0*/  LEA.HI.X.SX32 R33, R29, R221.reuse, 0x2, P4 ;  /* 0x000000dd1d217211 */ /* 0x080fe200020f16ff */
[----:B------:R-:W-:Y:S01]  /*5ab0*/  LDSM.16.MT88.4 R24, [R180+0xa800] ;  /* 0x00a80000b418783b */ /* 0x000fe20000004200 */
[----:B------:R-:W-:Y:S03]  /*5ac0*/  LEA.HI.X.SX32 R101, R11, R221, 0x2, P3 ;  /* 0x000000dd0b657211 */ /* 0x000fe600018f16ff */
[----:B------:R-:W-:Y:S04]  /*5ad0*/  REDG.E.ADD.F32.FTZ.RN.STRONG.GPU desc[UR40][R32.64], R16 ;  /* 0x00000010200079a6 */ /* 0x000fe8000c10f3a8 */
[----:B------:R-:W-:Y:S04]  /*5ae0*/  REDG.E.ADD.F32.FTZ.RN.STRONG.GPU desc[UR40][R100.64], R17 ;  /* 0x00000011640079a6 */ /* 0x000fe8000c10f3a8 */
[----:B------:R-:W-:Y:S04]  /*5af0*/  REDG.E.ADD.F32.FTZ.RN.STRONG.GPU desc[UR40][R104.64], R18 ;  /* 0x00000012680079a6 */ /* 0x000fe8000c10f3a8 */
        /* <DEDUP_REMOVED lines=15> */
[----:B------:R-:W1:Y:S05]  /*5bf0*/  LDSM.16.MT88.4 R12, [R108+0x1000] ;  /* 0x001000006c0c783b */ /* 0x000e6a0000004200 */
[----:B------:R-:W-:Y:S01]  /*5c00*/  HMMA.16816.F32.BF16 R96, R4, R22, R96 ;  /* 0x000000160460723c */ /* 0x000fe20000041860 */
[----:B------:R-:W-:Y:S04]  /*5c10*/  LDSM.16.MT88.4 R4, [R180+0xb800] ;  /* 0x00b80000b404783b */ /* 0x000fe80000004200 */
[----:B------:R-:W1:Y:S01]  /*5c20*/  LDSM.16.MT88.4 R20, [R177+0x1800] ;  /* 0x00180000b114783b */ /* 0x000e620000004200 */
[-C--:B--2---:R-:W-:Y:S06]  /*5c30*/  HMMA.16816.F32.BF16 R68, R24, R28.reuse, R68 ;  /* 0x0000001c1844723c */ /* 0x084fec0000041844 */
[C---:B---3--:R-:W-:Y:S06]  /*5c40*/  HMMA.16816.F32.BF16 R72, R32.reuse, R28, R72 ;  /* 0x0000001c2048723c */ /* 0x048fec0000041848 */
[-C--:B------:R-:W-:Y:S06]  /*5c50*/  HMMA.16816.F32.BF16 R76, R32, R30.reuse, R76 ;  /* 0x0000001e204c723c */ /* 0x080fec000004184c */
[C---:B------:R-:W-:Y:S01]  /*5c60*/  HMMA.16816.F32.BF16 R80, R24.reuse, R30, R80 ;  /* 0x0000001e1850723c */ /* 0x040fe20000041850 */
[----:B------:R-:W2:Y:S05]  /*5c70*/  LDSM.16.MT88.4 R28, [R180+0xd800] ;  /* 0x00d80000b41c783b */ /* 0x000eaa0000004200 */
[-C--:B----4-:R-:W-:Y:S06]  /*5c80*/  HMMA.16816.F32.BF16 R84, R24, R100.reuse, R84 ;  /* 0x000000641854723c */ /* 0x090fec0000041854 */
[C---:B------:R-:W-:Y:S06]  /*5c90*/  HMMA.16816.F32.BF16 R88, R32.reuse, R100, R88 ;  /* 0x000000642058723c */ /* 0x040fec0000041858 */
[-C--:B------:R-:W-:Y:S01]  /*5ca0*/  HMMA.16816.F32.BF16 R92, R32, R102.reuse, R92 ;  /* 0x00000066205c723c */ /* 0x080fe2000004185c */
[----:B------:R-:W3:Y:S05]  /*5cb0*/  LDSM.16.MT88.4 R32, [R108+0x1800] ;  /* 0x001800006c20783b */ /* 0x000eea0000004200 */
[----:B------:R-:W-:Y:S06]  /*5cc0*/  HMMA.16816.F32.BF16 R96, R24, R102, R96 ;  /* 0x000000661860723c */ /* 0x000fec0000041860 */
[-C--:B-1----:R-:W-:Y:S06]  /*5cd0*/  HMMA.16816.F32.BF16 R68, R8, R16.reuse, R68 ;  /* 0x000000100844723c */ /* 0x082fec0000041844 */
[C---:B------:R-:W-:Y:S06]  /*5ce0*/  HMMA.16816.F32.BF16 R72, R104.reuse, R16, R72 ;  /* 0x000000106848723c */ /* 0x040fec0000041848 */
        /* <DEDUP_REMOVED lines=10> */
[-C--:B---3--:R-:W-:Y:S06]  /*5d90*/  HMMA.16816.F32.BF16 R84, R4, R32.reuse, R84 ;  /* 0x000000200454723c */ /* 0x088fec0000041854 */
[C---:B------:R-:W-:Y:S06]  /*5da0*/  HMMA.16816.F32.BF16 R88, R28.reuse, R32, R88 ;  /* 0x000000201c58723c */ /* 0x040fec0000041858 */
[-C--:B------:R-:W-:Y:S06]  /*5db0*/  HMMA.16816.F32.BF16 R92, R28, R34.reuse, R92 ;  /* 0x000000221c5c723c */ /* 0x080fec000004185c */
[----:B------:R-:W-:Y:S07]  /*5dc0*/  HMMA.16816.F32.BF16 R96, R4, R34, R96 ;  /* 0x000000220460723c */ /* 0x000fee0000041860 */
[C---:B------:R-:W-:Y:S04]  /*5dd0*/  VIADD R4, R177.reuse, 0xffffe000 ;  /* 0xffffe000b1047836 */ /* 0x040fe80000000000 */
[----:B------:R-:W-:Y:S04]  /*5de0*/  @P2 VIADD R4, R177, 0x2000 ;  /* 0x00002000b1042836 */ /* 0x000fe80000000000 */
[----:B------:R-:W-:Y:S01]  /*5df0*/  IMAD.MOV.U32 R177, RZ, RZ, R4 ;  /* 0x000000ffffb17224 */ /* 0x000fe200078e0004 */
[----:B------:R-:W-:Y:S08]  /*5e00*/  @P0 BRA `(.L_x_561) ;  /* 0xffffffc400580947 */ /* 0x000ff0000383ffff */
.L_x_558:
[----:B------:R-:W-:Y:S01]  /*5e10*/  BAR.SYNC.DEFER_BLOCKING 0x0 ;  /* 0x0000000000007b1d */ /* 0x000fe20000010000 */
[----:B------:R-:W-:Y:S02]  /*5e20*/  SHF.R.S32.HI R0, RZ, 0x1f, R191 ;  /* 0x0000001fff007819 */ /* 0x000fe400000114bf */
[----:B-1----:R-:W-:Y:S02]  /*5e30*/  SHF.R.S32.HI R13, RZ, 0x1f, R192 ;  /* 0x0000001fff0d7819 */ /* 0x002fe400000114c0 */
[----:B------:R-:W-:Y:S01]  /*5e40*/  MOV R12, R192 ;  /* 0x000000c0000c7202 */ /* 0x000fe20000000f00 */
[----:B------:R-:W-:Y:S01]  /*5e50*/  ULDC UR5, c[0x0][0x38c] ;  /* 0x0000e30000057ab9 */ /* 0x000fe20000000800 */
[----:B------:R-:W-:Y:S01]  /*5e60*/  ULDC UR4, c[0x0][0x390] ;  /* 0x0000e40000047ab9 */ /* 0x000fe20000000800 */
        /* <DEDUP_REMOVED lines=64> */
[----:B------:R-:W-:Y:S01]  /*6270*/  ULDC.64 UR4, c[0x0][0x458] ;  /* 0x0001160000047ab9 */ /* 0x000fe20000000a00 */
[----:B------:R-:W-:Y:S01]  /*6280*/  F2FP.BF16.F32.PACK_AB R69, R69, R68 ;  /* 0x000000444545723e */ /* 0x000fe200000010ff */
[C---:B------:R-:W-:Y:S01]  /*6290*/  IMAD R10, R0.reuse, UR4, RZ ;  /* 0x00000004000a7c24 */ /* 0x040fe2000f8e02ff */
[----:B------:R-:W-:Y:S01]  /*62a0*/  F2FP.BF16.F32.PACK_AB R71, R71, R70 ;  /* 0x000000464747723e */ /* 0x000fe200000010ff */
[----:B------:R-:W-:Y:S01]  /*62b0*/  IMAD.WIDE.U32 R4, R191, UR4, RZ ;  /* 0x00000004bf047c25 */ /* 0x000fe2000f8e00ff */
[----:B------:R-:W-:Y:S01]  /*62c0*/  ULDC.64 UR8, c[0x0][0x450] ;  /* 0x0001140000087ab9 */ /* 0x000fe20000000a00 */
[----:B------:R-:W-:Y:S01]  /*62d0*/  F2FP.BF16.F32.PACK_AB R81, R81, R80 ;  /* 0x000000505151723e */ /* 0x000fe200000010ff */
[----:B------:R-:W-:Y:S01]  /*62e0*/  STS [R194], R69 ;  /* 0x00000045c2007388 */ /* 0x000fe20000000800 */
[----:B------:R-:W-:Y:S01]  /*62f0*/  IMAD R10, R191, UR5, R10 ;  /* 0x00000005bf0a7c24 */ /* 0x000fe2000f8e020a */
[----:B------:R-:W-:Y:S01]  /*6300*/  F2FP.BF16.F32.PACK_AB R82, R83, R82 ;  /* 0x000000525352723e */ /* 0x000fe200000010ff */
[----:B------:R-:W-:Y:S01]  /*6310*/  IMAD R2, R0, UR8, RZ ;  /* 0x0000000800027c24 */ /* 0x000fe2000f8e02ff */
[----:B------:R-:W-:Y:S01]  /*6320*/  F2FP.BF16.F32.PACK_AB R73, R73, R72 ;  /* 0x000000484949723e */ /* 0x000fe200000010ff */
[----:B------:R-:W-:Y:S01]  /*6330*/  STS [R194+0x400], R71 ;  /* 0x00040047c2007388 */ /* 0x000fe20000000800 */
[----:B------:R-:W-:Y:S01]  /*6340*/  IADD3 R11, R5, R10, RZ ;  /* 0x0000000a050b7210 */ /* 0x000fe20007ffe0ff */
[----:B------:R-:W-:Y:S01]  /*6350*/  IMAD.WIDE.U32 R6, R191, UR8, RZ ;  /* 0x00000008bf067c25 */ /* 0x000fe2000f8e00ff */
[----:B------:R-:W-:Y:S01]  /*6360*/  MOV R10, R4 ;  /* 0x00000004000a7202 */ /* 0x000fe20000000f00 */
[----:B------:R-:W-:Y:S01]  /*6370*/  STS [R198], R81 ;  /* 0x00000051c6007388 */ /* 0x000fe20000000800 */
[----:B------:R-:W1:Y:S01]  /*6380*/  LDC.64 R4, c[0x0][0x438] ;  /* 0x00010e00ff047b82 */ /* 0x000e620000000a00 */
[----:B------:R-:W-:Y:S01]  /*6390*/  F2FP.BF16.F32.PACK_AB R75, R75, R74 ;  /* 0x0000004a4b4b723e */ /* 0x000fe200000010ff */
[----:B------:R-:W-:Y:S01]  /*63a0*/  IMAD R0, R191, UR9, R2 ;  /* 0x00000009bf007c24 */ /* 0x000fe2000f8e0202 */
[----:B------:R-:W-:Y:S01]  /*63b0*/  F2FP.BF16.F32.PACK_AB R77, R77, R76 ;  /* 0x0000004c4d4d723e */ /* 0x000fe200000010ff */
[----:B------:R-:W-:Y:S01]  /*63c0*/  STS [R197], R82 ;  /* 0x00000052c5007388 */ /* 0x000fe20000000800 */
[----:B------:R-:W-:Y:S01]  /*63d0*/  F2FP.BF16.F32.PACK_AB R79, R79, R78 ;  /* 0x0000004e4f4f723e */ /* 0x000fe200000010ff */
[----:B------:R-:W-:Y:S01]  /*63e0*/  UIMAD UR10, UR44, UR8, URZ ;  /* 0x000000082c0a72a4 */ /* 0x000fe2000f8e023f */
[----:B------:R-:W-:Y:S01]  /*63f0*/  F2FP.BF16.F32.PACK_AB R85, R85, R84 ;  /* 0x000000545555723e */ /* 0x000fe200000010ff */
[----:B------:R-:W-:Y:S01]  /*6400*/  STS [R194+0x2000], R73 ;  /* 0x00200049c2007388 */ /* 0x000fe20000000800 */
[----:B------:R-:W-:Y:S01]  /*6410*/  F2FP.BF16.F32.PACK_AB R87, R87, R86 ;  /* 0x000000565757723e */ /* 0x000fe200000010ff */
[----:B------:R-:W2:Y:S01]  /*6420*/  LDC.64 R8, c[0x0][0x468] ;  /* 0x00011a00ff087b82 */ /* 0x000ea20000000a00 */
[----:B------:R-:W-:Y:S01]  /*6430*/  F2FP.BF16.F32.PACK_AB R96, R97, R96 ;  /* 0x000000606160723e */ /* 0x000fe200000010ff */
[----:B------:R-:W-:Y:S01]  /*6440*/  STS [R194+0x2400], R75 ;  /* 0x0024004bc2007388 */ /* 0x000fe20000000800 */
        /* <DEDUP_REMOVED lines=8> */
[----:B------:R-:W-:Y:S01]  /*64d0*/  F2FP.BF16.F32.PACK_AB R94, R95, R94 ;  /* 0x0000005e5f5e723e */ /* 0x000fe200000010ff */
[----:B------:R-:W-:Y:S01]  /*64e0*/  USHF.L.U32 UR12, UR4, 0x6, URZ ;  /* 0x00000006040c7899 */ /* 0x000fe2000800063f */
[----:B------:R-:W-:Y:S01]  /*64f0*/  F2FP.BF16.F32.PACK_AB R37, R37, R36 ;  /* 0x000000242525723e */ /* 0x000fe200000010ff */
[----:B------:R-:W-:Y:S01]  /*6500*/  STS [R196], R85 ;  /* 0x00000055c4007388 */ /* 0x000fe20000000800 */
[----:B------:R-:W-:Y:S01]  /*6510*/  F2FP.BF16.F32.PACK_AB R39, R39, R38 ;  /* 0x000000262727723e */ /* 0x000fe200000010ff */
[----:B-1----:R-:W-:Y:S01]  /*6520*/  IMAD.WIDE.U32 R14, R4, UR7, R12 ;  /* 0x00000007040e7c25 */ /* 0x002fe2000f8e000c */
[----:B------:R-:W-:Y:S01]  /*6530*/  F2FP.BF16.F32.PACK_AB R49, R49, R48 ;  /* 0x000000303131723e */ /* 0x000fe200000010ff */
[----:B------:R-:W-:Y:S01]  /*6540*/  STS [R196+0x400], R87 ;  /* 0x00040057c4007388 */ /* 0x000fe20000000800 */
[----:B------:R-:W-:-:S02]  /*6550*/  F2FP.BF16.F32.PACK_AB R50, R51, R50 ;  /* 0x000000323332723e */ /* 0x000fc400000010ff */
[----:B------:R-:W-:Y:S01]  /*6560*/  IADD3 R7, R7, R0, RZ ;  /* 0x0000000007077210 */ /* 0x000fe20007ffe0ff */
[----:B------:R-:W-:Y:S01]  /*6570*/  STS [R209], R96 ;  /* 0x00000060d1007388 */ /* 0x000fe20000000800 */
[----:B------:R-:W-:Y:S01]  /*6580*/  MOV R24, UR8 ;  /* 0x0000000800187c02 */ /* 0x000fe20008000f00 */
[----:B------:R-:W-:Y:S01]  /*6590*/  IMAD R0, R4, UR18, RZ ;  /* 0x0000001204007c24 */ /* 0x000fe2000f8e02ff */
[----:B------:R-:W-:Y:S01]  /*65a0*/  F2FP.BF16.F32.PACK_AB R41, R41, R40 ;  /* 0x000000282929723e */ /* 0x000fe200000010ff */
[----:B------:R-:W-:Y:S01]  /*65b0*/  STS [R209+0x400], R98 ;  /* 0x00040062d1007388 */ /* 0x000fe20000000800 */
[----:B------:R-:W-:Y:S01]  /*65c0*/  F2FP.BF16.F32.PACK_AB R43, R43, R42 ;  /* 0x0000002a2b2b723e */ /* 0x000fe200000010ff */
[----:B------:R-:W-:Y:S01]  /*65d0*/  IMAD.WIDE.U32 R24, R24, UR24, R6 ;  /* 0x0000001818187c25 */ /* 0x000fe2000f8e0006 */
[----:B------:R-:W-:Y:S01]  /*65e0*/  F2FP.BF16.F32.PACK_AB R45, R45, R44 ;  /* 0x0000002c2d2d723e */ /* 0x000fe200000010ff */
[----:B------:R-:W-:Y:S01]  /*65f0*/  STS [R196+0x2000], R89 ;  /* 0x00200059c4007388 */ /* 0x000fe20000000800 */
[----:B------:R-:W-:Y:S01]  /*6600*/  F2FP.BF16.F32.PACK_AB R47, R47, R46 ;  /* 0x0000002e2f2f723e */ /* 0x000fe200000010ff */
[----:B------:R-:W1:Y:S01]  /*6610*/  LDC.64 R6, c[0x0][0x440] ;  /* 0x00011000ff067b82 */ /* 0x000e620000000a00 */
[----:B------:R-:W-:Y:S01]  /*6620*/  F2FP.BF16.F32.PACK_AB R53, R53, R52 ;  /* 0x000000343535723e */ /* 0x000fe200000010ff */
[----:B------:R-:W-:Y:S01]  /*6630*/  STS [R196+0x2400], R91 ;  /* 0x0024005bc4007388 */ /* 0x000fe20000000800 */
[----:B------:R-:W-:Y:S01]  /*6640*/  F2FP.BF16.F32.PACK_AB R55, R55, R54 ;  /* 0x000000363737723e */ /* 0x000fe200000010ff */
[----:B------:R-:W-:Y:S01]  /*6650*/  IMAD R0, R5, UR7, R0 ;  /* 0x0000000705007c24 */ /* 0x000fe2000f8e0200 */
[----:B------:R-:W-:Y:S01]  /*6660*/  F2FP.BF16.F32.PACK_AB R64, R65, R64 ;  /* 0x000000404140723e */ /* 0x000fe200000010ff */
[----:B------:R-:W-:Y:S01]  /*6670*/  STS [R209+0x2000], R92 ;  /* 0x0020005cd1007388 */ /* 0x000fe20000000800 */
[----:B------:R-:W-:Y:S01]  /*6680*/  F2FP.BF16.F32.PACK_AB R66, R67, R66 ;  /* 0x000000424342723e */ /* 0x000fe200000010ff */
[----:B------:R-:W3:Y:S01]  /*6690*/  LDC.64 R4, c[0x0][0x470] ;  /* 0x00011c00ff047b82 */ /* 0x000ee20000000a00 */
[----:B------:R-:W-:Y:S01]  /*66a0*/  F2FP.BF16.F32.PACK_AB R57, R57, R56 ;  /* 0x000000383939723e */ /* 0x000fe200000010ff */
[----:B------:R-:W-:Y:S01]  /*66b0*/  STS [R209+0x2400], R94 ;  /* 0x0024005ed1007388 */ /* 0x000fe20000000800 */
[----:B------:R-:W-:-:S02]  /*66c0*/  F2FP.BF16.F32.PACK_AB R59, R59, R58 ;  /* 0x0000003a3b3b723e */ /* 0x000fc400000010ff */
[----:B------:R-:W-:Y:S01]  /*66d0*/  F2FP.BF16.F32.PACK_AB R60, R61, R60 ;  /* 0x0000003c3d3c723e */ /* 0x000fe200000010ff */
[----:B------:R4:W-:Y:S01]  /*66e0*/  STS [R194+0x4000], R37 ;  /* 0x00400025c2007388 */ /* 0x0009e20000000800 */
[----:B------:R-:W-:Y:S02]  /*66f0*/  F2FP.BF16.F32.PACK_AB R62, R63, R62 ;  /* 0x0000003e3f3e723e */ /* 0x000fe400000010ff */
[----:B------:R-:W-:Y:S01]  /*6700*/  IADD3 R15, R15, R0, RZ ;  /* 0x000000000f0f7210 */ /* 0x000fe20007ffe0ff */
[----:B------:R4:W-:Y:S01]  /*6710*/  STS [R194+0x4400], R39 ;  /* 0x00440027c2007388 */ /* 0x0009e20000000800 */
[----:B--2---:R-:W-:-:S03]  /*6720*/  IMAD R0, R8, UR19, RZ ;  /* 0x0000001308007c24 */ /* 0x004fc6000f8e02ff */
[----:B------:R-:W-:Y:S01]  /*6730*/  STS [R198+0x4000], R49 ;  /* 0x00400031c6007388 */ /* 0x000fe20000000800 */
[----:B------:R-:W-:Y:S02]  /*6740*/  IMAD R9, R9, UR14, R0 ;  /* 0x0000000e09097c24 */ /* 0x000fe4000f8e0200 */
[----:B-1----:R-:W-:Y:S01]  /*6750*/  IMAD R0, R6, UR18, RZ ;  /* 0x0000001206007c24 */ /* 0x002fe2000f8e02ff */
[----:B------:R-:W-:Y:S01]  /*6760*/  STS [R197+0x4000], R50 ;  /* 0x00400032c5007388 */ /* 0x000fe20000000800 */
[----:B------:R-:W-:-:S03]  /*6770*/  IMAD.WIDE.U32 R14, R8, UR14, R14 ;  /* 0x0000000e080e7c25 */ /* 0x000fc6000f8e000e */
[----:B------:R1:W-:Y:S01]  /*6780*/  STS [R194+0x6000], R41 ;  /* 0x00600029c2007388 */ /* 0x0003e20000000800 */
[----:B------:R-:W-:-:S03]  /*6790*/  IMAD.WIDE.U32 R26, R6, UR7, R12 ;  /* 0x00000007061a7c25 */ /* 0x000fc6000f8e000c */
[----:B------:R2:W-:Y:S01]  /*67a0*/  STS [R194+0x6400], R43 ;  /* 0x0064002bc2007388 */ /* 0x0005e20000000800 */
[----:B------:R-:W-:Y:S01]  /*67b0*/  IMAD R7, R7, UR7, R0 ;  /* 0x0000000707077c24 */ /* 0x000fe2000f8e0200 */
[----:B------:R-:W-:Y:S01]  /*67c0*/  IADD3 R0, P0, R14, R24, RZ ;  /* 0x000000180e007210 */ /* 0x000fe20007f1e0ff */
[----:B---3--:R-:W-:Y:S01]  /*67d0*/  IMAD R2, R4, UR19, RZ ;  /* 0x0000001304027c24 */ /* 0x008fe2000f8e02ff */
[----:B------:R-:W-:Y:S01]  /*67e0*/  STS [R198+0x6000], R45 ;  /* 0x0060002dc6007388 */ /* 0x000fe20000000800 */
[----:B----4-:R-:W-:Y:S02]  /*67f0*/  IADD3 R37, R15, R9, RZ ;  /* 0x000000090f257210 */ /* 0x010fe40007ffe0ff */
[----:B------:R-:W-:Y:S01]  /*6800*/  IADD3 R7, R27, R7, RZ ;  /* 0x000000071b077210 */ /* 0x000fe20007ffe0ff */
[----:B------:R3:W-:Y:S01]  /*6810*/  STS [R198+0x6400], R47 ;  /* 0x0064002fc6007388 */ /* 0x0007e20000000800 */
[----:B------:R-:W-:Y:S01]  /*6820*/  MOV R39, UR4 ;  /* 0x0000000400277c02 */ /* 0x000fe20008000f00 */
[----:B------:R-:W-:Y:S01]  /*6830*/  IMAD R2, R5, UR14, R2 ;  /* 0x0000000e05027c24 */ /* 0x000fe2000f8e0202 */
[----:B------:R-:W-:Y:S01]  /*6840*/  MOV R6, R26 ;  /* 0x0000001a00067202 */ /* 0x000fe20000000f00 */
[----:B------:R-:W-:Y:S01]  /*6850*/  STS [R196+0x4000], R53 ;  /* 0x00400035c4007388 */ /* 0x000fe20000000800 */
[----:B------:R-:W-:Y:S01]  /*6860*/  IADD3.X R37, R37, UR10, R25, P0, !PT ;  /* 0x0000000a25257c10 */ /* 0x000fe200087fe419 */
[----:B------:R-:W-:Y:S01]  /*6870*/  IMAD.WIDE.U32 R38, R39, UR24, R10 ;  /* 0x0000001827267c25 */ /* 0x000fe2000f8e000a */
[----:B------:R-:W-:Y:S01]  /*6880*/  ULDC.64 UR10, c[0x0][0x3f0] ;  /* 0x0000fc00000a7ab9 */ /* 0x000fe20000000a00 */
[----:B------:R-:W-:Y:S01]  /*6890*/  STS [R196+0x4400], R55 ;  /* 0x00440037c4007388 */ /* 0x000fe20000000800 */
[----:B------:R-:W-:Y:S01]  /*68a0*/  LEA R40, P1, R0, UR10, 0x1 ;  /* 0x0000000a00287c11 */ /* 0x000fe2000f8208ff */
[----:B------:R-:W-:-:S02]  /*68b0*/  UIMAD UR24, UR24, UR5, UR44 ;  /* 0x00000005181872a4 */ /* 0x000fc4000f8e022c */
[----:B------:R-:W-:Y:S01]  /*68c0*/  STS [R209+0x4000], R64 ;  /* 0x00400040d1007388 */ /* 0x000fe20000000800 */
[----:B------:R-:W-:Y:S01]  /*68d0*/  USHF.L.U32 UR10, UR8, 0x6, URZ ;  /* 0x00000006080a7899 */ /* 0x000fe2000800063f */
[----:B-1----:R-:W-:Y:S01]  /*68e0*/  LEA.HI.X R41, R0, UR11, R37, 0x1, P1 ;  /* 0x0000000b00297c11 */ /* 0x002fe200088f0c25 */
[----:B------:R-:W-:Y:S01]  /*68f0*/  USHF.L.U64.HI UR11, UR8, 0x6, UR9 ;  /* 0x00000006080b7899 */ /* 0x000fe20008010209 */
[----:B------:R-:W-:Y:S01]  /*6900*/  STS [R209+0x4400], R66 ;  /* 0x00440042d1007388 */ /* 0x000fe20000000800 */
[----:B--2---:R-:W-:Y:S01]  /*6910*/  IMAD.WIDE.U32 R42, R4, UR14, R6 ;  /* 0x0000000e042a7c25 */ /* 0x004fe2000f8e0006 */
[----:B------:R-:W-:Y:S01]  /*6920*/  ULDC.64 UR8, c[0x0][0x3f8] ;  /* 0x0000fe0000087ab9 */ /* 0x000fe20000000a00 */
[----:B------:R-:W-:Y:S01]  /*6930*/  USHF.L.U64.HI UR4, UR4, 0x6, UR5 ;  /* 0x0000000604047899 */ /* 0x000fe20008010205 */
[----:B------:R-:W-:Y:S02]  /*6940*/  STS [R196+0x6000], R57 ;  /* 0x00600039c4007388 */ /* 0x000fe40000000800 */
[----:B------:R-:W-:-:S02]  /*6950*/  IADD3 R2, R43, R2, RZ ;  /* 0x000000022b027210 */ /* 0x000fc40007ffe0ff */
[----:B------:R-:W-:Y:S01]  /*6960*/  STS [R196+0x6400], R59 ;  /* 0x0064003bc4007388 */ /* 0x000fe20000000800 */
[----:B------:R-:W-:Y:S02]  /*6970*/  IADD3 R36, P0, R42, R38, RZ ;  /* 0x000000262a247210 */ /* 0x000fe40007f1e0ff */
[----:B------:R-:W-:Y:S01]  /*6980*/  IADD3 R42, P1, R40, UR10, RZ ;  /* 0x0000000a282a7c10 */ /* 0x000fe2000ff3e0ff */
[----:B------:R-:W-:Y:S01]  /*6990*/  STS [R209+0x6000], R60 ;  /* 0x0060003cd1007388 */ /* 0x000fe20000000800 */
[----:B------:R-:W-:Y:S02]  /*69a0*/  IADD3.X R37, R2, UR24, R39, P0, !PT ;  /* 0x0000001802257c10 */ /* 0x000fe400087fe427 */
[C---:B------:R-:W-:Y:S01]  /*69b0*/  LEA R38, P0, R36.reuse, UR8, 0x1 ;  /* 0x0000000824267c11 */ /* 0x040fe2000f8008ff */
[----:B------:R-:W-:Y:S01]  /*69c0*/  STS [R209+0x6400], R62 ;  /* 0x0064003ed1007388 */ /* 0x000fe20000000800 */
[----:B------:R-:W-:Y:S02]  /*69d0*/  IADD3.X R43, R41, UR11, RZ, P1, !PT ;  /* 0x0000000b292b7c10 */ /* 0x000fe40008ffe4ff */
[----:B------:R-:W-:Y:S01]  /*69e0*/  LEA.HI.X R39, R36, UR9, R37, 0x1, P0 ;  /* 0x0000000924277c11 */ /* 0x000fe200080f0c25 */
[----:B------:R-:W-:Y:S01]  /*69f0*/  BAR.SYNC.DEFER_BLOCKING 0x0 ;  /* 0x0000000000007b1d */ /* 0x000fe20000010000 */
[----:B------:R-:W-:-:S02]  /*6a00*/  IADD3 R36, P0, R38, UR12, RZ ;  /* 0x0000000c26247c10 */ /* 0x000fc4000ff1e0ff */
[----:B------:R-:W-:Y:S02]  /*6a10*/  IADD3 R46, P1, R42, UR10, RZ ;  /* 0x0000000a2a2e7c10 */ /* 0x000fe4000ff3e0ff */
[----:B------:R-:W-:Y:S02]  /*6a20*/  IADD3.X R37, R39, UR4, RZ, P0, !PT ;  /* 0x0000000427257c10 */ /* 0x000fe400087fe4ff */
[----:B---3--:R-:W-:Y:S02]  /*6a30*/  IADD3.X R47, R43, UR11, RZ, P1, !PT ;  /* 0x0000000b2b2f7c10 */ /* 0x008fe40008ffe4ff */
        /* <DEDUP_REMOVED lines=22> */
.L_x_555:
        /* <DEDUP_REMOVED lines=11> */
.L_x_562:
[----:B------:R-:W-:Y:S05]  /*6c50*/  EXIT ;  /* 0x000000000000794d */ /* 0x000fea0003800000 */
.L_x_564:
        /* <DEDUP_REMOVED lines=10> */
.L_x_1266:


//--------------------- .text._ZN5flash44flash_bwd_dq_dk_dv_loop_seqk_parallel_kernelI23Flash_bwd_kernel_traitsILi64ELi64ELi128ELi8ELi2ELi4ELi4ELb1ELb0EN7cutlass10bfloat16_tE19Flash_kernel_traitsILi64ELi64ELi128ELi8ES3_EELb0ELb1ELb0ELb0ELb1ELb1ELb1EEEvNS_16Flash_bwd_paramsE --------------------------
	.section	.text._ZN5flash44flash_bwd_dq_dk_dv_loop_seqk_parallel_kernelI23Flash_bwd_kernel_traitsILi64ELi64ELi128ELi8ELi2ELi4ELi4ELb1ELb0EN7cutlass10bfloat16_tE19Flash_kernel_traitsILi64ELi64ELi128ELi8ES3_EELb0ELb1ELb0ELb0ELb1ELb1ELb1EEEvNS_16Flash_bwd_paramsE,"ax",@progbits
	.align	128
        .global         _ZN5flash44flash_bwd_dq_dk_dv_loop_seqk_parallel_kernelI23Flash_bwd_kernel_traitsILi64ELi64ELi128ELi8ELi2ELi4ELi4ELb1ELb0EN7cutlass10bfloat16_tE19Flash_kernel_traitsILi64ELi64ELi128ELi8ES3_EELb0ELb1ELb0ELb0ELb1ELb1ELb1EEEvNS_16Flash_bwd_paramsE
        .type           _ZN5flash44flash_bwd_dq_dk_dv_loop_seqk_parallel_kernelI23Flash_bwd_kernel_traitsILi64ELi64ELi128ELi8ELi2ELi4ELi4ELb1ELb0EN7cutlass10bfloat16_tE19Flash_kernel_traitsILi64ELi64ELi128ELi8ES3_EELb0ELb1ELb0ELb0ELb1ELb1ELb1EEEvNS_16Flash_bwd_paramsE,@function
        .size           _ZN5flash44flash_bwd_dq_dk_dv_loop_seqk_parallel_kernelI23Flash_bwd_kernel_traitsILi64ELi64ELi128ELi8ELi2ELi4ELi4ELb1ELb0EN7cutlass10bfloat16_tE19Flash_kernel_traitsILi64ELi64ELi128ELi8ES3_EELb0ELb1ELb0ELb0ELb1ELb1ELb1EEEvNS_16Flash_bwd_paramsE,(.L_x_1267 - _ZN5flash44flash_bwd_dq_dk_dv_loop_seqk_parallel_kernelI23Flash_bwd_kernel_traitsILi64ELi64ELi128ELi8ELi2ELi4ELi4ELb1ELb0EN7cutlass10bfloat16_tE19Flash_kernel_traitsILi64ELi64ELi128ELi8ES3_EELb0ELb1ELb0ELb0ELb1ELb1ELb1EEEvNS_16Flash_bwd_paramsE)
        .other          _ZN5flash44flash_bwd_dq_dk_dv_loop_seqk_parallel_kernelI23Flash_bwd_kernel_traitsILi64ELi64ELi128ELi8ELi2ELi4ELi4ELb1ELb0EN7cutlass10bfloat16_tE19Flash_kernel_traitsILi64ELi64ELi128ELi8ES3_EELb0ELb1ELb0ELb0ELb1ELb1ELb1EEEvNS_16Flash_bwd_paramsE,@"STO_CUDA_ENTRY STV_DEFAULT"
_ZN5flash44flash_bwd_dq_dk_dv_loop_seqk_parallel_kernelI23Flash_bwd_kernel_traitsILi64ELi64ELi128ELi8ELi2ELi4ELi4ELb1ELb0EN7cutlass10bfloat16_tE19Flash_kernel_traitsILi64ELi64ELi128ELi8ES3_EELb0ELb1ELb0ELb0ELb1ELb1ELb1EEEvNS_16Flash_bwd_paramsE:
.text._ZN5flash44flash_bwd_dq_dk_dv_loop_seqk_parallel_kernelI23Flash_bwd_kernel_traitsILi64ELi64ELi128ELi8ELi2ELi4ELi4ELb1ELb0EN7cutlass10bfloat16_tE19Flash_kernel_traitsILi64ELi64ELi128ELi8ES3_EELb0ELb1ELb0ELb0ELb1ELb1ELb1EEEvNS_16Flash_bwd_paramsE:
        /* <DEDUP_REMOVED lines=17> */
[----:B------:R-:W3:Y:S08]  /*0110*/  S2UR UR16, SR_CTAID.Y ;  /* 0x00000000001079c3 */ /* 0x000ef00000002600 */
[----:B------:R-:W4:Y:S08]  /*0120*/  S2UR UR17, SR_CTAID.Z ;  /* 0x00000000001179c3 */ /* 0x000f300000002700 */
[----:B------:R-:W5:Y:S01]  /*0130*/  S2UR UR15, SR_CTAID.Z ;  /* 0x00000000000f79c3 */ /* 0x000f620000002700 */
[----:B--2---:R-:W-:-:S04]  /*0140*/  ULEA UR5, UR5, UR4, 0x18 ;  /* 0x0000000405057291 */ /* 0x004fc8000f8ec03f */
[----:B------:R-:W-:Y:S01]  /*0150*/  UIADD3 UR6, UR5, 0x6000, URZ ;  /* 0x0000600005067890 */ /* 0x000fe2000fffe03f */
[----:B-1----:R-:W-:Y:S01]  /*0160*/  SHF.R.S32.HI R15, RZ, 0x1f, R13 ;  /* 0x0000001fff0f7819 */ /* 0x002fe2000001140d */
[----:B------:R-:W-:Y:S01]  /*0170*/  IMAD.SHL.U32 R243, R13, 0x2, RZ ;  /* 0x000000020df37824 */ /* 0x000fe200078e00ff */
[----:B------:R-:W1:Y:S01]  /*0180*/  S2UR UR14, SR_CTAID.Y ;  /* 0x00000000000e79c3 */ /* 0x000e620000002600 */
[----:B------:R-:W-:Y:S01]  /*0190*/  UIADD3 UR4, UR5, 0xa000, URZ ;  /* 0x0000a00005047890 */ /* 0x000fe2000fffe03f */
[CC--:B------:R-:W-:Y:S01]  /*01a0*/  LEA.HI R9, R15.reuse, R13.reuse, RZ, 0x5 ;  /* 0x0000000d0f097211 */ /* 0x0c0fe200078f28ff */
[----:B---3--:R-:W-:Y:S01]  /*01b0*/  USHF.R.S32.HI UR22, URZ, 0x1f, UR16 ;  /* 0x0000001f3f167899 */ /* 0x008fe20008011410 */
[----:B------:R-:W-:Y:S01]  /*01c0*/  LEA.HI R14, R15, R13, RZ, 0x3 ;  /* 0x0000000d0f0e7211 */ /* 0x000fe200078f18ff */
[----:B------:R-:W-:Y:S01]  /*01d0*/  UIMAD.WIDE UR34, UR16, 0x80, URZ ;  /* 0x00000080102278a5 */ /* 0x000fe2000f8e023f */
[--C-:B------:R-:W-:Y:S01]  /*01e0*/  SHF.R.S32.HI R3, RZ, 0x5, R9.reuse ;  /* 0x00000005ff037819 */ /* 0x100fe20000011409 */
[----:B----4-:R-:W-:Y:S01]  /*01f0*/  USHF.R.S32.HI UR21, URZ, 0x1f, UR17 ;  /* 0x0000001f3f157899 */ /* 0x010fe20008011411 */
[----:B------:R-:W-:-:S02]  /*0200*/  SHF.R.S32.HI R0, RZ, 0x1f, R9 ;  /* 0x0000001fff007819 */ /* 0x000fc40000011409 */
[-C--:B------:R-:W-:Y:S02]  /*0210*/  LEA.HI R2, R9, R3.reuse, RZ, 0x1 ;  /* 0x0000000309027211 */ /* 0x080fe400078f08ff */
[----:B------:R-:W-:Y:S02]  /*0220*/  LEA.HI R0, R0, R3, RZ, 0x2 ;  /* 0x0000000300007211 */ /* 0x000fe400078f10ff */
[----:B------:R-:W-:Y:S01]  /*0230*/  LOP3.LUT R2, R2, 0xfffffffe, RZ, 0xc0, !PT ;  /* 0xfffffffe02027812 */ /* 0x000fe200078ec0ff */
[----:B-----5:R-:W-:Y:S01]  /*0240*/  USHF.R.S32.HI UR20, URZ, 0x1f, UR15 ;  /* 0x0000001f3f147899 */ /* 0x020fe2000801140f */
[----:B------:R-:W-:Y:S02]  /*0250*/  LOP3.LUT R0, R0, 0xfffffffc, RZ, 0xc0, !PT ;  /* 0xfffffffc00007812 */ /* 0x000fe400078ec0ff */
[-C--:B------:R-:W-:Y:S01]  /*0260*/  LEA.HI R5, R15, R13.reuse, RZ, 0x4 ;  /* 0x0000000d0f057211 */ /* 0x080fe200078f20ff */
[----:B------:R-:W-:Y:S01]  /*0270*/  IMAD.IADD R181, R3, 0x1, -R2 ;  /* 0x0000000103b57824 */ /* 0x000fe200078e0a02 */
[----:B------:R-:W-:Y:S01]  /*0280*/  LEA.HI R16, R15, R13, RZ, 0x2 ;  /* 0x0000000d0f107211 */ /* 0x000fe200078f10ff */
[----:B------:R-:W-:Y:S01]  /*0290*/  IMAD.IADD R175, R3, 0x1, -R0 ;  /* 0x0000000103af7824 */ /* 0x000fe200078e0a00 */
[----:B------:R-:W-:-:S02]  /*02a0*/  SHF.R.S32.HI R4, RZ, 0x4, R5 ;  /* 0x00000004ff047819 */ /* 0x000fc40000011405 */
[----:B------:R-:W-:Y:S01]  /*02b0*/  SHF.R.S32.HI R6, RZ, 0x3, R14 ;  /* 0x00000003ff067819 */ /* 0x000fe2000001140e */
[----:B-1----:R-:W-:Y:S01]  /*02c0*/  USHF.R.S32.HI UR19, URZ, 0x1f, UR14 ;  /* 0x0000001f3f137899 */ /* 0x002fe2000801140e */
[--C-:B------:R-:W-:Y:S02]  /*02d0*/  SHF.R.S32.HI R10, RZ, 0x2, R16.reuse ;  /* 0x00000002ff0a7819 */ /* 0x100fe40000011410 */
[----:B------:R-:W-:Y:S01]  /*02e0*/  SHF.R.S32.HI R2, RZ, 0x1f, R16 ;  /* 0x0000001fff027819 */ /* 0x000fe20000011410 */
[----:B------:R-:W-:Y:S01]  /*02f0*/  IMAD.SHL.U32 R6, R6, 0x40, RZ ;  /* 0x0000004006067824 */ /* 0x000fe200078e00ff */
[----:B------:R-:W-:Y:S02]  /*0300*/  LOP3.LUT R0, R14, 0xfffffff8, RZ, 0xc0, !PT ;  /* 0xfffffff80e007812 */ /* 0x000fe400078ec0ff */
[----:B------:R-:W-:Y:S02]  /*0310*/  LEA.HI R3, R5, R4, RZ, 0x1 ;  /* 0x0000000405037211 */ /* 0x000fe400078f08ff */
[----:B------:R-:W-:Y:S01]  /*0320*/  LEA.HI R2, R2, R10, RZ, 0x3 ;  /* 0x0000000a02027211 */ /* 0x000fe200078f18ff */
[----:B------:R-:W-:Y:S01]  /*0330*/  IMAD.IADD R0, R13, 0x1, -R0 ;  /* 0x000000010d007824 */ /* 0x000fe200078e0a00 */
[----:B------:R-:W-:-:S02]  /*0340*/  LOP3.LUT R7, R5, 0xfffffff0, RZ, 0xc0, !PT ;  /* 0xfffffff005077812 */ /* 0x000fc400078ec0ff */
[----:B------:R-:W-:Y:S02]  /*0350*/  LOP3.LUT R5, R3, 0xfffffffe, RZ, 0xc0, !PT ;  /* 0xfffffffe03057812 */ /* 0x000fe400078ec0ff */
[----:B------:R-:W-:Y:S02]  /*0360*/  LOP3.LUT R3, R2, 0xfffffff8, RZ, 0xc0, !PT ;  /* 0xfffffff802037812 */ /* 0x000fe400078ec0ff */
[----:B------:R-:W-:Y:S01]  /*0370*/  LOP3.LUT R2, R6, 0x1c0, RZ, 0xc0, !PT ;  /* 0x000001c006027812 */ /* 0x000fe200078ec0ff */
[C---:B------:R-:W-:Y:S01]  /*0380*/  IMAD.SHL.U32 R6, R0.reuse, 0x8, RZ ;  /* 0x0000000800067824 */ /* 0x040fe200078e00ff */
[----:B------:R-:W-:Y:S01]  /*0390*/  LOP3.LUT P4, RZ, R0, 0x2, RZ, 0xc0, !PT ;  /* 0x0000000200ff7812 */ /* 0x000fe2000788c0ff */
[----:B------:R-:W-:Y:S01]  /*03a0*/  IMAD.IADD R10, R10, 0x1, -R3 ;  /* 0x000000010a0a7824 */ /* 0x000fe200078e0a03 */
[----:B------:R-:W-:Y:S01]  /*03b0*/  LOP3.LUT P3, RZ, R0, 0x4, RZ, 0xc0, !PT ;  /* 0x0000000400ff7812 */ /* 0x000fe2000786c0ff */
[----:B------:R-:W-:Y:S01]  /*03c0*/  IMAD.IADD R11, R4, 0x1, -R5 ;  /* 0x00000001040b7824 */ /* 0x000fe200078e0a05 */
[----:B------:R-:W-:Y:S01]  /*03d0*/  LOP3.LUT R3, R2, 0x38, R6, 0xf8, !PT ;  /* 0x0000003802037812 */ /* 0x000fe200078ef806 */
[----:B------:R-:W-:Y:S01]  /*03e0*/  IMAD.IADD R5, R13, 0x1, -R7 ;  /* 0x000000010d057824 */ /* 0x000fe200078e0a07 */
[----:B------:R-:W-:Y:S01]  /*03f0*/  SHF.R.U32.HI R2, RZ, 0x3, R2 ;  /* 0x00000003ff027819 */ /* 0x000fe20000011602 */
[----:B------:R-:W-:Y:S01]  /*0400*/  IMAD.SHL.U32 R0, R0, 0x40, RZ ;  /* 0x0000004000007824 */ /* 0x000fe200078e00ff */
[----:B------:R-:W-:Y:S01]  /*0410*/  LEA.HI R6, R15, R13, RZ, 0x6 ;  /* 0x0000000d0f067211 */ /* 0x000fe200078f30ff */
[----:B------:R-:W-:Y:S01]  /*0420*/  IMAD.SHL.U32 R4, R11, 0x200, RZ ;  /* 0x000002000b047824 */ /* 0x000fe200078e00ff */
[----:B------:R-:W-:Y:S01]  /*0430*/  LOP3.LUT R240, R3, R2, RZ, 0x3c, !PT ;  /* 0x0000000203f07212 */ /* 0x000fe200078e3cff */
[----:B------:R-:W-:Y:S01]  /*0440*/  IMAD.SHL.U32 R2, R175, 0x10, RZ ;  /* 0x00000010af027824 */ /* 0x000fe200078e00ff */
[----:B------:R-:W-:-:S02]  /*0450*/  SHF.R.S32.HI R3, RZ, 0x1f, R5 ;  /* 0x0000001fff037819 */ /* 0x000fc40000011405 */
[----:B------:R-:W-:Y:S02]  /*0460*/  LOP3.LUT R0, R0, 0x1c0, RZ, 0xc0, !PT ;  /* 0x000001c000007812 */ /* 0x000fe400078ec0ff */
[----:B------:R-:W-:Y:S02]  /*0470*/  LEA.HI R12, R3, R5, RZ, 0x3 ;  /* 0x00000005030c7211 */ /* 0x000fe400078f18ff */
[C---:B------:R-:W-:Y:S02]  /*0480*/  LOP3.LUT R177, R0.reuse, 0x8, R14, 0xf8, !PT ;  /* 0x0000000800b17812 */ /* 0x040fe400078ef80e */
[----:B------:R-:W-:Y:S02]  /*0490*/  LOP3.LUT R3, R0, 0x30, R2, 0xf8, !PT ;  /* 0x0000003000037812 */ /* 0x000fe400078ef802 */
[----:B------:R-:W-:Y:S02]  /*04a0*/  SHF.R.S32.HI R6, RZ, 0x6, R6 ;  /* 0x00000006ff067819 */ /* 0x000fe40000011406 */
[----:B------:R-:W-:-:S02]  /*04b0*/  SHF.R.U32.HI R0, RZ, 0x3, R0 ;  /* 0x00000003ff007819 */ /* 0x000fc40000011600 */
[----:B------:R-:W-:Y:S01]  /*04c0*/  LOP3.LUT R3, R3, 0x8, R14, 0xf8, !PT ;  /* 0x0000000803037812 */ /* 0x000fe200078ef80e */
[C---:B------:R-:W-:Y:S01]  /*04d0*/  IMAD R2, R6.reuse, 0x800, R4 ;  /* 0x0000080006027824 */ /* 0x040fe200078e0204 */
[----:B------:R-:W-:Y:S01]  /*04e0*/  LOP3.LUT R177, R177, R0, RZ, 0x3c, !PT ;  /* 0x00000000b1b17212 */ /* 0x000fe200078e3cff */
[----:B------:R-:W-:Y:S01]  /*04f0*/  IMAD R240, R6, 0x200, R240 ;  /* 0x0000020006f07824 */ /* 0x000fe200078e02f0 */
[----:B------:R-:W-:Y:S02]  /*0500*/  LOP3.LUT R4, R4, R3, R0, 0xf6, !PT ;  /* 0x0000000304047212 */ /* 0x000fe400078ef600 */
[----:B------:R-:W-:Y:S01]  /*0510*/  LOP3.LUT R0, R16, 0x7ffffffc, RZ, 0xc0, !PT ;  /* 0x7ffffffc10007812 */ /* 0x000fe200078ec0ff */
[----:B------:R-:W-:Y:S01]  /*0520*/  IMAD.IADD R177, R2, 0x1, R177 ;  /* 0x0000000102b17824 */ /* 0x000fe200078e02b1 */
[----:B------:R-:W-:Y:S02]  /*0530*/  LOP3.LUT R2, R9, 0xffffffe0, RZ, 0xc0, !PT ;  /* 0xffffffe009027812 */ /* 0x000fe400078ec0ff */
[----:B------:R-:W-:Y:S01]  /*0540*/  LEA.HI R3, R15, R13, RZ, 0x7 ;  /* 0x0000000d0f037211 */ /* 0x000fe200078f38ff */
[C---:B------:R-:W-:Y:S01]  /*0550*/  IMAD.IADD R0, R13.reuse, 0x1, -R0 ;  /* 0x000000010d007824 */ /* 0x040fe200078e0a00 */
[----:B------:R-:W-:Y:S01]  /*0560*/  LOP3.LUT R7, R10, 0x1, RZ, 0xc0, !PT ;  /* 0x000000010a077812 */ /* 0x000fe200078ec0ff */
[----:B------:R-:W-:Y:S01]  /*0570*/  IMAD.IADD R251, R13, 0x1, -R2 ;  /* 0x000000010dfb7824 */ /* 0x000fe200078e0a02 */
[----:B------:R-:W-:Y:S01]  /*0580*/  LOP3.LUT R8, R12, 0xfffffff8, RZ, 0xc0, !PT ;  /* 0xfffffff80c087812 */ /* 0x000fe200078ec0ff */
[----:B------:R-:W-:Y:S01]  /*0590*/  IMAD.SHL.U32 R9, R0, 0x2, RZ ;  /* 0x0000000200097824 */ /* 0x000fe200078e00ff */
[----:B------:R-:W-:Y:S01]  /*05a0*/  SHF.R.S32.HI R3, RZ, 0x7, R3 ;  /* 0x00000007ff037819 */ /* 0x000fe20000011403 */
[----:B------:R-:W-:Y:S01]  /*05b0*/  IMAD.SHL.U32 R0, R10, 0x40, RZ ;  /* 0x000000400a007824 */ /* 0x000fe200078e00ff */
[----:B------:R-:W-:Y:S01]  /*05c0*/  ISETP.NE.U32.AND P0, PT, R7, 0x1, PT ;  /* 0x000000010700780c */ /* 0x000fe20003f05070 */
[----:B------:R-:W-:Y:S01]  /*05d0*/  IMAD.IADD R14, R5, 0x1, -R8 ;  /* 0x00000001050e7824 */ /* 0x000fe200078e0a08 */
[----:B------:R-:W-:Y:S01]  /*05e0*/  SHF.R.S32.HI R7, RZ, 0x1f, R251 ;  /* 0x0000001fff077819 */ /* 0x000fe200000114fb */
[----:B------:R-:W-:Y:S01]  /*05f0*/  IMAD.SHL.U32 R2, R6, 0x20, RZ ;  /* 0x0000002006027824 */ /* 0x000fe200078e00ff */
[----:B------:R-:W-:Y:S01]  /*0600*/  LOP3.LUT R0, R0, 0x1c0, RZ, 0xc0, !PT ;  /* 0x000001c000007812 */ /* 0x000fe200078ec0ff */
[C---:B------:R-:W-:Y:S01]  /*0610*/  IMAD.SHL.U32 R6, R3.reuse, 0x8, RZ ;  /* 0x0000000803067824 */ /* 0x040fe200078e00ff */
[----:B------:R-:W-:Y:S01]  /*0620*/  R2P PR, R10, 0x6 ;  /* 0x000000060a007804 */ /* 0x000fe20000000000 */
[----:B------:R-:W-:Y:S01]  /*0630*/  IMAD R5, R3, 0x1000, R9 ;  /* 0x0000100003057824 */ /* 0x000fe200078e0209 */
[----:B------:R-:W-:Y:S01]  /*0640*/  LEA.HI R3, R7, R251, RZ, 0x2 ;  /* 0x000000fb07037211 */ /* 0x000fe200078f10ff */
[----:B------:R-:W-:Y:S01]  /*0650*/  IMAD.SHL.U32 R10, R11, 0x10, RZ ;  /* 0x000000100b0a7824 */ /* 0x000fe200078e00ff */
[----:B------:R-:W-:Y:S01]  /*0660*/  LOP3.LUT R243, R2, 0x6, R243, 0xf8, !PT ;  /* 0x0000000602f37812 */ /* 0x000fe200078ef8f3 */
[----:B------:R-:W-:Y:S01]  /*0670*/  IMAD R7, R181, 0x400, R5 ;  /* 0x00000400b5077824 */ /* 0x000fe200078e0205 */
[----:B------:R-:W-:-:S02]  /*0680*/  SHF.R.S32.HI R3, RZ, 0x2, R3 ;  /* 0x00000002ff037819 */ /* 0x000fc40000011403 */
[----:B------:R-:W-:Y:S02]  /*0690*/  LOP3.LUT R8, R0, 0x20, R2, 0xf8, !PT ;  /* 0x0000002000087812 */ /* 0x000fe400078ef802 */
[----:B------:R-:W-:Y:S01]  /*06a0*/  SHF.R.U32.HI R2, RZ, 0x3, R0 ;  /* 0x00000003ff027819 */ /* 0x000fe20000011600 */
[----:B------:R-:W-:Y:S01]  /*06b0*/  IMAD R247, R181, 0x10, R3 ;  /* 0x00000010b5f77824 */ /* 0x000fe200078e0203 */
[----:B------:R-:W-:Y:S01]  /*06c0*/  LOP3.LUT R6, R6, 0x8, RZ, 0xc0, !PT ;  /* 0x0000000806067812 */ /* 0x000fe200078ec0ff */
[----:B------:R-:W-:Y:S01]  /*06d0*/  IMAD.SHL.U32 R3, R14, 0x40, RZ ;  /* 0x000000400e037824 */ /* 0x000fe200078e00ff */
[----:B------:R-:W-:Y:S02]  /*06e0*/  LOP3.LUT R5, R8, R2, RZ, 0x3c, !PT ;  /* 0x0000000208057212 */ /* 0x000fe400078e3cff */
[----:B------:R-:W-:Y:S01]  /*06f0*/  LOP3.LUT R8, R2, R0, R6, 0x1e, !PT ;  /* 0x0000000002087212 */ /* 0x000fe200078e1e06 */
[----:B------:R-:W-:Y:S01]  /*0700*/  VIADD R0, R247, 0xffffffc0 ;  /* 0xffffffc0f7007836 */ /* 0x000fe20000000000 */
[----:B------:R-:W-:Y:S01]  /*0710*/  LOP3.LUT R10, R6, 0x10, R10, 0xf8, !PT ;  /* 0x00000010060a7812 */ /* 0x000fe200078ef80a */
[----:B------:R-:W-:Y:S01]  /*0720*/  IMAD R6, R175, 0x400, R9 ;  /* 0x00000400af067824 */ /* 0x000fe200078e0209 */
[----:B------:R-:W-:Y:S01]  /*0730*/  LOP3.LUT R3, R3, 0x1c0, RZ, 0xc0, !PT ;  /* 0x000001c003037812 */ /* 0x000fe200078ec0ff */
[----:B------:R-:W-:Y:S01]  /*0740*/  IMAD.IADD R194, R5, 0x1, R7 ;  /* 0x0000000105c27824 */ /* 0x000fe200078e0207 */
[----:B------:R-:W-:Y:S01]  /*0750*/  SHF.R.S32.HI R2, RZ, 0x1f, R0 ;  /* 0x0000001fff027819 */ /* 0x000fe20000011400 */
[----:B------:R-:W-:Y:S01]  /*0760*/  IMAD.SHL.U32 R7, R11, 0x8, RZ ;  /* 0x000000080b077824 */ /* 0x000fe200078e00ff */
[----:B------:R-:W-:Y:S01]  /*0770*/  SHF.R.U32.HI R5, RZ, 0x3, R3 ;  /* 0x00000003ff057819 */ /* 0x000fe20000011603 */
[----:B------:R-:W-:Y:S01]  /*0780*/  IMAD.IADD R6, R6, 0x1, R8 ;  /* 0x0000000106067824 */ /* 0x000fe200078e0208 */
[----:B------:R-:W-:Y:S01]  /*0790*/  SHF.L.U64.HI R242, R0, 0x2, R2 ;  /* 0x0000000200f27819 */ /* 0x000fe20000010202 */
[----:B------:R-:W-:Y:S01]  /*07a0*/  IMAD.SHL.U32 R0, R12, 0x40, RZ ;  /* 0x000000400c007824 */ /* 0x000fe200078e00ff */
[----:B------:R-:W1:Y:S01]  /*07b0*/  LDC R8, c[0x0][0x2c4] ;  /* 0x0000b100ff087b82 */ /* 0x000e620000000800 */
[----:B------:R-:W-:-:S02]  /*07c0*/  LOP3.LUT R2, R3, 0x8, R7, 0xf8, !PT ;  /* 0x0000000803027812 */ /* 0x000fc400078ef807 */
[----:B------:R-:W-:Y:S02]  /*07d0*/  LOP3.LUT R3, R5, R10, R3, 0x1e, !PT ;  /* 0x0000000a05037212 */ /* 0x000fe400078e1e03 */
[----:B------:R-:W-:Y:S02]  /*07e0*/  LOP3.LUT R0, R0, 0xfffffe00, RZ, 0xc0, !PT ;  /* 0xfffffe0000007812 */ /* 0x000fe400078ec0ff */
[----:B------:R-:W-:Y:S02]  /*07f0*/  LOP3.LUT R2, R2, R5, RZ, 0x3c, !PT ;  /* 0x0000000502027212 */ /* 0x000fe400078e3cff */
[----:B------:R-:W-:Y:S01]  /*0800*/  LOP3.LUT R182, R3, R0, RZ, 0xfc, !PT ;  /* 0x0000000003b67212 */ /* 0x000fe200078efcff */
[--C-:B------:R-:W-:Y:S01]  /*0810*/  IMAD R181, R181, 0x400, R0.reuse ;  /* 0x00000400b5b57824 */ /* 0x100fe200078e0200 */
[----:B------:R-:W-:Y:S01]  /*0820*/  LEA R244, R6, UR6, 0x1 ;  /* 0x0000000606f47c11 */ /* 0x000fe2000f8e08ff */
[----:B------:R-:W-:Y:S01]  /*0830*/  IMAD R175, R175, 0x400, R0 ;  /* 0x00000400afaf7824 */ /* 0x000fe200078e0200 */
[----:B------:R-:W-:Y:S01]  /*0840*/  SEL R178, R178, 0xffffffc0, !P3 ;  /* 0xffffffc0b2b27807 */ /* 0x000fe20005800000 */
[----:B------:R-:W-:Y:S01]  /*0850*/  IMAD.MOV.U32 R0, RZ, RZ, 0x20 ;  /* 0x00000020ff007424 */ /* 0x000fe200078e00ff */
[----:B------:R-:W-:Y:S01]  /*0860*/  LEA R177, R177, UR5, 0x1 ;  /* 0x00000005b1b17c11 */ /* 0x000fe2000f8e08ff */
[----:B------:R-:W-:Y:S01]  /*0870*/  IMAD.IADD R175, R2, 0x1, R175 ;  /* 0x0000000102af7824 */ /* 0x000fe200078e02af */
[----:B------:R-:W-:Y:S01]  /*0880*/  LEA R194, R194, UR5, 0x1 ;  /* 0x00000005c2c27c11 */ /* 0x000fe2000f8e08ff */
[----:B------:R-:W-:Y:S01]  /*0890*/  VIADD R245, R244, 0x40 ;  /* 0x00000040f4f57836 */ /* 0x000fe20000000000 */
[----:B------:R-:W-:Y:S01]  /*08a0*/  SEL R179, R0, 0xffffffe0, !P4 ;  /* 0xffffffe000b37807 */ /* 0x000fe20006000000 */
[--C-:B------:R-:W-:Y:S01]  /*08b0*/  IMAD.IADD R178, R178, 0x1, R177.reuse ;  /* 0x00000001b2b27824 */ /* 0x100fe200078e02b1 */
[----:B------:R-:W-:Y:S01]  /*08c0*/  SEL R0, R0, 0xffffffe0, !P1 ;  /* 0xffffffe000007807 */ /* 0x000fe20004800000 */
[----:B------:R-:W-:Y:S01]  /*08d0*/  @P2 VIADD R245, R244, 0xffffffc0 ;  /* 0xffffffc0f4f52836 */ /* 0x000fe20000000000 */
[----:B------:R-:W-:Y:S01]  /*08e0*/  SEL R192, R192, 0x10, !P0 ;  /* 0x00000010c0c07807 */ /* 0x000fe20004000000 */
[----:B------:R-:W-:Y:S01]  /*08f0*/  IMAD.IADD R180, R179, 0x1, R177 ;  /* 0x00000001b3b47824 */ /* 0x000fe200078e02b1 */
[----:B-1----:R-:W-:Y:S01]  /*0900*/  IADD3 R241, R247, 0x1, -R8 ;  /* 0x00000001f7f17810 */ /* 0x002fe20007ffe808 */
[----:B------:R-:W-:Y:S01]  /*0910*/  IMAD.IADD R193, R194, 0x1, R0 ;  /* 0x00000001c2c17824 */ /* 0x000fe200078e0200 */
[----:B------:R-:W-:Y:S01]  /*0920*/  LEA R3, R4, UR5, 0x1 ;  /* 0x0000000504037c11 */ /* 0x000fe2000f8e08ff */
[----:B------:R-:W-:Y:S01]  /*0930*/  VIADD R250, R244, 0x420 ;  /* 0x00000420f4fa7836 */ /* 0x000fe20000000000 */
[----:B------:R-:W-:Y:S01]  /*0940*/  LEA R175, R175, UR4, 0x1 ;  /* 0x00000004afaf7c11 */ /* 0x000fe2000f8e08ff */
[----:B------:R-:W-:-:S02]  /*0950*/  IMAD.IADD R195, R194, 0x1, R192 ;  /* 0x00000001c2c37824 */ /* 0x000fc400078e02c0 */
[----:B------:R-:W-:Y:S02]  /*0960*/  IMAD.IADD R181, R181, 0x1, R2 ;  /* 0x00000001b5b57824 */ /* 0x000fe400078e0202 */
[----:B------:R-:W-:Y:S02]  /*0970*/  IMAD.IADD R179, R179, 0x1, R178 ;  /* 0x00000001b3b37824 */ /* 0x000fe400078e02b2 */
[----:B------:R-:W-:Y:S02]  /*0980*/  IMAD.IADD R248, R0, 0x1, R244 ;  /* 0x0000000100f87824 */ /* 0x000fe400078e02f4 */
[----:B------:R-:W-:Y:S02]  /*0990*/  @P1 VIADD R250, R244, 0x3e0 ;  /* 0x000003e0f4fa1836 */ /* 0x000fe40000000000 */
[----:B------:R-:W-:Y:S02]  /*09a0*/  IMAD.IADD R192, R192, 0x1, R193 ;  /* 0x00000001c0c07824 */ /* 0x000fe400078e02c1 */
[----:B------:R-:W-:-:S07]  /*09b0*/  IMAD.IADD R246, R0, 0x1, R245 ;  /* 0x0000000100f67824 */ /* 0x000fce00078e02f5 */
.L_x_573:
        /* <DEDUP_REMOVED lines=38> */
[----:B------:R-:W-:Y:S02]  /*0c20*/  UIADD3 UR9, UR4, 0x3f, URZ ;  /* 0x0000003f04097890 */ /* 0x000fe4000fffe03f */
[----:B------:R-:W3:Y:S01]  /*0c30*/  LDC.64 R6, c[0x0][0x488] ;  /* 0x00012200ff067b82 */ /* 0x000ee20000000a00 */
[----:B------:R-:W-:Y:S01]  /*0c40*/  ULDC.U8 UR6, c[0x0][0x3d8] ;  /* 0x0000f60000067ab9 */ /* 0x000fe20000000000 */
[----:B------:R-:W-:-:S02]  /*0c50*/  USHF.R.S32.HI UR36, URZ, 0x1f, UR9 ;  /* 0x0000001f3f247899 */ /* 0x000fc40008011409 */
[----:B------:R-:W-:Y:S02]  /*0c60*/  UISETP.NE.AND UP0, UPT, UR6, URZ, UPT ;  /* 0x0000003f0600728c */ /* 0x000fe4000bf05270 */
[----:B------:R-:W-:Y:S01]  /*0c70*/  ULEA.HI UR36, UR36, UR9, URZ, 0x6 ;  /* 0x0000000924247291 */ /* 0x000fe2000f8f303f */
[----:B------:R-:W-:Y:S01]  /*0c80*/  ULDC UR27, c[0x0][0x270] ;  /* 0x00009c00001b7ab9 */ /* 0x000fe20000000800 */
[----:B------:R-:W-:Y:S02]  /*0c90*/  ULDC UR26, c[0x0][0x2dc] ;  /* 0x0000b700001a7ab9 */ /* 0x000fe40000000800 */
[----:B------:R-:W-:Y:S02]  /*0ca0*/  ULOP3.LUT UR42, UR36, 0xffffffc0, URZ, 0xc0, !UPT ;  /* 0xffffffc0242a7892 */ /* 0x000fe4000f8ec03f */
[----:B------:R-:W-:Y:S02]  /*0cb0*/  UISETP.NE.AND.EX UP1, UPT, UR7, URZ, UPT, UP1 ;  /* 0x0000003f0700728c */ /* 0x000fe4000bf25310 */
[----:B------:R-:W-:Y:S01]  /*0cc0*/  UIMAD UR33, UR17, UR26, URZ ;  /* 0x0000001a112172a4 */ /* 0x000fe2000f8e023f */
        /* <DEDUP_REMOVED lines=26> */
[----:B------:R-:W-:-:S05]  /*0e70*/  MOV R4, R2 ;  /* 0x0000000200047202 */ /* 0x000fca0000000f00 */
[----:B------:R-:W-:-:S04]  /*0e80*/  IMAD.HI.U32 R0, R0, R4, RZ ;  /* 0x0000000400007227 */ /* 0x000fc800078e00ff */
[----:B------:R-:W-:-:S04]  /*0e90*/  IMAD.MOV R2, RZ, RZ, -R0 ;  /* 0x000000ffff027224 */ /* 0x000fc800078e0a00 */
[----:B------:R-:W-:Y:S02]  /*0ea0*/  IMAD R2, R8, R2, R4 ;  /* 0x0000000208027224 */ /* 0x000fe400078e0204 */
[----:B---3--:R-:W-:-:S03]  /*0eb0*/  IMAD.WIDE.U32 R4, R10, R6, RZ ;  /* 0x000000060a047225 */ /* 0x008fc600078e00ff */
[----:B------:R-:W-:-:S13]  /*0ec0*/  ISETP.GT.U32.AND P2, PT, R8, R2, PT ;  /* 0x000000020800720c */ /* 0x000fda0003f44070 */
[----:B------:R-:W-:Y:S01]  /*0ed0*/  @!P2 IMAD.IADD R2, R2, 0x1, -R8 ;  /* 0x000000010202a824 */ /* 0x000fe200078e0a08 */
[----:B------:R-:W-:-:S04]  /*0ee0*/  @!P2 IADD3 R0, R0, 0x1, RZ ;  /* 0x000000010000a810 */ /* 0x000fc80007ffe0ff */
[----:B------:R-:W-:Y:S02]  /*0ef0*/  ISETP.GE.U32.AND P3, PT, R2, R8, PT ;  /* 0x000000080200720c */ /* 0x000fe40003f66070 */
[----:B------:R-:W-:-:S04]  /*0f00*/  LOP3.LUT R2, R9, UR17, RZ, 0x3c, !PT ;  /* 0x0000001109027c12 */ /* 0x000fc8000f8e3cff */
[----:B------:R-:W-:Y:S01]  /*0f10*/  ISETP.GE.AND P0, PT, R2, RZ, PT ;  /* 0x000000ff0200720c */ /* 0x000fe20003f06270 */
[----:B------:R-:W-:-:S06]  /*0f20*/  IMAD R2, R10, R7, R5 ;  /* 0x000000070a027224 */ /* 0x000fcc00078e0205 */
[----:B------:R-:W-:Y:S01]  /*0f30*/  @P3 VIADD R0, R0, 0x1 ;  /* 0x0000000100003836 */ /* 0x000fe20000000000 */
[----:B------:R-:W-:-:S03]  /*0f40*/  ISETP.NE.AND P3, PT, RZ, UR7, PT ;  /* 0x00000007ff007c0c */ /* 0x000fc6000bf65270 */
[----:B------:R-:W-:Y:S01]  /*0f50*/  IMAD.MOV.U32 R16, RZ, RZ, R0 ;  /* 0x000000ffff107224 */ /* 0x000fe200078e0000 */
[----:B------:R-:W-:Y:S02]  /*0f60*/  SEL R31, R4, RZ, P3 ;  /* 0x000000ff041f7207 */ /* 0x000fe40001800000 */
[----:B------:R-:W-:Y:S02]  /*0f70*/  SEL R32, R2, RZ, P3 ;  /* 0x000000ff02207207 */ /* 0x000fe40001800000 */
        /* <DEDUP_REMOVED lines=13> */
.L_x_566:
[----:B------:R-:W-:Y:S01]  /*1050*/  UIMAD UR32, UR16, UR27, UR17 ;  /* 0x0000001b102072a4 */ /* 0x000fe2000f8e0211 */
[----:B------:R-:W-:-:S03]  /*1060*/  ULDC UR25, c[0x0][0x2d4] ;  /* 0x0000b50000197ab9 */ /* 0x000fc60000000800 */
[----:B------:R-:W-:-:S12]  /*1070*/  UIMAD UR32, UR32, UR25, URZ ;  /* 0x00000019202072a4 */ /* 0x000fd8000f8e023f */
.L_x_567:
[----:B------:R-:W1:Y:S01]  /*1080*/  S2R R34, SR_TID.X ;  /* 0x0000000000227919 */ /* 0x000e620000002100 */
[----:B------:R-:W2:Y:S01]  /*1090*/  LDC.64 R24, c[0x0][0x240] ;  /* 0x00009000ff187b82 */ /* 0x000ea20000000a00 */
[----:B------:R-:W-:Y:S01]  /*10a0*/  ULDC.64 UR8, c[0x0][0x250] ;  /* 0x0000940000087ab9 */ /* 0x000fe20000000a00 */
[----:B------:R-:W-:Y:S01]  /*10b0*/  ULDC.64 UR6, c[0x0][0x248] ;  /* 0x0000920000067ab9 */ /* 0x000fe20000000a00 */
[----:B------:R-:W-:Y:S01]  /*10c0*/  UIADD3 UR23, UP0, UR37, UR23, URZ ;  /* 0x0000001725177290 */ /* 0x000fe2000ff1e03f */
[----:B------:R-:W-:Y:S01]  /*10d0*/  ULDC.64 UR10, c[0x0][0x258] ;  /* 0x00009600000a7ab9 */ /* 0x000fe20000000a00 */
[----:B------:R-:W-:Y:S01]  /*10e0*/  ULDC.64 UR12, c[0x0][0x428] ;  /* 0x00010a00000c7ab9 */ /* 0x000fe20000000a00 */
[----:B------:R-:W-:Y:S02]  /*10f0*/  UIMAD UR45, UR21, UR10, URZ ;  /* 0x0000000a152d72a4 */ /* 0x000fe4000f8e023f */
[----:B------:R-:W3:Y:S01]  /*1100*/  LDC.64 R18, c[0x0][0x418] ;  /* 0x00010600ff127b82 */ /* 0x000ee20000000a00 */
[----:B------:R-:W-:-:S02]  /*1110*/  UIMAD UR46, UR21, UR12, URZ ;  /* 0x0000000c152e72a4 */ /* 0x000fc4000f8e023f */
[----:B------:R-:W-:Y:S02]  /*1120*/  UIMAD UR45, UR17, UR11, UR45 ;  /* 0x0000000b112d72a4 */ /* 0x000fe4000f8e022d */
[----:B------:R-:W-:Y:S02]  /*1130*/  UIADD3.X UR39, UR47, UR39, URZ, UP0, !UPT ;  /* 0x000000272f277290 */ /* 0x000fe400087fe43f */
[----:B------:R-:W-:Y:S01]  /*1140*/  UIMAD UR46, UR17, UR13, UR46 ;  /* 0x0000000d112e72a4 */ /* 0x000fe2000f8e022e */
[----:B------:R-:W4:Y:S01]  /*1150*/  LDC.64 R22, c[0x0][0x228] ;  /* 0x00008a00ff167b82 */ /* 0x000f220000000a00 */
[----:B------:R-:W-:Y:S01]  /*1160*/  UIMAD UR47, UR39, UR8, URZ ;  /* 0x00000008272f72a4 */ /* 0x000fe2000f8e023f */
[----:B------:R-:W-:-:S03]  /*1170*/  ULDC.64 UR48, c[0x0][0x2b0] ;  /* 0x0000ac0000307ab9 */ /* 0x000fc60000000a00 */
[----:B------:R-:W-:-:S03]  /*1180*/  UIMAD UR47, UR23, UR9, UR47 ;  /* 0x00000009172f72a4 */ /* 0x000fc6000f8e022f */
[----:B------:R-:W2:Y:S01]  /*1190*/  LDC.64 R26, c[0x0][0x420] ;  /* 0x00010800ff1a7b82 */ /* 0x000ea20000000a00 */
[----:B-1----:R-:W-:-:S07]  /*11a0*/  SHF.R.S32.HI R33, RZ, 0x1f, R34 ;  /* 0x0000001fff217819 */ /* 0x002fce0000011422 */
[----:B------:R-:W1:Y:S01]  /*11b0*/  LDC.64 R28, c[0x0][0x238] ;  /* 0x00008e00ff1c7b82 */ /* 0x000e620000000a00 */
[----:B---3--:R-:W-:Y:S01]  /*11c0*/  IMAD R11, R18, UR22, RZ ;  /* 0x00000016120b7c24 */ /* 0x008fe2000f8e02ff */
[----:B------:R-:W-:-:S03]  /*11d0*/  LEA.HI R2, R33, R34, RZ, 0x3 ;  /* 0x0000002221027211 */ /* 0x000fc600078f18ff */
[----:B------:R-:W-:Y:S01]  /*11e0*/  IMAD R19, R19, UR16, R11 ;  /* 0x0000001013137c24 */ /* 0x000fe2000f8e020b */
[----:B------:R-:W-:Y:S01]  /*11f0*/  SHF.R.S32.HI R0, RZ, 0x3, R2 ;  /* 0x00000003ff007819 */ /* 0x000fe20000011402 */
[----:B----4-:R-:W-:Y:S01]  /*1200*/  IMAD R20, R22, UR22, RZ ;  /* 0x0000001616147c24 */ /* 0x010fe2000f8e02ff */
[----:B------:R-:W-:Y:S02]  /*1210*/  LOP3.LUT R2, R2, 0xfffffff8, RZ, 0xc0, !PT ;  /* 0xfffffff802027812 */ /* 0x000fe400078ec0ff */
[----:B------:R-:W-:Y:S01]  /*1220*/  SHF.R.S32.HI R17, RZ, 0x1f, R0 ;  /* 0x0000001fff117819 */ /* 0x000fe20000011400 */
[----:B------:R-:W-:-:S04]  /*1230*/  IMAD.WIDE.U32 R6, R0, UR8, RZ ;  /* 0x0000000800067c25 */ /* 0x000fc8000f8e00ff */
[----:B------:R-:W-:Y:S01]  /*1240*/  IMAD.IADD R4, R34, 0x1, -R2 ;  /* 0x0000000122047824 */ /* 0x000fe200078e0a02 */
[----:B------:R-:W-:Y:S01]  /*1250*/  IADD3 R2, P0, R0, UR42, RZ ;  /* 0x0000002a00027c10 */ /* 0x000fe2000ff1e0ff */
[C---:B------:R-:W-:Y:S02]  /*1260*/  IMAD R8, R17.reuse, UR8, RZ ;  /* 0x0000000811087c24 */ /* 0x040fe4000f8e02ff */
[C---:B------:R-:W-:Y:S01]  /*1270*/  IMAD R5, R17.reuse, UR6, RZ ;  /* 0x0000000611057c24 */ /* 0x040fe2000f8e02ff */
[----:B------:R-:W-:Y:S01]  /*1280*/  IADD3.X R17, R17, UR43, RZ, P0, !PT ;  /* 0x0000002b11117c10 */ /* 0x000fe200087fe4ff */
[----:B------:R-:W-:Y:S02]  /*1290*/  IMAD.SHL.U32 R4, R4, 0x8, RZ ;  /* 0x0000000804047824 */ /* 0x000fe400078e00ff */
[C---:B------:R-:W-:Y:S02]  /*12a0*/  IMAD R10, R0.reuse, UR9, R8 ;  /* 0x00000009000a7c24 */ /* 0x040fe4000f8e0208 */
[C---:B------:R-:W-:Y:S01]  /*12b0*/  IMAD R14, R0.reuse, UR7, R5 ;  /* 0x00000007000e7c24 */ /* 0x040fe2000f8e0205 */
[----:B------:R-:W-:Y:S01]  /*12c0*/  SHF.R.S32.HI R5, RZ, 0x1f, R4 ;  /* 0x0000001fff057819 */ /* 0x000fe20000011404 */
[----:B------:R-:W-:-:S04]  /*12d0*/  IMAD.WIDE.U32 R8, R0, UR6, RZ ;  /* 0x0000000600087c25 */ /* 0x000fc8000f8e00ff */
[-C--:B--2---:R-:W-:Y:S02]  /*12e0*/  IMAD R0, R17, R24.reuse, RZ ;  /* 0x0000001811007224 */ /* 0x084fe400078e02ff */
[----:B------:R-:W-:-:S04]  /*12f0*/  IMAD.WIDE.U32 R12, R2, R24, R4 ;  /* 0x00000018020c7225 */ /* 0x000fc800078e0004 */
[----:B------:R-:W-:Y:S02]  /*1300*/  IMAD R0, R2, R25, R0 ;  /* 0x0000001902007224 */ /* 0x000fe400078e0200 */
[----:B------:R-:W-:Y:S02]  /*1310*/  IMAD.IADD R15, R9, 0x1, R14 ;  /* 0x00000001090f7824 */ /* 0x000fe400078e020e */
[----:B------:R-:W-:Y:S02]  /*1320*/  IMAD.MOV.U32 R14, RZ, RZ, R8 ;  /* 0x000000ffff0e7224 */ /* 0x000fe400078e0008 */
[----:B------:R-:W-:Y:S02]  /*1330*/  IMAD.IADD R9, R13, 0x1, R0 ;  /* 0x000000010d097824 */ /* 0x000fe400078e0200 */
[----:B------:R-:W-:Y:S02]  /*1340*/  IMAD.MOV.U32 R8, RZ, RZ, R12 ;  /* 0x000000ffff087224 */ /* 0x000fe400078e000c */
[----:B------:R-:W-:-:S02]  /*1350*/  IMAD.IADD R7, R7, 0x1, R10 ;  /* 0x0000000107077824 */ /* 0x000fc400078e020a */
[----:B------:R-:W-:-:S04]  /*1360*/  IMAD.WIDE.U32 R10, R18, UR16, R4 ;  /* 0x00000010120a7c25 */ /* 0x000fc8000f8e0004 */
[----:B------:R-:W-:Y:S02]  /*1370*/  IMAD.U32 R18, RZ, RZ, UR8 ;  /* 0x00000008ff127e24 */ /* 0x000fe4000f8e00ff */
[----:B------:R-:W-:Y:S02]  /*1380*/  IMAD R20, R23, UR16, R20 ;  /* 0x0000001017147c24 */ /* 0x000fe4000f8e0214 */
[----:B------:R-:W-:Y:S02]  /*1390*/  IMAD.WIDE.U32 R12, R22, UR16, R8 ;  /* 0x00000010160c7c25 */ /* 0x000fe4000f8e0008 */
[----:B------:R-:W2:Y:S02]  /*13a0*/  LDC.64 R22, c[0x0][0x230] ;  /* 0x00008c00ff167b82 */ /* 0x000ea40000000a00 */
[----:B------:R-:W-:Y:S02]  /*13b0*/  IMAD.IADD R11, R11, 0x1, R19 ;  /* 0x000000010b0b7824 */ /* 0x000fe400078e0213 */
[----:B------:R-:W-:-:S04]  /*13c0*/  IMAD.WIDE.U32 R18, R18, UR23, R6 ;  /* 0x0000001712127c25 */ /* 0x000fc8000f8e0006 */
[-C--:B------:R-:W-:Y:S02]  /*13d0*/  IMAD R0, R17, R26.reuse, RZ ;  /* 0x0000001a11007224 */ /* 0x080fe400078e02ff */
[----:B------:R-:W-:Y:S02]  /*13e0*/  IMAD.IADD R7, R13, 0x1, R20 ;  /* 0x000000010d077824 */ /* 0x000fe400078e0214 */
[----:B------:R-:W-:Y:S01]  /*13f0*/  IMAD.U32 R17, RZ, RZ, UR10 ;  /* 0x0000000aff117e24 */ /* 0x000fe2000f8e00ff */
[----:B------:R-:W-:Y:S01]  /*1400*/  ULDC.64 UR10, c[0x0][0x268] ;  /* 0x00009a00000a7ab9 */ /* 0x000fe20000000a00 */
[----:B------:R-:W-:Y:S02]  /*1410*/  IMAD.MOV.U32 R6, RZ, RZ, R12 ;  /* 0x000000ffff067224 */ /* 0x000fe400078e000c */
[----:B-1----:R-:W-:Y:S02]  /*1420*/  IMAD R20, R28, UR22, RZ ;  /* 0x000000161c147c24 */ /* 0x002fe4000f8e02ff */
[----:B------:R-:W-:-:S04]  /*1430*/  IMAD.WIDE.U32 R8, R2, R26, R10 ;  /* 0x0000001a02087225 */ /* 0x000fc800078e000a */
[----:B------:R-:W-:Y:S02]  /*1440*/  IMAD R13, R2, R27, R0 ;  /* 0x0000001b020d7224 */ /* 0x000fe400078e0200 */
[----:B------:R-:W-:-:S04]  /*1450*/  IMAD.WIDE.U32 R10, R17, UR17, R6 ;  /* 0x00000011110a7c25 */ /* 0x000fc8000f8e0006 */
[----:B------:R-:W-:Y:S02]  /*1460*/  IMAD R0, R29, UR16, R20 ;  /* 0x000000101d007c24 */ /* 0x000fe4000f8e0214 */
[----:B------:R-:W-:-:S04]  /*1470*/  IMAD.WIDE.U32 R6, R28, UR16, R4 ;  /* 0x000000101c067c25 */ /* 0x000fc8000f8e0004 */
[----:B------:R-:W-:Y:S02]  /*1480*/  IMAD.IADD R9, R9, 0x1, R13 ;  /* 0x0000000109097824 */ /* 0x000fe400078e020d */
[----:B------:R-:W-:Y:S01]  /*1490*/  IMAD.U32 R2, RZ, RZ, UR12 ;  /* 0x0000000cff027e24 */ /* 0x000fe2000f8e00ff */
[----:B------:R-:W-:Y:S01]  /*14a0*/  ULDC.64 UR12, c[0x0][0x210] ;  /* 0x00008400000c7ab9 */ /* 0x000fe20000000a00 */
[----:B------:R-:W-:Y:S01]  /*14b0*/  IMAD.IADD R7, R7, 0x1, R0 ;  /* 0x0000000107077824 */ /* 0x000fe200078e0200 */
[----:B------:R-:W-:Y:S01]  /*14c0*/  LEA R198, P2, R10, UR12, 0x1 ;  /* 0x0000000c0ac67c11 */ /* 0x000fe2000f8408ff */
[----:B------:R-:W-:Y:S01]  /*14d0*/  IMAD R0, R30, UR10, RZ ;  /* 0x0000000a1e007c24 */ /* 0x000fe2000f8e02ff */
[----:B------:R-:W-:Y:S01]  /*14e0*/  USHF.L.U32 UR12, UR8, 0x6, URZ ;  /* 0x00000006080c7899 */ /* 0x000fe2000800063f */
[----:B------:R-:W-:-:S04]  /*14f0*/  IMAD.WIDE.U32 R8, R2, UR17, R8 ;  /* 0x0000001102087c25 */ /* 0x000fc8000f8e0008 */
[C---:B------:R-:W-:Y:S02]  /*1500*/  IMAD R12, R16.reuse, UR11, R0 ;  /* 0x0000000b100c7c24 */ /* 0x040fe4000f8e0200 */
        /* <DEDUP_REMOVED lines=9> */
[----:B------:R-:W-:Y:S01]  /*15a0*/  ULDC.64 UR10, c[0x0][0x220] ;  /* 0x00008800000a7ab9 */ /* 0x000fe20000000a00 */
[----:B------:R-:W-:Y:S01]  /*15b0*/  LEA.HI.X R199, R10, UR13, R0, 0x1, P2 ;  /* 0x0000000d0ac77c11 */ /* 0x000fe200090f0c00 */
[----:B--2---:R-:W-:Y:S01]  /*15c0*/  IMAD R2, R22, UR22, RZ ;  /* 0x0000001616027c24 */ /* 0x004fe2000f8e02ff */
[----:B------:R-:W-:Y:S01]  /*15d0*/  IADD3.X R18, R12, UR47, R19, P0, !PT ;  /* 0x0000002f0c127c10 */ /* 0x000fe200087fe413 */
[----:B------:R-:W-:Y:S01]  /*15e0*/  UIADD3 UR13, UR36, -0x1, URZ ;  /* 0xffffffff240d7890 */ /* 0x000fe2000fffe03f */
[----:B------:R-:W-:Y:S01]  /*15f0*/  LEA R20, P0, R24, R198, 0x6 ;  /* 0x000000c618147211 */ /* 0x000fe200078030ff */
[----:B------:R-:W-:Y:S01]  /*1600*/  IMAD R2, R23, UR16, R2 ;  /* 0x0000001017027c24 */ /* 0x000fe2000f8e0202 */
[----:B------:R-:W-:Y:S01]  /*1610*/  LEA R8, P2, R6, UR10, 0x1 ;  /* 0x0000000a06087c11 */ /* 0x000fe2000f8408ff */
[----:B------:R-:W-:Y:S01]  /*1620*/  IMAD.U32 R13, RZ, RZ, UR6 ;  /* 0x00000006ff0d7e24 */ /* 0x000fe2000f8e00ff */
[----:B------:R-:W-:Y:S01]  /*1630*/  LEA.HI.X R21, R24, R199, R25, 0x6, P0 ;  /* 0x000000c718157211 */ /* 0x000fe200000f3419 */
[----:B------:R-:W-:Y:S01]  /*1640*/  UIADD3 UR46, UR42, UR44, URZ ;  /* 0x0000002c2a2e7290 */ /* 0x000fe2000fffe03f */
[----:B------:R-:W-:Y:S01]  /*1650*/  LEA.HI.X R9, R6, UR11, R18, 0x1, P2 ;  /* 0x0000000b06097c11 */ /* 0x000fe200090f0c12 */
[----:B------:R-:W-:Y:S01]  /*1660*/  ULDC.64 UR10, c[0x0][0x260] ;  /* 0x00009800000a7ab9 */ /* 0x000fe20000000a00 */
[----:B------:R-:W-:Y:S01]  /*1670*/  LEA R0, R240, UR5, 0x1 ;  /* 0x00000005f0007c11 */ /* 0x000fe2000f8e08ff */
[----:B------:R-:W-:Y:S01]  /*1680*/  @P3 BAR.SYNC.DEFER_BLOCKING 0x0 ;  /* 0x0000000000003b1d */ /* 0x000fe20000010000 */
[----:B------:R-:W-:Y:S01]  /*1690*/  IADD3 R6, P0, R8, UR12, RZ ;  /* 0x0000000c08067c10 */ /* 0x000fe2000ff1e0ff */
[----:B------:R-:W-:Y:S01]  /*16a0*/  IMAD.WIDE.U32 R14, R13, UR23, R14 ;  /* 0x000000170d0e7c25 */ /* 0x000fe2000f8e000e */
[----:B------:R-:W-:Y:S01]  /*16b0*/  USHF.L.U64.HI UR44, UR6, 0x6, UR7 ;  /* 0x00000006062c7899 */ /* 0x000fe20008010207 */
[C---:B------:R-:W-:Y:S01]  /*16c0*/  LEA R12, P1, R26.reuse, R196, 0x6 ;  /* 0x000000c41a0c7211 */ /* 0x040fe200078230ff */
[----:B------:R-:W-:Y:S01]  /*16d0*/  UIMAD.WIDE UR46, UR46, 0x4, UR48 ;  /* 0x000000042e2e78a5 */ /* 0x000fe2000f8e0230 */
[----:B------:R-:W-:Y:S01]  /*16e0*/  IADD3.X R7, R9, UR45, RZ, P0, !PT ;  /* 0x0000002d09077c10 */ /* 0x000fe200087fe4ff */
[----:B------:R-:W-:Y:S01]  /*16f0*/  ULDC.64 UR8, c[0x0][0x218] ;  /* 0x0000860000087ab9 */ /* 0x000fe20000000a00 */
[----:B------:R-:W-:Y:S01]  /*1700*/  LEA.HI.X R13, R26, R197, R27, 0x6, P1 ;  /* 0x000000c51a0d7211 */ /* 0x000fe200008f341b */
[----:B------:R-:W-:Y:S01]  /*1710*/  @!PT LDS RZ, [RZ] ;  /* 0x00000000fffff984 */ /* 0x000fe20000000800 */
[----:B------:R-:W-:Y:S01]  /*1720*/  @!PT LDS RZ, [RZ] ;  /* 0x00000000fffff984 */ /* 0x000fe20000000800 */
[----:B------:R-:W-:Y:S01]  /*1730*/  @!PT LDS RZ, [RZ] ;  /* 0x00000000fffff984 */ /* 0x000fe20000000800 */
[----:B------:R1:W-:Y:S04]  /*1740*/  LDGSTS.E.BYPASS.LTC128B.128 [R0+0xa000], desc[UR40][R8.64] ;  /* 0x0a00000008007fae */ /* 0x0003e8000b901d68 */
[----:B------:R2:W-:Y:S01]  /*1750*/  LDGSTS.E.BYPASS.LTC128B.128 [R0+0xb000], desc[UR40][R6.64] ;  /* 0x0b00000006007fae */ /* 0x0005e2000b901d68 */
[----:B-1----:R-:W-:Y:S01]  /*1760*/  IMAD.WIDE.U32 R8, R22, UR16, R4 ;  /* 0x0000001016087c25 */ /* 0x002fe2000f8e0004 */
[----:B------:R-:W-:-:S03]  /*1770*/  IADD3 R4, P0, R6, UR12, RZ ;  /* 0x0000000c06047c10 */ /* 0x000fc6000ff1e0ff */
[----:B------:R-:W-:Y:S01]  /*1780*/  IMAD.IADD R9, R9, 0x1, R2 ;  /* 0x0000000109097824 */ /* 0x000fe200078e0202 */
[----:B------:R-:W-:Y:S01]  /*1790*/  IADD3.X R5, R7, UR45, RZ, P0, !PT ;  /* 0x0000002d07057c10 */ /* 0x000fe200087fe4ff */
[----:B------:R-:W-:Y:S01]  /*17a0*/  IMAD R2, R30, UR10, RZ ;  /* 0x0000000a1e027c24 */ /* 0x000fe2000f8e02ff */
[----:B--2---:R-:W-:Y:S01]  /*17b0*/  IADD3 R6, P0, R4, UR12, RZ ;  /* 0x0000000c04067c10 */ /* 0x004fe2000ff1e0ff */
[C---:B------:R-:W-:Y:S01]  /*17c0*/  IMAD.WIDE.U32 R8, R16.reuse, UR10, R8 ;  /* 0x0000000a10087c25 */ /* 0x040fe2000f8e0008 */
[----:B------:R-:W-:Y:S01]  /*17d0*/  UIMAD UR10, UR39, UR6, URZ ;  /* 0x00000006270a72a4 */ /* 0x000fe2000f8e023f */
[----:B------:R1:W-:Y:S01]  /*17e0*/  LDGSTS.E.BYPASS.LTC128B.128 [R0+0xc000], desc[UR40][R4.64] ;  /* 0x0c00000004007fae */ /* 0x0003e2000b901d68 */
[----:B------:R-:W-:Y:S01]  /*17f0*/  IADD3.X R7, R5, UR45, RZ, P0, !PT ;  /* 0x0000002d05077c10 */ /* 0x000fe200087fe4ff */
[----:B------:R-:W-:Y:S01]  /*1800*/  IMAD R2, R16, UR11, R2 ;  /* 0x0000000b10027c24 */ /* 0x000fe2000f8e0202 */
[----:B------:R-:W-:Y:S01]  /*1810*/  ULEA.HI UR11, UR13, UR13, URZ, 0x1 ;  /* 0x0000000d0d0b7291 */ /* 0x000fe2000f8f083f */
[----:B------:R-:W-:Y:S01]  /*1820*/  IADD3 R8, P0, R8, R14, RZ ;  /* 0x0000000e08087210 */ /* 0x000fe20007f1e0ff */
[----:B------:R-:W-:Y:S01]  /*1830*/  UIMAD UR10, UR23, UR7, UR10 ;  /* 0x00000007170a72a4 */ /* 0x000fe2000f8e020a */
[----:B------:R-:W-:Y:S01]  /*1840*/  IMAD.IADD R2, R9, 0x1, R2 ;  /* 0x0000000109027824 */ /* 0x000fe200078e0202 */
[----:B------:R-:W-:Y:S01]  /*1850*/  ULOP3.LUT UR11, UR11, 0xfffffffe, URZ, 0xc0, !UPT ;  /* 0xfffffffe0b0b7892 */ /* 0x000fe2000f8ec03f */
[----:B------:R2:W-:Y:S01]  /*1860*/  LDGSTS.E.BYPASS.LTC128B.128 [R0+0xd000], desc[UR40][R6.64] ;  /* 0x0d00000006007fae */ /* 0x0005e2000b901d68 */
[----:B------:R-:W-:-:S02]  /*1870*/  USHF.L.U32 UR6, UR6, 0x6, URZ ;  /* 0x0000000606067899 */ /* 0x000fc4000800063f */
[----:B------:R-:W-:Y:S01]  /*1880*/  UIADD3 UR11, UR13, -UR11, URZ ;  /* 0x8000000b0d0b7290 */ /* 0x000fe2000fffe03f */
[----:B------:R-:W-:Y:S01]  /*1890*/  IADD3.X R14, R2, UR10, R15, P0, !PT ;  /* 0x0000000a020e7c10 */ /* 0x000fe200087fe40f */
[----:B------:R-:W-:Y:S01]  /*18a0*/  VIADD R2, R240, 0x1000 ;  /* 0x00001000f0027836 */ /* 0x000fe20000000000 */
[C---:B------:R-:W-:Y:S01]  /*18b0*/  LEA R10, P0, R8.reuse, UR8, 0x1 ;  /* 0x00000008080a7c11 */ /* 0x040fe2000f8008ff */
[----:B------:R-:W-:Y:S01]  /*18c0*/  UISETP.NE.AND UP0, UPT, UR11, 0x1, UPT ;  /* 0x000000010b00788c */ /* 0x000fe2000bf05270 */
[----:B------:R-:W0:Y:S01]  /*18d0*/  LDGDEPBAR ;  /* 0x00000000000079af */ /* 0x000e220000000000 */
[----:B------:R-:W-:Y:S01]  /*18e0*/  UMOV UR8, UR46 ;  /* 0x0000002e00087c82 */ /* 0x000fe20008000000 */
[----:B------:R-:W-:Y:S01]  /*18f0*/  LEA.HI.X R11, R8, UR9, R14, 0x1, P0 ;  /* 0x00000009080b7c11 */ /* 0x000fe200080f0c0e */
[----:B------:R-:W-:Y:S01]  /*1900*/  UMOV UR9, UR47 ;  /* 0x0000002f00097c82 */ /* 0x000fe20008000000 */
[----:B------:R-:W-:Y:S01]  /*1910*/  IADD3 R8, P0, R10, UR6, RZ ;  /* 0x000000060a087c10 */ /* 0x000fe2000ff1e0ff */
[----:B------:R-:W-:Y:S01]  /*1920*/  LDGSTS.E.BYPASS.LTC128B.128 [R0+0x4000], desc[UR40][R196.64] ;  /* 0x04000000c4007fae */ /* 0x000fe2000b901d68 */
[----:B------:R-:W-:-:S02]  /*1930*/  PLOP3.LUT P2, PT, PT, PT, UP0, 0x80, 0x0 ;  /* 0x000000000000781c */ /* 0x000fc40003f4f008 */
[----:B------:R-:W-:Y:S01]  /*1940*/  IADD3.X R9, R11, UR44, RZ, P0, !PT ;  /* 0x0000002c0b097c10 */ /* 0x000fe200087fe4ff */
[----:B------:R3:W-:Y:S01]  /*1950*/  LDGSTS.E.BYPASS.LTC128B.128 [R0+0x5000], desc[UR40][R12.64] ;  /* 0x050000000c007fae */ /* 0x0007e2000b901d68 */
[----:B------:R-:W-:Y:S01]  /*1960*/  SEL R2, R2, R240, !P2 ;  /* 0x000000f002027207 */ /* 0x000fe20005000000 */
[C---:B-1----:R-:W-:Y:S01]  /*1970*/  IMAD.SHL.U32 R4, R247.reuse, 0x4, RZ ;  /* 0x00000004f7047824 */ /* 0x042fe200078e00ff */
[----:B------:R-:W-:Y:S02]  /*1980*/  SHF.R.S32.HI R14, RZ, 0x1f, R247 ;  /* 0x0000001fff0e7819 */ /* 0x000fe400000114f7 */
[----:B------:R-:W-:Y:S02]  /*1990*/  LEA R226, R2, UR5, 0x1 ;  /* 0x0000000502e27c11 */ /* 0x000fe4000f8e08ff */
[----:B------:R-:W-:Y:S02]  /*19a0*/  SHF.L.U64.HI R5, R247, 0x2, R14 ;  /* 0x00000002f7057819 */ /* 0x000fe4000001020e */
[----:B------:R-:W-:Y:S01]  /*19b0*/  IADD3 R4, P1, R4, UR8, RZ ;  /* 0x0000000804047c10 */ /* 0x000fe2000ff3e0ff */
[----:B------:R-:W-:Y:S01]  /*19c0*/  LDGSTS.E.BYPASS.LTC128B.128 [R226], desc[UR40][R198.64] ;  /* 0x00000000c6e27fae */ /* 0x000fe2000b901d68 */
[----:B--2---:R-:W-:Y:S01]  /*19d0*/  IADD3 R6, P0, R8, UR6, RZ ;  /* 0x0000000608067c10 */ /* 0x004fe2000ff1e0ff */
[----:B------:R-:W-:Y:S01]  /*19e0*/  UIMAD UR10, UR27, UR26, URZ ;  /* 0x0000001a1b0a72a4 */ /* 0x000fe2000f8e023f */
[----:B------:R-:W-:Y:S01]  /*19f0*/  IADD3.X R5, R5, UR9, RZ, P1, !PT ;  /* 0x0000000905057c10 */ /* 0x000fe20008ffe4ff */
[----:B------:R-:W-:Y:S01]  /*1a00*/  LDGSTS.E.BYPASS.LTC128B.128 [R226+0x1000], desc[UR40][R20.64] ;  /* 0x0100000014e27fae */ /* 0x000fe2000b901d68 */
[----:B------:R-:W-:-:S03]  /*1a10*/  IADD3.X R7, R9, UR44, RZ, P0, !PT ;  /* 0x0000002c09077c10 */ /* 0x000fc600087fe4ff */
[----:B------:R-:W-:Y:S04]  /*1a20*/  LDGSTS.E.BYPASS.LTC128B.128 [R0+0x6000], desc[UR40][R10.64] ;  /* 0x060000000a007fae */ /* 0x000fe8000b901d68 */
[----:B------:R-:W-:Y:S04]  /*1a30*/  LDGSTS.E.BYPASS.LTC128B.128 [R0+0x7000], desc[UR40][R8.64] ;  /* 0x0700000008007fae */ /* 0x000fe8000b901d68 */
[----:B------:R-:W-:Y:S01]  /*1a40*/  LDGSTS.E.BYPASS.LTC128B.128 [R0+0x8000], desc[UR40][R6.64] ;  /* 0x0800000006007fae */ /* 0x000fe2000b901d68 */
[----:B---3--:R-:W-:Y:S01]  /*1a50*/  IADD3 R12, P0, R6, UR6, RZ ;  /* 0x00000006060c7c10 */ /* 0x008fe2000ff1e0ff */
[----:B------:R-:W-:-:S02]  /*1a60*/  USHF.L.U32 UR7, UR10, 0x6, URZ ;  /* 0x000000060a077899 */ /* 0x000fc4000800063f */
[----:B------:R-:W5:Y:S01]  /*1a70*/  LDG.E R236, desc[UR40][R4.64] ;  /* 0x0000002804ec7981 */ /* 0x000f62000c1e1900 */
[----:B------:R-:W-:-:S03]  /*1a80*/  IADD3.X R13, R7, UR44, RZ, P0, !PT ;  /* 0x0000002c070d7c10 */ /* 0x000fc600087fe4ff */
[----:B------:R-:W5:Y:S04]  /*1a90*/  LDG.E R235, desc[UR40][R4.64+0x20] ;  /* 0x0000202804eb7981 */ /* 0x000f68000c1e1900 */
[----:B------:R1:W-:Y:S01]  /*1aa0*/  LDGSTS.E.BYPASS.LTC128B.128 [R0+0x9000], desc[UR40][R12.64] ;  /* 0x090000000c007fae */ /* 0x0003e2000b901d68 */
[----:B------:R-:W-:Y:S02]  /*1ab0*/  USHF.R.S32.HI UR6, URZ, 0x1f, UR26 ;  /* 0x0000001f3f067899 */ /* 0x000fe4000801141a */
[----:B------:R-:W-:Y:S01]  /*1ac0*/  USHF.R.S32.HI UR11, URZ, 0x1f, UR7 ;  /* 0x0000001f3f0b7899 */ /* 0x000fe20008011407 */
[----:B------:R-:W0:Y:S01]  /*1ad0*/  LDGDEPBAR ;  /* 0x00000000000079af */ /* 0x000e220000000000 */
[----:B------:R-:W-:-:S03]  /*1ae0*/  UIMAD UR6, UR6, UR27, URZ ;  /* 0x0000001b060672a4 */ /* 0x000fc6000f8e023f */
[----:B------:R-:W5:Y:S04]  /*1af0*/  LDG.E R234, desc[UR40][R4.64+0x80] ;  /* 0x0000802804ea7981 */ /* 0x000f68000c1e1900 */
[----:B------:R2:W5:Y:S01]  /*1b00*/  LDG.E R233, desc[UR40][R4.64+0xa0] ;  /* 0x0000a02804e97981 */ /* 0x000562000c1e1900 */
[----:B------:R-:W-:Y:S01]  /*1b10*/  IMAD.U32 R2, RZ, RZ, UR30 ;  /* 0x0000001eff027e24 */ /* 0x000fe2000f8e00ff */
[----:B-1----:R-:W-:Y:S01]  /*1b20*/  LEA.HI R0, R33, R34, RZ, 0x5 ;  /* 0x0000002221007211 */ /* 0x002fe200078f28ff */
[----:B------:R-:W-:Y:S01]  /*1b30*/  UIMAD.WIDE UR44, UR16, UR25, UR42 ;  /* 0x00000019102c72a5 */ /* 0x000fe2000f8e022a */
[----:B------:R-:W-:-:S04]  /*1b40*/  DEPBAR.LE SB0, 0x1 ;  /* 0x000080400000791a */ /* 0x000fc80000000000 */
[----:B------:R-:W-:Y:S01]  /*1b50*/  SHF.R.S32.HI R0, RZ, 0x5, R0 ;  /* 0x00000005ff007819 */ /* 0x000fe20000011400 */
[----:B--2---:R-:W-:Y:S01]  /*1b60*/  IMAD.U32 R4, RZ, RZ, UR33 ;  /* 0x00000021ff047e24 */ /* 0x004fe2000f8e00ff */
[----:B------:R-:W-:-:S03]  /*1b70*/  UIMAD.WIDE.U32 UR46, UR26, UR27, URZ ;  /* 0x0000001b1a2e72a5 */ /* 0x000fc6000f8e003f */
[----:B------:R-:W-:Y:S01]  /*1b80*/  IMAD R0, R0, UR10, R251 ;  /* 0x0000000a00007c24 */ /* 0x000fe2000f8e02fb */
[----:B------:R-:W-:Y:S01]  /*1b90*/  UIMAD UR6, UR31, UR26, UR6 ;  /* 0x0000001a1f0672a4 */ /* 0x000fe2000f8e0206 */
[----:B------:R-:W-:Y:S03]  /*1ba0*/  BAR.SYNC.DEFER_BLOCKING 0x0 ;  /* 0x0000000000007b1d */ /* 0x000fe60000010000 */
[----:B------:R-:W-:Y:S02]  /*1bb0*/  IADD3 R4, P1, P0, R0, UR7, R4 ;  /* 0x0000000700047c10 */ /* 0x000fe4000f83e004 */
[----:B------:R-:W-:Y:S01]  /*1bc0*/  SHF.R.S32.HI R0, RZ, 0x1f, R0 ;  /* 0x0000001fff007819 */ /* 0x000fe20000011400 */
[----:B------:R-:W-:Y:S02]  /*1bd0*/  UIADD3 UR29, UP0, UR44, UR29, URZ ;  /* 0x0000001d2c1d7290 */ /* 0x000fe4000ff1e03f */
[----:B------:R-:W-:Y:S01]  /*1be0*/  UIADD3 UR6, UR47, UR6, URZ ;  /* 0x000000062f067290 */ /* 0x000fe2000fffe03f */
[----:B------:R-:W-:Y:S01]  /*1bf0*/  IADD3.X R0, R0, UR11, R2, P1, P0 ;  /* 0x0000000b00007c10 */ /* 0x000fe20008fe0402 */
[----:B------:R-:W-:Y:S01]  /*1c00*/  IMAD.U32 R6, RZ, RZ, UR46 ;  /* 0x0000002eff067e24 */ /* 0x000fe2000f8e00ff */
[----:B------:R-:W-:Y:S01]  /*1c10*/  IADD3 R4, P0, R4, R31, RZ ;  /* 0x0000001f04047210 */ /* 0x000fe20007f1e0ff */
[----:B------:R-:W-:-:S02]  /*1c20*/  UIADD3.X UR28, UR45, UR28, URZ, UP0, !UPT ;  /* 0x0000001c2d1c7290 */ /* 0x000fc400087fe43f */
[----:B------:R-:W-:Y:S02]  /*1c30*/  UIMAD UR6, UR6, UR29, URZ ;  /* 0x0000001d060672a4 */ /* 0x000fe4000f8e023f */
[----:B------:R-:W-:Y:S01]  /*1c40*/  IMAD.X R5, R0, 0x1, R32, P0 ;  /* 0x0000000100057824 */ /* 0x000fe200000e0620 */
[----:B------:R-:W-:Y:S02]  /*1c50*/  UIADD3 UR32, UR42, UR32, URZ ;  /* 0x000000202a207290 */ /* 0x000fe4000fffe03f */
[----:B------:R-:W-:Y:S01]  /*1c60*/  UIMAD UR28, UR28, UR46, UR6 ;  /* 0x0000002e1c1c72a4 */ /* 0x000fe2000f8e0206 */
[----:B------:R-:W-:Y:S01]  /*1c70*/  IMAD.WIDE.U32 R4, R6, UR29, R4 ;  /* 0x0000001d06047c25 */ /* 0x000fe2000f8e0004 */
[----:B------:R-:W-:Y:S01]  /*1c80*/  ULDC.64 UR26, c[0x0][0x478] ;  /* 0x00011e00001a7ab9 */ /* 0x000fe20000000a00 */
[----:B------:R-:W-:Y:S02]  /*1c90*/  ULDC.64 UR6, c[0x0][0x400] ;  /* 0x0001000000067ab9 */ /* 0x000fe40000000a00 */
[----:B------:R-:W-:Y:S01]  /*1ca0*/  IMAD.U32 R7, RZ, RZ, UR47 ;  /* 0x0000002fff077e24 */ /* 0x000fe2000f8e00ff */
[C---:B------:R-:W-:Y:S01]  /*1cb0*/  LEA R184, P0, R4.reuse, UR6, 0x2 ;  /* 0x0000000604b87c11 */ /* 0x040fe2000f8010ff */
[----:B------:R-:W-:Y:S01]  /*1cc0*/  VIADD R0, R5, UR28 ;  /* 0x0000001c05007c36 */ /* 0x000fe20008000000 */
[----:B------:R-:W-:Y:S01]  /*1cd0*/  UIADD3 UR6, -UR38, UR4, UR37 ;  /* 0x0000000426067290 */ /* 0x000fe2000fffe125 */
[----:B------:R1:W2:Y:S03]  /*1ce0*/  LDSM.16.M88.4 R140, [R177+0xa000] ;  /* 0x00a00000b18c783b */ /* 0x0002a60000000200 */
[----:B------:R-:W-:Y:S01]  /*1cf0*/  LEA.HI.X R185, R4, UR7, R0, 0x2, P0 ;  /* 0x0000000704b97c11 */ /* 0x000fe200080f1400 */
[----:B------:R-:W-:Y:S01]  /*1d00*/  ULDC UR7, c[0x0][0x398] ;  /* 0x0000e60000077ab9 */ /* 0x000fe20000000800 */
[----:B------:R1:W3:Y:S01]  /*1d10*/  LDSM.16.M88.4 R144, [R177+0xa800] ;  /* 0x00a80000b190783b */ /* 0x0002e20000000200 */
[----:B------:R-:W-:-:S03]  /*1d20*/  UIADD3 UR7, UR6, -UR7, URZ ;  /* 0x8000000706077290 */ /* 0x000fc6000fffe03f */
[----:B------:R1:W4:Y:S01]  /*1d30*/  LDSM.16.M88.4 R148, [R180+0xa000] ;  /* 0x00a00000b494783b */ /* 0x0003220000000200 */
[----:B------:R-:W-:-:S03]  /*1d40*/  USHF.R.S32.HI UR6, URZ, 0x1f, UR7 ;  /* 0x0000001f3f067899 */ /* 0x000fc60008011407 */
[----:B------:R1:W1:Y:S01]  /*1d50*/  LDSM.16.M88.4 R152, [R180+0xa800] ;  /* 0x00a80000b498783b */ /* 0x0002620000000200 */
[----:B------:R-:W-:-:S03]  /*1d60*/  ULEA.HI UR6, UR6, UR7, URZ, 0x6 ;  /* 0x0000000706067291 */ /* 0x000fc6000f8f303f */
[----:B------:R1:W1:Y:S01]  /*1d70*/  LDSM.16.M88.4 R156, [R178+0xa000] ;  /* 0x00a00000b29c783b */ /* 0x0002620000000200 */
[----:B------:R-:W-:-:S03]  /*1d80*/  USHF.R.S32.HI UR6, URZ, 0x6, UR6 ;  /* 0x000000063f067899 */ /* 0x000fc60008011406 */
[----:B------:R1:W1:Y:S01]  /*1d90*/  LDSM.16.M88.4 R160, [R178+0xa800] ;  /* 0x00a80000b2a0783b */ /* 0x0002620000000200 */
[----:B------:R-:W-:-:S03]  /*1da0*/  UISETP.LT.AND UP0, UPT, URZ, UR6, UPT ;  /* 0x000000063f00728c */ /* 0x000fc6000bf01270 */
[----:B------:R1:W1:Y:S01]  /*1db0*/  LDSM.16.M88.4 R164, [R179+0xa000] ;  /* 0x00a00000b3a4783b */ /* 0x0002620000000200 */
[----:B------:R-:W-:-:S03]  /*1dc0*/  USEL UR6, URZ, UR6, !UP0 ;  /* 0x000000063f067287 */ /* 0x000fc6000c000000 */
[----:B------:R1:W1:Y:S01]  /*1dd0*/  LDSM.16.M88.4 R168, [R179+0xa800] ;  /* 0x00a80000b3a8783b */ /* 0x0002620000000200 */
[----:B------:R-:W-:-:S06]  /*1de0*/  UISETP.GT.AND UP0, UPT, UR36, UR6, UPT ;  /* 0x000000062400728c */ /* 0x000fcc000bf04270 */
[----:B------:R-:W-:Y:S01]  /*1df0*/  PLOP3.LUT P0, PT, PT, PT, UP0, 0x80, 0x0 ;  /* 0x000000000000781c */ /* 0x000fe20003f0f008 */
[----:B------:R-:W-:Y:S01]  /*1e00*/  UIMAD.WIDE UR26, UR32, 0x4, UR26 ;  /* 0x00000004201a78a5 */ /* 0x000fe2000f8e021a */
        /* <DEDUP_REMOVED lines=32> */
[----:B-1234-:R-:W-:Y:S06]  /*2010*/  @!P0 BRA `(.L_x_568) ;  /* 0x0000003800988947 */ /* 0x01efec0003800000 */
[----:B------:R-:W-:Y:S01]  /*2020*/  LEA.HI R0, R33, R34, RZ, 0x4 ;  /* 0x0000002221007211 */ /* 0x000fe200078f20ff */
[----:B------:R-:W1:Y:S01]  /*2030*/  LDC R249, c[0x0][0x2dc] ;  /* 0x0000b700fff97b82 */ /* 0x000e620000000800 */
[----:B------:R-:W-:Y:S01]  /*2040*/  UMOV UR7, UR27 ;  /* 0x0000001b00077c82 */ /* 0x000fe20008000000 */
[----:B------:R-:W-:Y:S01]  /*2050*/  USHF.L.U32 UR27, UR10, 0x4, URZ ;  /* 0x000000040a1b7899 */ /* 0x000fe2000800063f */
[----:B------:R-:W-:Y:S01]  /*2060*/  LOP3.LUT R0, R0, 0xfffffff0, RZ, 0xc0, !PT ;  /* 0xfffffff000007812 */ /* 0x000fe200078ec0ff */
[----:B------:R-:W-:Y:S01]  /*2070*/  USHF.L.U32 UR28, UR10, 0x3, URZ ;  /* 0x000000030a1c7899 */ /* 0x000fe2000800063f */
[----:B------:R-:W-:Y:S01]  /*2080*/  VIADD R4, R181, 0x1000 ;  /* 0x00001000b5047836 */ /* 0x000fe20000000000 */
[----:B------:R-:W-:Y:S01]  /*2090*/  UIADD3 UR33, UR27, 0x20, URZ ;  /* 0x000000201b217890 */ /* 0x000fe2000fffe03f */
[C---:B------:R-:W-:Y:S01]  /*20a0*/  SHF.L.U64.HI R238, R247.reuse, 0x2, R14 ;  /* 0x00000002f7ee7819 */ /* 0x040fe2000001020e */
[----:B------:R-:W-:Y:S01]  /*20b0*/  IMAD.IADD R0, R34, 0x1, -R0 ;  /* 0x0000000122007824 */ /* 0x000fe200078e0a00 */
[----:B------:R-:W-:Y:S01]  /*20c0*/  UIADD3 UR42, UR37, UR4, URZ ;  /* 0x00000004252a7290 */ /* 0x000fe2000fffe03f */
[----:B------:R-:W-:Y:S01]  /*20d0*/  IMAD.MOV.U32 R174, RZ, RZ, 0x20 ;  /* 0x00000020ffae7424 */ /* 0x000fe200078e00ff */
[----:B------:R-:W-:Y:S01]  /*20e0*/  UIADD3 UR32, UR28, UR33, URZ ;  /* 0x000000211c207290 */ /* 0x000fe2000fffe03f */
[----:B------:R-:W-:Y:S01]  /*20f0*/  IMAD.MOV.U32 R128, RZ, RZ, 0x40 ;  /* 0x00000040ff807424 */ /* 0x000fe200078e00ff */
[----:B------:R-:W-:Y:S01]  /*2100*/  SHF.R.S32.HI R2, RZ, 0x1f, R0 ;  /* 0x0000001fff027819 */ /* 0x000fe20000011400 */
[----:B------:R-:W-:Y:S01]  /*2110*/  IMAD.SHL.U32 R239, R247, 0x4, RZ ;  /* 0x00000004f7ef7824 */ /* 0x000fe200078e00ff */
[----:B------:R-:W-:Y:S01]  /*2120*/  UIADD3 UR31, UR28, UR32, URZ ;  /* 0x000000201c1f7290 */ /* 0x000fe2000fffe03f */
[----:B------:R-:W-:Y:S01]  /*2130*/  IMAD.MOV.U32 R252, RZ, RZ, 0x28 ;  /* 0x00000028fffc7424 */ /* 0x000fe200078e00ff */
[----:B------:R-:W-:Y:S01]  /*2140*/  LEA.HI R2, R2, R0, RZ, 0x3 ;  /* 0x0000000002027211 */ /* 0x000fe200078f18ff */
[----:B------:R-:W-:Y:S01]  /*2150*/  IMAD.MOV.U32 R95, RZ, RZ, RZ ;  /* 0x000000ffff5f7224 */ /* 0x000fe200078e00ff */
[----:B------:R-:W-:Y:S01]  /*2160*/  UIADD3 UR30, UR28, UR31, URZ ;  /* 0x0000001f1c1e7290 */ /* 0x000fe2000fffe03f */
[----:B------:R-:W-:Y:S01]  /*2170*/  SEL R4, R4, R181, !P2 ;  /* 0x000000b504047207 */ /* 0x000fe20005000000 */
[----:B------:R-:W-:Y:S01]  /*2180*/  UMOV UR12, UR26 ;  /* 0x0000001a000c7c82 */ /* 0x000fe20008000000 */
[----:B------:R-:W-:Y:S01]  /*2190*/  LOP3.LUT R2, R2, 0xfffffff8, RZ, 0xc0, !PT ;  /* 0xfffffff802027812 */ /* 0x000fe200078ec0ff */
[----:B------:R-:W-:-:S02]  /*21a0*/  UIMAD UR26, UR10, 0x18, URZ ;  /* 0x000000180a1a78a4 */ /* 0x000fc4000f8e023f */
[----:B------:R-:W-:Y:S02]  /*21b0*/  USHF.L.U32 UR25, UR10, 0x5, URZ ;  /* 0x000000050a197899 */ /* 0x000fe4000800063f */
[----:B------:R-:W-:Y:S01]  /*21c0*/  IMAD.IADD R0, R0, 0x1, -R2 ;  /* 0x0000000100007824 */ /* 0x000fe200078e0a02 */
[----:B------:R-:W-:Y:S01]  /*21d0*/  UIMAD UR11, UR10, 0x28, URZ ;  /* 0x000000280a0b78a4 */ /* 0x000fe2000f8e023f */
[----:B------:R-:W-:Y:S01]  /*21e0*/  VIADD R2, R182, 0x1000 ;  /* 0x00001000b6027836 */ /* 0x000fe20000000000 */
[----:B------:R-:W-:Y:S02]  /*21f0*/  UIMAD UR4, UR10, 0x30, URZ ;  /* 0x000000300a0478a4 */ /* 0x000fe4000f8e023f */
[C---:B------:R-:W-:Y:S01]  /*2200*/  LOP3.LUT P0, RZ, R0.reuse, 0x2, RZ, 0xc0, !PT ;  /* 0x0000000200ff7812 */ /* 0x040fe2000780c0ff */
[----:B------:R-:W-:Y:S01]  /*2210*/  UIMAD UR45, UR10, 0x38, URZ ;  /* 0x000000380a2d78a4 */ /* 0x000fe2000f8e023f */
[----:B------:R-:W-:Y:S01]  /*2220*/  LOP3.LUT P1, RZ, R0, 0x4, RZ, 0xc0, !PT ;  /* 0x0000000400ff7812 */ /* 0x000fe2000782c0ff */
[----:B------:R-:W-:Y:S01]  /*2230*/  VIADD R0, R247, 0xffffffc0 ;  /* 0xffffffc0f7007836 */ /* 0x000fe20000000000 */
[----:B------:R-:W-:Y:S01]  /*2240*/  SEL R2, R2, R182, !P2 ;  /* 0x000000b602027207 */ /* 0x000fe20005000000 */
[----:B------:R-:W-:Y:S01]  /*2250*/  ULDC UR37, c[0x0][0x270] ;  /* 0x00009c0000257ab9 */ /* 0x000fe20000000800 */
[----:B------:R-:W-:-:S02]  /*2260*/  UIADD3 UR42, -UR38, 0x80, UR42 ;  /* 0x00000080262a7890 */ /* 0x000fc4000fffe12a */
[----:B------:R-:W-:Y:S01]  /*2270*/  UIADD3 UR29, UR28, UR30, URZ ;  /* 0x0000001e1c1d7290 */ /* 0x000fe2000fffe03f */
[----:B------:R-:W-:Y:S01]  /*2280*/  SEL R174, R174, 0xffffffe0, !P0 ;  /* 0xffffffe0aeae7807 */ /* 0x000fe20004000000 */
[----:B------:R-:W-:Y:S01]  /*2290*/  IMAD.SHL.U32 R237, R0, 0x4, RZ ;  /* 0x0000000400ed7824 */ /* 0x000fe200078e00ff */
[----:B------:R-:W-:Y:S01]  /*22a0*/  LEA R172, R2, UR5, 0x1 ;  /* 0x0000000502ac7c11 */ /* 0x000fe2000f8e08ff */
[----:B------:R-:W-:Y:S01]  /*22b0*/  UIADD3 UR10, UR28, UR29, URZ ;  /* 0x0000001d1c0a7290 */ /* 0x000fe2000fffe03f */
[----:B------:R-:W-:Y:S01]  /*22c0*/  LEA R173, R4, UR5, 0x1 ;  /* 0x0000000504ad7c11 */ /* 0x000fe2000f8e08ff */
[----:B------:R-:W-:Y:S01]  /*22d0*/  IMAD.IADD R176, R175, 0x1, R174 ;  /* 0x00000001afb07824 */ /* 0x000fe200078e02ae */
[----:B------:R-:W-:Y:S01]  /*22e0*/  SEL R128, R128, 0xffffffc0, !P1 ;  /* 0xffffffc080807807 */ /* 0x000fe20004800000 */
[----:B------:R-:W-:Y:S01]  /*22f0*/  ULDC UR44, c[0x0][0x39c] ;  /* 0x0000e700002c7ab9 */ /* 0x000fe20000000800 */
[----:B-1----:R-:W-:-:S07]  /*2300*/  ULDC UR43, c[0x0][0x2ec] ;  /* 0x0000bb00002b7ab9 */ /* 0x002fce0000000800 */
.L_x_571:
[----:B------:R-:W0:Y:S01]  /*2310*/  LDGDEPBAR ;  /* 0x00000000000079af */ /* 0x000e220000000000 */
[C---:B------:R-:W-:Y:S01]  /*2320*/  IADD3 R0, R173.reuse, R174, RZ ;  /* 0x000000aead007210 */ /* 0x040fe20007ffe0ff */
[----:B------:R-:W-:Y:S01]  /*2330*/  USHF.L.U32 UR36, UR13, 0x6, URZ ;  /* 0x000000060d247899 */ /* 0x000fe2000800063f */
[-C--:B------:R-:W-:Y:S01]  /*2340*/  IADD3 R2, R173, R128.reuse, RZ ;  /* 0x00000080ad027210 */ /* 0x080fe20007ffe0ff */
[----:B------:R-:W-:Y:S01]  /*2350*/  UISETP.GT.AND UP3, UPT, UR13, UR6, UPT ;  /* 0x000000060d00728c */ /* 0x000fe2000bf64270 */
[----:B-----5:R-:W-:Y:S01]  /*2360*/  FSETP.NEU.FTZ.AND P3, PT, R236, -INF , PT ;  /* 0xff800000ec00780b */ /* 0x020fe20003f7d000 */
[----:B------:R-:W-:Y:S01]  /*2370*/  UISETP.GE.AND UP0, UPT, UR36, UR42, UPT ;  /* 0x0000002a2400728c */ /* 0x000fe2000bf06270 */
[----:B------:R-:W-:Y:S02]  /*2380*/  MOV R183, 0x8 ;  /* 0x0000000800b77802 */ /* 0x000fe40000000f00 */
[----:B------:R-:W-:Y:S03]  /*2390*/  FSETP.NEU.FTZ.AND P2, PT, R235, -INF , PT ;  /* 0xff800000eb00780b */ /* 0x000fe60003f5d000 */
        /* <DEDUP_REMOVED lines=10> */
[----:B------:R1:W4:Y:S01]  /*2440*/  LDSM.16.M88.4 R112, [R0+0x1000] ;  /* 0x001000000070783b */ /* 0x0003220000000200 */
[C---:B--2---:R-:W-:Y:S07]  /*2450*/  HMMA.16816.F32.BF16 R8, R28.reuse, R16, RZ ;  /* 0x000000101c08723c */ /* 0x044fee00000418ff */
[----:B------:R-:W2:Y:S01]  /*2460*/  LDSM.16.M88.4 R116, [R180+0x6800] ;  /* 0x00680000b474783b */ /* 0x000ea20000000200 */
[-C--:B------:R-:W-:Y:S07]  /*2470*/  HMMA.16816.F32.BF16 R12, R28, R18.reuse, RZ ;  /* 0x000000121c0c723c */ /* 0x080fee00000418ff */
[----:B------:R-:W-:Y:S01]  /*2480*/  LDSM.16.M88.4 R120, [R2] ;  /* 0x000000000278783b */ /* 0x000fe20000000200 */
[C---:B------:R-:W-:Y:S07]  /*2490*/  HMMA.16816.F32.BF16 R16, R32.reuse, R18, RZ ;  /* 0x000000122010723c */ /* 0x040fee00000418ff */
[----:B------:R-:W2:Y:S01]  /*24a0*/  LDSM.16.M88.4 R124, [R178+0x6000] ;  /* 0x00600000b27c783b */ /* 0x000ea20000000200 */
[-C--:B---3--:R-:W-:Y:S03]  /*24b0*/  HMMA.16816.F32.BF16 R20, R32, R100.reuse, RZ ;  /* 0x000000642014723c */ /* 0x088fe600000418ff */
[----:B-1----:R-:W-:Y:S03]  /*24c0*/  IADD3 R0, R0, R128, RZ ;  /* 0x0000008000007210 */ /* 0x002fe60007ffe0ff */
[C---:B------:R-:W-:Y:S01]  /*24d0*/  HMMA.16816.F32.BF16 R24, R28.reuse, R100, RZ ;  /* 0x000000641c18723c */ /* 0x040fe200000418ff */
[----:B------:R-:W-:Y:S05]  /*24e0*/  LDSM.16.M88.4 R128, [R178+0x6800] ;  /* 0x00680000b280783b */ /* 0x000fea0000000200 */
[-C--:B------:R-:W-:Y:S03]  /*24f0*/  HMMA.16816.F32.BF16 R28, R28, R102.reuse, RZ ;  /* 0x000000661c1c723c */ /* 0x080fe600000418ff */
[----:B------:R-:W-:Y:S03]  /*2500*/  LDSM.16.M88.4 R132, [R0] ;  /* 0x000000000084783b */ /* 0x000fe60000000200 */
[----:B------:R-:W-:Y:S05]  /*2510*/  HMMA.16816.F32.BF16 R32, R32, R102, RZ ;  /* 0x000000662020723c */ /* 0x000fea00000418ff */
[----:B------:R1:W3:Y:S01]  /*2520*/  LDSM.16.M88.4 R100, [R2+0x1000] ;  /* 0x001000000264783b */ /* 0x0002e20000000200 */
[-C--:B----4-:R-:W-:Y:S06]  /*2530*/  HMMA.16816.F32.BF16 R4, R104, R108.reuse, R4 ;  /* 0x0000006c6804723c */ /* 0x090fec0000041804 */
[C---:B------:R-:W-:Y:S01]  /*2540*/  HMMA.16816.F32.BF16 R8, R112.reuse, R108, R8 ;  /* 0x0000006c7008723c */ /* 0x040fe20000041808 */
[----:B------:R-:W4:Y:S05]  /*2550*/  LDSM.16.M88.4 R136, [R179+0x6000] ;  /* 0x00600000b388783b */ /* 0x000f2a0000000200 */
[-C--:B------:R-:W-:Y:S01]  /*2560*/  HMMA.16816.F32.BF16 R12, R112, R110.reuse, R12 ;  /* 0x0000006e700c723c */ /* 0x080fe2000004180c */
[----:B------:R-:W-:Y:S05]  /*2570*/  MOV R108, 0x40 ;  /* 0x00000040006c7802 */ /* 0x000fea0000000f00 */
[C---:B------:R-:W-:Y:S01]  /*2580*/  HMMA.16816.F32.BF16 R16, R104.reuse, R110, R16 ;  /* 0x0000006e6810723c */ /* 0x040fe20000041810 */
[----:B-1----:R-:W-:Y:S05]  /*2590*/  MOV R2, UR36 ;  /* 0x0000002400027c02 */ /* 0x002fea0008000f00 */
[-C--:B--2---:R-:W-:Y:S06]  /*25a0*/  HMMA.16816.F32.BF16 R20, R104, R116.reuse, R20 ;  /* 0x000000746814723c */ /* 0x084fec0000041814 */
[C---:B------:R-:W-:Y:S06]  /*25b0*/  HMMA.16816.F32.BF16 R24, R112.reuse, R116, R24 ;  /* 0x000000747018723c */ /* 0x040fec0000041818 */
[-C--:B------:R-:W-:Y:S06]  /*25c0*/  HMMA.16816.F32.BF16 R28, R112, R118.reuse, R28 ;  /* 0x00000076701c723c */ /* 0x080fec000004181c */
[----:B------:R-:W-:Y:S01]  /*25d0*/  HMMA.16816.F32.BF16 R32, R104, R118, R32 ;  /* 0x000000766820723c */ /* 0x000fe20000041820 */
[----:B------:R1:W2:Y:S05]  /*25e0*/  LDSM.16.M88.4 R104, [R0+0x1000] ;  /* 0x001000000068783b */ /* 0x0002aa0000000200 */
[-C--:B------:R-:W-:Y:S06]  /*25f0*/  HMMA.16816.F32.BF16 R4, R120, R124.reuse, R4 ;  /* 0x0000007c7804723c */ /* 0x080fec0000041804 */
[C---:B---3--:R-:W-:Y:S06]  /*2600*/  HMMA.16816.F32.BF16 R8, R100.reuse, R124, R8 ;  /* 0x0000007c6408723c */ /* 0x048fec0000041808 */
[-C--:B------:R-:W-:Y:S06]  /*2610*/  HMMA.16816.F32.BF16 R12, R100, R126.reuse, R12 ;  /* 0x0000007e640c723c */ /* 0x080fec000004180c */
[C---:B------:R-:W-:Y:S01]  /*2620*/  HMMA.16816.F32.BF16 R16, R120.reuse, R126, R16 ;  /* 0x0000007e7810723c */ /* 0x040fe20000041810 */
[----:B-1----:R-:W-:Y:S04]  /*2630*/  MOV R0, UR18 ;  /* 0x0000001200007c02 */ /* 0x002fe80008000f00 */
[----:B------:R-:W-:Y:S01]  /*2640*/  @!P0 LEA R0, R0, R243, 0x7 ;  /* 0x000000f300008211 */ /* 0x000fe200078e38ff */
[-C--:B------:R-:W-:Y:S06]  /*2650*/  HMMA.16816.F32.BF16 R20, R120, R128.reuse, R20 ;  /* 0x000000807814723c */ /* 0x080fec0000041814 */
[C---:B------:R-:W-:Y:S06]  /*2660*/  HMMA.16816.F32.BF16 R24, R100.reuse, R128, R24 ;  /* 0x000000806418723c */ /* 0x040fec0000041818 */
[-C--:B------:R-:W-:Y:S05]  /*2670*/  HMMA.16816.F32.BF16 R28, R100, R130.reuse, R28 ;  /* 0x00000082641c723c */ /* 0x080fea000004181c */
[----:B------:R-:W-:Y:S01]  /*2680*/  SEL R128, R108, 0xffffffc0, !P1 ;  /* 0xffffffc06c807807 */ /* 0x000fe20004800000 */
[----:B------:R-:W-:Y:S06]  /*2690*/  HMMA.16816.F32.BF16 R32, R120, R130, R32 ;  /* 0x000000827820723c */ /* 0x000fec0000041820 */
[-C--:B----4-:R-:W-:Y:S06]  /*26a0*/  HMMA.16816.F32.BF16 R4, R132, R136.reuse, R4 ;  /* 0x000000888404723c */ /* 0x090fec0000041804 */
[C---:B--2---:R-:W-:Y:S06]  /*26b0*/  HMMA.16816.F32.BF16 R8, R104.reuse, R136, R8 ;  /* 0x000000886808723c */ /* 0x044fec0000041808 */
        /* <DEDUP_REMOVED lines=31> */
[----:B---3--:R-:W1:Y:S09]  /*28b0*/  LDSM.16.M88.4 R4, [R179+0x6800] ;  /* 0x00680000b304783b */ /* 0x008e720000000200 */
        /* <DEDUP_REMOVED lines=14> */
[----:B------:R-:W-:Y:S03]  /*29a0*/  @!P0 IADD3 R5, R2, UR38, R241 ;  /* 0x0000002602058c10 */ /* 0x000fe6000fffe0f1 */
[----:B------:R-:W-:Y:S01]  /*29b0*/  @!P0 VIADD R2, R0, 0x1 ;  /* 0x0000000100028836 */ /* 0x000fe20000000000 */
[----:B------:R-:W-:Y:S01]  /*29c0*/  MOV R4, R209 ;  /* 0x000000d100047202 */ /* 0x000fe20000000f00 */
[----:B------:R-:W-:Y:S04]  /*29d0*/  HMMA.16816.F32.BF16 R32, R132, R6, R32 ;  /* 0x000000068420723c */ /* 0x000fe80000041820 */
[C---:B------:R-:W-:Y:S01]  /*29e0*/  @!P0 VIMNMX R12, R5.reuse, UR38, PT ;  /* 0x00000026050c8c48 */ /* 0x040fe2000bfe0100 */
[----:B------:R-:W-:Y:S01]  /*29f0*/  FMUL.FTZ R20, R20, UR44 ;  /* 0x0000002c14147c20 */ /* 0x000fe20008410000 */
[----:B------:R-:W-:Y:S01]  /*2a00*/  @!P0 VIADDMNMX R11, R5, R183, UR38, PT ;  /* 0x00000026050b8e46 */ /* 0x000fe2000b8001b7 */
[----:B------:R-:W-:Y:S01]  /*2a10*/  FMUL.FTZ R21, R21, UR44 ;  /* 0x0000002c15157c20 */ /* 0x000fe20008410000 */
[CC--:B------:R-:W-:Y:S01]  /*2a20*/  @!P0 ISETP.GE.AND P4, PT, R0.reuse, R12.reuse, PT ;  /* 0x0000000c0000820c */ /* 0x0c0fe20003f86270 */
[----:B------:R-:W-:Y:S01]  /*2a30*/  MUFU.TANH R205, R20 ;  /* 0x0000001400cd7308 */ /* 0x000fe20000002400 */
[-C--:B------:R-:W-:Y:S01]  /*2a40*/  @!P0 ISETP.GE.AND P2, PT, R0, R11.reuse, PT ;  /* 0x0000000b0000820c */ /* 0x080fe20003f46270 */
[----:B------:R-:W-:Y:S01]  /*2a50*/  FMUL.FTZ R22, R22, UR44 ;  /* 0x0000002c16167c20 */ /* 0x000fe20008410000 */
[----:B------:R-:W-:Y:S01]  /*2a60*/  @!P0 FSEL R4, R209, -INF , !P4 ;  /* 0xff800000d1048808 */ /* 0x000fe20006000000 */
[----:B------:R-:W-:Y:S01]  /*2a70*/  FMUL.FTZ R23, R23, UR44 ;  /* 0x0000002c17177c20 */ /* 0x000fe20008410000 */
[----:B------:R-:W-:Y:S01]  /*2a80*/  @!P0 ISETP.GE.AND P3, PT, R2, R12, PT ;  /* 0x0000000c0200820c */ /* 0x000fe20003f66270 */
[----:B------:R-:W-:Y:S01]  /*2a90*/  FMUL.FTZ R24, R24, UR44 ;  /* 0x0000002c18187c20 */ /* 0x000fe20008410000 */
[----:B------:R-:W-:Y:S03]  /*2aa0*/  MOV R183, 0x20 ;  /* 0x0000002000b77802 */ /* 0x000fe60000000f00 */
[----:B------:R-:W1:Y:S01]  /*2ab0*/  MUFU.TANH R204, R21 ;  /* 0x0000001500cc7308 */ /* 0x000e620000002400 */
[----:B------:R-:W-:Y:S01]  /*2ac0*/  FFMA.FTZ R4, R4, UR43, -R10 ;  /* 0x0000002b04047c23 */ /* 0x000fe2000801080a */
[----:B------:R-:W-:Y:S01]  /*2ad0*/  FMUL.FTZ R28, R28, UR44 ;  /* 0x0000002c1c1c7c20 */ /* 0x000fe20008410000 */
[----:B------:R-:W-:Y:S01]  /*2ae0*/  FMUL.FTZ R29, R29, UR44 ;  /* 0x0000002c1d1d7c20 */ /* 0x000fe20008410000 */
[----:B------:R-:W-:Y:S01]  /*2af0*/  FMUL.FTZ R30, R30, UR44 ;  /* 0x0000002c1e1e7c20 */ /* 0x000fe20008410000 */
[----:B------:R-:W-:Y:S01]  /*2b00*/  FMUL.FTZ R31, R31, UR44 ;  /* 0x0000002c1f1f7c20 */ /* 0x000fe20008410000 */
[----:B------:R-:W-:Y:S01]  /*2b10*/  LEA R104, R181, UR5, 0x1 ;  /* 0x00000005b5687c11 */ /* 0x000fe2000f8e08ff */
[----:B------:R-:W-:Y:S03]  /*2b20*/  FMUL.FTZ R32, R32, UR44 ;  /* 0x0000002c20207c20 */ /* 0x000fe60008410000 */
[----:B------:R2:W-:Y:S01]  /*2b30*/  MUFU.EX2 R225, R4 ;  /* 0x0000000400e17308 */ /* 0x0005e20000000800 */
[----:B------:R-:W-:Y:S01]  /*2b40*/  @!P0 FSEL R13, R208, -INF , !P3 ;  /* 0xff800000d00d8808 */ /* 0x000fe20005800000 */
[----:B------:R-:W-:Y:S01]  /*2b50*/  FMUL.FTZ R33, R33, UR44 ;  /* 0x0000002c21217c20 */ /* 0x000fe20008410000 */
[----:B------:R-:W-:Y:S01]  /*2b60*/  @!P0 ISETP.GE.AND P3, PT, R2, R11, PT ;  /* 0x0000000b0200820c */ /* 0x000fe20003f66270 */
[----:B------:R-:W-:Y:S01]  /*2b70*/  IMAD.IADD R104, R174, 0x1, R104 ;  /* 0x00000001ae687824 */ /* 0x000fe200078e0268 */
[----:B------:R-:W-:Y:S01]  /*2b80*/  MOV R6, R120 ;  /* 0x0000007800067202 */ /* 0x000fe20000000f00 */
[----:B------:R-:W-:Y:S01]  /*2b90*/  FFMA.FTZ R13, R13, UR43, -R10 ;  /* 0x0000002b0d0d7c23 */ /* 0x000fe2000801080a */
[----:B------:R-:W-:Y:S03]  /*2ba0*/  @!P0 FSEL R8, R214, -INF , !P3 ;  /* 0xff800000d6088808 */ /* 0x000fe60005800000 */
[----:B------:R-:W4:Y:S01]  /*2bb0*/  MUFU.TANH R211, R22 ;  /* 0x0000001600d37308 */ /* 0x000f220000002400 */
[----:B------:R-:W-:Y:S01]  /*2bc0*/  FMUL.FTZ R34, R34, UR44 ;  /* 0x0000002c22227c20 */ /* 0x000fe20008410000 */
[----:B------:R-:W-:Y:S01]  /*2bd0*/  FMUL.FTZ R35, R35, UR44 ;  /* 0x0000002c23237c20 */ /* 0x000fe20008410000 */
[----:B------:R-:W-:Y:S01]  /*2be0*/  FMUL.FTZ R25, R25, UR44 ;  /* 0x0000002c19197c20 */ /* 0x000fe20008410000 */
[----:B------:R-:W-:Y:S01]  /*2bf0*/  FMUL.FTZ R26, R26, UR44 ;  /* 0x0000002c1a1a7c20 */ /* 0x000fe20008410000 */
[----:B------:R-:W-:Y:S05]  /*2c00*/  FMUL.FTZ R27, R27, UR44 ;  /* 0x0000002c1b1b7c20 */ /* 0x000fea0008410000 */
[----:B------:R3:W-:Y:S01]  /*2c10*/  MUFU.EX2 R224, R13 ;  /* 0x0000000d00e07308 */ /* 0x0007e20000000800 */
[----:B--2---:R-:W-:Y:S02]  /*2c20*/  MOV R4, R217 ;  /* 0x000000d900047202 */ /* 0x004fe40000000f00 */
[----:B------:R-:W-:Y:S02]  /*2c30*/  @!P0 FSEL R4, R217, -INF , !P2 ;  /* 0xff800000d9048808 */ /* 0x000fe40005000000 */
[----:B------:R-:W-:Y:S05]  /*2c40*/  FSETP.NEU.FTZ.AND P2, PT, R234, -INF , PT ;  /* 0xff800000ea00780b */ /* 0x000fea0003f5d000 */
[----:B------:R-:W2:Y:S01]  /*2c50*/  MUFU.TANH R210, R23 ;  /* 0x0000001700d27308 */ /* 0x000ea20000002400 */
[--C-:B------:R-:W-:Y:S09]  /*2c60*/  FFMA.FTZ R4, R4, UR43, -R9.reuse ;  /* 0x0000002b04047c23 */ /* 0x100ff20008010809 */
[----:B------:R1:W-:Y:S01]  /*2c70*/  MUFU.EX2 R231, R4 ;  /* 0x0000000400e77308 */ /* 0x0003e20000000800 */
[----:B---3--:R-:W-:Y:S09]  /*2c80*/  MOV R13, R124 ;  /* 0x0000007c000d7202 */ /* 0x008ff20000000f00 */
[----:B------:R-:W3:Y:S10]  /*2c90*/  MUFU.TANH R117, R24 ;  /* 0x0000001800757308 */ /* 0x000ef40000002400 */
[----:B------:R-:W-:Y:S01]  /*2ca0*/  MUFU.TANH R115, R28 ;  /* 0x0000001c00737308 */ /* 0x000fe20000002400 */
[----:B-1----:R-:W-:Y:S01]  /*2cb0*/  FFMA.FTZ R4, R8, UR43, -R9 ;  /* 0x0000002b08047c23 */ /* 0x002fe20008010809 */
[C---:B------:R-:W-:Y:S02]  /*2cc0*/  @!P0 VIADDMNMX R8, R5.reuse, R183, UR38, PT ;  /* 0x0000002605088e46 */ /* 0x040fe4000b8001b7 */
[----:B------:R-:W-:Y:S02]  /*2cd0*/  @!P0 VIADDMNMX R5, R5, R252, UR38, PT ;  /* 0x0000002605058e46 */ /* 0x000fe4000b8001fc */
[-C--:B------:R-:W-:Y:S04]  /*2ce0*/  @!P0 ISETP.GE.AND P4, PT, R0, R8.reuse, PT ;  /* 0x000000080000820c */ /* 0x080fe80003f86270 */
[----:B------:R-:W1:Y:S01]  /*2cf0*/  MUFU.TANH R116, R25 ;  /* 0x0000001900747308 */ /* 0x000e620000002400 */
[C---:B------:R-:W-:Y:S02]  /*2d00*/  @!P0 ISETP.GE.AND P5, PT, R2.reuse, R8, PT ;  /* 0x000000080200820c */ /* 0x040fe40003fa6270 */
[----:B------:R-:W-:Y:S02]  /*2d10*/  @!P0 FSEL R14, R125, -INF , !P4 ;  /* 0xff8000007d0e8808 */ /* 0x000fe40006000000 */
[-C--:B------:R-:W-:Y:S02]  /*2d20*/  @!P0 ISETP.GE.AND P3, PT, R2, R5.reuse, PT ;  /* 0x000000050200820c */ /* 0x080fe40003f66270 */
[----:B------:R-:W-:Y:S03]  /*2d30*/  @!P0 FSEL R13, R124, -INF , !P5 ;  /* 0xff8000007c0d8808 */ /* 0x000fe60006800000 */
[----:B------:R4:W-:Y:S01]  /*2d40*/  MUFU.EX2 R232, R4 ;  /* 0x0000000400e87308 */ /* 0x0009e20000000800 */
[-C--:B------:R-:W-:Y:S09]  /*2d50*/  @!P0 ISETP.GE.AND P4, PT, R0, R5.reuse, PT ;  /* 0x000000050000820c */ /* 0x080ff20003f86270 */
[----:B------:R-:W1:Y:S10]  /*2d60*/  MUFU.TANH R123, R26 ;  /* 0x0000001a007b7308 */ /* 0x000e740000002400 */
[----:B------:R-:W-:Y:S01]  /*2d70*/  MUFU.TANH R114, R29 ;  /* 0x0000001d00727308 */ /* 0x000fe20000002400 */
[----:B----4-:R-:W-:Y:S05]  /*2d80*/  FMUL.FTZ R4, R234, 1.4426950216293334961 ;  /* 0x3fb8aa3bea047820 */ /* 0x010fea0000410000 */
[----:B------:R-:W-:Y:S04]  /*2d90*/  FSEL R4, R4, RZ, P2 ;  /* 0x000000ff04047208 */ /* 0x000fe80001000000 */
[----:B------:R-:W4:Y:S01]  /*2da0*/  MUFU.TANH R122, R27 ;  /* 0x0000001b007a7308 */ /* 0x000f220000002400 */
[----:B------:R-:W-:Y:S01]  /*2db0*/  FSETP.NEU.FTZ.AND P2, PT, R233, -INF , PT ;  /* 0xff800000e900780b */ /* 0x000fe20003f5d000 */
[--C-:B------:R-:W-:Y:S01]  /*2dc0*/  FFMA.FTZ R2, R14, UR43, -R4.reuse ;  /* 0x0000002b0e027c23 */ /* 0x100fe20008010804 */
[----:B------:R-:W-:Y:S01]  /*2dd0*/  IMAD.MOV.U32 R14, RZ, RZ, R137 ;  /* 0x000000ffff0e7224 */ /* 0x000fe200078e0089 */
[----:B------:R-:W-:Y:S01]  /*2de0*/  @!P0 FSEL R14, R137, -INF , !P4 ;  /* 0xff800000890e8808 */ /* 0x000fe20006000000 */
[----:B------:R-:W-:Y:S05]  /*2df0*/  FFMA.FTZ R13, R13, UR43, -R4 ;  /* 0x0000002b0d0d7c23 */ /* 0x000fea0008010804 */
[----:B------:R2:W-:Y:S10]  /*2e00*/  MUFU.EX2 R187, R2 ;  /* 0x0000000200bb7308 */ /* 0x0005f40000000800 */
[----:B------:R3:W-:Y:S10]  /*2e10*/  MUFU.EX2 R186, R13 ;  /* 0x0000000d00ba7308 */ /* 0x0007f40000000800 */
[----:B------:R-:W4:Y:S01]  /*2e20*/  MUFU.TANH R200, R32 ;  /* 0x0000002000c87308 */ /* 0x000f220000002400 */
[----:B--2---:R-:W-:Y:S02]  /*2e30*/  FSEL R2, R15, RZ, P2 ;  /* 0x000000ff0f027208 */ /* 0x004fe40001000000 */
[----:B------:R-:W-:Y:S02]  /*2e40*/  MOV R15, R136 ;  /* 0x00000088000f7202 */ /* 0x000fe40000000f00 */
[----:B------:R-:W-:Y:S05]  /*2e50*/  @!P0 FSEL R15, R136, -INF , !P3 ;  /* 0xff800000880f8808 */ /* 0x000fea0005800000 */
[----:B------:R-:W2:Y:S01]  /*2e60*/  MUFU.TANH R201, R33 ;  /* 0x0000002100c97308 */ /* 0x000ea20000002400 */
[--C-:B---3--:R-:W-:Y:S01]  /*2e70*/  FFMA.FTZ R13, R14, UR43, -R2.reuse ;  /* 0x0000002b0e0d7c23 */ /* 0x108fe20008010802 */
[----:B------:R-:W-:Y:S04]  /*2e80*/  @!P0 IADD3 R14, R0, 0x8, RZ ;  /* 0x00000008000e8810 */ /* 0x000fe80007ffe0ff */
[CC--:B------:R-:W-:Y:S04]  /*2e90*/  @!P0 ISETP.GE.AND P2, PT, R14.reuse, R8.reuse, PT ;  /* 0x000000080e00820c */ /* 0x0c0fe80003f46270 */
[----:B------:R3:W-:Y:S01]  /*2ea0*/  MUFU.EX2 R191, R13 ;  /* 0x0000000d00bf7308 */ /* 0x0007e20000000800 */
[----:B------:R-:W-:Y:S09]  /*2eb0*/  @!P0 ISETP.GE.AND P3, PT, R14, R5, PT ;  /* 0x000000050e00820c */ /* 0x000ff20003f66270 */
[----:B------:R-:W-:Y:S10]  /*2ec0*/  MUFU.TANH R203, R34 ;  /* 0x0000002200cb7308 */ /* 0x000ff40000002400 */
[----:B------:R-:W-:Y:S01]  /*2ed0*/  MUFU.TANH R202, R35 ;  /* 0x0000002300ca7308 */ /* 0x000fe20000002400 */
[----:B---3--:R-:W-:Y:S01]  /*2ee0*/  FFMA.FTZ R13, R15, UR43, -R2 ;  /* 0x0000002b0f0d7c23 */ /* 0x008fe20008010802 */
[----:B------:R-:W-:Y:S02]  /*2ef0*/  MOV R15, R121 ;  /* 0x00000079000f7202 */ /* 0x000fe40000000f00 */
[----:B------:R-:W-:Y:S06]  /*2f00*/  @!P0 FSEL R15, R121, -INF , !P2 ;  /* 0xff800000790f8808 */ /* 0x000fec0005000000 */
[----:B------:R3:W-:Y:S01]  /*2f10*/  MUFU.EX2 R190, R13 ;  /* 0x0000000d00be7308 */ /* 0x0007e20000000800 */
[--C-:B------:R-:W-:Y:S01]  /*2f20*/  FFMA.FTZ R7, R15, UR43, -R4.reuse ;  /* 0x0000002b0f077c23 */ /* 0x100fe20008010804 */
[----:B------:R-:W-:Y:S08]  /*2f30*/  MOV R15, R129 ;  /* 0x00000081000f7202 */ /* 0x000ff00000000f00 */
[----:B------:R1:W-:Y:S10]  /*2f40*/  MUFU.EX2 R138, R7 ;  /* 0x00000007008a7308 */ /* 0x0003f40000000800 */
[----:B------:R-:W2:Y:S01]  /*2f50*/  MUFU.TANH R119, R30 ;  /* 0x0000001e00777308 */ /* 0x000ea20000002400 */
[----:B---3--:R-:W-:Y:S04]  /*2f60*/  @!P0 IADD3 R13, R0, 0x9, RZ ;  /* 0x00000009000d8810 */ /* 0x008fe80007ffe0ff */
[C---:B------:R-:W-:Y:S05]  /*2f70*/  @!P0 ISETP.GE.AND P2, PT, R13.reuse, R8, PT ;  /* 0x000000080d00820c */ /* 0x040fea0003f46270 */
[----:B------:R-:W3:Y:S01]  /*2f80*/  MUFU.TANH R118, R31 ;  /* 0x0000001f00767308 */ /* 0x000ee20000002400 */
[----:B------:R-:W-:Y:S02]  /*2f90*/  @!P0 FSEL R6, R120, -INF , !P2 ;  /* 0xff80000078068808 */ /* 0x000fe40005000000 */
[----:B-1----:R-:W-:Y:S02]  /*2fa0*/  MOV R7, R130 ;  /* 0x0000008200077202 */ /* 0x002fe40000000f00 */
[----:B------:R-:W-:Y:S01]  /*2fb0*/  @!P0 FSEL R7, R130, -INF , !P3 ;  /* 0xff80000082078808 */ /* 0x000fe20005800000 */
[----:B------:R-:W-:Y:S01]  /*2fc0*/  FFMA.FTZ R6, R6, UR43, -R4 ;  /* 0x0000002b06067c23 */ /* 0x000fe20008010804 */
[----:B------:R-:W-:Y:S03]  /*2fd0*/  @!P0 ISETP.GE.AND P2, PT, R13, R5, PT ;  /* 0x000000050d00820c */ /* 0x000fe60003f46270 */
[----:B------:R1:W-:Y:S01]  /*2fe0*/  MUFU.EX2 R135, R6 ;  /* 0x0000000600877308 */ /* 0x0003e20000000800 */
[----:B------:R-:W-:Y:S02]  /*2ff0*/  @!P0 FSEL R15, R129, -INF , !P2 ;  /* 0xff800000810f8808 */ /* 0x000fe40005000000 */
[----:B------:R-:W-:Y:S01]  /*3000*/  @!P0 ISETP.GE.AND P2, PT, R14, R12, PT ;  /* 0x0000000c0e00820c */ /* 0x000fe20003f46270 */
[--C-:B-1----:R-:W-:Y:S01]  /*3010*/  FFMA.FTZ R6, R7, UR43, -R2.reuse ;  /* 0x0000002b07067c23 */ /* 0x102fe20008010802 */
[----:B------:R-:W-:Y:S05]  /*3020*/  MOV R7, R206 ;  /* 0x000000ce00077202 */ /* 0x000fea0000000f00 */
[----:B------:R1:W-:Y:S02]  /*3030*/  MUFU.EX2 R189, R6 ;  /* 0x0000000600bd7308 */ /* 0x0003e40000000800 */
[----:B-1----:R-:W-:Y:S01]  /*3040*/  FFMA.FTZ R6, R15, UR43, -R2 ;  /* 0x0000002b0f067c23 */ /* 0x002fe20008010802 */
[----:B------:R-:W-:Y:S07]  /*3050*/  MOV R15, R204 ;  /* 0x000000cc000f7202 */ /* 0x000fee0000000f00 */
[----:B------:R1:W-:Y:S02]  /*3060*/  MUFU.EX2 R188, R6 ;  /* 0x0000000600bc7308 */ /* 0x0003e40000000800 */
[----:B-1----:R-:W-:Y:S01]  /*3070*/  IMAD.MOV.U32 R6, RZ, RZ, R207 ;  /* 0x000000ffff067224 */ /* 0x002fe200078e00cf */
        /* <DEDUP_REMOVED lines=8> */
[----:B------:R4:W3:Y:S01]  /*3100*/  MUFU.EX2 R220, R7 ;  /* 0x0000000700dc7308 */ /* 0x0008e20000000800 */
[----:B-1----:R-:W-:Y:S02]  /*3110*/  MOV R6, R213 ;  /* 0x000000d500067202 */ /* 0x002fe40000000f00 */
[----:B------:R-:W-:Y:S02]  /*3120*/  @!P0 FSEL R6, R213, -INF , !P2 ;  /* 0xff800000d5068808 */ /* 0x000fe40005000000 */
[-C--:B------:R-:W-:Y:S02]  /*3130*/  @!P0 ISETP.GE.AND P2, PT, R13, R11.reuse, PT ;  /* 0x0000000b0d00820c */ /* 0x080fe40003f46270 */
[----:B------:R-:W-:Y:S01]  /*3140*/  MOV R13, R212 ;  /* 0x000000d4000d7202 */ /* 0x000fe20000000f00 */
[--C-:B------:R-:W-:Y:S01]  /*3150*/  FFMA.FTZ R6, R6, UR43, -R9.reuse ;  /* 0x0000002b06067c23 */ /* 0x100fe20008010809 */
[----:B------:R-:W-:Y:S02]  /*3160*/  @!P0 FSEL R13, R212, -INF , !P2 ;  /* 0xff800000d40d8808 */ /* 0x000fe40005000000 */
[C---:B----4-:R-:W-:Y:S01]  /*3170*/  @!P0 IADD3 R7, R0.reuse, 0x10, RZ ;  /* 0x0000001000078810 */ /* 0x050fe20007ffe0ff */
[----:B------:R1:W-:Y:S02]  /*3180*/  MUFU.EX2 R230, R6 ;  /* 0x0000000600e67308 */ /* 0x0003e40000000800 */
[----:B------:R-:W-:Y:S01]  /*3190*/  FFMA.FTZ R13, R13, UR43, -R9 ;  /* 0x0000002b0d0d7c23 */ /* 0x000fe20008010809 */
[-C--:B------:R-:W-:Y:S04]  /*31a0*/  @!P0 ISETP.GE.AND P2, PT, R7, R12.reuse, PT ;  /* 0x0000000c0700820c */ /* 0x080fe80003f46270 */
[----:B------:R-:W-:Y:S03]  /*31b0*/  @!P0 FSEL R14, R205, -INF , !P2 ;  /* 0xff800000cd0e8808 */ /* 0x000fe60005000000 */
[----:B------:R4:W3:Y:S01]  /*31c0*/  MUFU.EX2 R229, R13 ;  /* 0x0000000d00e57308 */ /* 0x0008e20000000800 */
        /* <DEDUP_REMOVED lines=16> */
[--C-:B------:R-:W-:Y:S04]  /*32d0*/  FFMA.FTZ R14, R14, UR43, -R9.reuse ;  /* 0x0000002b0e0e7c23 */ /* 0x100fe80008010809 */
        /* <DEDUP_REMOVED lines=14> */
[----:B------:R-:W-:Y:S02]  /*33c0*/  @!P0 VIADD R0, R0, 0x19 ;  /* 0x0000001900008836 */ /* 0x000fe40000000000 */
[----:B------:R-:W-:Y:S01]  /*33d0*/  @!P0 ISETP.GE.AND P3, PT, R6, R5, PT ;  /* 0x000000050600820c */ /* 0x000fe20003f66270 */
[----:B------:R-:W-:Y:S01]  /*33e0*/  MUFU.EX2 R183, R7 ;  /* 0x0000000700b77308 */ /* 0x000fe20000000800 */
[----:B-1----:R-:W-:Y:S01]  /*33f0*/  FFMA.FTZ R13, R14, UR43, -R4 ;  /* 0x0000002b0e0d7c23 */ /* 0x002fe20008010804 */
[----:B------:R-:W-:Y:S08]  /*3400*/  MOV R14, R115 ;  /* 0x00000073000e7202 */ /* 0x000ff00000000f00 */
[----:B------:R1:W-:Y:S02]  /*3410*/  MUFU.EX2 R131, R13 ;  /* 0x0000000d00837308 */ /* 0x0003e40000000800 */
[----:B-1----:R-:W-:Y:S02]  /*3420*/  MOV R13, R122 ;  /* 0x0000007a000d7202 */ /* 0x002fe40000000f00 */
        /* <DEDUP_REMOVED lines=10> */
[----:B------:R-:W-:Y:S03]  /*34d0*/  @!P0 ISETP.GE.AND P2, PT, R6, R12, PT ;  /* 0x0000000c0600820c */ /* 0x000fe60003f46270 */
[----:B------:R-:W-:Y:S01]  /*34e0*/  FFMA.FTZ R4, R7, UR43, -R4 ;  /* 0x0000002b07047c23 */ /* 0x000fe20008010804 */
[----:B----4-:R-:W-:Y:S02]  /*34f0*/  MOV R8, R200 ;  /* 0x000000c800087202 */ /* 0x010fe40000000f00 */
[----:B------:R-:W-:Y:S01]  /*3500*/  @!P0 FSEL R8, R200, -INF , !P2 ;  /* 0xff800000c8088808 */ /* 0x000fe20005000000 */
[----:B------:R2:W-:Y:S01]  /*3510*/  MUFU.EX2 R126, R4 ;  /* 0x00000004007e7308 */ /* 0x0005e20000000800 */
[----:B------:R-:W-:Y:S03]  /*3520*/  @!P0 ISETP.GE.AND P2, PT, R0, R12, PT ;  /* 0x0000000c0000820c */ /* 0x000fe60003f46270 */
[--C-:B------:R-:W-:Y:S06]  /*3530*/  FFMA.FTZ R7, R8, UR43, -R10.reuse ;  /* 0x0000002b08077c23 */ /* 0x100fec000801080a */
[----:B------:R1:W-:Y:S01]  /*3540*/  MUFU.EX2 R216, R7 ;  /* 0x0000000700d87308 */ /* 0x0003e20000000800 */
[----:B--2---:R-:W-:Y:S02]  /*3550*/  MOV R4, R201 ;  /* 0x000000c900047202 */ /* 0x004fe40000000f00 */
[----:B------:R-:W-:Y:S02]  /*3560*/  @!P0 FSEL R4, R201, -INF , !P2 ;  /* 0xff800000c9048808 */ /* 0x000fe40005000000 */
[----:B------:R-:W-:Y:S02]  /*3570*/  @!P0 ISETP.GE.AND P2, PT, R6, R11, PT ;  /* 0x0000000b0600820c */ /* 0x000fe40003f46270 */
[----:B------:R-:W-:Y:S01]  /*3580*/  MOV R6, R119 ;  /* 0x0000007700067202 */ /* 0x000fe20000000f00 */
[----:B------:R-:W-:Y:S01]  /*3590*/  FFMA.FTZ R10, R4, UR43, -R10 ;  /* 0x0000002b040a7c23 */ /* 0x000fe2000801080a */
[----:B-1----:R-:W-:Y:S02]  /*35a0*/  MOV R7, R203 ;  /* 0x000000cb00077202 */ /* 0x002fe40000000f00 */
[----:B------:R-:W-:Y:S01]  /*35b0*/  @!P0 FSEL R7, R203, -INF , !P2 ;  /* 0xff800000cb078808 */ /* 0x000fe20005000000 */
[----:B------:R-:W1:Y:S01]  /*35c0*/  MUFU.EX2 R215, R10 ;  /* 0x0000000a00d77308 */ /* 0x000e620000000800 */
[----:B------:R-:W-:Y:S02]  /*35d0*/  @!P0 ISETP.GE.AND P2, PT, R0, R11, PT ;  /* 0x0000000b0000820c */ /* 0x000fe40003f46270 */
        /* <DEDUP_REMOVED lines=10> */
[----:B---3--:R-:W-:Y:S03]  /*3680*/  MOV R5, R118 ;  /* 0x0000007600057202 */ /* 0x008fe60000000f00 */
        /* <DEDUP_REMOVED lines=12> */
[----:B------:R-:W3:Y:S04]  /*3750*/  LDG.E R110, desc[UR40][R112.64+0x20] ;  /* 0x00002028706e7981 */ /* 0x000ee8000c1e1900 */
[----:B------:R-:W5:Y:S01]  /*3760*/  LDG.E R109, desc[UR40][R112.64+0x80] ;  /* 0x00008028706d7981 */ /* 0x000f62000c1e1900 */
[----:B--2---:R-:W-:Y:S02]  /*3770*/  F2FP.BF16.F32.PACK_AB R0, R220, R221 ;  /* 0x000000dddc00723e */ /* 0x004fe400000010ff */
[----:B-1----:R-:W-:Y:S01]  /*3780*/  F2FP.BF16.F32.PACK_AB R6, R229, R230 ;  /* 0x000000e6e506723e */ /* 0x002fe200000010ff */
[----:B------:R1:W5:Y:S01]  /*3790*/  LDG.E R108, desc[UR40][R112.64+0xa0] ;  /* 0x0000a028706c7981 */ /* 0x000362000c1e1900 */
[----:B----4-:R-:W-:Y:S03]  /*37a0*/  F2FP.BF16.F32.PACK_AB R4, R190, R191 ;  /* 0x000000bfbe04723e */ /* 0x010fe600000010ff */
[----:B------:R2:W-:Y:S01]  /*37b0*/  STS [R195+0xe000], R0 ;  /* 0x00e00000c3007388 */ /* 0x0005e20000000800 */
[----:B------:R-:W-:Y:S03]  /*37c0*/  F2FP.BF16.F32.PACK_AB R2, R215, R216 ;  /* 0x000000d8d702723e */ /* 0x000fe600000010ff */
[----:B------:R4:W-:Y:S04]  /*37d0*/  STS [R195+0xe400], R6 ;  /* 0x00e40006c3007388 */ /* 0x0009e80000000800 */
[----:B------:R1:W-:Y:S04]  /*37e0*/  STS [R194+0xf000], R5 ;  /* 0x00f00005c2007388 */ /* 0x0003e80000000800 */
[----:B------:R1:W-:Y:S01]  /*37f0*/  STS [R194+0xf400], R4 ;  /* 0x00f40004c2007388 */ /* 0x0003e20000000800 */
[----:B--2---:R-:W-:Y:S02]  /*3800*/  F2FP.BF16.F32.PACK_AB R0, R135, R138 ;  /* 0x0000008a8700723e */ /* 0x004fe400000010ff */
[----:B----4-:R-:W-:Y:S03]  /*3810*/  F2FP.BF16.F32.PACK_AB R6, R188, R189 ;  /* 0x000000bdbc06723e */ /* 0x010fe600000010ff */
[----:B------:R3:W-:Y:S01]  /*3820*/  STS [R195+0xf000], R0 ;  /* 0x00f00000c3007388 */ /* 0x0007e20000000800 */
[----:B-1----:R-:W-:Y:S03]  /*3830*/  F2FP.BF16.F32.PACK_AB R5, R219, R218 ;  /* 0x000000dadb05723e */ /* 0x002fe600000010ff */
        /* <DEDUP_REMOVED lines=14> */
[----:B------:R2:W-:Y:S04]  /*3920*/  STS [R192+0xf400], R2 ;  /* 0x00f40002c0007388 */ /* 0x0005e80000000800 */
[----:B------:R-:W-:Y:S01]  /*3930*/  LDSM.16.M88.4 R100, [R104+0x4000] ;  /* 0x004000006864783b */ /* 0x000fe20000000200 */
[----:B-1----:R-:W-:Y:S07]  /*3940*/  LEA R0, R181, UR5, 0x1 ;  /* 0x00000005b5007c11 */ /* 0x002fee000f8e08ff */
[----:B------:R-:W-:Y:S08]  /*3950*/  LDSM.16.M88.4 R104, [R104+0x5000] ;  /* 0x005000006868783b */ /* 0x000ff00000000200 */
[----:B------:R-:W1:Y:S01]  /*3960*/  LDSM.16.M88.4 R32, [R0+0x4000] ;  /* 0x004000000020783b */ /* 0x000e620000000200 */
[-C--:B--2---:R-:W-:Y:S07]  /*3970*/  IADD3 R2, R128, R0.reuse, RZ ;  /* 0x0000000080027210 */ /* 0x084fee0007ffe0ff */
[----:B------:R2:W3:Y:S02]  /*3980*/  LDSM.16.M88.4 R28, [R0+0x5000] ;  /* 0x00500000001c783b */ /* 0x0004e40000000200 */
[----:B--2---:R-:W-:Y:S04]  /*3990*/  IADD3 R0, R174, R0, RZ ;  /* 0x00000000ae007210 */ /* 0x004fe80007ffe0ff */
[----:B------:R-:W-:Y:S01]  /*39a0*/  IADD3 R0, R128, R0, RZ ;  /* 0x0000000080007210 */ /* 0x000fe20007ffe0ff */
[-C--:B-1----:R-:W-:Y:S06]  /*39b0*/  HMMA.16816.F32.BF16 R4, R32, R140.reuse, RZ ;  /* 0x0000008c2004723c */ /* 0x082fec00000418ff */
[C---:B---3--:R-:W-:Y:S06]  /*39c0*/  HMMA.16816.F32.BF16 R8, R28.reuse, R140, RZ ;  /* 0x0000008c1c08723c */ /* 0x048fec00000418ff */
[-C--:B------:R-:W-:Y:S06]  /*39d0*/  HMMA.16816.F32.BF16 R12, R28, R142.reuse, RZ ;  /* 0x0000008e1c0c723c */ /* 0x080fec00000418ff */
[C---:B------:R-:W-:Y:S06]  /*39e0*/  HMMA.16816.F32.BF16 R16, R32.reuse, R142, RZ ;  /* 0x0000008e2010723c */ /* 0x040fec00000418ff */
[-C--:B------:R-:W-:Y:S06]  /*39f0*/  HMMA.16816.F32.BF16 R20, R32, R144.reuse, RZ ;  /* 0x000000902014723c */ /* 0x080fec00000418ff */
[C---:B------:R-:W-:Y:S06]  /*3a00*/  HMMA.16816.F32.BF16 R24, R28.reuse, R144, RZ ;  /* 0x000000901c18723c */ /* 0x040fec00000418ff */
[-C--:B------:R-:W-:Y:S06]  /*3a10*/  HMMA.16816.F32.BF16 R28, R28, R146.reuse, RZ ;  /* 0x000000921c1c723c */ /* 0x080fec00000418ff */
[----:B------:R-:W-:Y:S06]  /*3a20*/  HMMA.16816.F32.BF16 R32, R32, R146, RZ ;  /* 0x000000922020723c */ /* 0x000fec00000418ff */
[-C--:B------:R-:W-:Y:S06]  /*3a30*/  HMMA.16816.F32.BF16 R4, R100, R148.reuse, R4 ;  /* 0x000000946404723c */ /* 0x080fec0000041804 */
[C---:B------:R-:W-:Y:S06]  /*3a40*/  HMMA.16816.F32.BF16 R8, R104.reuse, R148, R8 ;  /* 0x000000946808723c */ /* 0x040fec0000041808 */
[-C--:B------:R-:W-:Y:S06]  /*3a50*/  HMMA.16816.F32.BF16 R12, R104, R150.reuse, R12 ;  /* 0x00000096680c723c */ /* 0x080fec000004180c */
[C---:B------:R-:W-:Y:S06]  /*3a60*/  HMMA.16816.F32.BF16 R16, R100.reuse, R150, R16 ;  /* 0x000000966410723c */ /* 0x040fec0000041810 */
[-C--:B------:R-:W-:Y:S06]  /*3a70*/  HMMA.16816.F32.BF16 R20, R100, R152.reuse, R20 ;  /* 0x000000986414723c */ /* 0x080fec0000041814 */
[C---:B------:R-:W-:Y:S06]  /*3a80*/  HMMA.16816.F32.BF16 R24, R104.reuse, R152, R24 ;  /* 0x000000986818723c */ /* 0x040fec0000041818 */
[-C--:B------:R-:W-:Y:S01]  /*3a90*/  HMMA.16816.F32.BF16 R28, R104, R154.reuse, R28 ;  /* 0x0000009a681c723c */ /* 0x080fe2000004181c */
[----:B------:R-:W1:Y:S05]  /*3aa0*/  LDSM.16.M88.4 R104, [R2+0x4000] ;  /* 0x004000000268783b */ /* 0x000e6a0000000200 */
[----:B------:R-:W-:Y:S03]  /*3ab0*/  HMMA.16816.F32.BF16 R32, R100, R154, R32 ;  /* 0x0000009a6420723c */ /* 0x000fe60000041820 */
[----:B------:R2:W3:Y:S02]  /*3ac0*/  LDSM.16.M88.4 R100, [R2+0x5000] ;  /* 0x005000000264783b */ /* 0x0004e40000000200 */
[----:B--2---:R-:W-:Y:S01]  /*3ad0*/  FFMA.FTZ R2, -R209, R209, 1 ;  /* 0x3f800000d1027423 */ /* 0x004fe200000101d1 */
[-C--:B-1----:R-:W-:Y:S06]  /*3ae0*/  HMMA.16816.F32.BF16 R4, R104, R156.reuse, R4 ;  /* 0x0000009c6804723c */ /* 0x082fec0000041804 */
[C---:B---3--:R-:W-:Y:S06]  /*3af0*/  HMMA.16816.F32.BF16 R8, R100.reuse, R156, R8 ;  /* 0x0000009c6408723c */ /* 0x048fec0000041808 */
        /* <DEDUP_REMOVED lines=8> */
[----:B--2---:R-:W-:Y:S01]  /*3b80*/  LEA R0, R182, UR5, 0x1 ;  /* 0x00000005b6007c11 */ /* 0x004fe2000f8e08ff */
[-C--:B-1----:R-:W-:Y:S06]  /*3b90*/  HMMA.16816.F32.BF16 R4, R100, R164.reuse, R4 ;  /* 0x000000a46404723c */ /* 0x082fec0000041804 */
[C---:B---3--:R-:W-:Y:S06]  /*3ba0*/  HMMA.16816.F32.BF16 R8, R104.reuse, R164, R8 ;  /* 0x000000a46808723c */ /* 0x048fec0000041808 */
[-C--:B------:R-:W-:Y:S06]  /*3bb0*/  HMMA.16816.F32.BF16 R12, R104, R166.reuse, R12 ;  /* 0x000000a6680c723c */ /* 0x080fec000004180c */
[C---:B------:R-:W-:Y:S06]  /*3bc0*/  HMMA.16816.F32.BF16 R16, R100.reuse, R166, R16 ;  /* 0x000000a66410723c */ /* 0x040fec0000041810 */
[C---:B------:R-:W-:Y:S01]  /*3bd0*/  FADD.FTZ R5, -R111.reuse, R5 ;  /* 0x000000056f057221 */ /* 0x040fe20000010100 */
[-C--:B------:R-:W-:Y:S04]  /*3be0*/  HMMA.16816.F32.BF16 R20, R100, R168.reuse, R20 ;  /* 0x000000a86414723c */ /* 0x080fe80000041814 */
[----:B------:R-:W-:Y:S02]  /*3bf0*/  FMUL.FTZ R112, R224, R5 ;  /* 0x00000005e0707220 */ /* 0x000fe40000410000 */
[C---:B------:R-:W-:Y:S05]  /*3c00*/  HMMA.16816.F32.BF16 R24, R104.reuse, R168, R24 ;  /* 0x000000a86818723c */ /* 0x040fea0000041818 */
[----:B------:R-:W-:Y:S01]  /*3c10*/  FADD.FTZ R4, -R111, R4 ;  /* 0x000000046f047221 */ /* 0x000fe20000010100 */
[-C--:B------:R-:W-:Y:S05]  /*3c20*/  HMMA.16816.F32.BF16 R28, R104, R170.reuse, R28 ;  /* 0x000000aa681c723c */ /* 0x080fea000004181c */
[----:B------:R-:W-:Y:S01]  /*3c30*/  FFMA.FTZ R5, -R208, R208, 1 ;  /* 0x3f800000d0057423 */ /* 0x000fe200000101d0 */
[----:B------:R-:W-:Y:S05]  /*3c40*/  HMMA.16816.F32.BF16 R32, R100, R170, R32 ;  /* 0x000000aa6420723c */ /* 0x000fea0000041820 */
[----:B------:R-:W-:Y:S01]  /*3c50*/  FMUL.FTZ R113, R225, R4 ;  /* 0x00000004e1717220 */ /* 0x000fe20000410000 */
[----:B------:R-:W-:Y:S01]  /*3c60*/  FMUL.FTZ R5, R5, UR44 ;  /* 0x0000002c05057c20 */ /* 0x000fe20008410000 */
[----:B------:R-:W-:Y:S01]  /*3c70*/  FMUL.FTZ R100, R2, UR44 ;  /* 0x0000002c02647c20 */ /* 0x000fe20008410000 */
[C---:B------:R-:W-:Y:S03]  /*3c80*/  IADD3 R4, R0.reuse, 0x4000, RZ ;  /* 0x0000400000047810 */ /* 0x040fe60007ffe0ff */
[----:B------:R-:W-:Y:S01]  /*3c90*/  IADD3 R2, R0, 0x4040, RZ ;  /* 0x0000404000027810 */ /* 0x000fe20007ffe0ff */
[----:B------:R-:W-:Y:S01]  /*3ca0*/  FMUL.FTZ R100, R113, R100 ;  /* 0x0000006471647220 */ /* 0x000fe20000410000 */
[----:B------:R-:W-:Y:S01]  /*3cb0*/  FMUL.FTZ R5, R112, R5 ;  /* 0x0000000570057220 */ /* 0x000fe20000410000 */
[----:B------:R-:W-:Y:S01]  /*3cc0*/  @P1 IADD3 R2, R4, -0x40, RZ ;  /* 0xffffffc004021810 */ /* 0x000fe20007ffe0ff */
[C---:B------:R-:W-:Y:S01]  /*3cd0*/  FADD.FTZ R4, -R111.reuse, R16 ;  /* 0x000000106f047221 */ /* 0x040fe20000010100 */
[C---:B------:R-:W-:Y:S01]  /*3ce0*/  FADD.FTZ R17, -R111.reuse, R17 ;  /* 0x000000116f117221 */ /* 0x040fe20000010100 */
[----:B------:R-:W-:Y:S01]  /*3cf0*/  FADD.FTZ R101, -R111, R20 ;  /* 0x000000146f657221 */ /* 0x000fe20000010100 */
[----:B------:R-:W-:Y:S01]  /*3d00*/  F2FP.BF16.F32.PACK_AB R16, R5, R100 ;  /* 0x000000640510723e */ /* 0x000fe200000010ff */
[----:B------:R-:W-:Y:S01]  /*3d10*/  FMUL.FTZ R5, R221, R4 ;  /* 0x00000004dd057220 */ /* 0x000fe20000410000 */
[----:B------:R-:W-:Y:S01]  /*3d20*/  FMUL.FTZ R20, R220, R17 ;  /* 0x00000011dc147220 */ /* 0x000fe20000410000 */
[----:B------:R-:W-:Y:S01]  /*3d30*/  FFMA.FTZ R17, -R207, R207, 1 ;  /* 0x3f800000cf117423 */ /* 0x000fe200000101cf */
[----:B------:R-:W-:Y:S01]  /*3d40*/  FFMA.FTZ R4, -R206, R206, 1 ;  /* 0x3f800000ce047423 */ /* 0x000fe200000101ce */
[----:B------:R-:W-:Y:S01]  /*3d50*/  FADD.FTZ R21, -R111, R21 ;  /* 0x000000156f157221 */ /* 0x000fe20000010100 */
[----:B------:R-:W-:Y:S01]  /*3d60*/  FFMA.FTZ R100, -R205, R205, 1 ;  /* 0x3f800000cd647423 */ /* 0x000fe200000101cd */
[----:B------:R-:W-:Y:S01]  /*3d70*/  FMUL.FTZ R17, R17, UR44 ;  /* 0x0000002c11117c20 */ /* 0x000fe20008410000 */
[----:B------:R-:W-:Y:S01]  /*3d80*/  FMUL.FTZ R4, R4, UR44 ;  /* 0x0000002c04047c20 */ /* 0x000fe20008410000 */
[----:B------:R-:W-:Y:S01]  /*3d90*/  FMUL.FTZ R101, R218, R101 ;  /* 0x00000065da657220 */ /* 0x000fe20000410000 */
[----:B------:R-:W-:Y:S01]  /*3da0*/  FMUL.FTZ R102, R219, R21 ;  /* 0x00000015db667220 */ /* 0x000fe20000410000 */
[----:B------:R-:W-:Y:S01]  /*3db0*/  FMUL.FTZ R17, R5, R17 ;  /* 0x0000001105117220 */ /* 0x000fe20000410000 */
[----:B------:R-:W-:Y:S01]  /*3dc0*/  FMUL.FTZ R4, R20, R4 ;  /* 0x0000000414047220 */ /* 0x000fe20000410000 */
[----:B------:R-:W-:Y:S01]  /*3dd0*/  FADD.FTZ R20, -R111, R32 ;  /* 0x000000206f147221 */ /* 0x000fe20000010100 */
[----:B------:R-:W-:Y:S01]  /*3de0*/  FFMA.FTZ R5, -R200, R200, 1 ;  /* 0x3f800000c8057423 */ /* 0x000fe200000101c8 */
[----:B------:R-:W-:Y:S01]  /*3df0*/  FMUL.FTZ R100, R100, UR44 ;  /* 0x0000002c64647c20 */ /* 0x000fe20008410000 */
[----:B------:R-:W-:Y:S01]  /*3e00*/  FFMA.FTZ R21, -R204, R204, 1 ;  /* 0x3f800000cc157423 */ /* 0x000fe200000101cc */
[----:B------:R-:W-:Y:S01]  /*3e10*/  FADD.FTZ R6, -R110, R6 ;  /* 0x000000066e067221 */ /* 0x000fe20000010100 */
[----:B------:R-:W-:Y:S01]  /*3e20*/  FMUL.FTZ R20, R216, R20 ;  /* 0x00000014d8147220 */ /* 0x000fe20000410000 */
[----:B------:R-:W-:Y:S01]  /*3e30*/  FMUL.FTZ R5, R5, UR44 ;  /* 0x0000002c05057c20 */ /* 0x000fe20008410000 */
[----:B------:R-:W-:Y:S01]  /*3e40*/  FMUL.FTZ R100, R101, R100 ;  /* 0x0000006465647220 */ /* 0x000fe20000410000 */
[----:B------:R-:W-:Y:S01]  /*3e50*/  FMUL.FTZ R21, R21, UR44 ;  /* 0x0000002c15157c20 */ /* 0x000fe20008410000 */
[----:B------:R-:W-:Y:S01]  /*3e60*/  FMUL.FTZ R101, R231, R6 ;  /* 0x00000006e7657220 */ /* 0x000fe20000410000 */
[----:B------:R-:W-:Y:S01]  /*3e70*/  FADD.FTZ R33, -R111, R33 ;  /* 0x000000216f217221 */ /* 0x000fe20000010100 */
[----:B------:R-:W-:Y:S01]  /*3e80*/  FFMA.FTZ R6, -R217, R217, 1 ;  /* 0x3f800000d9067423 */ /* 0x000fe200000101d9 */
[----:B------:R-:W-:Y:S01]  /*3e90*/  FMUL.FTZ R5, R20, R5 ;  /* 0x0000000514057220 */ /* 0x000fe20000410000 */
[----:B------:R-:W-:Y:S01]  /*3ea0*/  FADD.FTZ R7, -R110, R7 ;  /* 0x000000076e077221 */ /* 0x000fe20000010100 */
[----:B------:R-:W-:Y:S01]  /*3eb0*/  FFMA.FTZ R32, -R214, R214, 1 ;  /* 0x3f800000d6207423 */ /* 0x000fe200000101d6 */
[----:B------:R-:W-:Y:S01]  /*3ec0*/  FFMA.FTZ R20, -R201, R201, 1 ;  /* 0x3f800000c9147423 */ /* 0x000fe200000101c9 */
[----:B------:R-:W-:Y:S01]  /*3ed0*/  FMUL.FTZ R21, R102, R21 ;  /* 0x0000001566157220 */ /* 0x000fe20000410000 */
[----:B------:R-:W-:Y:S01]  /*3ee0*/  FMUL.FTZ R102, R215, R33 ;  /* 0x00000021d7667220 */ /* 0x000fe20000410000 */
[----:B------:R-:W-:Y:S01]  /*3ef0*/  FMUL.FTZ R6, R6, UR44 ;  /* 0x0000002c06067c20 */ /* 0x000fe20008410000 */
[----:B------:R-:W-:Y:S01]  /*3f00*/  FMUL.FTZ R33, R232, R7 ;  /* 0x00000007e8217220 */ /* 0x000fe20000410000 */
[----:B------:R-:W-:Y:S01]  /*3f10*/  FMUL.FTZ R32, R32, UR44 ;  /* 0x0000002c20207c20 */ /* 0x000fe20008410000 */
[----:B------:R-:W-:Y:S01]  /*3f20*/  FMUL.FTZ R20, R20, UR44 ;  /* 0x0000002c14147c20 */ /* 0x000fe20008410000 */
[----:B------:R-:W-:Y:S01]  /*3f30*/  F2FP.BF16.F32.PACK_AB R7, R4, R17 ;  /* 0x000000110407723e */ /* 0x000fe200000010ff */
        /* <DEDUP_REMOVED lines=9> */
[----:B------:R-:W-:Y:S01]  /*3fd0*/  FADD.FTZ R5, -R110, R19 ;  /* 0x000000136e057221 */ /* 0x000fe20000010100 */
[----:B------:R-:W-:Y:S01]  /*3fe0*/  FFMA.FTZ R18, -R213, R213, 1 ;  /* 0x3f800000d5127423 */ /* 0x000fe200000101d5 */
[----:B------:R-:W-:Y:S01]  /*3ff0*/  FFMA.FTZ R17, -R212, R212, 1 ;  /* 0x3f800000d4117423 */ /* 0x000fe200000101d4 */
[----:B------:R-:W-:Y:S01]  /*4000*/  F2FP.BF16.F32.PACK_AB R21, R21, R100 ;  /* 0x000000641515723e */ /* 0x000fe200000010ff */
[----:B------:R-:W-:Y:S01]  /*4010*/  FMUL.FTZ R5, R229, R5 ;  /* 0x00000005e5057220 */ /* 0x000fe20000410000 */
[----:B------:R-:W-:Y:S01]  /*4020*/  FMUL.FTZ R33, R227, R22 ;  /* 0x00000016e3217220 */ /* 0x000fe20000410000 */
[----:B------:R-:W-:Y:S01]  /*4030*/  FMUL.FTZ R100, R228, R23 ;  /* 0x00000017e4647220 */ /* 0x000fe20000410000 */
[----:B------:R-:W-:Y:S01]  /*4040*/  FMUL.FTZ R18, R18, UR44 ;  /* 0x0000002c12127c20 */ /* 0x000fe20008410000 */
[----:B------:R-:W-:Y:S01]  /*4050*/  FMUL.FTZ R17, R17, UR44 ;  /* 0x0000002c11117c20 */ /* 0x000fe20008410000 */
[C---:B------:R-:W-:Y:S01]  /*4060*/  FADD.FTZ R34, -R110.reuse, R34 ;  /* 0x000000226e227221 */ /* 0x040fe20000010100 */
[----:B------:R-:W-:Y:S01]  /*4070*/  FADD.FTZ R35, -R110, R35 ;  /* 0x000000236e237221 */ /* 0x000fe20000010100 */
[----:B------:R-:W-:Y:S01]  /*4080*/  FFMA.FTZ R22, -R211, R211, 1 ;  /* 0x3f800000d3167423 */ /* 0x000fe200000101d3 */
[----:B------:R-:W-:Y:S01]  /*4090*/  FFMA.FTZ R19, -R210, R210, 1 ;  /* 0x3f800000d2137423 */ /* 0x000fe200000101d2 */
[----:B------:R-:W-:Y:S01]  /*40a0*/  FFMA.FTZ R32, -R203, R203, 1 ;  /* 0x3f800000cb207423 */ /* 0x000fe200000101cb */
[----:B------:R-:W-:Y:S01]  /*40b0*/  FFMA.FTZ R23, -R202, R202, 1 ;  /* 0x3f800000ca177423 */ /* 0x000fe200000101ca */
[----:B------:R-:W-:Y:S01]  /*40c0*/  FMUL.FTZ R18, R4, R18 ;  /* 0x0000001204127220 */ /* 0x000fe20000410000 */
[----:B------:R-:W-:Y:S01]  /*40d0*/  FMUL.FTZ R17, R5, R17 ;  /* 0x0000001105117220 */ /* 0x000fe20000410000 */
[----:B------:R-:W-:Y:S01]  /*40e0*/  FMUL.FTZ R4, R223, R34 ;  /* 0x00000022df047220 */ /* 0x000fe20000410000 */
[----:B------:R-:W-:Y:S01]  /*40f0*/  FMUL.FTZ R5, R222, R35 ;  /* 0x00000023de057220 */ /* 0x000fe20000410000 */
[----:B------:R-:W-:Y:S01]  /*4100*/  FMUL.FTZ R22, R22, UR44 ;  /* 0x0000002c16167c20 */ /* 0x000fe20008410000 */
[----:B------:R-:W-:Y:S01]  /*4110*/  FMUL.FTZ R19, R19, UR44 ;  /* 0x0000002c13137c20 */ /* 0x000fe20008410000 */
[----:B------:R-:W-:Y:S01]  /*4120*/  FMUL.FTZ R32, R32, UR44 ;  /* 0x0000002c20207c20 */ /* 0x000fe20008410000 */
[----:B------:R-:W-:Y:S01]  /*4130*/  FMUL.FTZ R23, R23, UR44 ;  /* 0x0000002c17177c20 */ /* 0x000fe20008410000 */
        /* <DEDUP_REMOVED lines=10> */
[----:B------:R-:W-:Y:S01]  /*41e0*/  VIADD R226, R226, UR36 ;  /* 0x00000024e2e27c36 */ /* 0x000fe20008000000 */
[----:B------:R-:W-:Y:S01]  /*41f0*/  IADD3 R173, R173, UR36, RZ ;  /* 0x00000024adad7c10 */ /* 0x000fe2000fffe0ff */
[C---:B-1----:R-:W-:Y:S05]  /*4200*/  IMAD.U32 R4, R33.reuse, -0x40, RZ ;  /* 0xffffffc021047824 */ /* 0x042fea00078e00ff */
[C---:B------:R-:W-:Y:S04]  /*4210*/  LEA R5, P0, R4.reuse, R198, 0x1 ;  /* 0x000000c604057211 */ /* 0x040fe800078008ff */
[----:B------:R-:W-:Y:S01]  /*4220*/  LEA.HI.X.SX32 R4, R4, R199, 0x1, P0 ;  /* 0x000000c704047211 */ /* 0x000fe200000f0eff */
[----:B------:R-:W-:Y:S03]  /*4230*/  IMAD.MOV.U32 R198, RZ, RZ, R5 ;  /* 0x000000ffffc67224 */ /* 0x000fe600078e0005 */
[----:B------:R-:W-:Y:S02]  /*4240*/  MOV R199, R4 ;  /* 0x0000000400c77202 */ /* 0x000fe40000000f00 */
        /* <DEDUP_REMOVED lines=8> */
.L_x_569:
[----:B------:R-:W-:Y:S01]  /*42d0*/  STS [R194+0xa000], R16 ;  /* 0x00a00010c2007388 */ /* 0x000fe20000000800 */
[----:B-----5:R-:W-:Y:S01]  /*42e0*/  FADD.FTZ R8, -R109, R8 ;  /* 0x000000086d087221 */ /* 0x020fe20000010100 */
[----:B-1----:R-:W-:Y:S01]  /*42f0*/  F2FP.BF16.F32.PACK_AB R4, R17, R18 ;  /* 0x000000121104723e */ /* 0x002fe200000010ff */
[----:B------:R-:W-:Y:S01]  /*4300*/  FADD.FTZ R9, -R109, R9 ;  /* 0x000000096d097221 */ /* 0x000fe20000010100 */
[----:B------:R1:W-:Y:S01]  /*4310*/  STS [R194+0xa400], R6 ;  /* 0x00a40006c2007388 */ /* 0x0003e20000000800 */
[----:B------:R-:W-:Y:S01]  /*4320*/  FMUL.FTZ R18, R187, R8 ;  /* 0x00000008bb127220 */ /* 0x000fe20000410000 */
[----:B------:R-:W-:Y:S01]  /*4330*/  FFMA.FTZ R8, -R125, R125, 1 ;  /* 0x3f8000007d087423 */ /* 0x000fe2000001017d */
[C---:B------:R-:W-:Y:S01]  /*4340*/  FADD.FTZ R12, -R109.reuse, R12 ;  /* 0x0000000c6d0c7221 */ /* 0x040fe20000010100 */
[----:B------:R2:W-:Y:S01]  /*4350*/  STS [R195+0xa000], R7 ;  /* 0x00a00007c3007388 */ /* 0x0005e20000000800 */
[----:B------:R-:W-:Y:S01]  /*4360*/  FMUL.FTZ R9, R186, R9 ;  /* 0x00000009ba097220 */ /* 0x000fe20000410000 */
[----:B------:R-:W-:Y:S01]  /*4370*/  FMUL.FTZ R8, R8, UR44 ;  /* 0x0000002c08087c20 */ /* 0x000fe20008410000 */
[----:B------:R-:W-:Y:S01]  /*4380*/  FMUL.FTZ R12, R138, R12 ;  /* 0x0000000c8a0c7220 */ /* 0x000fe20000410000 */
[----:B------:R3:W-:Y:S01]  /*4390*/  STS [R195+0xa400], R4 ;  /* 0x00a40004c3007388 */ /* 0x0007e20000000800 */
[----:B------:R-:W-:Y:S01]  /*43a0*/  FADD.FTZ R13, -R109, R13 ;  /* 0x0000000d6d0d7221 */ /* 0x000fe20000010100 */
[----:B------:R-:W-:Y:S01]  /*43b0*/  FFMA.FTZ R5, -R120, R120, 1 ;  /* 0x3f80000078057423 */ /* 0x000fe20000010178 */
[----:B------:R-:W-:Y:S01]  /*43c0*/  F2FP.BF16.F32.PACK_AB R17, R19, R22 ;  /* 0x000000161311723e */ /* 0x000fe200000010ff */
[----:B------:R-:W-:Y:S01]  /*43d0*/  FMUL.FTZ R22, R18, R8 ;  /* 0x0000000812167220 */ /* 0x000fe20000410000 */
[----:B------:R-:W-:Y:S01]  /*43e0*/  FADD.FTZ R25, -R109, R25 ;  /* 0x000000196d197221 */ /* 0x000fe20000010100 */
[----:B------:R-:W-:Y:S01]  /*43f0*/  FMUL.FTZ R13, R135, R13 ;  /* 0x0000000d870d7220 */ /* 0x000fe20000410000 */
[----:B------:R-:W-:Y:S01]  /*4400*/  FMUL.FTZ R5, R5, UR44 ;  /* 0x0000002c05057c20 */ /* 0x000fe20008410000 */
[----:B------:R-:W-:Y:S01]  /*4410*/  FADD.FTZ R28, -R109, R28 ;  /* 0x0000001c6d1c7221 */ /* 0x000fe20000010100 */
[----:B------:R-:W-:Y:S01]  /*4420*/  FADD.FTZ R10, -R108, R10 ;  /* 0x0000000a6c0a7221 */ /* 0x000fe20000010100 */
[----:B------:R-:W-:Y:S01]  /*4430*/  FMUL.FTZ R25, R131, R25 ;  /* 0x0000001983197220 */ /* 0x000fe20000410000 */
[----:B------:R-:W-:Y:S01]  /*4440*/  FADD.FTZ R24, -R109, R24 ;  /* 0x000000186d187221 */ /* 0x000fe20000010100 */
[----:B------:R-:W-:Y:S01]  /*4450*/  FFMA.FTZ R8, -R117, R117, 1 ;  /* 0x3f80000075087423 */ /* 0x000fe20000010175 */
[----:B------:R-:W-:Y:S01]  /*4460*/  FADD.FTZ R29, -R109, R29 ;  /* 0x0000001d6d1d7221 */ /* 0x000fe20000010100 */
[----:B------:R-:W-:Y:S01]  /*4470*/  FMUL.FTZ R28, R127, R28 ;  /* 0x0000001c7f1c7220 */ /* 0x000fe20000410000 */
[----:B------:R-:W-:Y:S01]  /*4480*/  FMUL.FTZ R24, R132, R24 ;  /* 0x0000001884187220 */ /* 0x000fe20000410000 */
[----:B------:R-:W-:Y:S01]  /*4490*/  FMUL.FTZ R8, R8, UR44 ;  /* 0x0000002c08087c20 */ /* 0x000fe20008410000 */
[----:B-1----:R-:W-:Y:S01]  /*44a0*/  FFMA.FTZ R6, -R121, R121, 1 ;  /* 0x3f80000079067423 */ /* 0x002fe20000010179 */
[----:B------:R-:W-:Y:S01]  /*44b0*/  FMUL.FTZ R29, R126, R29 ;  /* 0x0000001d7e1d7220 */ /* 0x000fe20000410000 */
[C---:B------:R-:W-:Y:S01]  /*44c0*/  FADD.FTZ R11, -R108.reuse, R11 ;  /* 0x0000000b6c0b7221 */ /* 0x040fe20000010100 */
[----:B------:R-:W-:Y:S01]  /*44d0*/  FADD.FTZ R14, -R108, R14 ;  /* 0x0000000e6c0e7221 */ /* 0x000fe20000010100 */
[----:B--2---:R-:W-:Y:S01]  /*44e0*/  FFMA.FTZ R7, -R124, R124, 1 ;  /* 0x3f8000007c077423 */ /* 0x004fe2000001017c */
[----:B------:R-:W-:Y:S01]  /*44f0*/  FMUL.FTZ R6, R6, UR44 ;  /* 0x0000002c06067c20 */ /* 0x000fe20008410000 */
[----:B------:R-:W-:Y:S01]  /*4500*/  FMUL.FTZ R24, R24, R8 ;  /* 0x0000000818187220 */ /* 0x000fe20000410000 */
[----:B------:R-:W-:Y:S01]  /*4510*/  FMUL.FTZ R11, R190, R11 ;  /* 0x0000000bbe0b7220 */ /* 0x000fe20000410000 */
[----:B------:R-:W-:Y:S01]  /*4520*/  FMUL.FTZ R7, R7, UR44 ;  /* 0x0000002c07077c20 */ /* 0x000fe20008410000 */
[----:B------:R-:W-:Y:S01]  /*4530*/  FMUL.FTZ R18, R12, R6 ;  /* 0x000000060c127220 */ /* 0x000fe20000410000 */
[----:B------:R-:W-:Y:S01]  /*4540*/  FFMA.FTZ R6, -R115, R115, 1 ;  /* 0x3f80000073067423 */ /* 0x000fe20000010173 */
[----:B------:R-:W-:Y:S01]  /*4550*/  FMUL.FTZ R12, R13, R5 ;  /* 0x000000050d0c7220 */ /* 0x000fe20000410000 */
[----:B------:R-:W-:Y:S01]  /*4560*/  FMUL.FTZ R19, R9, R7 ;  /* 0x0000000709137220 */ /* 0x000fe20000410000 */
[----:B------:R-:W-:Y:S01]  /*4570*/  FFMA.FTZ R7, -R116, R116, 1 ;  /* 0x3f80000074077423 */ /* 0x000fe20000010174 */
[----:B------:R-:W-:Y:S01]  /*4580*/  FMUL.FTZ R6, R6, UR44 ;  /* 0x0000002c06067c20 */ /* 0x000fe20008410000 */
[----:B------:R-:W-:Y:S01]  /*4590*/  FFMA.FTZ R5, -R114, R114, 1 ;  /* 0x3f80000072057423 */ /* 0x000fe20000010172 */
[----:B------:R-:W-:Y:S01]  /*45a0*/  FMUL.FTZ R13, R191, R10 ;  /* 0x0000000abf0d7220 */ /* 0x000fe20000410000 */
[----:B------:R-:W-:Y:S01]  /*45b0*/  FMUL.FTZ R7, R7, UR44 ;  /* 0x0000002c07077c20 */ /* 0x000fe20008410000 */
[----:B------:R-:W-:Y:S01]  /*45c0*/  FFMA.FTZ R10, -R137, R137, 1 ;  /* 0x3f800000890a7423 */ /* 0x000fe20000010189 */
[----:B------:R-:W-:Y:S01]  /*45d0*/  FMUL.FTZ R28, R28, R6 ;  /* 0x000000061c1c7220 */ /* 0x000fe20000410000 */
[----:B------:R-:W-:Y:S01]  /*45e0*/  FMUL.FTZ R5, R5, UR44 ;  /* 0x0000002c05057c20 */ /* 0x000fe20008410000 */
[----:B------:R-:W-:Y:S01]  /*45f0*/  FMUL.FTZ R9, R25, R7 ;  /* 0x0000000719097220 */ /* 0x000fe20000410000 */
[----:B------:R-:W-:Y:S01]  /*4600*/  FFMA.FTZ R7, -R136, R136, 1 ;  /* 0x3f80000088077423 */ /* 0x000fe20000010188 */
[----:B------:R-:W-:Y:S01]  /*4610*/  FFMA.FTZ R6, -R130, R130, 1 ;  /* 0x3f80000082067423 */ /* 0x000fe20000010182 */
[----:B------:R-:W-:Y:S01]  /*4620*/  FMUL.FTZ R10, R10, UR44 ;  /* 0x0000002c0a0a7c20 */ /* 0x000fe20008410000 */
[----:B------:R-:W-:Y:S01]  /*4630*/  FMUL.FTZ R8, R29, R5 ;  /* 0x000000051d087220 */ /* 0x000fe20000410000 */
[----:B------:R-:W-:Y:S01]  /*4640*/  FMUL.FTZ R7, R7, UR44 ;  /* 0x0000002c07077c20 */ /* 0x000fe20008410000 */
[----:B------:R-:W-:Y:S01]  /*4650*/  FMUL.FTZ R14, R189, R14 ;  /* 0x0000000ebd0e7220 */ /* 0x000fe20000410000 */
[----:B------:R-:W-:Y:S01]  /*4660*/  FMUL.FTZ R6, R6, UR44 ;  /* 0x0000002c06067c20 */ /* 0x000fe20008410000 */
[----:B------:R-:W-:Y:S01]  /*4670*/  FADD.FTZ R15, -R108, R15 ;  /* 0x0000000f6c0f7221 */ /* 0x000fe20000010100 */
[----:B------:R-:W-:Y:S01]  /*4680*/  FFMA.FTZ R5, -R129, R129, 1 ;  /* 0x3f80000081057423 */ /* 0x000fe20000010181 */
[----:B------:R-:W-:Y:S01]  /*4690*/  F2FP.BF16.F32.PACK_AB R12, R12, R18 ;  /* 0x000000120c0c723e */ /* 0x000fe200000010ff */
[----:B------:R-:W-:Y:S01]  /*46a0*/  FMUL.FTZ R18, R13, R10 ;  /* 0x0000000a0d127220 */ /* 0x000fe20000410000 */
[----:B------:R-:W-:Y:S01]  /*46b0*/  FMUL.FTZ R13, R11, R7 ;  /* 0x000000070b0d7220 */ /* 0x000fe20000410000 */
[----:B------:R-:W-:Y:S01]  /*46c0*/  FFMA.FTZ R10, -R123, R123, 1 ;  /* 0x3f8000007b0a7423 */ /* 0x000fe2000001017b */
[----:B---3--:R-:W-:Y:S01]  /*46d0*/  F2FP.BF16.F32.PACK_AB R4, R19, R22 ;  /* 0x000000161304723e */ /* 0x008fe200000010ff */
[----:B------:R-:W-:Y:S01]  /*46e0*/  FMUL.FTZ R14, R14, R6 ;  /* 0x000000060e0e7220 */ /* 0x000fe20000410000 */
[----:B------:R-:W-:Y:S01]  /*46f0*/  FMUL.FTZ R15, R188, R15 ;  /* 0x0000000fbc0f7220 */ /* 0x000fe20000410000 */
[----:B------:R-:W-:Y:S01]  /*4700*/  FMUL.FTZ R5, R5, UR44 ;  /* 0x0000002c05057c20 */ /* 0x000fe20008410000 */
[----:B------:R-:W-:Y:S01]  /*4710*/  FFMA.FTZ R7, -R122, R122, 1 ;  /* 0x3f8000007a077423 */ /* 0x000fe2000001017a */
[----:B------:R-:W-:Y:S01]  /*4720*/  FADD.FTZ R30, -R108, R30 ;  /* 0x0000001e6c1e7221 */ /* 0x000fe20000010100 */
[----:B------:R-:W-:Y:S01]  /*4730*/  FFMA.FTZ R6, -R119, R119, 1 ;  /* 0x3f80000077067423 */ /* 0x000fe20000010177 */
[----:B------:R-:W-:Y:S01]  /*4740*/  FMUL.FTZ R11, R10, UR44 ;  /* 0x0000002c0a0b7c20 */ /* 0x000fe20008410000 */
[----:B------:R-:W-:Y:S01]  /*4750*/  FMUL.FTZ R15, R15, R5 ;  /* 0x000000050f0f7220 */ /* 0x000fe20000410000 */
[----:B------:R-:W-:Y:S01]  /*4760*/  FMUL.FTZ R10, R7, UR44 ;  /* 0x0000002c070a7c20 */ /* 0x000fe20008410000 */
[----:B------:R1:W-:Y:S01]  /*4770*/  STS [R194+0xb000], R4 ;  /* 0x00b00004c2007388 */ /* 0x0003e20000000800 */
[----:B------:R-:W-:Y:S01]  /*4780*/  FMUL.FTZ R30, R134, R30 ;  /* 0x0000001e861e7220 */ /* 0x000fe20000410000 */
[----:B------:R-:W-:Y:S01]  /*4790*/  FFMA.FTZ R5, -R118, R118, 1 ;  /* 0x3f80000076057423 */ /* 0x000fe20000010176 */
[----:B------:R-:W-:Y:S01]  /*47a0*/  FMUL.FTZ R7, R6, UR44 ;  /* 0x0000002c06077c20 */ /* 0x000fe20008410000 */
[C---:B------:R-:W-:Y:S01]  /*47b0*/  FADD.FTZ R31, -R108.reuse, R31 ;  /* 0x0000001f6c1f7221 */ /* 0x040fe20000010100 */
[----:B------:R-:W-:Y:S01]  /*47c0*/  FADD.FTZ R27, -R108, R27 ;  /* 0x0000001b6c1b7221 */ /* 0x000fe20000010100 */
[----:B------:R-:W-:Y:S01]  /*47d0*/  FMUL.FTZ R6, R5, UR44 ;  /* 0x0000002c05067c20 */ /* 0x000fe20008410000 */
[----:B------:R-:W-:Y:S01]  /*47e0*/  FMUL.FTZ R30, R30, R7 ;  /* 0x000000071e1e7220 */ /* 0x000fe20000410000 */
[----:B------:R-:W-:Y:S01]  /*47f0*/  FMUL.FTZ R31, R133, R31 ;  /* 0x0000001f851f7220 */ /* 0x000fe20000410000 */
[----:B------:R-:W-:Y:S01]  /*4800*/  F2FP.BF16.F32.PACK_AB R7, R13, R18 ;  /* 0x000000120d07723e */ /* 0x000fe200000010ff */
[----:B------:R-:W-:Y:S01]  /*4810*/  FADD.FTZ R26, -R108, R26 ;  /* 0x0000001a6c1a7221 */ /* 0x000fe20000010100 */
[----:B------:R-:W-:Y:S01]  /*4820*/  FMUL.FTZ R27, R139, R27 ;  /* 0x0000001b8b1b7220 */ /* 0x000fe20000410000 */
[----:B------:R-:W-:Y:S01]  /*4830*/  FMUL.FTZ R31, R31, R6 ;  /* 0x000000061f1f7220 */ /* 0x000fe20000410000 */
[----:B------:R-:W-:Y:S01]  /*4840*/  F2FP.BF16.F32.PACK_AB R6, R15, R14 ;  /* 0x0000000e0f06723e */ /* 0x000fe200000010ff */
[----:B------:R-:W-:Y:S01]  /*4850*/  STS [R194+0xb400], R7 ;  /* 0x00b40007c2007388 */ /* 0x000fe20000000800 */
[----:B------:R-:W-:Y:S01]  /*4860*/  FMUL.FTZ R26, R183, R26 ;  /* 0x0000001ab71a7220 */ /* 0x000fe20000410000 */
        /* <DEDUP_REMOVED lines=8> */
[----:B------:R-:W-:Y:S01]  /*48f0*/  STS [R193+0xa000], R21 ;  /* 0x00a00015c1007388 */ /* 0x000fe20000000800 */
[----:B-1----:R-:W-:Y:S03]  /*4900*/  F2FP.BF16.F32.PACK_AB R4, R31, R30 ;  /* 0x0000001e1f04723e */ /* 0x002fe600000010ff */
[----:B------:R-:W-:Y:S04]  /*4910*/  STS [R193+0xa400], R17 ;  /* 0x00a40011c1007388 */ /* 0x000fe80000000800 */
        /* <DEDUP_REMOVED lines=44> */
[----:B----4-:R-:W-:Y:S01]  /*4be0*/  IMAD R2, R249, UR37, RZ ;  /* 0x00000025f9027c24 */ /* 0x010fe2000f8e02ff */
[-C--:B--2---:R-:W-:Y:S05]  /*4bf0*/  HMMA.16816.F32.BF16 R52, R4, R16.reuse, R52 ;  /* 0x000000100434723c */ /* 0x084fea0000041834 */
[----:B------:R-:W-:Y:S01]  /*4c00*/  LEA R2, -R2, RZ, 0x6 ;  /* 0x000000ff02027211 */ /* 0x000fe200078e31ff */
[C---:B------:R-:W-:Y:S05]  /*4c10*/  HMMA.16816.F32.BF16 R56, R12.reuse, R16, R56 ;  /* 0x000000100c38723c */ /* 0x040fea0000041838 */
[C---:B------:R-:W-:Y:S01]  /*4c20*/  LEA R184, P0, R2.reuse, R184, 0x2 ;  /* 0x000000b802b87211 */ /* 0x040fe200078010ff */
[-C--:B------:R-:W-:Y:S05]  /*4c30*/  HMMA.16816.F32.BF16 R60, R12, R18.reuse, R60 ;  /* 0x000000120c3c723c */ /* 0x080fea000004183c */
[----:B------:R-:W-:Y:S01]  /*4c40*/  LEA.HI.X.SX32 R185, R2, R185, 0x2, P0 ;  /* 0x000000b902b97211 */ /* 0x000fe200000f16ff */
        /* <DEDUP_REMOVED lines=19> */
[C---:B------:R-:W-:Y:S02]  /*4d80*/  LEA R4, P0, R5.reuse, R196, 0x6 ;  /* 0x000000c405047211 */ /* 0x040fe400078030ff */
[----:B------:R-:W-:Y:S02]  /*4d90*/  LEA R2, R240, UR5, 0x1 ;  /* 0x00000005f0027c11 */ /* 0x000fe4000f8e08ff */
[----:B--2---:R-:W-:Y:S03]  /*4da0*/  LEA.HI.X R5, R5, R197, R6, 0x6, P0 ;  /* 0x000000c505057211 */ /* 0x004fe600000f3406 */
[----:B------:R-:W-:Y:S01]  /*4db0*/  @!PT LDS RZ, [RZ] ;  /* 0x00000000fffff984 */ /* 0x000fe20000000800 */
[----:B------:R-:W-:Y:S01]  /*4dc0*/  @!PT LDS RZ, [RZ] ;  /* 0x00000000fffff984 */ /* 0x000fe20000000800 */
[----:B------:R-:W-:Y:S01]  /*4dd0*/  @!PT LDS RZ, [RZ] ;  /* 0x00000000fffff984 */ /* 0x000fe20000000800 */
[----:B------:R1:W-:Y:S04]  /*4de0*/  LDGSTS.E.BYPASS.LTC128B.128 [R2+0x4000], desc[UR40][R196.64] ;  /* 0x04000000c4027fae */ /* 0x0003e8000b901d68 */
[----:B------:R1:W-:Y:S04]  /*4df0*/  LDGSTS.E.BYPASS.LTC128B.128 [R2+0x5000], desc[UR40][R4.64] ;  /* 0x0500000004027fae */ /* 0x0003e8000b901d68 */
[----:B------:R-:W0:Y:S02]  /*4e00*/  LDGDEPBAR ;  /* 0x00000000000079af */ /* 0x000e240000000000 */
.L_x_570:
[----:B------:R-:W-:Y:S01]  /*4e10*/  LDSM.16.M88.4 R16, [R175] ;  /* 0x00000000af10783b */ /* 0x000fe20000000200 */
[----:B-1----:R-:W-:Y:S01]  /*4e20*/  VIADD R2, R0, 0x6000 ;  /* 0x0000600000027836 */ /* 0x002fe20000000000 */
[----:B------:R-:W-:Y:S01]  /*4e30*/  ULOP3.LUT UR36, UR13, 0x1, URZ, 0xc0, !UPT ;  /* 0x000000010d247892 */ /* 0x000fe2000f8ec03f */
[--C-:B------:R-:W-:Y:S01]  /*4e40*/  IMAD.IADD R116, R175, 0x1, R128.reuse ;  /* 0x00000001af747824 */ /* 0x100fe200078e0280 */
[----:B------:R-:W1:Y:S01]  /*4e50*/  LDSM.16.MT88.4 R8, [R0+0x6000] ;  /* 0x006000000008783b */ /* 0x000e620000004200 */
[----:B------:R-:W-:Y:S01]  /*4e60*/  IMAD.IADD R2, R2, 0x1, R128 ;  /* 0x0000000102027824 */ /* 0x000fe200078e0280 */
[----:B------:R-:W-:Y:S01]  /*4e70*/  UISETP.NE.U32.AND UP0, UPT, UR36, 0x1, UPT ;  /* 0x000000012400788c */ /* 0x000fe2000bf05070 */
[----:B------:R-:W-:Y:S01]  /*4e80*/  IMAD.IADD R117, R128, 0x1, R176 ;  /* 0x0000000180757824 */ /* 0x000fe200078e02b0 */
        /* <DEDUP_REMOVED lines=38> */
[----:B------:R3:W-:Y:S05]  /*50f0*/  LDSM.16.MT88.4 R32, [R0+0x9800] ;  /* 0x009800000020783b */ /* 0x0007ea0000004200 */
[C---:B-1----:R-:W-:Y:S06]  /*5100*/  HMMA.16816.F32.BF16 R12, R28.reuse, R20, R12 ;  /* 0x000000141c0c723c */ /* 0x042fec000004180c */
[----:B------:R-:W-:Y:S01]  /*5110*/  HMMA.16816.F32.BF16 R16, R28, R22, R16 ;  /* 0x000000161c10723c */ /* 0x000fe20000041810 */
[----:B------:R-:W1:Y:S04]  /*5120*/  LDSM.16.MT88.4 R20, [R2+0x3000] ;  /* 0x003000000214783b */ /* 0x000e680000004200 */
[----:B------:R-:W1:Y:S01]  /*5130*/  LDSM.16.M88.4 R28, [R117+0x2000] ;  /* 0x00200000751c783b */ /* 0x000e620000000200 */
[C---:B----4-:R-:W-:Y:S06]  /*5140*/  HMMA.16816.F32.BF16 R4, R100.reuse, R104, R4 ;  /* 0x000000686404723c */ /* 0x050fec0000041804 */
[C---:B------:R-:W-:Y:S01]  /*5150*/  HMMA.16816.F32.BF16 R8, R100.reuse, R106, R8 ;  /* 0x0000006a6408723c */ /* 0x040fe20000041808 */
[----:B------:R-:W-:Y:S01]  /*5160*/  LDSM.16.MT88.4 R104, [R3+0xd000] ;  /* 0x00d000000368783b */ /* 0x000fe20000004200 */
[----:B---3--:R-:W-:Y:S04]  /*5170*/  IMAD.U32 R0, RZ, RZ, UR28 ;  /* 0x0000001cff007e24 */ /* 0x008fe8000f8e00ff */
[C---:B--2---:R-:W-:Y:S06]  /*5180*/  HMMA.16816.F32.BF16 R12, R100.reuse, R24, R12 ;  /* 0x00000018640c723c */ /* 0x044fec000004180c */
[----:B------:R-:W-:Y:S01]  /*5190*/  HMMA.16816.F32.BF16 R16, R100, R26, R16 ;  /* 0x0000001a6410723c */ /* 0x000fe20000041810 */
[----:B------:R2:W3:Y:S04]  /*51a0*/  LDSM.16.MT88.4 R24, [R2+0x3800] ;  /* 0x003800000218783b */ /* 0x0004e80000004200 */
[----:B------:R-:W-:Y:S01]  /*51b0*/  LDSM.16.MT88.4 R100, [R172+0x1000] ;  /* 0x00100000ac64783b */ /* 0x000fe20000004200 */
[C---:B------:R-:W-:Y:S06]  /*51c0*/  HMMA.16816.F32.BF16 R4, R108.reuse, R112, R4 ;  /* 0x000000706c04723c */ /* 0x040fec0000041804 */
[C---:B------:R-:W-:Y:S06]  /*51d0*/  HMMA.16816.F32.BF16 R8, R108.reuse, R114, R8 ;  /* 0x000000726c08723c */ /* 0x040fec0000041808 */
[C---:B-1----:R-:W-:Y:S06]  /*51e0*/  HMMA.16816.F32.BF16 R12, R108.reuse, R20, R12 ;  /* 0x000000146c0c723c */ /* 0x042fec000004180c */
[----:B------:R-:W-:Y:S01]  /*51f0*/  HMMA.16816.F32.BF16 R16, R108, R22, R16 ;  /* 0x000000166c10723c */ /* 0x000fe20000041810 */
[----:B--2---:R-:W-:Y:S04]  /*5200*/  IMAD.U32 R2, RZ, RZ, UR26 ;  /* 0x0000001aff027e24 */ /* 0x004fe8000f8e00ff */
        /* <DEDUP_REMOVED lines=9> */
[C---:B---3--:R-:W-:Y:S02]  /*52a0*/  HMMA.16816.F32.BF16 R12, R28.reuse, R24, R12 ;  /* 0x000000181c0c723c */ /* 0x048fe4000004180c */
[----:B------:R-:W5:Y:S04]  /*52b0*/  @P2 LDG.E R235, desc[UR40][R20.64+0x20] ;  /* 0x0000202814eb2981 */ /* 0x000f68000c1e1900 */
[----:B------:R-:W-:Y:S01]  /*52c0*/  HMMA.16816.F32.BF16 R16, R28, R26, R16 ;  /* 0x0000001a1c10723c */ /* 0x000fe20000041810 */
[----:B------:R-:W5:Y:S01]  /*52d0*/  @P2 LDG.E R234, desc[UR40][R20.64+0x80] ;  /* 0x0000802814ea2981 */ /* 0x000f62000c1e1900 */
[----:B------:R-:W-:Y:S03]  /*52e0*/  IMAD.U32 R24, RZ, RZ, UR27 ;  /* 0x0000001bff187e24 */ /* 0x000fe6000f8e00ff */
[----:B------:R1:W5:Y:S01]  /*52f0*/  @P2 LDG.E R233, desc[UR40][R20.64+0xa0] ;  /* 0x0000a02814e92981 */ /* 0x000362000c1e1900 */
[-C--:B------:R-:W-:Y:S02]  /*5300*/  LEA R22, P2, R22, R184.reuse, 0x2 ;  /* 0x000000b816167211 */ /* 0x080fe400078410ff */
[-C--:B------:R-:W-:Y:S01]  /*5310*/  LEA R24, P3, R24, R184.reuse, 0x2 ;  /* 0x000000b818187211 */ /* 0x080fe200078610ff */
[----:B------:R2:W-:Y:S03]  /*5320*/  REDG.E.ADD.F32.FTZ.RN.STRONG.GPU desc[UR40][R184.64], R4 ;  /* 0x00000004b80079a6 */ /* 0x0005e6000c10f3a8 */
[-C--:B------:R-:W-:Y:S01]  /*5330*/  LEA.HI.X.SX32 R25, R23, R185.reuse, 0x2, P3 ;  /* 0x000000b917197211 */ /* 0x080fe200018f16ff */
[----:B------:R-:W-:Y:S01]  /*5340*/  LDSM.16.MT88.4 R28, [R3+0xc800] ;  /* 0x00c80000031c783b */ /* 0x000fe20000004200 */
[-C--:B------:R-:W-:Y:S01]  /*5350*/  LEA.HI.X.SX32 R23, R2, R185.reuse, 0x2, P2 ;  /* 0x000000b902177211 */ /* 0x080fe200010f16ff */
[----:B------:R-:W-:Y:S02]  /*5360*/  IMAD.U32 R2, RZ, RZ, UR4 ;  /* 0x00000004ff027e24 */ /* 0x000fe4000f8e00ff */
[----:B-1----:R-:W-:Y:S05]  /*5370*/  IMAD.U32 R20, RZ, RZ, UR28 ;  /* 0x0000001cff147e24 */ /* 0x002fea000f8e00ff */
[-C--:B------:R-:W-:Y:S01]  /*5380*/  LEA R20, P0, R20, R184.reuse, 0x2 ;  /* 0x000000b814147211 */ /* 0x080fe200078010ff */
[----:B--2---:R-:W-:Y:S03]  /*5390*/  IMAD.U32 R4, RZ, RZ, UR25 ;  /* 0x00000019ff047e24 */ /* 0x004fe6000f8e00ff */
[-C--:B------:R-:W-:Y:S02]  /*53a0*/  LEA.HI.X.SX32 R21, R0, R185.reuse, 0x2, P0 ;  /* 0x000000b900157211 */ /* 0x080fe400000f16ff */
[-C--:B------:R-:W-:Y:S02]  /*53b0*/  LEA R4, P0, R4, R184.reuse, 0x2 ;  /* 0x000000b804047211 */ /* 0x080fe400078010ff */
[----:B------:R-:W-:Y:S01]  /*53c0*/  MOV R0, UR25 ;  /* 0x0000001900007c02 */ /* 0x000fe20008000f00 */
[----:B------:R1:W-:Y:S04]  /*53d0*/  REDG.E.ADD.F32.FTZ.RN.STRONG.GPU desc[UR40][R20.64], R5 ;  /* 0x00000005140079a6 */ /* 0x0003e8000c10f3a8 */
[----:B------:R2:W-:Y:S04]  /*53e0*/  REDG.E.ADD.F32.FTZ.RN.STRONG.GPU desc[UR40][R24.64], R6 ;  /* 0x00000006180079a6 */ /* 0x0005e8000c10f3a8 */
[----:B------:R3:W-:Y:S01]  /*53f0*/  REDG.E.ADD.F32.FTZ.RN.STRONG.GPU desc[UR40][R22.64], R7 ;  /* 0x00000007160079a6 */ /* 0x0007e2000c10f3a8 */
[-C--:B-1----:R-:W-:Y:S01]  /*5400*/  LEA.HI.X.SX32 R5, R0, R185.reuse, 0x2, P0 ;  /* 0x000000b900057211 */ /* 0x082fe200000f16ff */
[----:B------:R-:W-:Y:S02]  /*5410*/  IMAD.U32 R0, RZ, RZ, UR11 ;  /* 0x0000000bff007e24 */ /* 0x000fe4000f8e00ff */
[----:B--2---:R-:W-:Y:S02]  /*5420*/  IMAD.U32 R24, RZ, RZ, UR11 ;  /* 0x0000000bff187e24 */ /* 0x004fe4000f8e00ff */
[----:B------:R1:W-:Y:S01]  /*5430*/  REDG.E.ADD.F32.FTZ.RN.STRONG.GPU desc[UR40][R4.64], R8 ;  /* 0x00000008040079a6 */ /* 0x0003e2000c10f3a8 */
[----:B------:R-:W-:Y:S02]  /*5440*/  IMAD.U32 R6, RZ, RZ, UR45 ;  /* 0x0000002dff067e24 */ /* 0x000fe4000f8e00ff */
[----:B---3--:R-:W-:Y:S01]  /*5450*/  IMAD.U32 R22, RZ, RZ, UR4 ;  /* 0x00000004ff167e24 */ /* 0x008fe2000f8e00ff */
[-C--:B------:R-:W-:Y:S02]  /*5460*/  LEA R24, P3, R24, R184.reuse, 0x2 ;  /* 0x000000b818187211 */ /* 0x080fe400078610ff */
[-C--:B------:R-:W-:Y:S02]  /*5470*/  LEA R6, P0, R6, R184.reuse, 0x2 ;  /* 0x000000b806067211 */ /* 0x080fe400078010ff */
[-C--:B------:R-:W-:Y:S02]  /*5480*/  LEA R22, P2, R22, R184.reuse, 0x2 ;  /* 0x000000b816167211 */ /* 0x080fe400078410ff */
[-C--:B------:R-:W-:Y:S02]  /*5490*/  LEA.HI.X.SX32 R25, R0, R185.reuse, 0x2, P3 ;  /* 0x000000b900197211 */ /* 0x080fe400018f16ff */
[-C--:B------:R-:W-:Y:S01]  /*54a0*/  LEA.HI.X.SX32 R23, R2, R185.reuse, 0x2, P2 ;  /* 0x000000b902177211 */ /* 0x080fe200010f16ff */
[----:B------:R-:W-:Y:S01]  /*54b0*/  IMAD.U32 R2, RZ, RZ, UR29 ;  /* 0x0000001dff027e24 */ /* 0x000fe2000f8e00ff */
[----:B------:R-:W-:Y:S01]  /*54c0*/  MOV R0, UR33 ;  /* 0x0000002100007c02 */ /* 0x000fe20008000f00 */
[----:B------:R2:W-:Y:S04]  /*54d0*/  REDG.E.ADD.F32.FTZ.RN.STRONG.GPU desc[UR40][R24.64], R9 ;  /* 0x00000009180079a6 */ /* 0x0005e8000c10f3a8 */
[----:B------:R3:W-:Y:S04]  /*54e0*/  REDG.E.ADD.F32.FTZ.RN.STRONG.GPU desc[UR40][R22.64], R10 ;  /* 0x0000000a160079a6 */ /* 0x0007e8000c10f3a8 */
[----:B------:R-:W-:Y:S01]  /*54f0*/  LDSM.16.MT88.4 R24, [R3+0xa800] ;  /* 0x00a800000318783b */ /* 0x000fe20000004200 */
[----:B-1----:R-:W-:Y:S02]  /*5500*/  IMAD.U32 R5, RZ, RZ, UR45 ;  /* 0x0000002dff057e24 */ /* 0x002fe4000f8e00ff */
[----:B------:R-:W-:Y:S02]  /*5510*/  IMAD.U32 R4, RZ, RZ, UR33 ;  /* 0x00000021ff047e24 */ /* 0x000fe4000f8e00ff */
[----:B------:R-:W-:Y:S01]  /*5520*/  IMAD.U32 R8, RZ, RZ, UR30 ;  /* 0x0000001eff087e24 */ /* 0x000fe2000f8e00ff */
[-C--:B------:R-:W-:Y:S02]  /*5530*/  LEA.HI.X.SX32 R7, R5, R185.reuse, 0x2, P0 ;  /* 0x000000b905077211 */ /* 0x080fe400000f16ff */
[-C--:B------:R-:W-:Y:S02]  /*5540*/  LEA R4, P2, R4, R184.reuse, 0x2 ;  /* 0x000000b804047211 */ /* 0x080fe400078410ff */
[-C--:B------:R-:W-:Y:S01]  /*5550*/  LEA R8, P3, R8, R184.reuse, 0x2 ;  /* 0x000000b808087211 */ /* 0x080fe200078610ff */
[----:B------:R1:W-:Y:S01]  /*5560*/  REDG.E.ADD.F32.FTZ.RN.STRONG.GPU desc[UR40][R6.64], R11 ;  /* 0x0000000b060079a6 */ /* 0x0003e2000c10f3a8 */
[-C--:B------:R-:W-:Y:S01]  /*5570*/  LEA.HI.X.SX32 R5, R0, R185.reuse, 0x2, P2 ;  /* 0x000000b900057211 */ /* 0x080fe200010f16ff */
[----:B------:R-:W-:Y:S02]  /*5580*/  IMAD.U32 R0, RZ, RZ, UR10 ;  /* 0x0000000aff007e24 */ /* 0x000fe4000f8e00ff */
[----:B------:R4:W-:Y:S01]  /*5590*/  REDG.E.ADD.F32.FTZ.RN.STRONG.GPU desc[UR40][R184.64+0x80], R12 ;  /* 0x0000800cb80079a6 */ /* 0x0009e2000c10f3a8 */
[----:B--2---:R-:W-:Y:S03]  /*55a0*/  IMAD.U32 R9, RZ, RZ, UR32 ;  /* 0x00000020ff097e24 */ /* 0x004fe6000f8e00ff */
[----:B------:R-:W-:Y:S01]  /*55b0*/  REDG.E.ADD.F32.FTZ.RN.STRONG.GPU desc[UR40][R20.64+0x80], R13 ;  /* 0x0000800d140079a6 */ /* 0x000fe2000c10f3a8 */
[----:B---3--:R-:W-:Y:S03]  /*55c0*/  IMAD.U32 R10, RZ, RZ, UR31 ;  /* 0x0000001fff0a7e24 */ /* 0x008fe6000f8e00ff */
[----:B------:R2:W-:Y:S02]  /*55d0*/  REDG.E.ADD.F32.FTZ.RN.STRONG.GPU desc[UR40][R4.64], R14 ;  /* 0x0000000e040079a6 */ /* 0x0005e4000c10f3a8 */
[-C--:B------:R-:W-:Y:S01]  /*55e0*/  LEA R10, P4, R10, R184.reuse, 0x2 ;  /* 0x000000b80a0a7211 */ /* 0x080fe200078810ff */
[----:B-1----:R-:W-:Y:S02]  /*55f0*/  IMAD.U32 R7, RZ, RZ, UR31 ;  /* 0x0000001fff077e24 */ /* 0x002fe4000f8e00ff */
[----:B------:R-:W-:Y:S02]  /*5600*/  IMAD.U32 R6, RZ, RZ, UR29 ;  /* 0x0000001dff067e24 */ /* 0x000fe4000f8e00ff */
[----:B----4-:R-:W-:Y:S01]  /*5610*/  IMAD.U32 R12, RZ, RZ, UR32 ;  /* 0x00000020ff0c7e24 */ /* 0x010fe2000f8e00ff */
[-C--:B------:R-:W-:Y:S02]  /*5620*/  LEA.HI.X.SX32 R11, R7, R185.reuse, 0x2, P4 ;  /* 0x000000b9070b7211 */ /* 0x080fe400020f16ff */
[-C--:B------:R-:W-:Y:S02]  /*5630*/  LEA R6, P2, R6, R184.reuse, 0x2 ;  /* 0x000000b806067211 */ /* 0x080fe400078410ff */
[-C--:B------:R-:W-:Y:S02]  /*5640*/  LEA R12, P0, R12, R184.reuse, 0x2 ;  /* 0x000000b80c0c7211 */ /* 0x080fe400078010ff */
[-C--:B------:R-:W-:Y:S01]  /*5650*/  LEA.HI.X.SX32 R7, R2, R185.reuse, 0x2, P2 ;  /* 0x000000b902077211 */ /* 0x080fe200010f16ff */
[----:B--2---:R-:W-:Y:S01]  /*5660*/  IMAD.U32 R4, RZ, RZ, UR10 ;  /* 0x0000000aff047e24 */ /* 0x004fe2000f8e00ff */
[-C--:B------:R-:W-:Y:S02]  /*5670*/  LEA.HI.X.SX32 R13, R9, R185.reuse, 0x2, P0 ;  /* 0x000000b9090d7211 */ /* 0x080fe400000f16ff */
[----:B------:R-:W-:Y:S02]  /*5680*/  MOV R5, UR30 ;  /* 0x0000001e00057c02 */ /* 0x000fe40008000f00 */
[----:B------:R-:W-:Y:S01]  /*5690*/  LEA R4, P0, R4, R184, 0x2 ;  /* 0x000000b804047211 */ /* 0x000fe200078010ff */
[----:B------:R-:W-:Y:S01]  /*56a0*/  REDG.E.ADD.F32.FTZ.RN.STRONG.GPU desc[UR40][R12.64], R15 ;  /* 0x0000000f0c0079a6 */ /* 0x000fe2000c10f3a8 */
[-C--:B------:R-:W-:Y:S02]  /*56b0*/  LEA.HI.X.SX32 R9, R5, R185.reuse, 0x2, P3 ;  /* 0x000000b905097211 */ /* 0x080fe400018f16ff */
[----:B------:R-:W-:Y:S01]  /*56c0*/  LEA.HI.X.SX32 R5, R0, R185, 0x2, P0 ;  /* 0x000000b900057211 */ /* 0x000fe200000f16ff */
[----:B------:R-:W-:Y:S01]  /*56d0*/  REDG.E.ADD.F32.FTZ.RN.STRONG.GPU desc[UR40][R10.64], R16 ;  /* 0x000000100a0079a6 */ /* 0x000fe2000c10f3a8 */
[----:B------:R-:W-:Y:S01]  /*56e0*/  IMAD.IADD R0, R128, 0x1, R172 ;  /* 0x0000000180007824 */ /* 0x000fe200078e02ac */
[----:B------:R-:W-:Y:S01]  /*56f0*/  PLOP3.LUT P2, PT, PT, PT, UP0, 0x80, 0x0 ;  /* 0x000000000000781c */ /* 0x000fe20003f4f008 */
[----:B------:R-:W-:Y:S01]  /*5700*/  @UP3 UIADD3 UR12, UP0, UR12, -0x100, URZ ;  /* 0xffffff000c0c3890 */ /* 0x000fe2000ff1e03f */
[----:B------:R-:W-:Y:S01]  /*5710*/  REDG.E.ADD.F32.FTZ.RN.STRONG.GPU desc[UR40][R8.64], R17 ;  /* 0x00000011080079a6 */ /* 0x000fe2000c10f3a8 */
[----:B------:R-:W-:Y:S02]  /*5720*/  PLOP3.LUT P0, PT, PT, PT, UP2, 0x80, 0x0 ;  /* 0x000000000000781c */ /* 0x000fe40003f0f028 */
[----:B------:R-:W-:Y:S01]  /*5730*/  @UP3 UIADD3.X UR7, UR7, -0x1, URZ, UP0, !UPT ;  /* 0xffffffff07073890 */ /* 0x000fe200087fe43f */
[----:B------:R-:W-:Y:S04]  /*5740*/  REDG.E.ADD.F32.FTZ.RN.STRONG.GPU desc[UR40][R6.64], R18 ;  /* 0x00000012060079a6 */ /* 0x000fe8000c10f3a8 */
        /* <DEDUP_REMOVED lines=51> */
.L_x_568:
[----:B------:R-:W1:Y:S01]  /*5a80*/  S2R R19, SR_TID.X ;  /* 0x0000000000137919 */ /* 0x000e620000002100 */
[----:B------:R-:W-:Y:S01]  /*5a90*/  ULDC UR4, c[0x0][0x390] ;  /* 0x0000e40000047ab9 */ /* 0x000fe20000000800 */
[----:B------:R-:W-:Y:S01]  /*5aa0*/  ULDC.64 UR8, c[0x0][0x450] ;  /* 0x0001140000087ab9 */ /* 0x000fe20000000a00 */
        /* <DEDUP_REMOVED lines=29> */
[----:B-1----:R-:W-:Y:S01]  /*5c80*/  SHF.R.S32.HI R16, RZ, 0x1f, R19 ;  /* 0x0000001fff107819 */ /* 0x002fe20000011413 */
[----:B------:R-:W-:Y:S01]  /*5c90*/  FMUL.FTZ R18, R89, UR4 ;  /* 0x0000000459127c20 */ /* 0x000fe20008410000 */
[----:B------:R1:W-:Y:S01]  /*5ca0*/  STS [R244], R0 ;  /* 0x00000000f4007388 */ /* 0x0003e20000000800 */
[----:B------:R-:W-:Y:S01]  /*5cb0*/  FMUL.FTZ R90, R90, UR4 ;  /* 0x000000045a5a7c20 */ /* 0x000fe20008410000 */
[----:B------:R-:W-:Y:S01]  /*5cc0*/  LEA.HI R16, R16, R19, RZ, 0x3 ;  /* 0x0000001310107211 */ /* 0x000fe200078f18ff */
[----:B------:R-:W-:Y:S01]  /*5cd0*/  FMUL.FTZ R15, R91, UR4 ;  /* 0x000000045b0f7c20 */ /* 0x000fe20008410000 */
[----:B------:R-:W-:Y:S01]  /*5ce0*/  F2FP.BF16.F32.PACK_AB R2, R2, R82 ;  /* 0x000000520202723e */ /* 0x000fe200000010ff */
[----:B------:R-:W-:Y:S01]  /*5cf0*/  STS [R244+0x400], R7 ;  /* 0x00040007f4007388 */ /* 0x000fe20000000800 */
[----:B------:R-:W-:Y:S01]  /*5d00*/  FMUL.FTZ R92, R92, UR4 ;  /* 0x000000045c5c7c20 */ /* 0x000fe20008410000 */
[----:B------:R-:W-:Y:S01]  /*5d10*/  FMUL.FTZ R93, R93, UR4 ;  /* 0x000000045d5d7c20 */ /* 0x000fe20008410000 */
[----:B------:R-:W-:Y:S01]  /*5d20*/  FMUL.FTZ R94, R94, UR4 ;  /* 0x000000045e5e7c20 */ /* 0x000fe20008410000 */
[----:B------:R-:W-:Y:S01]  /*5d30*/  FMUL.FTZ R95, R95, UR4 ;  /* 0x000000045f5f7c20 */ /* 0x000fe20008410000 */
[----:B------:R-:W-:Y:S01]  /*5d40*/  F2FP.BF16.F32.PACK_AB R6, R6, R72 ;  /* 0x000000480606723e */ /* 0x000fe200000010ff */
[----:B------:R2:W-:Y:S01]  /*5d50*/  STS [R248], R4 ;  /* 0x00000004f8007388 */ /* 0x0005e20000000800 */
[----:B------:R-:W-:Y:S01]  /*5d60*/  F2FP.BF16.F32.PACK_AB R5, R5, R74 ;  /* 0x0000004a0505723e */ /* 0x000fe200000010ff */
[----:B------:R-:W-:Y:S01]  /*5d70*/  ULDC.64 UR6, c[0x0][0x458] ;  /* 0x0001160000067ab9 */ /* 0x000fe20000000a00 */
[----:B------:R-:W-:Y:S01]  /*5d80*/  LOP3.LUT R8, R16, 0xfffffff8, RZ, 0xc0, !PT ;  /* 0xfffffff810087812 */ /* 0x000fe200078ec0ff */
[----:B------:R3:W-:Y:S01]  /*5d90*/  STS [R250], R2 ;  /* 0x00000002fa007388 */ /* 0x0007e20000000800 */
[----:B------:R-:W-:Y:S01]  /*5da0*/  F2FP.BF16.F32.PACK_AB R10, R10, R76 ;  /* 0x0000004c0a0a723e */ /* 0x000fe200000010ff */
[----:B------:R-:W-:Y:S01]  /*5db0*/  UIMAD UR4, UR39, UR8, URZ ;  /* 0x00000008270472a4 */ /* 0x000fe2000f8e023f */
[----:B------:R-:W-:Y:S01]  /*5dc0*/  F2FP.BF16.F32.PACK_AB R9, R9, R78 ;  /* 0x0000004e0909723e */ /* 0x000fe200000010ff */
[----:B------:R4:W-:Y:S01]  /*5dd0*/  STS [R244+0x2000], R6 ;  /* 0x00200006f4007388 */ /* 0x0009e20000000800 */
[----:B------:R-:W-:Y:S01]  /*5de0*/  F2FP.BF16.F32.PACK_AB R14, R14, R84 ;  /* 0x000000540e0e723e */ /* 0x000fe200000010ff */
[----:B------:R-:W-:Y:S01]  /*5df0*/  IMAD.IADD R19, R19, 0x1, -R8 ;  /* 0x0000000113137824 */ /* 0x000fe200078e0a08 */
[----:B------:R-:W-:Y:S01]  /*5e00*/  F2FP.BF16.F32.PACK_AB R13, R13, R86 ;  /* 0x000000560d0d723e */ /* 0x000fe200000010ff */
[----:B------:R4:W-:Y:S01]  /*5e10*/  STS [R244+0x2400], R5 ;  /* 0x00240005f4007388 */ /* 0x0009e20000000800 */
[----:B------:R-:W-:Y:S01]  /*5e20*/  F2FP.BF16.F32.PACK_AB R12, R12, R96 ;  /* 0x000000600c0c723e */ /* 0x000fe200000010ff */
[----:B------:R-:W-:Y:S01]  /*5e30*/  UIMAD UR4, UR23, UR9, UR4 ;  /* 0x00000009170472a4 */ /* 0x000fe2000f8e0204 */
[----:B-1----:R-:W-:Y:S01]  /*5e40*/  SHF.R.S32.HI R0, RZ, 0x3, R16 ;  /* 0x00000003ff007819 */ /* 0x002fe20000011410 */
[----:B------:R1:W-:Y:S01]  /*5e50*/  STS [R248+0x2000], R10 ;  /* 0x0020000af8007388 */ /* 0x0003e20000000800 */
[----:B------:R-:W1:Y:S01]  /*5e60*/  LDC.64 R16, c[0x0][0x438] ;  /* 0x00010e00ff107b82 */ /* 0x000e620000000a00 */
[----:B------:R-:W-:Y:S01]  /*5e70*/  F2FP.BF16.F32.PACK_AB R11, R11, R98 ;  /* 0x000000620b0b723e */ /* 0x000fe200000010ff */
[----:B------:R-:W-:Y:S01]  /*5e80*/  UIMAD UR39, UR39, UR6, URZ ;  /* 0x00000006272772a4 */ /* 0x000fe2000f8e023f */
[----:B------:R-:W-:Y:S01]  /*5e90*/  F2FP.BF16.F32.PACK_AB R18, R18, R88 ;  /* 0x000000581212723e */ /* 0x000fe200000010ff */
[----:B------:R-:W-:Y:S01]  /*5ea0*/  STS [R248+0x2400], R9 ;  /* 0x00240009f8007388 */ /* 0x000fe20000000800 */
[----:B------:R-:W-:Y:S01]  /*5eb0*/  F2FP.BF16.F32.PACK_AB R15, R15, R90 ;  /* 0x0000005a0f0f723e */ /* 0x000fe200000010ff */
[----:B------:R-:W-:Y:S01]  /*5ec0*/  ULDC.64 UR10, c[0x0][0x3f0] ;  /* 0x0000fc00000a7ab9 */ /* 0x000fe20000000a00 */
[----:B------:R-:W-:Y:S01]  /*5ed0*/  F2FP.BF16.F32.PACK_AB R93, R93, R92 ;  /* 0x0000005c5d5d723e */ /* 0x000fe200000010ff */
[----:B------:R-:W-:Y:S01]  /*5ee0*/  STS [R245], R14 ;  /* 0x0000000ef5007388 */ /* 0x000fe20000000800 */
[----:B--2---:R-:W-:-:S02]  /*5ef0*/  SHF.R.S32.HI R4, RZ, 0x1f, R0 ;  /* 0x0000001fff047819 */ /* 0x004fc40000011400 */
[----:B------:R-:W-:Y:S01]  /*5f00*/  F2FP.BF16.F32.PACK_AB R95, R95, R94 ;  /* 0x0000005e5f5f723e */ /* 0x000fe200000010ff */
[----:B------:R-:W-:Y:S01]  /*5f10*/  STS [R245+0x400], R13 ;  /* 0x0004000df5007388 */ /* 0x000fe20000000800 */
[----:B------:R-:W-:Y:S01]  /*5f20*/  F2FP.BF16.F32.PACK_AB R36, R37, R36 ;  /* 0x000000242524723e */ /* 0x000fe200000010ff */
[C---:B---3--:R-:W-:Y:S01]  /*5f30*/  IMAD R2, R4.reuse, UR6, RZ ;  /* 0x0000000604027c24 */ /* 0x048fe2000f8e02ff */
[----:B------:R-:W-:Y:S01]  /*5f40*/  F2FP.BF16.F32.PACK_AB R38, R39, R38 ;  /* 0x000000262726723e */ /* 0x000fe200000010ff */
[----:B----4-:R-:W-:Y:S01]  /*5f50*/  IMAD R6, R4, UR8, RZ ;  /* 0x0000000804067c24 */ /* 0x010fe2000f8e02ff */
[----:B------:R-:W-:Y:S01]  /*5f60*/  F2FP.BF16.F32.PACK_AB R48, R49, R48 ;  /* 0x000000303130723e */ /* 0x000fe200000010ff */
[----:B------:R2:W-:Y:S01]  /*5f70*/  STS [R246], R12 ;  /* 0x0000000cf6007388 */ /* 0x0005e20000000800 */
[----:B------:R-:W-:Y:S01]  /*5f80*/  F2FP.BF16.F32.PACK_AB R50, R51, R50 ;  /* 0x000000323332723e */ /* 0x000fe200000010ff */
[C---:B------:R-:W-:Y:S01]  /*5f90*/  IMAD.WIDE.U32 R4, R0.reuse, UR8, RZ ;  /* 0x0000000800047c25 */ /* 0x040fe2000f8e00ff */
[----:B------:R-:W-:Y:S01]  /*5fa0*/  F2FP.BF16.F32.PACK_AB R40, R41, R40 ;  /* 0x000000282928723e */ /* 0x000fe200000010ff */
[----:B------:R3:W-:Y:S01]  /*5fb0*/  STS [R246+0x400], R11 ;  /* 0x0004000bf6007388 */ /* 0x0007e20000000800 */
[----:B------:R-:W-:Y:S01]  /*5fc0*/  F2FP.BF16.F32.PACK_AB R42, R43, R42 ;  /* 0x0000002a2b2a723e */ /* 0x000fe200000010ff */
[C---:B------:R-:W-:Y:S01]  /*5fd0*/  IMAD R8, R0.reuse, UR9, R6 ;  /* 0x0000000900087c24 */ /* 0x040fe2000f8e0206 */
[----:B------:R-:W-:Y:S01]  /*5fe0*/  F2FP.BF16.F32.PACK_AB R44, R45, R44 ;  /* 0x0000002c2d2c723e */ /* 0x000fe200000010ff */
[----:B------:R-:W-:Y:S01]  /*5ff0*/  STS [R245+0x2000], R18 ;  /* 0x00200012f5007388 */ /* 0x000fe20000000800 */
[----:B------:R-:W-:Y:S01]  /*6000*/  F2FP.BF16.F32.PACK_AB R46, R47, R46 ;  /* 0x0000002e2f2e723e */ /* 0x000fe200000010ff */
[----:B------:R-:W-:Y:S01]  /*6010*/  IMAD.IADD R5, R5, 0x1, R8 ;  /* 0x0000000105057824 */ /* 0x000fe200078e0208 */
[----:B------:R-:W-:Y:S01]  /*6020*/  F2FP.BF16.F32.PACK_AB R52, R53, R52 ;  /* 0x000000343534723e */ /* 0x000fe200000010ff */
[----:B------:R4:W-:Y:S01]  /*6030*/  STS [R245+0x2400], R15 ;  /* 0x0024000ff5007388 */ /* 0x0009e20000000800 */
[----:B------:R-:W-:Y:S01]  /*6040*/  F2FP.BF16.F32.PACK_AB R54, R55, R54 ;  /* 0x000000363736723e */ /* 0x000fe200000010ff */
[C---:B------:R-:W-:Y:S01]  /*6050*/  IMAD R2, R0.reuse, UR7, R2 ;  /* 0x0000000700027c24 */ /* 0x040fe2000f8e0202 */
[----:B------:R-:W-:Y:S01]  /*6060*/  F2FP.BF16.F32.PACK_AB R64, R65, R64 ;  /* 0x000000404140723e */ /* 0x000fe200000010ff */
[----:B------:R-:W-:Y:S01]  /*6070*/  STS [R246+0x2000], R93 ;  /* 0x0020005df6007388 */ /* 0x000fe20000000800 */
[----:B------:R-:W-:Y:S01]  /*6080*/  F2FP.BF16.F32.PACK_AB R66, R67, R66 ;  /* 0x000000424342723e */ /* 0x000fe200000010ff */
[----:B------:R-:W-:Y:S01]  /*6090*/  IMAD.WIDE.U32 R6, R0, UR6, RZ ;  /* 0x0000000600067c25 */ /* 0x000fe2000f8e00ff */
[----:B------:R-:W-:Y:S01]  /*60a0*/  F2FP.BF16.F32.PACK_AB R56, R57, R56 ;  /* 0x000000383938723e */ /* 0x000fe200000010ff */
[----:B------:R-:W-:Y:S01]  /*60b0*/  STS [R246+0x2400], R95 ;  /* 0x0024005ff6007388 */ /* 0x000fe20000000800 */
[----:B------:R-:W-:Y:S01]  /*60c0*/  F2FP.BF16.F32.PACK_AB R58, R59, R58 ;  /* 0x0000003a3b3a723e */ /* 0x000fe200000010ff */
[----:B-1----:R-:W-:Y:S01]  /*60d0*/  IMAD R0, R16, UR19, RZ ;  /* 0x0000001310007c24 */ /* 0x002fe2000f8e02ff */
[----:B------:R-:W-:Y:S01]  /*60e0*/  MOV R10, UR8 ;  /* 0x00000008000a7c02 */ /* 0x000fe20008000f00 */
[----:B------:R-:W-:Y:S01]  /*60f0*/  STS [R244+0x4000], R36 ;  /* 0x00400024f4007388 */ /* 0x000fe20000000800 */
[----:B------:R-:W-:Y:S01]  /*6100*/  F2FP.BF16.F32.PACK_AB R60, R61, R60 ;  /* 0x0000003c3d3c723e */ /* 0x000fe200000010ff */
[----:B--2---:R-:W1:Y:S01]  /*6110*/  LDC.64 R12, c[0x0][0x468] ;  /* 0x00011a00ff0c7b82 */ /* 0x004e620000000a00 */
[----:B------:R-:W-:Y:S01]  /*6120*/  F2FP.BF16.F32.PACK_AB R62, R63, R62 ;  /* 0x0000003e3f3e723e */ /* 0x000fe200000010ff */
[----:B------:R-:W-:Y:S01]  /*6130*/  STS [R244+0x4400], R38 ;  /* 0x00440026f4007388 */ /* 0x000fe20000000800 */
[----:B---3--:R-:W-:-:S03]  /*6140*/  IMAD.WIDE.U32 R10, R10, UR23, R4 ;  /* 0x000000170a0a7c25 */ /* 0x008fc6000f8e0004 */
[----:B------:R-:W-:Y:S01]  /*6150*/  STS [R248+0x4000], R48 ;  /* 0x00400030f8007388 */ /* 0x000fe20000000800 */
[----:B------:R-:W-:Y:S02]  /*6160*/  IMAD.SHL.U32 R4, R19, 0x8, RZ ;  /* 0x0000000813047824 */ /* 0x000fe400078e00ff */
[----:B------:R-:W-:Y:S01]  /*6170*/  IMAD.IADD R9, R7, 0x1, R2 ;  /* 0x0000000107097824 */ /* 0x000fe200078e0202 */
[----:B------:R-:W-:Y:S01]  /*6180*/  STS [R250+0x4000], R50 ;  /* 0x00400032fa007388 */ /* 0x000fe20000000800 */
[----:B----4-:R-:W2:Y:S01]  /*6190*/  LDC.64 R14, c[0x0][0x440] ;  /* 0x00011000ff0e7b82 */ /* 0x010ea20000000a00 */
[----:B------:R-:W-:Y:S01]  /*61a0*/  SHF.R.S32.HI R5, RZ, 0x1f, R4 ;  /* 0x0000001fff057819 */ /* 0x000fe20000011404 */
[----:B------:R-:W-:Y:S01]  /*61b0*/  IMAD.MOV.U32 R8, RZ, RZ, R6 ;  /* 0x000000ffff087224 */ /* 0x000fe200078e0006 */
[----:B------:R-:W-:Y:S01]  /*61c0*/  STS [R244+0x6000], R40 ;  /* 0x00600028f4007388 */ /* 0x000fe20000000800 */
[----:B------:R-:W-:Y:S02]  /*61d0*/  IMAD R0, R17, UR14, R0 ;  /* 0x0000000e11007c24 */ /* 0x000fe4000f8e0200 */
[----:B------:R-:W-:Y:S01]  /*61e0*/  IMAD.WIDE.U32 R6, R16, UR14, R4 ;  /* 0x0000000e10067c25 */ /* 0x000fe2000f8e0004 */
[----:B------:R-:W-:Y:S01]  /*61f0*/  STS [R244+0x6400], R42 ;  /* 0x0064002af4007388 */ /* 0x000fe20000000800 */
[----:B------:R-:W3:Y:S03]  /*6200*/  LDC.64 R16, c[0x0][0x470] ;  /* 0x00011c00ff107b82 */ /* 0x000ee60000000a00 */
[----:B------:R-:W-:Y:S01]  /*6210*/  STS [R248+0x6000], R44 ;  /* 0x0060002cf8007388 */ /* 0x000fe20000000800 */
[----:B------:R-:W-:Y:S01]  /*6220*/  IADD3 R7, R7, R0, RZ ;  /* 0x0000000007077210 */ /* 0x000fe20007ffe0ff */
[----:B-1----:R-:W-:Y:S01]  /*6230*/  IMAD R2, R12, UR20, RZ ;  /* 0x000000140c027c24 */ /* 0x002fe2000f8e02ff */
[----:B------:R-:W-:Y:S01]  /*6240*/  LEA R0, R240, UR5, 0x1 ;  /* 0x00000005f0007c11 */ /* 0x000fe2000f8e08ff */
[----:B------:R-:W-:Y:S02]  /*6250*/  STS [R248+0x6400], R46 ;  /* 0x0064002ef8007388 */ /* 0x000fe40000000800 */
[----:B------:R-:W-:-:S02]  /*6260*/  IMAD R2, R13, UR15, R2 ;  /* 0x0000000f0d027c24 */ /* 0x000fc4000f8e0202 */
[----:B------:R-:W-:Y:S01]  /*6270*/  STS [R245+0x4000], R52 ;  /* 0x00400034f5007388 */ /* 0x000fe20000000800 */
[----:B------:R-:W-:-:S03]  /*6280*/  IMAD.WIDE.U32 R6, R12, UR15, R6 ;  /* 0x0000000f0c067c25 */ /* 0x000fc6000f8e0006 */
[----:B------:R-:W-:Y:S01]  /*6290*/  STS [R245+0x4400], R54 ;  /* 0x00440036f5007388 */ /* 0x000fe20000000800 */
[C---:B--2---:R-:W-:Y:S02]  /*62a0*/  IMAD R18, R14.reuse, UR19, RZ ;  /* 0x000000130e127c24 */ /* 0x044fe4000f8e02ff */
[----:B------:R-:W-:Y:S01]  /*62b0*/  IMAD.WIDE.U32 R4, R14, UR14, R4 ;  /* 0x0000000e0e047c25 */ /* 0x000fe2000f8e0004 */
[----:B------:R-:W-:Y:S03]  /*62c0*/  STS [R246+0x4000], R64 ;  /* 0x00400040f6007388 */ /* 0x000fe60000000800 */
[----:B------:R-:W-:Y:S01]  /*62d0*/  IMAD R15, R15, UR14, R18 ;  /* 0x0000000e0f0f7c24 */ /* 0x000fe2000f8e0212 */
[----:B------:R-:W-:Y:S01]  /*62e0*/  STS [R246+0x4400], R66 ;  /* 0x00440042f6007388 */ /* 0x000fe20000000800 */
[----:B------:R-:W-:Y:S01]  /*62f0*/  IMAD.IADD R7, R7, 0x1, R2 ;  /* 0x0000000107077824 */ /* 0x000fe200078e0202 */
[----:B------:R-:W-:Y:S01]  /*6300*/  IADD3 R2, P0, R6, R10, RZ ;  /* 0x0000000a06027210 */ /* 0x000fe20007f1e0ff */
[C---:B---3--:R-:W-:Y:S01]  /*6310*/  IMAD R10, R16.reuse, UR20, RZ ;  /* 0x00000014100a7c24 */ /* 0x048fe2000f8e02ff */
[----:B------:R-:W-:Y:S01]  /*6320*/  STS [R245+0x6000], R56 ;  /* 0x00600038f5007388 */ /* 0x000fe20000000800 */
[----:B------:R-:W-:Y:S01]  /*6330*/  IADD3 R5, R5, R15, RZ ;  /* 0x0000000f05057210 */ /* 0x000fe20007ffe0ff */
[----:B------:R-:W-:Y:S01]  /*6340*/  IMAD.U32 R12, RZ, RZ, UR6 ;  /* 0x00000006ff0c7e24 */ /* 0x000fe2000f8e00ff */
[----:B------:R-:W-:Y:S01]  /*6350*/  IADD3.X R11, R7, UR4, R11, P0, !PT ;  /* 0x00000004070b7c10 */ /* 0x000fe200087fe40b */
[----:B------:R-:W-:Y:S01]  /*6360*/  STS [R245+0x6400], R58 ;  /* 0x0064003af5007388 */ /* 0x000fe20000000800 */
[----:B------:R-:W-:Y:S01]  /*6370*/  IMAD R10, R17, UR15, R10 ;  /* 0x0000000f110a7c24 */ /* 0x000fe2000f8e020a */
[----:B------:R-:W-:Y:S01]  /*6380*/  USHF.L.U32 UR4, UR8, 0x6, URZ ;  /* 0x0000000608047899 */ /* 0x000fe2000800063f */
[----:B------:R-:W-:Y:S01]  /*6390*/  IMAD.WIDE.U32 R6, R16, UR15, R4 ;  /* 0x0000000f10067c25 */ /* 0x000fe2000f8e0004 */
[----:B------:R-:W-:Y:S01]  /*63a0*/  STS [R246+0x6000], R60 ;  /* 0x0060003cf6007388 */ /* 0x000fe20000000800 */
[----:B------:R-:W-:Y:S01]  /*63b0*/  LEA R4, P1, R2, UR10, 0x1 ;  /* 0x0000000a02047c11 */ /* 0x000fe2000f8208ff */
[----:B------:R-:W-:Y:S01]  /*63c0*/  USHF.L.U64.HI UR10, UR8, 0x6, UR9 ;  /* 0x00000006080a7899 */ /* 0x000fe20008010209 */
[----:B------:R-:W-:Y:S01]  /*63d0*/  IMAD.WIDE.U32 R8, R12, UR23, R8 ;  /* 0x000000170c087c25 */ /* 0x000fe2000f8e0008 */
[----:B------:R-:W-:Y:S01]  /*63e0*/  STS [R246+0x6400], R62 ;  /* 0x0064003ef6007388 */ /* 0x000fe20000000800 */
[----:B------:R-:W-:Y:S01]  /*63f0*/  UIMAD UR23, UR23, UR7, UR39 ;  /* 0x00000007171772a4 */ /* 0x000fe2000f8e0227 */
[----:B------:R-:W-:Y:S01]  /*6400*/  LEA.HI.X R5, R2, UR11, R11, 0x1, P1 ;  /* 0x0000000b02057c11 */ /* 0x000fe200088f0c0b */
[----:B------:R-:W-:Y:S01]  /*6410*/  IMAD.IADD R7, R7, 0x1, R10 ;  /* 0x0000000107077824 */ /* 0x000fe200078e020a */
[----:B------:R-:W-:Y:S01]  /*6420*/  BAR.SYNC.DEFER_BLOCKING 0x0 ;  /* 0x0000000000007b1d */ /* 0x000fe20000010000 */
[----:B------:R-:W-:Y:S01]  /*6430*/  USHF.L.U32 UR11, UR6, 0x6, URZ ;  /* 0x00000006060b7899 */ /* 0x000fe2000800063f */
[----:B------:R-:W-:Y:S01]  /*6440*/  IADD3 R10, P1, R4, UR4, RZ ;  /* 0x00000004040a7c10 */ /* 0x000fe2000ff3e0ff */
[----:B------:R-:W-:-:S03]  /*6450*/  USHF.L.U64.HI UR6, UR6, 0x6, UR7 ;  /* 0x0000000606067899 */ /* 0x000fc60008010207 */
[----:B------:R-:W-:Y:S01]  /*6460*/  ULDC.64 UR8, c[0x0][0x3f8] ;  /* 0x0000fe0000087ab9 */ /* 0x000fe20000000a00 */
        /* <DEDUP_REMOVED lines=11> */
[----:B---3--:R-:W-:-:S02]  /*6520*/  IADD3 R0, P0, R6, R8, RZ ;  /* 0x0000000806007210 */ /* 0x008fc40007f1e0ff */
[----:B------:R-:W-:Y:S02]  /*6530*/  IADD3 R8, P1, R10, UR4, RZ ;  /* 0x000000040a087c10 */ /* 0x000fe4000ff3e0ff */
[----:B------:R-:W-:Y:S02]  /*6540*/  IADD3.X R2, R7, UR23, R9, P0, !PT ;  /* 0x0000001707027c10 */ /* 0x000fe400087fe409 */
[C---:B------:R-:W-:Y:S02]  /*6550*/  LEA R12, P0, R0.reuse, UR8, 0x1 ;  /* 0x00000008000c7c11 */ /* 0x040fe4000f8008ff */
[----:B------:R-:W-:Y:S02]  /*6560*/  IADD3.X R9, R11, UR10, RZ, P1, !PT ;  /* 0x0000000a0b097c10 */ /* 0x000fe40008ffe4ff */
[----:B------:R-:W-:Y:S02]  /*6570*/  LEA.HI.X R13, R0, UR9, R2, 0x1, P0 ;  /* 0x00000009000d7c11 */ /* 0x000fe400080f0c02 */
[----:B------:R-:W-:Y:S01]  /*6580*/  IADD3 R6, P0, R12, UR11, RZ ;  /* 0x0000000b0c067c10 */ /* 0x000fe2000ff1e0ff */
[----:B------:R2:W-:Y:S01]  /*6590*/  STG.E.128 desc[UR40][R8.64], R36 ;  /* 0x0000002408007986 */ /* 0x0005e2000c101d28 */
[----:B------:R-:W-:-:S02]  /*65a0*/  IADD3 R14, P1, R8, UR4, RZ ;  /* 0x00000004080e7c10 */ /* 0x000fc4000ff3e0ff */
[----:B------:R-:W-:Y:S02]  /*65b0*/  IADD3.X R7, R13, UR6, RZ, P0, !PT ;  /* 0x000000060d077c10 */ /* 0x000fe400087fe4ff */
[----:B------:R-:W-:Y:S02]  /*65c0*/  IADD3.X R15, R9, UR10, RZ, P1, !PT ;  /* 0x0000000a090f7c10 */ /* 0x000fe40008ffe4ff */
[----:B-1----:R-:W-:-:S03]  /*65d0*/  IADD3 R4, P0, R6, UR11, RZ ;  /* 0x0000000b06047c10 */ /* 0x002fc6000ff1e0ff */
[----:B----4-:R1:W-:Y:S01]  /*65e0*/  STG.E.128 desc[UR40][R14.64], R32 ;  /* 0x000000200e007986 */ /* 0x0103e2000c101d28 */
[----:B------:R-:W-:-:S03]  /*65f0*/  IADD3.X R5, R7, UR6, RZ, P0, !PT ;  /* 0x0000000607057c10 */ /* 0x000fc600087fe4ff */
[----:B------:R1:W-:Y:S04]  /*6600*/  STG.E.128 desc[UR40][R12.64], R28 ;  /* 0x0000001c0c007986 */ /* 0x0003e8000c101d28 */
[----:B------:R1:W-:Y:S04]  /*6610*/  STG.E.128 desc[UR40][R6.64], R24 ;  /* 0x0000001806007986 */ /* 0x0003e8000c101d28 */
[----:B------:R1:W-:Y:S01]  /*6620*/  STG.E.128 desc[UR40][R4.64], R20 ;  /* 0x0000001404007986 */ /* 0x0003e2000c101d28 */
[----:B--2---:R-:W-:-:S04]  /*6630*/  IADD3 R8, P0, R4, UR11, RZ ;  /* 0x0000000b04087c10 */ /* 0x004fc8000ff1e0ff */
[----:B------:R-:W-:-:S05]  /*6640*/  IADD3.X R9, R5, UR6, RZ, P0, !PT ;  /* 0x0000000605097c10 */ /* 0x000fca00087fe4ff */
[----:B------:R1:W-:Y:S04]  /*6650*/  STG.E.128 desc[UR40][R8.64], R16 ;  /* 0x0000001008007986 */ /* 0x0003e8000c101d28 */
.L_x_565:
        /* <DEDUP_REMOVED lines=11> */
.L_x_572:
[----:B------:R-:W-:Y:S05]  /*6710*/  EXIT ;  /* 0x000000000000794d */ /* 0x000fea0003800000 */
.L_x_574:
        /* <DEDUP_REMOVED lines=14> */
.L_x_1267:


//--------------------- .text._ZN5flash44flash_bwd_dq_dk_dv_loop_seqk_parallel_kernelI23Flash_bwd_kernel_traitsILi64ELi64ELi128ELi8ELi2ELi4ELi4ELb1ELb0EN7cutlass10bfloat16_tE19Flash_kernel_traitsILi64ELi64ELi128ELi8ES3_EELb1ELb1ELb0ELb0ELb0ELb1ELb0EEEvNS_16Flash_bwd_paramsE --------------------------
	.section	.text._ZN5flash44flash_bwd_dq_dk_dv_loop_seqk_parallel_kernelI23Flash_bwd_kernel_traitsILi64ELi64ELi128ELi8ELi2ELi4ELi4ELb1ELb0EN7cutlass10bfloat16_tE19Flash_kernel_traitsILi64ELi64ELi128ELi8ES3_EELb1ELb1ELb0ELb0ELb0ELb1ELb0EEEvNS_16Flash_bwd_paramsE,"ax",@progbits
	.align	128
        .global         _ZN5flash44flash_bwd_dq_dk_dv_loop_seqk_parallel_kernelI23Flash_bwd_kernel_traitsILi64ELi64ELi128ELi8ELi2ELi4ELi4ELb1ELb0EN7cutlass10bfloat16_tE19Flash_kernel_traitsILi64ELi64ELi128ELi8ES3_EELb1ELb1ELb0ELb0ELb0ELb1ELb0EEEvNS_16Flash_bwd_paramsE
        .type           _ZN5flash44flash_bwd_dq_dk_dv_loop_seqk_parallel_kernelI23Flash_bwd_kernel_traitsILi64ELi64ELi128ELi8ELi2ELi4ELi4ELb1ELb0EN7cutlass10bfloat16_tE19Flash_kernel_traitsILi64ELi64ELi128ELi8ES3_EELb1ELb1ELb0ELb0ELb0ELb1ELb0EEEvNS_16Flash_bwd_paramsE,@function
        .size           _ZN5flash44flash_bwd_dq_dk_dv_loop_seqk_parallel_kernelI23Flash_bwd_kernel_traitsILi64ELi64ELi128ELi8ELi2ELi4ELi4ELb1ELb0EN7cutlass10bfloat16_tE19Flash_kernel_traitsILi64ELi64ELi128ELi8ES3_EELb1ELb1ELb0ELb0ELb0ELb1ELb0EEEvNS_16Flash_bwd_paramsE,(.L_x_1268 - _ZN5flash44flash_bwd_dq_dk_dv_loop_seqk_parallel_kernelI23Flash_bwd_kernel_traitsILi64ELi64ELi128ELi8ELi2ELi4ELi4ELb1ELb0EN7cutlass10bfloat16_tE19Flash_kernel_traitsILi64ELi64ELi128ELi8ES3_EELb1ELb1ELb0ELb0ELb0ELb1ELb0EEEvNS_16Flash_bwd_paramsE)
        .other          _ZN5flash44flash_bwd_dq_dk_dv_loop_seqk_parallel_kernelI23Flash_bwd_kernel_traitsILi64ELi64ELi128ELi8ELi2ELi4ELi4ELb1ELb0EN7cutlass10bfloat16_tE19Flash_kernel_traitsILi64ELi64ELi128ELi8ES3_EELb1ELb1ELb0ELb0ELb0ELb1ELb0EEEvNS_16Flash_bwd_paramsE,@"STO_CUDA_ENTRY STV_DEFAULT"
_ZN5flash44flash_bwd_dq_dk_dv_loop_seqk_parallel_kernelI23Flash_bwd_kernel_traitsILi64ELi64ELi128ELi8ELi2ELi4ELi4ELb1ELb0EN7cutlass10bfloat16_tE19Flash_kernel_traitsILi64ELi64ELi128ELi8ES3_EELb1ELb1ELb0ELb0ELb0ELb1ELb0EEEvNS_16Flash_bwd_paramsE:
.text._ZN5flash44flash_bwd_dq_dk_dv_loop_seqk_parallel_kernelI23Flash_bwd_kernel_traitsILi64ELi64ELi128ELi8ELi2ELi4ELi4ELb1ELb0EN7cutlass10bfloat16_tE19Flash_kernel_traitsILi64ELi64ELi128ELi8ES3_EELb1ELb1ELb0ELb0ELb0ELb1ELb0EEEvNS_16Flash_bwd_paramsE:
[----:B------:R-:W-:Y:S01]  /*0000*/  LDC R1, c[0x0][0x28] ;  /* 0x00000a00ff017b82 */ /* 0x000fe20000000800 */
[----:B------:R-:W1:Y:S01]  /*0010*/  S2R R185, SR_CTAID.X ;  /* 0x0000000000b97919 */ /* 0x000e620000002500 */
[----:B------:R-:W-:Y:S02]  /*0020*/  ULDC UR5, c[0x0][0x2c8] ;  /* 0x0000b20000057ab9 */ /* 0x000fe40000000800 */
[----:B------:R-:W-:-:S04]  /*0030*/  UIADD3 UR5, UR5, 0x7f, URZ ;  /* 0x0000007f05057890 */ /* 0x000fc8000fffe03f */
[----:B------:R-:W-:-:S04]  /*0040*/  USHF.R.S32.HI UR4, URZ, 0x1f, UR5 ;  /* 0x0000001f3f047899 */ /* 0x000fc80008011405 */
[----:B------:R-:W-:-:S04]  /*0050*/  ULEA.HI UR4, UR4, UR5, URZ, 0x7 ;  /* 0x0000000504047291 */ /* 0x000fc8000f8f383f */
[----:B------:R-:W-:-:S06]  /*0060*/  USHF.R.S32.HI UR7, URZ, 0x7, UR4 ;  /* 0x000000073f077899 */ /* 0x000fcc0008011404 */
[----:B-1----:R-:W-:-:S13]  /*0070*/  ISETP.GE.AND P0, PT, R185, UR7, PT ;  /* 0x00000007b9007c0c */ /* 0x002fda000bf06270 */
[----:B------:R-:W-:Y:S05]  /*0080*/  @P0 EXIT ;  /* 0x000000000000094d */ /* 0x000fea0003800000 */
[----:B------:R-:W1:Y:S01]  /*0090*/  S2R R12, SR_TID.X ;  /* 0x00000000000c7919 */ /* 0x000e620000002100 */
[----:B------:R-:W2:Y:S01]  /*00a0*/  S2UR UR6, SR_CgaCtaId ;  /* 0x00000000000679c3 */ /* 0x000ea20000008800 */
[----:B------:R-:W-:Y:S01]  /*00b0*/  UMOV UR4, 0x400 ;  /* 0x0000040000047882 */ /* 0x000fe20000000000 */
[----:B------:R-:W-:Y:S01]  /*00c0*/  IMAD.MOV.U32 R206, RZ, RZ, 0x20 ;  /* 0x00000020ffce7424 */ /* 0x000fe200078e00ff */
[----:B------:R-:W3:Y:S01]  /*00d0*/  S2R R178, SR_CTAID.Y ;  /* 0x0000000000b27919 */ /* 0x000ee20000002600 */
[----:B------:R-:W-:Y:S01]  /*00e0*/  IMAD.MOV.U32 R164, RZ, RZ, 0x40 ;  /* 0x00000040ffa47424 */ /* 0x000fe200078e00ff */
[----:B------:R-:W-:Y:S01]  /*00f0*/  ULDC.64 UR14, c[0x0][0x208] ;  /* 0x00008200000e7ab9 */ /* 0x000fe20000000a00 */
[----:B------:R-:W-:Y:S01]  /*0100*/  IMAD.MOV.U32 R195, RZ, RZ, -0x10 ;  /* 0xfffffff0ffc37424 */ /* 0x000fe200078e00ff */
[----:B------:R-:W4:Y:S01]  /*0110*/  S2R R177, SR_CTAID.Z ;  /* 0x0000000000b17919 */ /* 0x000f220000002700 */
[----:B------:R-:W-:Y:S01]  /*0120*/  ULDC.64 UR12, c[0x0][0x300] ;  /* 0x0000c000000c7ab9 */ /* 0x000fe20000000a00 */
[----:B--2---:R-:W-:-:S04]  /*0130*/  ULEA UR6, UR6, UR4, 0x18 ;  /* 0x0000000406067291 */ /* 0x004fc8000f8ec03f */
[----:B------:R-:W-:Y:S02]  /*0140*/  UIADD3 UR4, UR6, 0x6000, URZ ;  /* 0x0000600006047890 */ /* 0x000fe4000fffe03f */
[----:B------:R-:W-:Y:S01]  /*0150*/  UIADD3 UR5, UR6, 0xa000, URZ ;  /* 0x0000a00006057890 */ /* 0x000fe2000fffe03f */
[----:B-1----:R-:W-:Y:S01]  /*0160*/  SHF.R.S32.HI R2, RZ, 0x1f, R12 ;  /* 0x0000001fff027819 */ /* 0x002fe2000001140c */
[----:B------:R-:W-:-:S03]  /*0170*/  IMAD.U32 R171, RZ, RZ, UR6 ;  /* 0x00000006ffab7e24 */ /* 0x000fc6000f8e00ff */
[CC--:B------:R-:W-:Y:S02]  /*0180*/  LEA.HI R181, R2.reuse, R12.reuse, RZ, 0x5 ;  /* 0x0000000c02b57211 */ /* 0x0c0fe400078f28ff */
[CC--:B------:R-:W-:Y:S02]  /*0190*/  LEA.HI R4, R2.reuse, R12.reuse, RZ, 0x2 ;  /* 0x0000000c02047211 */ /* 0x0c0fe400078f10ff */
[CC--:B------:R-:W-:Y:S02]  /*01a0*/  LEA.HI R13, R2.reuse, R12.reuse, RZ, 0x3 ;  /* 0x0000000c020d7211 */ /* 0x0c0fe400078f18ff */
[----:B------:R-:W-:Y:S02]  /*01b0*/  LEA.HI R5, R2, R12, RZ, 0x4 ;  /* 0x0000000c02057211 */ /* 0x000fe400078f20ff */
[----:B------:R-:W-:Y:S02]  /*01c0*/  LOP3.LUT R7, R181, 0xffffffe0, RZ, 0xc0, !PT ;  /* 0xffffffe0b5077812 */ /* 0x000fe400078ec0ff */
[----:B------:R-:W-:-:S02]  /*01d0*/  LOP3.LUT R3, R4, 0x7ffffffc, RZ, 0xc0, !PT ;  /* 0x7ffffffc04037812 */ /* 0x000fc400078ec0ff */
[----:B------:R-:W-:Y:S01]  /*01e0*/  LOP3.LUT R8, R13, 0xfffffff8, RZ, 0xc0, !PT ;  /* 0xfffffff80d087812 */ /* 0x000fe200078ec0ff */
[C---:B------:R-:W-:Y:S01]  /*01f0*/  IMAD.IADD R7, R12.reuse, 0x1, -R7 ;  /* 0x000000010c077824 */ /* 0x040fe200078e0a07 */
[----:B------:R-:W-:Y:S01]  /*0200*/  LOP3.LUT R0, R5, 0xfffffff0, RZ, 0xc0, !PT ;  /* 0xfffffff005007812 */ /* 0x000fe200078ec0ff */
[----:B------:R-:W-:Y:S01]  /*0210*/  IMAD.IADD R3, R12, 0x1, -R3 ;  /* 0x000000010c037824 */ /* 0x000fe200078e0a03 */
[-C--:B------:R-:W-:Y:S01]  /*0220*/  LEA.HI R183, R2, R12.reuse, RZ, 0x6 ;  /* 0x0000000c02b77211 */ /* 0x080fe200078f30ff */
[----:B------:R-:W-:Y:S01]  /*0230*/  IMAD.IADD R8, R12, 0x1, -R8 ;  /* 0x000000010c087824 */ /* 0x000fe200078e0a08 */
[----:B------:R-:W-:Y:S01]  /*0240*/  LEA.HI R2, R2, R12, RZ, 0x7 ;  /* 0x0000000c02027211 */ /* 0x000fe200078f38ff */
[----:B------:R-:W-:Y:S01]  /*0250*/  IMAD.IADD R12, R12, 0x1, -R0 ;  /* 0x000000010c0c7824 */ /* 0x000fe200078e0a00 */
[--C-:B------:R-:W-:Y:S01]  /*0260*/  SHF.R.S32.HI R11, RZ, 0x5, R181.reuse ;  /* 0x00000005ff0b7819 */ /* 0x100fe200000114b5 */
[----:B------:R-:W-:Y:S01]  /*0270*/  IMAD.SHL.U32 R186, R8, 0x8, RZ ;  /* 0x0000000808ba7824 */ /* 0x000fe200078e00ff */
[----:B------:R-:W-:Y:S01]  /*0280*/  SHF.R.S32.HI R0, RZ, 0x1f, R181 ;  /* 0x0000001fff007819 */ /* 0x000fe200000114b5 */
[----:B------:R-:W-:Y:S01]  /*0290*/  IMAD.SHL.U32 R3, R3, 0x2, RZ ;  /* 0x0000000203037824 */ /* 0x000fe200078e00ff */
[----:B------:R-:W-:-:S02]  /*02a0*/  SHF.R.S32.HI R9, RZ, 0x4, R5 ;  /* 0x00000004ff097819 */ /* 0x000fc40000011405 */
[----:B------:R-:W-:Y:S02]  /*02b0*/  LEA.HI R0, R0, R11, RZ, 0x2 ;  /* 0x0000000b00007211 */ /* 0x000fe400078f10ff */
[--C-:B------:R-:W-:Y:S02]  /*02c0*/  SHF.R.S32.HI R10, RZ, 0x2, R4.reuse ;  /* 0x00000002ff0a7819 */ /* 0x100fe40000011404 */
[----:B------:R-:W-:Y:S02]  /*02d0*/  LOP3.LUT R0, R0, 0xfffffffc, RZ, 0xc0, !PT ;  /* 0xfffffffc00007812 */ /* 0x000fe400078ec0ff */
[----:B------:R-:W-:Y:S02]  /*02e0*/  SHF.R.S32.HI R184, RZ, 0x3, R13 ;  /* 0x00000003ffb87819 */ /* 0x000fe4000001140d */
[----:B------:R-:W-:Y:S01]  /*02f0*/  SHF.R.S32.HI R4, RZ, 0x1f, R4 ;  /* 0x0000001fff047819 */ /* 0x000fe20000011404 */
[----:B------:R-:W-:Y:S01]  /*0300*/  IMAD.IADD R0, R11, 0x1, -R0 ;  /* 0x000000010b007824 */ /* 0x000fe200078e0a00 */
[----:B------:R-:W-:Y:S01]  /*0310*/  LEA.HI R5, R5, R9, RZ, 0x1 ;  /* 0x0000000905057211 */ /* 0x000fe200078f08ff */
[----:B------:R-:W-:Y:S01]  /*0320*/  IMAD.SHL.U32 R6, R184, 0x40, RZ ;  /* 0x00000040b8067824 */ /* 0x000fe200078e00ff */
[----:B------:R-:W-:Y:S01]  /*0330*/  LOP3.LUT P4, RZ, R8, 0x2, RZ, 0xc0, !PT ;  /* 0x0000000208ff7812 */ /* 0x000fe2000788c0ff */
[----:B------:R-:W-:Y:S01]  /*0340*/  IMAD.SHL.U32 R172, R0, 0x10, RZ ;  /* 0x0000001000ac7824 */ /* 0x000fe200078e00ff */
[C---:B------:R-:W-:Y:S01]  /*0350*/  LOP3.LUT P3, RZ, R8.reuse, 0x4, RZ, 0xc0, !PT ;  /* 0x0000000408ff7812 */ /* 0x040fe2000786c0ff */
[----:B------:R-:W-:Y:S01]  /*0360*/  IMAD.SHL.U32 R8, R8, 0x40, RZ ;  /* 0x0000004008087824 */ /* 0x000fe200078e00ff */
[----:B------:R-:W-:-:S02]  /*0370*/  LEA.HI R4, R4, R10, RZ, 0x3 ;  /* 0x0000000a04047211 */ /* 0x000fc400078f18ff */
[----:B------:R-:W-:Y:S02]  /*0380*/  LOP3.LUT R5, R5, 0xfffffffe, RZ, 0xc0, !PT ;  /* 0xfffffffe05057812 */ /* 0x000fe400078ec0ff */
[----:B------:R-:W-:Y:S02]  /*0390*/  SHF.R.S32.HI R179, RZ, 0x1f, R7 ;  /* 0x0000001fffb37819 */ /* 0x000fe40000011407 */
[----:B------:R-:W-:Y:S01]  /*03a0*/  LEA.HI R181, R181, R11, RZ, 0x1 ;  /* 0x0000000bb5b57211 */ /* 0x000fe200078f08ff */
[----:B------:R-:W-:Y:S01]  /*03b0*/  IMAD.IADD R5, R9, 0x1, -R5 ;  /* 0x0000000109057824 */ /* 0x000fe200078e0a05 */
[----:B------:R-:W-:Y:S02]  /*03c0*/  LOP3.LUT R4, R4, 0xfffffff8, RZ, 0xc0, !PT ;  /* 0xfffffff804047812 */ /* 0x000fe400078ec0ff */
[----:B------:R-:W-:Y:S01]  /*03d0*/  LOP3.LUT R8, R8, 0x1c0, RZ, 0xc0, !PT ;  /* 0x000001c008087812 */ /* 0x000fe200078ec0ff */
[----:B------:R-:W-:Y:S01]  /*03e0*/  IMAD.SHL.U32 R9, R5, 0x200, RZ ;  /* 0x0000020005097824 */ /* 0x000fe200078e00ff */
[----:B------:R-:W-:Y:S01]  /*03f0*/  LOP3.LUT R6, R6, 0x1c0, RZ, 0xc0, !PT ;  /* 0x000001c006067812 */ /* 0x000fe200078ec0ff */
[----:B------:R-:W-:Y:S01]  /*0400*/  IMAD.IADD R4, R10, 0x1, -R4 ;  /* 0x000000010a047824 */ /* 0x000fe200078e0a04 */
[----:B------:R-:W-:-:S02]  /*0410*/  LEA.HI R179, R179, R7, RZ, 0x2 ;  /* 0x00000007b3b37211 */ /* 0x000fc400078f10ff */
[----:B------:R-:W-:Y:S02]  /*0420*/  SHF.R.S32.HI R7, RZ, 0x1f, R12 ;  /* 0x0000001fff077819 */ /* 0x000fe4000001140c */
[----:B------:R-:W-:Y:S02]  /*0430*/  LOP3.LUT R181, R181, 0xfffffffe, RZ, 0xc0, !PT ;  /* 0xfffffffeb5b57812 */ /* 0x000fe400078ec0ff */
[C---:B------:R-:W-:Y:S02]  /*0440*/  LOP3.LUT R166, R8.reuse, 0x8, R13, 0xf8, !PT ;  /* 0x0000000808a67812 */ /* 0x040fe400078ef80d */
[----:B------:R-:W-:Y:S01]  /*0450*/  LOP3.LUT R172, R8, 0x30, R172, 0xf8, !PT ;  /* 0x0000003008ac7812 */ /* 0x000fe200078ef8ac */
[----:B------:R-:W-:Y:S01]  /*0460*/  IMAD.IADD R181, R11, 0x1, -R181 ;  /* 0x000000010bb57824 */ /* 0x000fe200078e0ab5 */
[----:B------:R-:W-:Y:S02]  /*0470*/  SHF.R.U32.HI R182, RZ, 0x3, R6 ;  /* 0x00000003ffb67819 */ /* 0x000fe40000011606 */
[----:B------:R-:W-:-:S02]  /*0480*/  SHF.R.S32.HI R183, RZ, 0x6, R183 ;  /* 0x00000006ffb77819 */ /* 0x000fc400000114b7 */
[----:B------:R-:W-:Y:S02]  /*0490*/  SHF.R.U32.HI R8, RZ, 0x3, R8 ;  /* 0x00000003ff087819 */ /* 0x000fe40000011608 */
[----:B------:R-:W-:Y:S01]  /*04a0*/  LOP3.LUT R6, R6, 0x38, R186, 0xf8, !PT ;  /* 0x0000003806067812 */ /* 0x000fe200078ef8ba */
[----:B------:R-:W-:Y:S01]  /*04b0*/  IMAD R11, R183, 0x800, R9 ;  /* 0x00000800b70b7824 */ /* 0x000fe200078e0209 */
[----:B------:R-:W-:Y:S02]  /*04c0*/  LEA.HI R7, R7, R12, RZ, 0x3 ;  /* 0x0000000c07077211 */ /* 0x000fe400078f18ff */
[----:B------:R-:W-:Y:S02]  /*04d0*/  LOP3.LUT R166, R166, R8, RZ, 0x3c, !PT ;  /* 0x00000008a6a67212 */ /* 0x000fe400078e3cff */
[----:B------:R-:W-:Y:S02]  /*04e0*/  LOP3.LUT R182, R6, R182, RZ, 0x3c, !PT ;  /* 0x000000b606b67212 */ /* 0x000fe400078e3cff */
[C---:B------:R-:W-:Y:S01]  /*04f0*/  LOP3.LUT R10, R4.reuse, 0x1, RZ, 0xc0, !PT ;  /* 0x00000001040a7812 */ /* 0x040fe200078ec0ff */
[----:B------:R-:W-:Y:S01]  /*0500*/  IMAD.IADD R166, R11, 0x1, R166 ;  /* 0x000000010ba67824 */ /* 0x000fe200078e02a6 */
[----:B------:R-:W-:Y:S01]  /*0510*/  LOP3.LUT R6, R7, 0xfffffff8, RZ, 0xc0, !PT ;  /* 0xfffffff807067812 */ /* 0x000fe200078ec0ff */
[----:B------:R-:W-:Y:S01]  /*0520*/  IMAD.SHL.U32 R11, R4, 0x40, RZ ;  /* 0x00000040040b7824 */ /* 0x000fe200078e00ff */
[----:B------:R-:W-:Y:S01]  /*0530*/  ISETP.NE.U32.AND P0, PT, R10, 0x1, PT ;  /* 0x000000010a00780c */ /* 0x000fe20003f05070 */
[----:B------:R-:W-:Y:S01]  /*0540*/  IMAD.SHL.U32 R10, R183, 0x20, RZ ;  /* 0x00000020b70a7824 */ /* 0x000fe200078e00ff */
[----:B------:R-:W-:Y:S01]  /*0550*/  SHF.R.S32.HI R2, RZ, 0x7, R2 ;  /* 0x00000007ff027819 */ /* 0x000fe20000011402 */
[----:B------:R-:W-:Y:S01]  /*0560*/  IMAD.IADD R6, R12, 0x1, -R6 ;  /* 0x000000010c067824 */ /* 0x000fe200078e0a06 */
[----:B------:R-:W-:Y:S01]  /*0570*/  LOP3.LUT R172, R172, 0x8, R13, 0xf8, !PT ;  /* 0x00000008acac7812 */ /* 0x000fe200078ef80d */
[----:B------:R-:W-:Y:S01]  /*0580*/  IMAD.SHL.U32 R7, R7, 0x40, RZ ;  /* 0x0000004007077824 */ /* 0x000fe200078e00ff */
[----:B------:R-:W-:Y:S01]  /*0590*/  R2P PR, R4, 0x6 ;  /* 0x0000000604007804 */ /* 0x000fe20000000000 */
[----:B------:R-:W-:Y:S01]  /*05a0*/  IMAD.SHL.U32 R4, R2, 0x8, RZ ;  /* 0x0000000802047824 */ /* 0x000fe200078e00ff */
[----:B------:R-:W-:Y:S01]  /*05b0*/  LOP3.LUT R11, R11, 0x1c0, RZ, 0xc0, !PT ;  /* 0x000001c00b0b7812 */ /* 0x000fe200078ec0ff */
[----:B------:R-:W-:Y:S01]  /*05c0*/  IMAD.SHL.U32 R6, R6, 0x40, RZ ;  /* 0x0000004006067824 */ /* 0x000fe200078e00ff */
[----:B------:R-:W-:Y:S01]  /*05d0*/  LOP3.LUT R172, R9, R172, R8, 0xf6, !PT ;  /* 0x000000ac09ac7212 */ /* 0x000fe200078ef608 */
[----:B------:R-:W-:Y:S01]  /*05e0*/  IMAD R8, R2, 0x1000, R3 ;  /* 0x0000100002087824 */ /* 0x000fe200078e0203 */
[----:B------:R-:W-:Y:S01]  /*05f0*/  LOP3.LUT R4, R4, 0x8, RZ, 0xc0, !PT ;  /* 0x0000000804047812 */ /* 0x000fe200078ec0ff */
[C---:B------:R-:W-:Y:S01]  /*0600*/  IMAD.SHL.U32 R2, R5.reuse, 0x10, RZ ;  /* 0x0000001005027824 */ /* 0x040fe200078e00ff */
[----:B------:R-:W-:Y:S01]  /*0610*/  SHF.R.U32.HI R9, RZ, 0x3, R11 ;  /* 0x00000003ff097819 */ /* 0x000fe2000001160b */
[----:B------:R-:W-:Y:S01]  /*0620*/  IMAD.SHL.U32 R5, R5, 0x8, RZ ;  /* 0x0000000805057824 */ /* 0x000fe200078e00ff */
[----:B------:R-:W-:Y:S01]  /*0630*/  LOP3.LUT R10, R11, 0x20, R10, 0xf8, !PT ;  /* 0x000000200b0a7812 */ /* 0x000fe200078ef80a */
[----:B------:R-:W-:Y:S01]  /*0640*/  IMAD R3, R0, 0x400, R3 ;  /* 0x0000040000037824 */ /* 0x000fe200078e0203 */
[----:B------:R-:W-:Y:S01]  /*0650*/  LOP3.LUT R6, R6, 0x1c0, RZ, 0xc0, !PT ;  /* 0x000001c006067812 */ /* 0x000fe200078ec0ff */
[----:B------:R-:W-:Y:S01]  /*0660*/  IMAD R8, R181, 0x400, R8 ;  /* 0x00000400b5087824 */ /* 0x000fe200078e0208 */
[----:B------:R-:W-:Y:S01]  /*0670*/  LOP3.LUT R2, R4, 0x10, R2, 0xf8, !PT ;  /* 0x0000001004027812 */ /* 0x000fe200078ef802 */
[----:B------:R-:W-:Y:S01]  /*0680*/  IMAD R182, R183, 0x200, R182 ;  /* 0x00000200b7b67824 */ /* 0x000fe200078e02b6 */
[----:B------:R-:W-:-:S02]  /*0690*/  LOP3.LUT R188, R9, R11, R4, 0x1e, !PT ;  /* 0x0000000b09bc7212 */ /* 0x000fc400078e1e04 */
[----:B------:R-:W-:Y:S02]  /*06a0*/  LOP3.LUT R10, R10, R9, RZ, 0x3c, !PT ;  /* 0x000000090a0a7212 */ /* 0x000fe400078e3cff */
[----:B------:R-:W-:Y:S01]  /*06b0*/  SHF.R.U32.HI R4, RZ, 0x3, R6 ;  /* 0x00000003ff047819 */ /* 0x000fe20000011606 */
[----:B------:R-:W-:Y:S01]  /*06c0*/  IMAD.IADD R188, R3, 0x1, R188 ;  /* 0x0000000103bc7824 */ /* 0x000fe200078e02bc */
[----:B------:R-:W-:Y:S01]  /*06d0*/  LOP3.LUT R7, R7, 0xfffffe00, RZ, 0xc0, !PT ;  /* 0xfffffe0007077812 */ /* 0x000fe200078ec0ff */
[----:B------:R-:W-:Y:S01]  /*06e0*/  IMAD.IADD R189, R10, 0x1, R8 ;  /* 0x000000010abd7824 */ /* 0x000fe200078e0208 */
[----:B------:R-:W-:Y:S02]  /*06f0*/  LOP3.LUT R2, R4, R2, R6, 0x1e, !PT ;  /* 0x0000000204027212 */ /* 0x000fe400078e1e06 */
[----:B------:R-:W-:Y:S01]  /*0700*/  LOP3.LUT R5, R6, 0x8, R5, 0xf8, !PT ;  /* 0x0000000806057812 */ /* 0x000fe200078ef805 */
[--C-:B------:R-:W-:Y:S01]  /*0710*/  IMAD R173, R0, 0x400, R7.reuse ;  /* 0x0000040000ad7824 */ /* 0x100fe200078e0207 */
[----:B------:R-:W-:Y:S01]  /*0720*/  LOP3.LUT R180, R2, R7, RZ, 0xfc, !PT ;  /* 0x0000000702b47212 */ /* 0x000fe200078efcff */
[----:B------:R-:W-:Y:S01]  /*0730*/  IMAD R174, R181, 0x400, R7 ;  /* 0x00000400b5ae7824 */ /* 0x000fe200078e0207 */
[----:B------:R-:W-:-:S02]  /*0740*/  LOP3.LUT R5, R5, R4, RZ, 0x3c, !PT ;  /* 0x0000000405057212 */ /* 0x000fc400078e3cff */
[----:B------:R-:W-:Y:S01]  /*0750*/  SEL R3, R206, 0xffffffe0, !P4 ;  /* 0xffffffe0ce037807 */ /* 0x000fe20006000000 */
[----:B------:R-:W-:Y:S01]  /*0760*/  IMAD.SHL.U32 R170, R180, 0x2, RZ ;  /* 0x00000002b4aa7824 */ /* 0x000fe200078e00ff */
[----:B------:R-:W-:Y:S01]  /*0770*/  LEA R188, R188, UR4, 0x1 ;  /* 0x00000004bcbc7c11 */ /* 0x000fe2000f8e08ff */
[----:B------:R-:W-:Y:S01]  /*0780*/  IMAD.IADD R173, R5, 0x1, R173 ;  /* 0x0000000105ad7824 */ /* 0x000fe200078e02ad */
[----:B------:R-:W-:Y:S01]  /*0790*/  SEL R164, R164, 0xffffffc0, !P3 ;  /* 0xffffffc0a4a47807 */ /* 0x000fe20005800000 */
[----:B------:R-:W-:Y:S01]  /*07a0*/  IMAD.IADD R174, R174, 0x1, R5 ;  /* 0x00000001aeae7824 */ /* 0x000fe200078e0205 */
[----:B------:R-:W-:Y:S01]  /*07b0*/  LEA R166, R166, UR6, 0x1 ;  /* 0x00000006a6a67c11 */ /* 0x000fe2000f8e08ff */
[----:B------:R-:W-:Y:S01]  /*07c0*/  VIADD R190, R188, 0x40 ;  /* 0x00000040bcbe7836 */ /* 0x000fe20000000000 */
[----:B------:R-:W-:Y:S01]  /*07d0*/  SEL R206, R206, 0xffffffe0, !P1 ;  /* 0xffffffe0cece7807 */ /* 0x000fe20004800000 */
[----:B------:R-:W-:Y:S01]  /*07e0*/  @P2 VIADD R190, R188, 0xffffffc0 ;  /* 0xffffffc0bcbe2836 */ /* 0x000fe20000000000 */
[----:B------:R-:W-:Y:S01]  /*07f0*/  LEA R189, R189, UR6, 0x1 ;  /* 0x00000006bdbd7c11 */ /* 0x000fe2000f8e08ff */
[--C-:B------:R-:W-:Y:S01]  /*0800*/  IMAD.IADD R164, R164, 0x1, R166.reuse ;  /* 0x00000001a4a47824 */ /* 0x100fe200078e02a6 */
[----:B------:R-:W-:Y:S01]  /*0810*/  SEL R195, R195, 0x10, !P0 ;  /* 0x00000010c3c37807 */ /* 0x000fe20004000000 */
[----:B------:R-:W-:Y:S01]  /*0820*/  IMAD.IADD R165, R3, 0x1, R166 ;  /* 0x0000000103a57824 */ /* 0x000fe200078e02a6 */
[----:B------:R-:W-:Y:S01]  /*0830*/  SHF.R.S32.HI R179, RZ, 0x2, R179 ;  /* 0x00000002ffb37819 */ /* 0x000fe200000114b3 */
[C---:B------:R-:W-:Y:S01]  /*0840*/  IMAD.IADD R193, R189.reuse, 0x1, R206 ;  /* 0x00000001bdc17824 */ /* 0x040fe200078e02ce */
[----:B------:R-:W-:Y:S01]  /*0850*/  IADD3 R171, R170, 0x4000, R171 ;  /* 0x00004000aaab7810 */ /* 0x000fe20007ffe0ab */
[----:B------:R-:W-:Y:S01]  /*0860*/  VIADD R191, R188, 0x420 ;  /* 0x00000420bcbf7836 */ /* 0x000fe20000000000 */
[----:B------:R-:W-:Y:S01]  /*0870*/  LEA R172, R172, UR6, 0x1 ;  /* 0x00000006acac7c11 */ /* 0x000fe2000f8e08ff */
[----:B------:R-:W-:Y:S01]  /*0880*/  IMAD.IADD R194, R189, 0x1, R195 ;  /* 0x00000001bdc27824 */ /* 0x000fe200078e02c3 */
[----:B------:R-:W-:Y:S01]  /*0890*/  LEA R173, R173, UR5, 0x1 ;  /* 0x00000005adad7c11 */ /* 0x000fe2000f8e08ff */
[----:B------:R-:W-:-:S02]  /*08a0*/  IMAD.IADD R192, R206, 0x1, R188 ;  /* 0x00000001cec07824 */ /* 0x000fc400078e02bc */
[----:B------:R-:W-:Y:S02]  /*08b0*/  IMAD R179, R181, 0x10, R179 ;  /* 0x00000010b5b37824 */ /* 0x000fe400078e02b3 */
[----:B------:R-:W-:Y:S02]  /*08c0*/  IMAD.IADD R3, R3, 0x1, R164 ;  /* 0x0000000103037824 */ /* 0x000fe400078e02a4 */
[----:B------:R-:W-:Y:S02]  /*08d0*/  @P1 VIADD R191, R188, 0x3e0 ;  /* 0x000003e0bcbf1836 */ /* 0x000fe40000000000 */
[----:B------:R-:W-:Y:S02]  /*08e0*/  IMAD.IADD R195, R195, 0x1, R193 ;  /* 0x00000001c3c37824 */ /* 0x000fe400078e02c1 */
[----:B------:R-:W-:Y:S02]  /*08f0*/  VIADD R170, R170, UR4 ;  /* 0x00000004aaaa7c36 */ /* 0x000fe40008000000 */
[----:B---34-:R-:W-:-:S07]  /*0900*/  IMAD.IADD R206, R206, 0x1, R190 ;  /* 0x00000001cece7824 */ /* 0x018fce00078e02be */
.L_x_619:
[----:B-1----:R-:W1:Y:S01]  /*0910*/  LDC.64 R6, c[0x0][0x2f0] ;  /* 0x0000bc00ff067b82 */ /* 0x002e620000000a00 */
[C---:B--2---:R-:W-:Y:S01]  /*0920*/  IMAD.SHL.U32 R8, R178.reuse, 0x4, RZ ;  /* 0x00000004b2087824 */ /* 0x044fe200078e00ff */
[----:B----4-:R-:W-:Y:S01]  /*0930*/  SHF.R.S32.HI R14, RZ, 0x1f, R178 ;  /* 0x0000001fff0e7819 */ /* 0x010fe200000114b2 */
[----:B------:R-:W-:Y:S01]  /*0940*/  IMAD.MOV.U32 R13, RZ, RZ, -0x1 ;  /* 0xffffffffff0d7424 */ /* 0x000fe200078e00ff */
[----:B------:R-:W-:Y:S02]  /*0950*/  ISETP.NE.U32.AND P3, PT, RZ, UR12, PT ;  /* 0x0000000cff007c0c */ /* 0x000fe4000bf65070 */
[----:B------:R-:W-:Y:S02]  /*0960*/  SHF.L.U64.HI R0, R178, 0x2, R14 ;  /* 0x00000002b2007819 */ /* 0x000fe4000001020e */
[----:B------:R-:W2:Y:S01]  /*0970*/  LDC.64 R4, c[0x0][0x308] ;  /* 0x0000c200ff047b82 */ /* 0x000ea20000000a00 */
[----:B------:R-:W-:Y:S02]  /*0980*/  ISETP.NE.AND.EX P3, PT, RZ, UR13, PT, P3 ;  /* 0x0000000dff007c0c */ /* 0x000fe4000bf65330 */
[----:B-1----:R-:W-:-:S02]  /*0990*/  ISETP.NE.U32.AND P4, PT, R6, RZ, PT ;  /* 0x000000ff0600720c */ /* 0x002fc40003f85070 */
[----:B------:R-:W-:Y:S02]  /*09a0*/  IADD3 R6, P0, R8, R6, RZ ;  /* 0x0000000608067210 */ /* 0x000fe40007f1e0ff */
[----:B------:R-:W-:-:S03]  /*09b0*/  ISETP.NE.AND.EX P4, PT, R7, RZ, PT, P4 ;  /* 0x000000ff0700720c */ /* 0x000fc60003f85340 */
[----:B------:R-:W-:Y:S01]  /*09c0*/  IMAD.X R7, R0, 0x1, R7, P0 ;  /* 0x0000000100077824 */ /* 0x000fe200000e0607 */
[----:B--2---:R-:W-:-:S04]  /*09d0*/  ISETP.NE.U32.AND P2, PT, R4, RZ, PT ;  /* 0x000000ff0400720c */ /* 0x004fc80003f45070 */
[----:B------:R-:W-:-:S05]  /*09e0*/  ISETP.NE.AND.EX P2, PT, R5, RZ, PT, P2 ;  /* 0x000000ff0500720c */ /* 0x000fca0003f45320 */
[----:B------:R-:W2:Y:S04]  /*09f0*/  @P4 LDG.E R13, desc[UR14][R6.64] ;  /* 0x0000000e060d4981 */ /* 0x000ea8000c1e1900 */
[----:B------:R1:W2:Y:S01]  /*0a00*/  @P4 LDG.E R227, desc[UR14][R6.64+0x4] ;  /* 0x0000040e06e34981 */ /* 0x0002a2000c1e1900 */
[C---:B------:R-:W-:Y:S01]  /*0a10*/  @P3 IADD3 R10, P1, R8.reuse, UR12, RZ ;  /* 0x0000000c080a3c10 */ /* 0x040fe2000ff3e0ff */
[----:B------:R-:W-:Y:S01]  /*0a20*/  IMAD.MOV.U32 R226, RZ, RZ, RZ ;  /* 0x000000ffffe27224 */ /* 0x000fe200078e00ff */
[----:B------:R-:W3:Y:S01]  /*0a30*/  LDC.U8 R2, c[0x0][0x3c2] ;  /* 0x0000f080ff027b82 */ /* 0x000ee20000000000 */
[----:B------:R-:W-:Y:S02]  /*0a40*/  @P2 IADD3 R4, P0, R8, R4, RZ ;  /* 0x0000000408042210 */ /* 0x000fe40007f1e0ff */
[----:B------:R-:W-:-:S03]  /*0a50*/  @P3 IADD3.X R11, R0, UR13, RZ, P1, !PT ;  /* 0x0000000d000b3c10 */ /* 0x000fc60008ffe4ff */
[----:B------:R-:W-:Y:S02]  /*0a60*/  @P2 IMAD.X R5, R0, 0x1, R5, P0 ;  /* 0x0000000100052824 */ /* 0x000fe400000e0605 */
[----:B------:R-:W4:Y:S04]  /*0a70*/  @P3 LDG.E R226, desc[UR14][R10.64] ;  /* 0x0000000e0ae23981 */ /* 0x000f28000c1e1900 */
[----:B------:R-:W4:Y:S01]  /*0a80*/  @P2 LDG.E R225, desc[UR14][R4.64] ;  /* 0x0000000e04e12981 */ /* 0x000f22000c1e1900 */
[----:B-1----:R-:W1:Y:S01]  /*0a90*/  LDC.64 R6, c[0x0][0x2f8] ;  /* 0x0000be00ff067b82 */ /* 0x002e620000000a00 */
[----:B---3--:R-:W-:Y:S01]  /*0aa0*/  ISETP.NE.AND P3, PT, R2, RZ, PT ;  /* 0x000000ff0200720c */ /* 0x008fe20003f65270 */
[----:B------:R-:W-:-:S06]  /*0ab0*/  IMAD.MOV.U32 R228, RZ, RZ, -0x1 ;  /* 0xffffffffffe47424 */ /* 0x000fcc00078e00ff */
[----:B------:R-:W3:Y:S01]  /*0ac0*/  @!P2 LDC.64 R4, c[0x0][0x318] ;  /* 0x0000c600ff04ab82 */ /* 0x000ee20000000a00 */
[----:B-1----:R-:W-:-:S04]  /*0ad0*/  ISETP.EQ.U32.AND P1, PT, R6, RZ, PT ;  /* 0x000000ff0600720c */ /* 0x002fc80003f22070 */
[----:B------:R-:W-:Y:S02]  /*0ae0*/  ISETP.EQ.OR.EX P1, PT, R7, RZ, !P3, P1 ;  /* 0x000000ff0700720c */ /* 0x000fe40005f22710 */
[----:B------:R-:W-:-:S05]  /*0af0*/  IADD3 R8, P0, R8, R6, RZ ;  /* 0x0000000608087210 */ /* 0x000fca0007f1e0ff */
[----:B------:R-:W-:Y:S02]  /*0b00*/  IMAD.X R9, R0, 0x1, R7, P0 ;  /* 0x0000000100097824 */ /* 0x000fe400000e0607 */
[----:B------:R-:W1:Y:S04]  /*0b10*/  @!P2 LDC R0, c[0x0][0x2cc] ;  /* 0x0000b300ff00ab82 */ /* 0x000e680000000800 */
[----:B-----5:R1:W5:Y:S01]  /*0b20*/  @!P1 LDG.E R228, desc[UR14][R8.64] ;  /* 0x0000000e08e49981 */ /* 0x020362000c1e1900 */
[----:B------:R-:W-:-:S03]  /*0b30*/  ISETP.NE.U32.AND P1, PT, R6, RZ, PT ;  /* 0x000000ff0600720c */ /* 0x000fc60003f25070 */
[----:B------:R-:W2:Y:S01]  /*0b40*/  LDC R2, c[0x0][0x2c8] ;  /* 0x0000b200ff027b82 */ /* 0x000ea20000000800 */
[----:B------:R-:W-:Y:S02]  /*0b50*/  ISETP.NE.AND.EX P1, PT, R7, RZ, PT, P1 ;  /* 0x000000ff0700720c */ /* 0x000fe40003f25310 */
[----:B---3--:R-:W-:-:S04]  /*0b60*/  @!P2 ISETP.NE.U32.AND P0, PT, R4, RZ, PT ;  /* 0x000000ff0400a20c */ /* 0x008fc80003f05070 */
[----:B------:R-:W-:-:S04]  /*0b70*/  @!P2 ISETP.NE.AND.EX P0, PT, R5, RZ, PT, P0 ;  /* 0x000000ff0500a20c */ /* 0x000fc80003f05300 */
[----:B-1----:R-:W-:Y:S01]  /*0b80*/  @!P2 SEL R0, R0, RZ, P0 ;  /* 0x000000ff0000a207 */ /* 0x002fe20000000000 */
[----:B--2---:R-:W-:-:S06]  /*0b90*/  @P4 IMAD.IADD R227, R227, 0x1, -R13 ;  /* 0x00000001e3e34824 */ /* 0x004fcc00078e0a0d */
[----:B------:R-:W1:Y:S01]  /*0ba0*/  @!P4 LDC R227, c[0x0][0x2c4] ;  /* 0x0000b100ffe3cb82 */ /* 0x000e620000000800 */
[----:B----4-:R-:W-:Y:S01]  /*0bb0*/  @P2 IMAD.IADD R225, R225, 0x1, -R226 ;  /* 0x00000001e1e12824 */ /* 0x010fe200078e0ae2 */
[----:B------:R-:W-:Y:S06]  /*0bc0*/  @!P1 BRA `(.L_x_575) ;  /* 0x00000000000c9947 */ /* 0x000fec0003800000 */
[----:B------:R-:W2:Y:S02]  /*0bd0*/  @P3 LDG.E R2, desc[UR14][R8.64+0x4] ;  /* 0x0000040e08023981 */ /* 0x000ea4000c1e1900 */
[----:B--2--5:R-:W-:-:S06]  /*0be0*/  @P3 IADD3 R2, R2, -R228, RZ ;  /* 0x800000e402023210 */ /* 0x024fcc0007ffe0ff */
[----:B------:R2:W5:Y:S02]  /*0bf0*/  @!P3 LDG.E R2, desc[UR14][R8.64] ;  /* 0x0000000e0802b981 */ /* 0x000564000c1e1900 */
.L_x_575:
[----:B------:R-:W-:Y:S01]  /*0c00*/  IMAD.SHL.U32 R224, R185, 0x80, RZ ;  /* 0x00000080b9e07824 */ /* 0x000fe200078e00ff */
[----:B-----5:R-:W-:-:S04]  /*0c10*/  @!P2 IADD3 R225, R0, R2, -R226 ;  /* 0x0000000200e1a210 */ /* 0x020fc80007ffe8e2 */
[----:B------:R-:W-:-:S13]  /*0c20*/  ISETP.GT.AND P0, PT, R225, R224, PT ;  /* 0x000000e0e100720c */ /* 0x000fda0003f04270 */
[----:B------:R-:W-:Y:S05]  /*0c30*/  @!P0 BRA `(.L_x_576) ;  /* 0x0000007800788947 */ /* 0x000fea0003800000 */
[----:B------:R-:W3:Y:S01]  /*0c40*/  LDC R2, c[0x0][0x278] ;  /* 0x00009e00ff027b82 */ /* 0x000ee20000000800 */
[----:B------:R-:W-:Y:S02]  /*0c50*/  ISETP.NE.AND P0, PT, R228, -0x1, PT ;  /* 0xffffffffe400780c */ /* 0x000fe40003f05270 */
[----:B------:R-:W-:Y:S02]  /*0c60*/  ISETP.NE.AND P1, PT, R13, -0x1, PT ;  /* 0xffffffff0d00780c */ /* 0x000fe40003f25270 */
[C---:B------:R-:W-:Y:S02]  /*0c70*/  SHF.L.U32 R32, R178.reuse, 0x7, RZ ;  /* 0x00000007b2207819 */ /* 0x040fe400000006ff */
[----:B------:R-:W-:Y:S01]  /*0c80*/  SHF.L.U64.HI R20, R178, 0x7, R14 ;  /* 0x00000007b2147819 */ /* 0x000fe2000001020e */
[----:B------:R-:W4:Y:S01]  /*0c90*/  LDC.64 R4, c[0x0][0x228] ;  /* 0x00008a00ff047b82 */ /* 0x000f220000000a00 */
[----:B------:R-:W-:Y:S02]  /*0ca0*/  SEL R32, R32, RZ, P4 ;  /* 0x000000ff20207207 */ /* 0x000fe40002000000 */
[----:B------:R-:W-:-:S05]  /*0cb0*/  SEL R20, R20, RZ, P4 ;  /* 0x000000ff14147207 */ /* 0x000fca0002000000 */
[----:B------:R-:W5:Y:S01]  /*0cc0*/  LDC.64 R18, c[0x0][0x240] ;  /* 0x00009000ff127b82 */ /* 0x000f620000000a00 */
[----:B---3--:R-:W-:-:S07]  /*0cd0*/  IABS R6, R2 ;  /* 0x0000000200067213 */ /* 0x008fce0000000000 */
[----:B------:R-:W3:Y:S01]  /*0ce0*/  LDC R12, c[0x0][0x2d4] ;  /* 0x0000b500ff0c7b82 */ /* 0x000ee20000000800 */
[----:B--2---:R-:W2:Y:S01]  /*0cf0*/  I2F.RP R8, R6 ;  /* 0x0000000600087306 */ /* 0x004ea20000209400 */
[----:B----4-:R-:W-:-:S06]  /*0d00*/  IMAD.WIDE.U32 R22, R178, R4, RZ ;  /* 0x00000004b2167225 */ /* 0x010fcc00078e00ff */
[----:B------:R-:W4:Y:S01]  /*0d10*/  LDC R211, c[0x0][0x2dc] ;  /* 0x0000b700ffd37b82 */ /* 0x000f220000000800 */
[----:B-----5:R-:W-:-:S07]  /*0d20*/  IMAD.WIDE.U32 R10, R13, R18, RZ ;  /* 0x000000120d0a7225 */ /* 0x020fce00078e00ff */
[----:B------:R-:W5:Y:S01]  /*0d30*/  @P0 LDC.64 R16, c[0x0][0x250] ;  /* 0x00009400ff100b82 */ /* 0x000f620000000a00 */
[----:B--2---:R-:W2:Y:S01]  /*0d40*/  MUFU.RCP R8, R8 ;  /* 0x0000000800087308 */ /* 0x004ea20000001000 */
[----:B------:R-:W-:Y:S01]  /*0d50*/  SEL R29, R22, R10, !P1 ;  /* 0x0000000a161d7207 */ /* 0x000fe20004800000 */
[----:B---3--:R-:W-:-:S05]  /*0d60*/  IMAD.WIDE.U32 R30, R178, R12, RZ ;  /* 0x0000000cb21e7225 */ /* 0x008fca00078e00ff */
[----:B------:R-:W3:Y:S08]  /*0d70*/  LDC R24, c[0x0][0x2c4] ;  /* 0x0000b100ff187b82 */ /* 0x000ef00000000800 */
[----:B------:R-:W3:Y:S01]  /*0d80*/  LDC.U8 R25, c[0x0][0x480] ;  /* 0x00012000ff197b82 */ /* 0x000ee20000000000 */
[----:B--2---:R-:W-:-:S04]  /*0d90*/  IADD3 R8, R8, 0xffffffe, RZ ;  /* 0x0ffffffe08087810 */ /* 0x004fc80007ffe0ff */
[----:B------:R-:W2:Y:S02]  /*0da0*/  F2I.FTZ.U32.TRUNC.NTZ R9, R8 ;  /* 0x0000000800097305 */ /* 0x000ea4000021f000 */
[----:B--2---:R-:W-:Y:S01]  /*0db0*/  IADD3 R0, RZ, -R9, RZ ;  /* 0x80000009ff007210 */ /* 0x004fe20007ffe0ff */
[----:B------:R-:W-:-:S04]  /*0dc0*/  IMAD.MOV.U32 R8, RZ, RZ, RZ ;  /* 0x000000ffff087224 */ /* 0x000fc800078e00ff */
[----:B------:R-:W-:Y:S01]  /*0dd0*/  IMAD R21, R0, R6, RZ ;  /* 0x0000000600157224 */ /* 0x000fe200078e02ff */
[----:B------:R-:W-:-:S03]  /*0de0*/  IABS R0, R177 ;  /* 0x000000b100007213 */ /* 0x000fc60000000000 */
[----:B------:R-:W-:-:S04]  /*0df0*/  IMAD.HI.U32 R21, R9, R21, R8 ;  /* 0x0000001509157227 */ /* 0x000fc800078e0008 */
[----:B-1----:R-:W-:Y:S02]  /*0e00*/  VIADD R8, R227, 0x3f ;  /* 0x0000003fe3087836 */ /* 0x002fe40000000000 */
[----:B------:R-:W-:-:S03]  /*0e10*/  IMAD.HI.U32 R21, R21, R0, RZ ;  /* 0x0000000015157227 */ /* 0x000fc600078e00ff */
[----:B------:R-:W-:Y:S01]  /*0e20*/  SHF.R.S32.HI R223, RZ, 0x1f, R8 ;  /* 0x0000001fffdf7819 */ /* 0x000fe20000011408 */
[----:B------:R-:W-:Y:S01]  /*0e30*/  IMAD R9, R14, R4, RZ ;  /* 0x000000040e097224 */ /* 0x000fe200078e02ff */
[----:B------:R-:W-:Y:S01]  /*0e40*/  IADD3 R7, -R21, RZ, RZ ;  /* 0x000000ff15077210 */ /* 0x000fe20007ffe1ff */
[----:B------:R-:W1:Y:S01]  /*0e50*/  LDC.U8 R4, c[0x0][0x3d8] ;  /* 0x0000f600ff047b82 */ /* 0x000e620000000000 */
[----:B------:R-:W-:Y:S01]  /*0e60*/  LEA.HI R223, R223, R8, RZ, 0x6 ;  /* 0x00000008dfdf7211 */ /* 0x000fe200078f30ff */
[----:B------:R-:W-:Y:S02]  /*0e70*/  IMAD R5, R178, R5, R9 ;  /* 0x00000005b2057224 */ /* 0x000fe400078e0209 */
[C---:B------:R-:W-:Y:S02]  /*0e80*/  IMAD R7, R6.reuse, R7, R0 ;  /* 0x0000000706077224 */ /* 0x040fe400078e0200 */
[----:B------:R-:W-:Y:S01]  /*0e90*/  IMAD R8, R13, R19, RZ ;  /* 0x000000130d087224 */ /* 0x000fe200078e02ff */
[----:B------:R-:W-:Y:S01]  /*0ea0*/  IADD3 R28, R23, R5, RZ ;  /* 0x00000005171c7210 */ /* 0x000fe20007ffe0ff */
[----:B------:R-:W4:Y:S01]  /*0eb0*/  LDC R0, c[0x0][0x270] ;  /* 0x00009c00ff007b82 */ /* 0x000f220000000800 */
[----:B------:R-:W-:-:S02]  /*0ec0*/  ISETP.GT.U32.AND P5, PT, R6, R7, PT ;  /* 0x000000070600720c */ /* 0x000fc40003fa4070 */
[----:B------:R-:W-:Y:S02]  /*0ed0*/  @P1 IADD3 R28, R11, R8, RZ ;  /* 0x000000080b1c1210 */ /* 0x000fe40007ffe0ff */
[----:B------:R-:W-:-:S03]  /*0ee0*/  SHF.R.S32.HI R5, RZ, 0x1f, R12 ;  /* 0x0000001fff057819 */ /* 0x000fc6000001140c */
[----:B------:R-:W2:Y:S02]  /*0ef0*/  @!P1 LDC.64 R10, c[0x0][0x418] ;  /* 0x00010600ff0a9b82 */ /* 0x000ea40000000a00 */
[----:B------:R-:W-:-:S04]  /*0f00*/  IMAD R5, R5, R178, RZ ;  /* 0x000000b205057224 */ /* 0x000fc800078e02ff */
[----:B------:R-:W-:Y:S01]  /*0f10*/  @!P5 IMAD.IADD R7, R7, 0x1, -R6 ;  /* 0x000000010707d824 */ /* 0x000fe200078e0a06 */
[----:B------:R-:W-:Y:S01]  /*0f20*/  @!P5 IADD3 R21, R21, 0x1, RZ ;  /* 0x000000011515d810 */ /* 0x000fe20007ffe0ff */
[----:B------:R-:W-:Y:S01]  /*0f30*/  IMAD R5, R14, R12, R5 ;  /* 0x0000000c0e057224 */ /* 0x000fe200078e0205 */
[----:B------:R-:W-:Y:S01]  /*0f40*/  ISETP.NE.AND P5, PT, R2, RZ, PT ;  /* 0x000000ff0200720c */ /* 0x000fe20003fa5270 */
[----:B------:R-:W3:Y:S01]  /*0f50*/  @P1 LDC.64 R8, c[0x0][0x420] ;  /* 0x00010800ff081b82 */ /* 0x000ee20000000a00 */
[----:B------:R-:W-:Y:S01]  /*0f60*/  ISETP.GE.U32.AND P3, PT, R7, R6, PT ;  /* 0x000000060700720c */ /* 0x000fe20003f66070 */
[----:B------:R-:W-:Y:S01]  /*0f70*/  IMAD.IADD R5, R31, 0x1, R5 ;  /* 0x000000011f057824 */ /* 0x000fe200078e0205 */
[----:B------:R-:W-:Y:S02]  /*0f80*/  LOP3.LUT R7, R177, R2, RZ, 0x3c, !PT ;  /* 0x00000002b1077212 */ /* 0x000fe400078e3cff */
[----:B------:R-:W-:Y:S01]  /*0f90*/  @P0 IADD3 R6, R226, R228, RZ ;  /* 0x000000e4e2060210 */ /* 0x000fe20007ffe0ff */
[----:B----4-:R-:W-:Y:S01]  /*0fa0*/  IMAD.WIDE R36, R211, R0, RZ ;  /* 0x00000000d3247225 */ /* 0x010fe200078e02ff */
[----:B------:R-:W-:-:S03]  /*0fb0*/  ISETP.GE.AND P2, PT, R7, RZ, PT ;  /* 0x000000ff0700720c */ /* 0x000fc60003f46270 */
[C---:B-----5:R-:W-:Y:S02]  /*0fc0*/  @P0 IMAD R15, R6.reuse, R17, RZ ;  /* 0x00000011060f0224 */ /* 0x060fe400078e02ff */
[----:B------:R-:W-:-:S04]  /*0fd0*/  @P0 IMAD.WIDE.U32 R22, R6, R16, RZ ;  /* 0x0000001006160225 */ /* 0x000fc800078e00ff */
[----:B------:R-:W-:Y:S01]  /*0fe0*/  @P3 VIADD R21, R21, 0x1 ;  /* 0x0000000115153836 */ /* 0x000fe20000000000 */
[----:B-1----:R-:W-:Y:S01]  /*0ff0*/  ISETP.NE.AND P3, PT, R4, RZ, PT ;  /* 0x000000ff0400720c */ /* 0x002fe20003f65270 */
[-C--:B------:R-:W-:Y:S01]  /*1000*/  IMAD R27, R37, R30.reuse, RZ ;  /* 0x0000001e251b7224 */ /* 0x080fe200078e02ff */
[----:B------:R-:W-:Y:S01]  /*1010*/  @P0 IADD3 R15, R23, R15, RZ ;  /* 0x0000000f170f0210 */ /* 0x000fe20007ffe0ff */
[C---:B------:R-:W-:Y:S01]  /*1020*/  IMAD.WIDE.U32 R30, R36.reuse, R30, RZ ;  /* 0x0000001e241e7225 */ /* 0x040fe200078e00ff */
[----:B------:R-:W1:Y:S01]  /*1030*/  S2R R23, SR_CTAID.X ;  /* 0x0000000000177919 */ /* 0x000e620000002500 */
[----:B------:R-:W-:Y:S02]  /*1040*/  @!P2 IADD3 R21, -R21, RZ, RZ ;  /* 0x000000ff1515a210 */ /* 0x000fe40007ffe1ff */
[C---:B------:R-:W-:Y:S01]  /*1050*/  IMAD R27, R36.reuse, R5, R27 ;  /* 0x00000005241b7224 */ /* 0x040fe200078e021b */
[----:B------:R-:W-:Y:S01]  /*1060*/  @!P5 LOP3.LUT R21, RZ, R2, RZ, 0x33, !PT ;  /* 0x00000002ff15d212 */ /* 0x000fe200078e33ff */
[----:B------:R-:W-:-:S03]  /*1070*/  IMAD.WIDE.U32 R6, R36, R13, RZ ;  /* 0x0000000d24067225 */ /* 0x000fc600078e00ff */
[----:B------:R-:W-:Y:S01]  /*1080*/  IADD3 R27, R31, R27, RZ ;  /* 0x0000001b1f1b7210 */ /* 0x000fe20007ffe0ff */
[----:B------:R-:W-:Y:S01]  /*1090*/  IMAD R4, R37, R13, RZ ;  /* 0x0000000d25047224 */ /* 0x000fe200078e02ff */
[----:B------:R-:W-:Y:S01]  /*10a0*/  SEL R2, R30, R6, !P1 ;  /* 0x000000061e027207 */ /* 0x000fe20004800000 */
[----:B--2---:R-:W-:Y:S01]  /*10b0*/  @!P1 IMAD R30, R14, R10, RZ ;  /* 0x0000000a0e1e9224 */ /* 0x004fe200078e02ff */
[----:B------:R-:W2:Y:S01]  /*10c0*/  @P3 LDC R31, c[0x0][0x2e4] ;  /* 0x0000b900ff1f3b82 */ /* 0x000ea20000000800 */
[----:B------:R-:W-:Y:S01]  /*10d0*/  @P1 IMAD.IADD R27, R7, 0x1, R4 ;  /* 0x00000001071b1824 */ /* 0x000fe200078e0204 */
[----:B------:R-:W-:Y:S01]  /*10e0*/  LOP3.LUT R4, R223, 0xffffffc0, RZ, 0xc0, !PT ;  /* 0xffffffc0df047812 */ /* 0x000fe200078ec0ff */
[----:B------:R-:W-:Y:S01]  /*10f0*/  @!P1 IMAD R30, R178, R11, R30 ;  /* 0x0000000bb21e9224 */ /* 0x000fe200078e021e */
[----:B------:R-:W-:Y:S01]  /*1100*/  SHF.R.S32.HI R223, RZ, 0x6, R223 ;  /* 0x00000006ffdf7819 */ /* 0x000fe200000114df */
[----:B---3--:R-:W-:Y:S01]  /*1110*/  @P1 IMAD.WIDE.U32 R34, R13, R8, RZ ;  /* 0x000000080d221225 */ /* 0x008fe200078e00ff */
[----:B------:R-:W-:-:S02]  /*1120*/  IADD3 R11, R4, -0x40, RZ ;  /* 0xffffffc0040b7810 */ /* 0x000fc40007ffe0ff */
[----:B------:R-:W1:Y:S01]  /*1130*/  LDC.64 R6, c[0x0][0x488] ;  /* 0x00012200ff067b82 */ /* 0x000e620000000a00 */
[----:B------:R-:W-:Y:S01]  /*1140*/  @P1 IMAD R26, R13, R9, R35 ;  /* 0x000000090d1a1224 */ /* 0x000fe200078e0223 */
[----:B------:R-:W-:Y:S01]  /*1150*/  IADD3 R32, P2, R11, R32, RZ ;  /* 0x000000200b207210 */ /* 0x000fe20007f5e0ff */
[C---:B------:R-:W-:Y:S01]  /*1160*/  @P3 IMAD R9, R178.reuse, R24, RZ ;  /* 0x00000018b2093224 */ /* 0x040fe200078e02ff */
[----:B------:R-:W-:Y:S01]  /*1170*/  SHF.R.S32.HI R8, RZ, 0x1f, R11 ;  /* 0x0000001fff087819 */ /* 0x000fe2000001140b */
[----:B------:R-:W-:-:S03]  /*1180*/  @!P1 IMAD.WIDE.U32 R38, R178, R10, RZ ;  /* 0x0000000ab2269225 */ /* 0x000fc600078e00ff */
[----:B------:R-:W3:Y:S01]  /*1190*/  @P0 LDC.64 R4, c[0x0][0x248] ;  /* 0x00009200ff040b82 */ /* 0x000ee20000000a00 */
[----:B------:R-:W-:Y:S01]  /*11a0*/  @P3 SEL R9, R9, R13, !P1 ;  /* 0x0000000d09093207 */ /* 0x000fe20004800000 */
[----:B------:R-:W-:Y:S01]  /*11b0*/  IMAD.X R10, R8, 0x1, R20, P2 ;  /* 0x00000001080a7824 */ /* 0x000fe200010e0614 */
[----:B------:R-:W-:Y:S01]  /*11c0*/  @!P1 MOV R34, R38 ;  /* 0x0000002600229202 */ /* 0x000fe20000000f00 */
[----:B------:R-:W-:Y:S01]  /*11d0*/  IMAD R20, R37, R32, RZ ;  /* 0x0000002025147224 */ /* 0x000fe200078e02ff */
[----:B------:R-:W-:Y:S01]  /*11e0*/  @!P1 IADD3 R26, R39, R30, RZ ;  /* 0x0000001e271a9210 */ /* 0x000fe20007ffe0ff */
[----:B------:R-:W-:Y:S01]  /*11f0*/  IMAD.WIDE.U32 R32, R36, R32, RZ ;  /* 0x0000002024207225 */ /* 0x000fe200078e00ff */
[----:B------:R-:W-:-:S03]  /*1200*/  ISETP.NE.AND P2, PT, R25, RZ, PT ;  /* 0x000000ff1900720c */ /* 0x000fc60003f45270 */
[----:B--2---:R-:W-:Y:S02]  /*1210*/  @P3 IMAD R31, R177, R31, R9 ;  /* 0x0000001fb11f3224 */ /* 0x004fe400078e0209 */
[----:B------:R-:W-:Y:S01]  /*1220*/  IMAD R20, R36, R10, R20 ;  /* 0x0000000a24147224 */ /* 0x000fe200078e0214 */
[--C-:B------:R-:W-:Y:S01]  /*1230*/  SHF.R.S32.HI R10, RZ, 0x1f, R177.reuse ;  /* 0x0000001fff0a7819 */ /* 0x100fe200000114b1 */
[----:B------:R-:W-:Y:S02]  /*1240*/  @!P3 IMAD R9, R178, R0, R177 ;  /* 0x00000000b209b224 */ /* 0x000fe400078e02b1 */
[----:B-1----:R-:W-:-:S04]  /*1250*/  IMAD.WIDE.U32 R36, R23, R6, RZ ;  /* 0x0000000617247225 */ /* 0x002fc800078e00ff */
[----:B------:R-:W-:Y:S01]  /*1260*/  @P0 IMAD.IADD R38, R226, 0x1, R228 ;  /* 0x00000001e2260824 */ /* 0x000fe200078e02e4 */
[----:B------:R-:W-:Y:S01]  /*1270*/  SEL R35, R36, RZ, P2 ;  /* 0x000000ff24237207 */ /* 0x000fe20001000000 */
[----:B------:R-:W-:Y:S02]  /*1280*/  @!P3 IMAD R31, R9, R24, RZ ;  /* 0x00000018091fb224 */ /* 0x000fe400078e02ff */
[----:B------:R-:W-:Y:S01]  /*1290*/  IMAD R7, R23, R7, R37 ;  /* 0x0000000717077224 */ /* 0x000fe200078e0225 */
[----:B------:R-:W-:Y:S01]  /*12a0*/  SHF.R.S32.HI R23, RZ, 0x1f, R224 ;  /* 0x0000001fff177819 */ /* 0x000fe200000114e0 */
[C---:B---3--:R-:W-:Y:S02]  /*12b0*/  @P0 IMAD R24, R38.reuse, R5, RZ ;  /* 0x0000000526180224 */ /* 0x048fe400078e02ff */
[----:B------:R-:W-:Y:S01]  /*12c0*/  IMAD R37, R177, R211, RZ ;  /* 0x000000d3b1257224 */ /* 0x000fe200078e02ff */
[----:B------:R-:W-:Y:S01]  /*12d0*/  SEL R9, R7, RZ, P2 ;  /* 0x000000ff07097207 */ /* 0x000fe20001000000 */
[----:B------:R-:W-:-:S03]  /*12e0*/  @P0 IMAD.WIDE.U32 R38, R38, R4, RZ ;  /* 0x0000000426260225 */ /* 0x000fc600078e00ff */
[----:B------:R-:W-:Y:S02]  /*12f0*/  SHF.R.S32.HI R36, RZ, 0x1f, R37 ;  /* 0x0000001fff247819 */ /* 0x000fe40000011425 */
        /* <DEDUP_REMOVED lines=15> */
.L_x_577:
        /* <DEDUP_REMOVED lines=13> */
.L_x_578:
[----:B------:R-:W-:Y:S02]  /*14c0*/  IADD3 R6, R33, R20, RZ ;  /* 0x0000001421067210 */ /* 0x000fe40007ffe0ff */
[----:B------:R-:W-:Y:S01]  /*14d0*/  SHF.R.S32.HI R30, RZ, 0x1f, R21 ;  /* 0x0000001fff1e7819 */ /* 0x000fe20000011415 */
[----:B------:R-:W-:Y:S06]  /*14e0*/  @!P3 BRA `(.L_x_579) ;  /* 0x00000000001cb947 */ /* 0x000fec0003800000 */
[----:B------:R-:W1:Y:S01]  /*14f0*/  LDC R20, c[0x0][0x2c0] ;  /* 0x0000b000ff147b82 */ /* 0x000e620000000800 */
[----:B------:R-:W-:-:S05]  /*1500*/  @!P1 IMAD R13, R178, R12, RZ ;  /* 0x0000000cb20d9224 */ /* 0x000fca00078e02ff */
[----:B------:R-:W-:Y:S02]  /*1510*/  LEA R13, R178, R13, 0x7 ;  /* 0x0000000db20d7211 */ /* 0x000fe400078e38ff */
[----:B------:R-:W1:Y:S02]  /*1520*/  LDC R7, c[0x0][0x2e4] ;  /* 0x0000b900ff077b82 */ /* 0x000e640000000800 */
[----:B-1----:R-:W-:-:S05]  /*1530*/  LEA R7, R20, R7, 0x7 ;  /* 0x0000000714077211 */ /* 0x002fca00078e38ff */
[----:B------:R-:W-:Y:S01]  /*1540*/  IMAD R7, R7, R177, R13 ;  /* 0x000000b107077224 */ /* 0x000fe200078e020d */
[----:B------:R-:W-:Y:S06]  /*1550*/  BRA `(.L_x_580) ;  /* 0x0000000000087947 */ /* 0x000fec0003800000 */
.L_x_579:
[----:B------:R-:W-:-:S04]  /*1560*/  IMAD R7, R178, R0, R177 ;  /* 0x00000000b2077224 */ /* 0x000fc800078e02b1 */
[----:B------:R-:W-:-:S07]  /*1570*/  IMAD R7, R7, R12, RZ ;  /* 0x0000000c07077224 */ /* 0x000fce00078e02ff */
.L_x_580:
[----:B------:R-:W1:Y:S01]  /*1580*/  S2R R20, SR_TID.X ;  /* 0x0000000000147919 */ /* 0x000e620000002100 */
[----:B------:R-:W2:Y:S01]  /*1590*/  LDC.64 R12, c[0x0][0x420] ;  /* 0x00010800ff0c7b82 */ /* 0x000ea20000000a00 */
[----:B------:R-:W-:Y:S01]  /*15a0*/  IMAD R211, R211, R0, RZ ;  /* 0x00000000d3d37224 */ /* 0x000fe200078e02ff */
[----:B------:R-:W-:Y:S01]  /*15b0*/  IADD3 R38, P1, R186, R34, RZ ;  /* 0x00000022ba267210 */ /* 0x000fe20007f3e0ff */
[----:B------:R-:W-:Y:S01]  /*15c0*/  IMAD.IADD R7, R11, 0x1, R7 ;  /* 0x000000010b077824 */ /* 0x000fe200078e0207 */
[----:B------:R-:W-:Y:S01]  /*15d0*/  SHF.R.S32.HI R187, RZ, 0x1f, R186 ;  /* 0x0000001fffbb7819 */ /* 0x000fe200000114ba */
[----:B------:R-:W-:Y:S01]  /*15e0*/  IMAD.SHL.U32 R207, R211, 0x40, RZ ;  /* 0x00000040d3cf7824 */ /* 0x000fe200078e00ff */
[----:B------:R-:W-:Y:S01]  /*15f0*/  ULDC.64 UR4, c[0x0][0x428] ;  /* 0x00010a0000047ab9 */ /* 0x000fe20000000a00 */
[----:B------:R-:W-:Y:S01]  /*1600*/  IMAD.IADD R31, R11, 0x1, R31 ;  /* 0x000000010b1f7824 */ /* 0x000fe200078e021f */
[----:B------:R-:W-:Y:S01]  /*1610*/  ULDC UR8, c[0x0][0x398] ;  /* 0x0000e60000087ab9 */ /* 0x000fe20000000800 */
[----:B------:R-:W-:Y:S01]  /*1620*/  IMAD.X R39, R187, 0x1, R26, P1 ;  /* 0x00000001bb277824 */ /* 0x000fe200008e061a */
[----:B------:R-:W-:Y:S01]  /*1630*/  IADD3 R32, P3, P1, R32, R207, R37 ;  /* 0x000000cf20207210 */ /* 0x000fe2000797e025 */
[----:B------:R-:W-:Y:S01]  /*1640*/  IMAD R34, R10, UR4, RZ ;  /* 0x000000040a227c24 */ /* 0x000fe2000f8e02ff */
[----:B------:R-:W-:Y:S01]  /*1650*/  SHF.R.S32.HI R26, RZ, 0x1f, R207 ;  /* 0x0000001fff1a7819 */ /* 0x000fe200000114cf */
[----:B------:R-:W3:Y:S01]  /*1660*/  LDC.64 R234, c[0x0][0x2b0] ;  /* 0x0000ac00ffea7b82 */ /* 0x000ee20000000a00 */
[----:B------:R-:W-:Y:S01]  /*1670*/  IADD3 R37, -R225, R227, R224 ;  /* 0x000000e3e1257210 */ /* 0x000fe20007ffe1e0 */
[----:B------:R-:W-:Y:S01]  /*1680*/  IMAD R34, R177, UR5, R34 ;  /* 0x00000005b1227c24 */ /* 0x000fe2000f8e0222 */
[----:B------:R-:W-:Y:S01]  /*1690*/  IADD3.X R6, R6, R26, R36, P3, P1 ;  /* 0x0000001a06067210 */ /* 0x000fe20001fe2424 */
[----:B------:R-:W-:Y:S01]  /*16a0*/  ULDC.64 UR10, c[0x0][0x210] ;  /* 0x00008400000a7ab9 */ /* 0x000fe20000000a00 */
[----:B------:R-:W-:Y:S01]  /*16b0*/  SHF.R.S32.HI R26, RZ, 0x1f, R184 ;  /* 0x0000001fff1a7819 */ /* 0x000fe200000114b8 */
[----:B------:R-:W-:Y:S01]  /*16c0*/  BSSY B1, `(.L_x_576) ;  /* 0x00006f5000017945 */ /* 0x000fe20003800000 */
[----:B------:R-:W-:-:S02]  /*16d0*/  IADD3 R35, P3, P1, R35, R32, R2 ;  /* 0x0000002023237210 */ /* 0x000fc4000797e002 */
[----:B------:R-:W-:Y:S01]  /*16e0*/  IADD3 R37, R37, -UR8, RZ ;  /* 0x8000000825257c10 */ /* 0x000fe2000fffe0ff */
[----:B------:R-:W-:Y:S01]  /*16f0*/  ULDC.64 UR8, c[0x0][0x3e0] ;  /* 0x0000f80000087ab9 */ /* 0x000fe20000000a00 */
[----:B--2---:R-:W-:Y:S01]  /*1700*/  IMAD R33, R8, R12, RZ ;  /* 0x0000000c08217224 */ /* 0x004fe200078e02ff */
[----:B------:R-:W-:Y:S01]  /*1710*/  IADD3.X R6, R9, R6, R27, P3, P1 ;  /* 0x0000000609067210 */ /* 0x000fe20001fe241b */
[----:B------:R-:W-:-:S04]  /*1720*/  IMAD.WIDE.U32 R38, R11, R12, R38 ;  /* 0x0000000c0b267225 */ /* 0x000fc800078e0026 */
[----:B------:R-:W-:Y:S01]  /*1730*/  IMAD R33, R11, R13, R33 ;  /* 0x0000000d0b217224 */ /* 0x000fe200078e0221 */
[----:B------:R-:W-:Y:S02]  /*1740*/  IADD3 R11, P4, R184, R11, RZ ;  /* 0x0000000bb80b7210 */ /* 0x000fe40007f9e0ff */
[----:B-1----:R-:W-:Y:S01]  /*1750*/  SHF.R.S32.HI R2, RZ, 0x1f, R20 ;  /* 0x0000001fff027819 */ /* 0x002fe20000011414 */
[----:B------:R-:W-:Y:S01]  /*1760*/  IMAD.IADD R33, R39, 0x1, R33 ;  /* 0x0000000127217824 */ /* 0x000fe200078e0221 */
[----:B------:R-:W-:Y:S01]  /*1770*/  MOV R32, R38 ;  /* 0x0000002600207202 */ /* 0x000fe20000000f00 */
[----:B------:R-:W-:Y:S01]  /*1780*/  IMAD.X R36, R26, 0x1, R8, P4 ;  /* 0x000000011a247824 */ /* 0x000fe200020e0608 */
[----:B------:R-:W-:Y:S01]  /*1790*/  LEA.HI R8, R2, R20, RZ, 0x5 ;  /* 0x0000001402087211 */ /* 0x000fe200078f28ff */
[----:B------:R-:W1:Y:S01]  /*17a0*/  LDC.64 R38, c[0x0][0x478] ;  /* 0x00011e00ff267b82 */ /* 0x000e620000000a00 */
[----:B------:R-:W-:Y:S02]  /*17b0*/  IMAD.WIDE.U32 R40, R11, R18, R186 ;  /* 0x000000120b287225 */ /* 0x000fe400078e00ba */
[----:B------:R-:W-:-:S02]  /*17c0*/  LOP3.LUT R236, R8, 0xffffffe0, RZ, 0xc0, !PT ;  /* 0xffffffe008ec7812 */ /* 0x000fc400078ec0ff */
[----:B------:R-:W-:Y:S01]  /*17d0*/  SHF.R.S32.HI R8, RZ, 0x5, R8 ;  /* 0x00000005ff087819 */ /* 0x000fe20000011408 */
[----:B------:R-:W-:Y:S01]  /*17e0*/  IMAD R36, R36, R18, RZ ;  /* 0x0000001224247224 */ /* 0x000fe200078e02ff */
[----:B------:R-:W-:Y:S01]  /*17f0*/  IADD3 R40, P4, R29, R40, RZ ;  /* 0x000000281d287210 */ /* 0x000fe20007f9e0ff */
[----:B------:R-:W-:Y:S02]  /*1800*/  IMAD.IADD R236, R20, 0x1, -R236 ;  /* 0x0000000114ec7824 */ /* 0x000fe400078e0aec */
[----:B------:R-:W-:Y:S01]  /*1810*/  IMAD R36, R11, R19, R36 ;  /* 0x000000130b247224 */ /* 0x000fe200078e0224 */
[----:B------:R-:W-:Y:S01]  /*1820*/  SHF.R.S32.HI R11, RZ, 0x1f, R37 ;  /* 0x0000001fff0b7819 */ /* 0x000fe20000011425 */
[----:B------:R-:W-:Y:S02]  /*1830*/  IMAD R8, R8, R211, R236 ;  /* 0x000000d308087224 */ /* 0x000fe400078e02ec */
[----:B------:R-:W-:Y:S01]  /*1840*/  IMAD.WIDE.U32 R32, R177, UR4, R32 ;  /* 0x00000004b1207c25 */ /* 0x000fe2000f8e0020 */
[----:B------:R-:W-:Y:S01]  /*1850*/  ULDC.64 UR4, c[0x0][0x258] ;  /* 0x0000960000047ab9 */ /* 0x000fe20000000a00 */
[----:B------:R-:W-:-:S02]  /*1860*/  IADD3.X R41, R28, R41, R36, P4, !PT ;  /* 0x000000291c297210 */ /* 0x000fc400027fe424 */
[C---:B------:R-:W-:Y:S01]  /*1870*/  IADD3 R35, P1, R8.reuse, R35, RZ ;  /* 0x0000002308237210 */ /* 0x040fe20007f3e0ff */
[----:B------:R-:W-:Y:S01]  /*1880*/  IMAD.IADD R33, R33, 0x1, R34 ;  /* 0x0000000121217824 */ /* 0x000fe200078e0222 */
[----:B------:R-:W-:Y:S01]  /*1890*/  LEA.HI R11, R11, R37, RZ, 0x6 ;  /* 0x000000250b0b7211 */ /* 0x000fe200078f30ff */
[----:B------:R-:W-:Y:S01]  /*18a0*/  IMAD.WIDE.U32 R40, R177, UR4, R40 ;  /* 0x00000004b1287c25 */ /* 0x000fe2000f8e0028 */
[----:B------:R-:W-:Y:S02]  /*18b0*/  LEA.HI.X.SX32 R6, R8, R6, 0x1, P1 ;  /* 0x0000000608067211 */ /* 0x000fe400008f0eff */
[----:B------:R-:W-:Y:S01]  /*18c0*/  SHF.R.S32.HI R11, RZ, 0x6, R11 ;  /* 0x00000006ff0b7819 */ /* 0x000fe2000001140b */
[----:B------:R-:W-:Y:S01]  /*18d0*/  IMAD R8, R10, UR4, RZ ;  /* 0x000000040a087c24 */ /* 0x000fe2000f8e02ff */
[----:B------:R-:W-:Y:S01]  /*18e0*/  LEA R232, P4, R40, UR10, 0x1 ;  /* 0x0000000a28e87c11 */ /* 0x000fe2000f8808ff */
[----:B-1----:R-:W-:Y:S01]  /*18f0*/  IMAD.WIDE R38, R7, 0x4, R38 ;  /* 0x0000000407267825 */ /* 0x002fe200078e0226 */
[----:B------:R-:W-:-:S03]  /*1900*/  VIMNMX R205, RZ, R11, !PT ;  /* 0x0000000bffcd7248 */ /* 0x000fc60007fe0100 */
[----:B------:R-:W-:Y:S01]  /*1910*/  IMAD R8, R177, UR5, R8 ;  /* 0x00000005b1087c24 */ /* 0x000fe2000f8e0208 */
[----:B------:R-:W-:Y:S01]  /*1920*/  ULDC.64 UR4, c[0x0][0x400] ;  /* 0x0001000000047ab9 */ /* 0x000fe20000000a00 */
[-C--:B------:R-:W-:Y:S01]  /*1930*/  IMAD R7, R26, R12.reuse, RZ ;  /* 0x0000000c1a077224 */ /* 0x080fe200078e02ff */
[----:B------:R-:W-:Y:S01]  /*1940*/  LEA R239, P1, R35, UR4, 0x2 ;  /* 0x0000000423ef7c11 */ /* 0x000fe2000f8210ff */
[C---:B------:R-:W-:Y:S01]  /*1950*/  IMAD.WIDE.U32 R32, R184.reuse, R12, R32 ;  /* 0x0000000cb8207225 */ /* 0x040fe200078e0020 */
[----:B------:R-:W-:Y:S02]  /*1960*/  IADD3 R8, R41, R8, RZ ;  /* 0x0000000829087210 */ /* 0x000fe40007ffe0ff */
[----:B------:R-:W-:Y:S01]  /*1970*/  LEA.HI.X R238, R35, UR5, R6, 0x2, P1 ;  /* 0x0000000523ee7c11 */ /* 0x000fe200088f1406 */
[----:B------:R-:W-:Y:S01]  /*1980*/  IMAD R7, R184, R13, R7 ;  /* 0x0000000db8077224 */ /* 0x000fe200078e0207 */
[----:B------:R-:W-:Y:S01]  /*1990*/  LEA.HI.X R233, R40, UR11, R8, 0x1, P4 ;  /* 0x0000000b28e97c11 */ /* 0x000fe2000a0f0c08 */
[----:B------:R-:W-:Y:S01]  /*19a0*/  IMAD.MOV.U32 R209, RZ, RZ, R38 ;  /* 0x000000ffffd17224 */ /* 0x000fe200078e0026 */
[----:B------:R-:W-:Y:S01]  /*19b0*/  ISETP.GT.AND P4, PT, R223, R205, PT ;  /* 0x000000cddf00720c */ /* 0x000fe20003f84270 */
[----:B------:R-:W-:Y:S01]  /*19c0*/  IMAD.IADD R7, R33, 0x1, R7 ;  /* 0x0000000121077824 */ /* 0x000fe200078e0207 */
[----:B------:R-:W-:Y:S01]  /*19d0*/  LEA R230, P3, R32, UR8, 0x1 ;  /* 0x0000000820e67c11 */ /* 0x000fe2000f8608ff */
[----:B---3--:R-:W-:Y:S01]  /*19e0*/  IMAD.WIDE R234, R31, 0x4, R234 ;  /* 0x000000041fea7825 */ /* 0x008fe200078e02ea */
[----:B------:R-:W-:-:S02]  /*19f0*/  MOV R208, R39 ;  /* 0x0000002700d07202 */ /* 0x000fc40000000f00 */
[----:B------:R-:W-:Y:S01]  /*1a00*/  LEA.HI.X R231, R32, UR9, R7, 0x1, P3 ;  /* 0x0000000920e77c11 */ /* 0x000fe200098f0c07 */
[----:B------:R-:W-:-:S06]  /*1a10*/  VIADD R223, R223, 0xffffffff ;  /* 0xffffffffdfdf7836 */ /* 0x000fcc0000000000 */
[----:B------:R-:W-:Y:S05]  /*1a20*/  @P4 BRA `(.L_x_581) ;  /* 0x0000000800cc4947 */ /* 0x000fea0003800000 */
[----:B------:R-:W1:Y:S01]  /*1a30*/  @P0 LDC.64 R4, c[0x0][0x458] ;  /* 0x00011600ff040b82 */ /* 0x000e620000000a00 */
[CC--:B------:R-:W-:Y:S01]  /*1a40*/  @P0 IADD3 R16, R226.reuse, R228.reuse, RZ ;  /* 0x000000e4e2100210 */ /* 0x0c0fe20007ffe0ff */
[----:B------:R-:W-:Y:S01]  /*1a50*/  IMAD R225, R185, -0x80, R225 ;  /* 0xffffff80b9e17824 */ /* 0x000fe200078e02e1 */
        /* <DEDUP_REMOVED lines=24> */
.L_x_582:
        /* <DEDUP_REMOVED lines=13> */
.L_x_583:
[-C--:B------:R-:W-:Y:S01]  /*1cb0*/  IMAD R8, R23, R6.reuse, RZ ;  /* 0x0000000617087224 */ /* 0x080fe200078e02ff */
[-C--:B------:R-:W-:Y:S01]  /*1cc0*/  ISETP.GE.AND P3, PT, R184, R225.reuse, PT ;  /* 0x000000e1b800720c */ /* 0x080fe20003f66270 */
[----:B------:R-:W-:Y:S01]  /*1cd0*/  IMAD.WIDE.U32 R14, R224, R6, R186 ;  /* 0x00000006e00e7225 */ /* 0x000fe200078e00ba */
[----:B------:R-:W-:Y:S01]  /*1ce0*/  ISETP.GE.AND P2, PT, R0, R225, PT ;  /* 0x000000e10000720c */ /* 0x000fe20003f46270 */
[----:B------:R-:W-:Y:S01]  /*1cf0*/  ULDC.64 UR4, c[0x0][0x468] ;  /* 0x00011a0000047ab9 */ /* 0x000fe20000000a00 */
[----:B------:R-:W-:Y:S01]  /*1d00*/  IADD3 R0, R184, 0x60, RZ ;  /* 0x00000060b8007810 */ /* 0x000fe20007ffe0ff */
[----:B------:R-:W-:Y:S01]  /*1d10*/  IMAD R8, R224, R7, R8 ;  /* 0x00000007e0087224 */ /* 0x000fe200078e0208 */
[----:B------:R-:W-:Y:S01]  /*1d20*/  IADD3 R14, P0, R13, R14, RZ ;  /* 0x0000000e0d0e7210 */ /* 0x000fe20007f1e0ff */
[----:B------:R-:W-:Y:S01]  /*1d30*/  BSSY B0, `(.L_x_584) ;  /* 0x0000014000007945 */ /* 0x000fe20003800000 */
[----:B------:R-:W-:Y:S02]  /*1d40*/  IADD3 R9, R184, 0x40, RZ ;  /* 0x00000040b8097810 */ /* 0x000fe40007ffe0ff */
[----:B------:R-:W-:Y:S01]  /*1d50*/  IADD3.X R15, R12, R15, R8, P0, !PT ;  /* 0x0000000f0c0f7210 */ /* 0x000fe200007fe408 */
[----:B------:R-:W-:Y:S01]  /*1d60*/  IMAD R8, R10, UR4, RZ ;  /* 0x000000040a087c24 */ /* 0x000fe2000f8e02ff */
[----:B------:R-:W-:-:S02]  /*1d70*/  ISETP.GE.AND P0, PT, R0, R225, PT ;  /* 0x000000e10000720c */ /* 0x000fc40003f06270 */
[----:B------:R-:W-:Y:S01]  /*1d80*/  ISETP.GE.AND P1, PT, R9, R225, PT ;  /* 0x000000e10900720c */ /* 0x000fe20003f26270 */
        /* <DEDUP_REMOVED lines=14> */
.L_x_585:
[----:B------:R-:W-:Y:S05]  /*1e70*/  BSYNC B0 ;  /* 0x0000000000007941 */ /* 0x000fea0003800000 */
.L_x_584:
[----:B------:R-:W-:Y:S04]  /*1e80*/  BSSY B0, `(.L_x_586) ;  /* 0x000000e000007945 */ /* 0x000fe80003800000 */
        /* <DEDUP_REMOVED lines=8> */
[----:B-1----:R-:W-:-:S03]  /*1f10*/  LEA R16, P4, R12, UR4, 0x1 ;  /* 0x000000040c107c11 */ /* 0x002fc6000f8808ff */
[----:B------:R-:W-:-:S05]  /*1f20*/  IMAD R8, R9, R7, R8 ;  /* 0x0000000709087224 */ /* 0x000fca00078e0208 */
[----:B------:R-:W-:-:S04]  /*1f30*/  IADD3 R8, R13, R8, RZ ;  /* 0x000000080d087210 */ /* 0x000fc80007ffe0ff */
[----:B------:R-:W-:-:S05]  /*1f40*/  LEA.HI.X R17, R12, UR5, R8, 0x1, P4 ;  /* 0x000000050c117c11 */ /* 0x000fca000a0f0c08 */
[----:B------:R2:W-:Y:S02]  /*1f50*/  STG.E.128 desc[UR14][R16.64], RZ ;  /* 0x000000ff10007986 */ /* 0x0005e4000c101d0e */
.L_x_587:
[----:B------:R-:W-:Y:S05]  /*1f60*/  BSYNC B0 ;  /* 0x0000000000007941 */ /* 0x000fea0003800000 */
.L_x_586:
        /* <DEDUP_REMOVED lines=9> */
[----:B-12---:R-:W-:-:S03]  /*2000*/  LEA R16, P4, R12, UR4, 0x1 ;  /* 0x000000040c107c11 */ /* 0x006fc6000f8808ff */
[----:B------:R-:W-:-:S05]  /*2010*/  IMAD R8, R9, R7, R8 ;  /* 0x0000000709087224 */ /* 0x000fca00078e0208 */
[----:B------:R-:W-:-:S04]  /*2020*/  IADD3 R8, R13, R8, RZ ;  /* 0x000000080d087210 */ /* 0x000fc80007ffe0ff */
[----:B------:R-:W-:-:S05]  /*2030*/  LEA.HI.X R17, R12, UR5, R8, 0x1, P4 ;  /* 0x000000050c117c11 */ /* 0x000fca000a0f0c08 */
[----:B------:R3:W-:Y:S02]  /*2040*/  STG.E.128 desc[UR14][R16.64], RZ ;  /* 0x000000ff10007986 */ /* 0x0007e4000c101d0e */
.L_x_589:
[----:B------:R-:W-:Y:S05]  /*2050*/  BSYNC B0 ;  /* 0x0000000000007941 */ /* 0x000fea0003800000 */
.L_x_588:
[----:B------:R-:W-:Y:S04]  /*2060*/  BSSY B0, `(.L_x_590) ;  /* 0x000000d000007945 */ /* 0x000fe80003800000 */
[----:B------:R-:W-:Y:S05]  /*2070*/  @P0 BRA `(.L_x_591) ;  /* 0x00000000002c0947 */ /* 0x000fea0003800000 */
[----:B------:R-:W-:Y:S01]  /*2080*/  IADD3 R9, P4, R184, 0x60, RZ ;  /* 0x00000060b8097810 */ /* 0x000fe20007f9e0ff */
[----:B------:R-:W-:Y:S01]  /*2090*/  ULDC.64 UR4, c[0x0][0x3f0] ;  /* 0x0000fc0000047ab9 */ /* 0x000fe20000000a00 */
[----:B------:R-:W-:Y:S02]  /*20a0*/  MOV R15, R0 ;  /* 0x00000000000f7202 */ /* 0x000fe40000000f00 */
[----:B------:R-:W-:Y:S01]  /*20b0*/  IADD3.X R8, RZ, R26, RZ, P4, !PT ;  /* 0x0000001aff087210 */ /* 0x000fe200027fe4ff */
[----:B------:R-:W-:-:S04]  /*20c0*/  IMAD.WIDE.U32 R14, R9, R6, R14 ;  /* 0x00000006090e7225 */ /* 0x000fc800078e000e */
[----:B------:R-:W-:Y:S01]  /*20d0*/  IMAD R8, R8, R6, RZ ;  /* 0x0000000608087224 */ /* 0x000fe200078e02ff */
[----:B------:R-:W-:-:S03]  /*20e0*/  LEA R6, P4, R14, UR4, 0x1 ;  /* 0x000000040e067c11 */ /* 0x000fc6000f8808ff */
[----:B------:R-:W-:-:S05]  /*20f0*/  IMAD R8, R9, R7, R8 ;  /* 0x0000000709087224 */ /* 0x000fca00078e0208 */
[----:B------:R-:W-:-:S04]  /*2100*/  IADD3 R8, R15, R8, RZ ;  /* 0x000000080f087210 */ /* 0x000fc80007ffe0ff */
[----:B------:R-:W-:-:S05]  /*2110*/  LEA.HI.X R7, R14, UR5, R8, 0x1, P4 ;  /* 0x000000050e077c11 */ /* 0x000fca000a0f0c08 */
[----:B------:R4:W-:Y:S02]  /*2120*/  STG.E.128 desc[UR14][R6.64], RZ ;  /* 0x000000ff06007986 */ /* 0x0009e4000c101d0e */
.L_x_591:
[----:B------:R-:W-:Y:S05]  /*2130*/  BSYNC B0 ;  /* 0x0000000000007941 */ /* 0x000fea0003800000 */
.L_x_590:
        /* <DEDUP_REMOVED lines=22> */
.L_x_593:
[----:B------:R-:W-:Y:S05]  /*22a0*/  BSYNC B0 ;  /* 0x0000000000007941 */ /* 0x000fea0003800000 */
.L_x_592:
[----:B------:R-:W-:Y:S04]  /*22b0*/  BSSY B0, `(.L_x_594) ;  /* 0x000000e000007945 */ /* 0x000fe80003800000 */
[----:B------:R-:W-:Y:S05]  /*22c0*/  @P2 BRA `(.L_x_595) ;  /* 0x0000000000302947 */ /* 0x000fea0003800000 */
[----:B------:R-:W-:Y:S01]  /*22d0*/  IADD3 R0, P2, R184, 0x20, RZ ;  /* 0x00000020b8007810 */ /* 0x000fe20007f5e0ff */
[----:B----4-:R-:W-:Y:S01]  /*22e0*/  IMAD.MOV.U32 R10, RZ, RZ, R8 ;  /* 0x000000ffff0a7224 */ /* 0x010fe200078e0008 */
        /* <DEDUP_REMOVED lines=9> */
[----:B------:R4:W-:Y:S02]  /*2380*/  STG.E.128 desc[UR14][R12.64], RZ ;  /* 0x000000ff0c007986 */ /* 0x0009e4000c101d0e */
.L_x_595:
[----:B------:R-:W-:Y:S05]  /*2390*/  BSYNC B0 ;  /* 0x0000000000007941 */ /* 0x000fea0003800000 */
.L_x_594:
        /* <DEDUP_REMOVED lines=14> */
.L_x_597:
[----:B------:R-:W-:Y:S05]  /*2480*/  BSYNC B0 ;  /* 0x0000000000007941 */ /* 0x000fea0003800000 */
.L_x_596:
        /* <DEDUP_REMOVED lines=13> */
.L_x_581:
[----:B------:R-:W-:Y:S01]  /*2560*/  IMAD R9, R185, -0x80, R225 ;  /* 0xffffff80b9097824 */ /* 0x000fe200078e02e1 */
[----:B------:R-:W-:Y:S01]  /*2570*/  ULDC.64 UR4, c[0x0][0x268] ;  /* 0x00009a0000047ab9 */ /* 0x000fe20000000a00 */
[C---:B------:R-:W-:Y:S01]  /*2580*/  VIADD R6, R184.reuse, 0x20 ;  /* 0x00000020b8067836 */ /* 0x040fe20000000000 */
[----:B------:R-:W-:Y:S01]  /*2590*/  SHF.L.U32 R13, R13, 0x6, RZ ;  /* 0x000000060d0d7819 */ /* 0x000fe200000006ff */
[C---:B------:R-:W-:Y:S01]  /*25a0*/  VIADD R7, R184.reuse, 0x40 ;  /* 0x00000040b8077836 */ /* 0x040fe20000000000 */
[-C--:B------:R-:W-:Y:S01]  /*25b0*/  ISETP.GE.AND P6, PT, R184, R9.reuse, PT ;  /* 0x00000009b800720c */ /* 0x080fe20003fc6270 */
[-C--:B------:R-:W-:Y:S01]  /*25c0*/  IMAD R10, R23, R16.reuse, RZ ;  /* 0x00000010170a7224 */ /* 0x080fe200078e02ff */
[-C--:B------:R-:W-:Y:S01]  /*25d0*/  ISETP.GE.AND P5, PT, R6, R9.reuse, PT ;  /* 0x000000090600720c */ /* 0x080fe20003fa6270 */
[C---:B------:R-:W-:Y:S01]  /*25e0*/  IMAD.WIDE.U32 R28, R224.reuse, R16, R186 ;  /* 0x00000010e01c7225 */ /* 0x040fe200078e00ba */
[----:B------:R-:W-:Y:S02]  /*25f0*/  ISETP.GE.AND P4, PT, R7, R9, PT ;  /* 0x000000090700720c */ /* 0x000fe40003f86270 */
[----:B------:R-:W-:Y:S01]  /*2600*/  MOV R220, 0x7f800000 ;  /* 0x7f80000000dc7802 */ /* 0x000fe20000000f00 */
[----:B------:R-:W-:Y:S01]  /*2610*/  IMAD R7, R224, R17, R10 ;  /* 0x00000011e0077224 */ /* 0x000fe200078e020a */
[----:B------:R-:W-:Y:S01]  /*2620*/  IADD3 R34, P0, R22, R28, RZ ;  /* 0x0000001c16227210 */ /* 0x000fe20007f1e0ff */
[----:B------:R-:W-:-:S02]  /*2630*/  VIADD R8, R184, 0x60 ;  /* 0x00000060b8087836 */ /* 0x000fc40000000000 */
[----:B------:R-:W-:Y:S01]  /*2640*/  IMAD R22, R223, -0x40, R227 ;  /* 0xffffffc0df167824 */ /* 0x000fe200078e02e3 */
[----:B------:R-:W-:Y:S01]  /*2650*/  IADD3.X R35, R15, R29, R7, P0, !PT ;  /* 0x0000001d0f237210 */ /* 0x000fe200007fe407 */
[----:B------:R-:W-:Y:S01]  /*2660*/  IMAD R7, R30, UR4, RZ ;  /* 0x000000041e077c24 */ /* 0x000fe2000f8e02ff */
[----:B------:R-:W1:Y:S01]  /*2670*/  @!P6 LDC.64 R14, c[0x0][0x220] ;  /* 0x00008800ff0eeb82 */ /* 0x000e620000000a00 */
[----:B------:R-:W-:Y:S01]  /*2680*/  ISETP.GE.AND P3, PT, R8, R9, PT ;  /* 0x000000090800720c */ /* 0x000fe20003f66270 */
[----:B------:R-:W-:Y:S01]  /*2690*/  @!P6 IMAD R33, R26, R16, RZ ;  /* 0x000000101a21e224 */ /* 0x000fe200078e02ff */
[----:B------:R-:W-:Y:S01]  /*26a0*/  @!P5 IADD3 R27, P0, R184, 0x20, RZ ;  /* 0x00000020b81bd810 */ /* 0x000fe20007f1e0ff */
[----:B------:R-:W-:Y:S01]  /*26b0*/  IMAD.WIDE.U32 R34, R21, UR4, R34 ;  /* 0x0000000415227c25 */ /* 0x000fe2000f8e0022 */
[----:B------:R-:W-:-:S03]  /*26c0*/  ISETP.GE.AND P1, PT, R6, R22, PT ;  /* 0x000000160600720c */ /* 0x000fc60003f26270 */
[----:B------:R-:W2:Y:S01]  /*26d0*/  @!P5 LDC.64 R10, c[0x0][0x220] ;  /* 0x00008800ff0adb82 */ /* 0x000ea20000000a00 */
[----:B------:R-:W-:Y:S01]  /*26e0*/  IMAD R6, R21, UR5, R7 ;  /* 0x0000000515067c24 */ /* 0x000fe2000f8e0207 */
[----:B------:R-:W-:Y:S01]  /*26f0*/  ULDC.64 UR4, c[0x0][0x260] ;  /* 0x0000980000047ab9 */ /* 0x000fe20000000a00 */
[----:B------:R-:W-:Y:S01]  /*2700*/  @!P5 IMAD.X R32, RZ, RZ, R26, P0 ;  /* 0x000000ffff20d224 */ /* 0x000fe200000e061a */
[----:B------:R-:W-:Y:S01]  /*2710*/  @!P4 IADD3 R29, P0, R184, 0x40, RZ ;  /* 0x00000040b81dc810 */ /* 0x000fe20007f1e0ff */
[----:B------:R-:W-:Y:S02]  /*2720*/  IMAD.IADD R35, R35, 0x1, R6 ;  /* 0x0000000123237824 */ /* 0x000fe400078e0206 */
[----:B------:R-:W-:Y:S01]  /*2730*/  @!P5 IMAD R32, R32, R16, RZ ;  /* 0x000000102020d224 */ /* 0x000fe200078e02ff */
[----:B------:R-:W3:Y:S01]  /*2740*/  @!P4 LDC.64 R8, c[0x0][0x220] ;  /* 0x00008800ff08cb82 */ /* 0x000ee20000000a00 */
[----:B------:R-:W-:Y:S01]  /*2750*/  @!P4 IMAD.X R31, RZ, RZ, R26, P0 ;  /* 0x000000ffff1fc224 */ /* 0x000fe200000e061a */
[----:B------:R-:W-:Y:S01]  /*2760*/  @!P5 MOV R39, R35 ;  /* 0x000000230027d202 */ /* 0x000fe20000000f00 */
[----:B------:R-:W-:Y:S01]  /*2770*/  @!P5 IMAD.MOV.U32 R38, RZ, RZ, R34 ;  /* 0x000000ffff26d224 */ /* 0x000fe200078e0022 */
[C---:B------:R-:W-:Y:S01]  /*2780*/  @!P3 IADD3 R28, P0, R184.reuse, 0x60, RZ ;  /* 0x00000060b81cb810 */ /* 0x040fe20007f1e0ff */
[----:B------:R-:W-:-:S02]  /*2790*/  @!P6 IMAD R33, R184, R17, R33 ;  /* 0x00000011b821e224 */ /* 0x000fc400078e0221 */
[-C--:B------:R-:W-:Y:S01]  /*27a0*/  @!P6 IMAD.WIDE.U32 R36, R184, R16.reuse, R34 ;  /* 0x00000010b824e225 */ /* 0x080fe200078e0022 */
[----:B------:R-:W4:Y:S03]  /*27b0*/  @!P3 LDC.64 R6, c[0x0][0x220] ;  /* 0x00008800ff06bb82 */ /* 0x000f260000000a00 */
[C---:B------:R-:W-:Y:S02]  /*27c0*/  @!P5 IMAD R32, R27.reuse, R17, R32 ;  /* 0x000000111b20d224 */ /* 0x040fe400078e0220 */
[----:B------:R-:W-:-:S04]  /*27d0*/  @!P5 IMAD.WIDE.U32 R38, R27, R16, R38 ;  /* 0x000000101b26d225 */ /* 0x000fc800078e0026 */
[----:B------:R-:W-:Y:S01]  /*27e0*/  @!P3 IMAD.X R27, RZ, RZ, R26, P0 ;  /* 0x000000ffff1bb224 */ /* 0x000fe200000e061a */
[C---:B-1----:R-:W-:Y:S01]  /*27f0*/  @!P6 LEA R14, P0, R36.reuse, R14, 0x1 ;  /* 0x0000000e240ee211 */ /* 0x042fe200078008ff */
[----:B------:R-:W-:Y:S02]  /*2800*/  @!P6 IMAD.IADD R33, R37, 0x1, R33 ;  /* 0x000000012521e824 */ /* 0x000fe400078e0221 */
[----:B------:R-:W-:Y:S02]  /*2810*/  @!P4 IMAD R31, R31, R16, RZ ;  /* 0x000000101f1fc224 */ /* 0x000fe400078e02ff */
[----:B------:R-:W-:Y:S01]  /*2820*/  @!P4 IMAD.MOV.U32 R40, RZ, RZ, R34 ;  /* 0x000000ffff28c224 */ /* 0x000fe200078e0022 */
[----:B------:R-:W-:Y:S01]  /*2830*/  @!P6 LEA.HI.X R15, R36, R15, R33, 0x1, P0 ;  /* 0x0000000f240fe211 */ /* 0x000fe200000f0c21 */
[----:B------:R-:W-:Y:S01]  /*2840*/  @!P4 IMAD.MOV.U32 R41, RZ, RZ, R35 ;  /* 0x000000ffff29c224 */ /* 0x000fe200078e0023 */
[----:B--2---:R-:W-:Y:S01]  /*2850*/  @!P5 LEA R10, P0, R38, R10, 0x1 ;  /* 0x0000000a260ad211 */ /* 0x004fe200078008ff */
[----:B------:R-:W-:-:S02]  /*2860*/  @!P5 IMAD.IADD R32, R39, 0x1, R32 ;  /* 0x000000012720d824 */ /* 0x000fc400078e0220 */
[C---:B------:R-:W-:Y:S02]  /*2870*/  @!P4 IMAD R31, R29.reuse, R17, R31 ;  /* 0x000000111d1fc224 */ /* 0x040fe400078e021f */
[----:B------:R-:W-:Y:S01]  /*2880*/  @!P4 IMAD.WIDE.U32 R40, R29, R16, R40 ;  /* 0x000000101d28c225 */ /* 0x000fe200078e0028 */
[----:B------:R-:W-:-:S03]  /*2890*/  @!P5 LEA.HI.X R11, R38, R11, R32, 0x1, P0 ;  /* 0x0000000b260bd211 */ /* 0x000fc600000f0c20 */
[----:B------:R-:W-:Y:S01]  /*28a0*/  @!P3 IMAD R27, R27, R16, RZ ;  /* 0x000000101b1bb224 */ /* 0x000fe200078e02ff */
[----:B---3--:R-:W-:Y:S01]  /*28b0*/  @!P4 LEA R8, P0, R40, R8, 0x1 ;  /* 0x000000082808c211 */ /* 0x008fe200078008ff */
[----:B------:R-:W-:Y:S02]  /*28c0*/  @!P4 IMAD.IADD R31, R41, 0x1, R31 ;  /* 0x00000001291fc824 */ /* 0x000fe400078e021f */
[C---:B------:R-:W-:Y:S02]  /*28d0*/  @!P3 IMAD R27, R28.reuse, R17, R27 ;  /* 0x000000111c1bb224 */ /* 0x040fe400078e021b */
[----:B------:R-:W-:Y:S01]  /*28e0*/  @!P3 IMAD.WIDE.U32 R16, R28, R16, R34 ;  /* 0x000000101c10b225 */ /* 0x000fe200078e0022 */
[----:B------:R-:W-:-:S03]  /*28f0*/  @!P4 LEA.HI.X R9, R40, R9, R31, 0x1, P0 ;  /* 0x000000092809c211 */ /* 0x000fc600000f0c1f */
[----:B------:R-:W-:Y:S01]  /*2900*/  @!P3 IMAD.IADD R27, R17, 0x1, R27 ;  /* 0x00000001111bb824 */ /* 0x000fe200078e021b */
[----:B----4-:R-:W-:Y:S01]  /*2910*/  @!P3 LEA R32, P0, R16, R6, 0x1 ;  /* 0x000000061020b211 */ /* 0x010fe200078008ff */
[----:B------:R-:W-:-:S03]  /*2920*/  IMAD.WIDE.U32 R28, R12, 0x40, RZ ;  /* 0x000000400c1c7825 */ /* 0x000fc600078e00ff */
[----:B------:R-:W-:Y:S01]  /*2930*/  @!P3 LEA.HI.X R33, R16, R7, R27, 0x1, P0 ;  /* 0x000000071021b211 */ /* 0x000fe200000f0c1b */
[----:B------:R-:W-:Y:S01]  /*2940*/  IMAD.WIDE.U32 R34, R18, 0x40, RZ ;  /* 0x0000004012227825 */ /* 0x000fe200078e00ff */
[----:B------:R-:W-:-:S03]  /*2950*/  @!P1 IADD3 R6, P0, R230, R28, RZ ;  /* 0x0000001ce6069210 */ /* 0x000fc60007f1e0ff */
[----:B------:R-:W-:Y:S01]  /*2960*/  IMAD.SHL.U32 R19, R19, 0x40, RZ ;  /* 0x0000004013137824 */ /* 0x000fe200078e00ff */
[----:B------:R-:W-:Y:S01]  /*2970*/  @!P1 IADD3.X R7, R231, R29, R13, P0, !PT ;  /* 0x0000001de7079210 */ /* 0x000fe200007fe40d */
[----:B------:R-:W-:Y:S01]  /*2980*/  IMAD.WIDE.U32 R16, R224, R4, R186 ;  /* 0x00000004e0107225 */ /* 0x000fe200078e00ba */
[----:B------:R-:W-:Y:S02]  /*2990*/  @!P1 IADD3 R28, P0, R232, R34, RZ ;  /* 0x00000022e81c9210 */ /* 0x000fe40007f1e0ff */
[----:B------:R-:W-:Y:S01]  /*29a0*/  LEA.HI R13, R223, R223, RZ, 0x1 ;  /* 0x000000dfdf0d7211 */ /* 0x000fe200078f08ff */
[----:B------:R-:W-:Y:S01]  /*29b0*/  IMAD R12, R23, R4, RZ ;  /* 0x00000004170c7224 */ /* 0x000fe200078e02ff */
[----:B------:R-:W-:Y:S01]  /*29c0*/  @!P1 IADD3.X R29, R233, R35, R19, P0, !PT ;  /* 0x00000023e91d9210 */ /* 0x000fe200007fe413 */
[----:B------:R-:W-:Y:S01]  /*29d0*/  IMAD R36, R30, UR4, RZ ;  /* 0x000000041e247c24 */ /* 0x000fe2000f8e02ff */
[----:B------:R-:W-:Y:S01]  /*29e0*/  IADD3 R34, P0, R25, R16, RZ ;  /* 0x0000001019227210 */ /* 0x000fe20007f1e0ff */
[----:B------:R-:W-:-:S02]  /*29f0*/  IMAD R12, R224, R5, R12 ;  /* 0x00000005e00c7224 */ /* 0x000fc400078e020c */
[-C--:B------:R-:W-:Y:S02]  /*2a00*/  @!P6 IMAD R23, R26, R4.reuse, RZ ;  /* 0x000000041a17e224 */ /* 0x080fe400078e02ff */
[----:B------:R-:W-:Y:S01]  /*2a10*/  IMAD R36, R21, UR5, R36 ;  /* 0x0000000515247c24 */ /* 0x000fe2000f8e0224 */
[----:B------:R-:W-:Y:S01]  /*2a20*/  IADD3.X R35, R24, R17, R12, P0, !PT ;  /* 0x0000001118237210 */ /* 0x000fe200007fe40c */
[----:B------:R-:W-:Y:S01]  /*2a30*/  @P2 BAR.SYNC.DEFER_BLOCKING 0x0 ;  /* 0x0000000000002b1d */ /* 0x000fe20000010000 */
[----:B------:R-:W-:Y:S01]  /*2a40*/  LOP3.LUT R12, R13, 0xfffffffe, RZ, 0xc0, !PT ;  /* 0xfffffffe0d0c7812 */ /* 0x000fe200078ec0ff */
[C---:B------:R-:W-:Y:S01]  /*2a50*/  @!P6 IMAD R23, R184.reuse, R5, R23 ;  /* 0x00000005b817e224 */ /* 0x040fe200078e0217 */
[----:B------:R-:W-:Y:S01]  /*2a60*/  @!P4 IADD3 R16, P0, R184, 0x40, RZ ;  /* 0x00000040b810c810 */ /* 0x000fe20007f1e0ff */
[----:B------:R-:W-:Y:S01]  /*2a70*/  VIADD R222, R182, 0x1000 ;  /* 0x00001000b6de7836 */ /* 0x000fe20000000000 */
[----:B------:R-:W-:Y:S01]  /*2a80*/  @!P5 IADD3 R17, P2, R184, 0x20, RZ ;  /* 0x00000020b811d810 */ /* 0x000fe20007f5e0ff */
[----:B------:R-:W-:Y:S01]  /*2a90*/  IMAD.IADD R12, R223, 0x1, -R12 ;  /* 0x00000001df0c7824 */ /* 0x000fe200078e0a0c */
[----:B------:R-:W-:Y:S01]  /*2aa0*/  LEA R24, R182, UR6, 0x1 ;  /* 0x00000006b6187c11 */ /* 0x000fe2000f8e08ff */
[--C-:B------:R-:W-:Y:S01]  /*2ab0*/  @!P4 IMAD.X R19, RZ, RZ, R26.reuse, P0 ;  /* 0x000000ffff13c224 */ /* 0x100fe200000e061a */
[----:B------:R-:W-:Y:S01]  /*2ac0*/  @!P3 IADD3 R18, P0, R184, 0x60, RZ ;  /* 0x00000060b812b810 */ /* 0x000fe20007f1e0ff */
[----:B------:R-:W-:Y:S01]  /*2ad0*/  @!P5 IMAD.X R13, RZ, RZ, R26, P2 ;  /* 0x000000ffff0dd224 */ /* 0x000fe200010e061a */
[----:B------:R-:W-:Y:S01]  /*2ae0*/  ISETP.NE.AND P2, PT, R12, 0x1, PT ;  /* 0x000000010c00780c */ /* 0x000fe20003f45270 */
[----:B------:R-:W-:-:S02]  /*2af0*/  @!P4 IMAD R19, R19, R4, RZ ;  /* 0x000000041313c224 */ /* 0x000fc400078e02ff */
[----:B------:R-:W-:Y:S01]  /*2b00*/  IMAD.MOV.U32 R221, RZ, RZ, 0x7f800000 ;  /* 0x7f800000ffdd7424 */ /* 0x000fe200078e00ff */
[----:B------:R-:W-:Y:S01]  /*2b10*/  SEL R222, R222, R182, !P2 ;  /* 0x000000b6dede7207 */ /* 0x000fe20005000000 */
[----:B------:R-:W-:Y:S01]  /*2b20*/  @!P3 IMAD.X R12, RZ, RZ, R26, P0 ;  /* 0x000000ffff0cb224 */ /* 0x000fe200000e061a */
[----:B------:R-:W-:Y:S01]  /*2b30*/  ISETP.GE.AND P0, PT, R184, R22, PT ;  /* 0x00000016b800720c */ /* 0x000fe20003f06270 */
[----:B------:R-:W-:Y:S01]  /*2b40*/  IMAD.WIDE.U32 R26, R21, UR4, R34 ;  /* 0x00000004151a7c25 */ /* 0x000fe2000f8e0022 */
[----:B------:R-:W-:-:S03]  /*2b50*/  LEA R222, R222, UR6, 0x1 ;  /* 0x00000006dede7c11 */ /* 0x000fc6000f8e08ff */
[----:B------:R-:W-:Y:S02]  /*2b60*/  IMAD.MOV.U32 R218, RZ, RZ, 0x7f800000 ;  /* 0x7f800000ffda7424 */ /* 0x000fe400078e00ff */
[----:B------:R-:W-:Y:S01]  /*2b70*/  IMAD.MOV.U32 R219, RZ, RZ, 0x7f800000 ;  /* 0x7f800000ffdb7424 */ /* 0x000fe200078e00ff */
[----:B------:R1:W-:Y:S01]  /*2b80*/  @P6 STS.128 [R24+0xa000], RZ ;  /* 0x00a000ff18006388 */ /* 0x0003e20000000c00 */
[----:B------:R-:W-:Y:S01]  /*2b90*/  @!P5 IMAD R21, R13, R4, RZ ;  /* 0x000000040d15d224 */ /* 0x000fe200078e02ff */
[----:B------:R-:W-:Y:S01]  /*2ba0*/  LEA.HI R2, R2, R20, RZ, 0x4 ;  /* 0x0000001402027211 */ /* 0x000fe200078f20ff */
[----:B------:R-:W-:Y:S01]  /*2bb0*/  @!P3 IMAD R12, R12, R4, RZ ;  /* 0x000000040c0cb224 */ /* 0x000fe200078e02ff */
[----:B------:R-:W-:Y:S01]  /*2bc0*/  @!PT LDS RZ, [RZ] ;  /* 0x00000000fffff984 */ /* 0x000fe20000000800 */
[----:B------:R-:W-:Y:S01]  /*2bd0*/  @!PT LDS RZ, [RZ] ;  /* 0x00000000fffff984 */ /* 0x000fe20000000800 */
[----:B------:R-:W-:Y:S01]  /*2be0*/  @!PT LDS RZ, [RZ] ;  /* 0x00000000fffff984 */ /* 0x000fe20000000800 */
[----:B------:R-:W-:Y:S01]  /*2bf0*/  @!P6 LDGSTS.E.BYPASS.LTC128B.128 [R24+0xa000], desc[UR14][R14.64] ;  /* 0x0a0000000e18efae */ /* 0x000fe2000b901d4e */
[-C--:B------:R-:W-:Y:S02]  /*2c00*/  @!P5 IMAD R21, R17, R5.reuse, R21 ;  /* 0x000000051115d224 */ /* 0x080fe400078e0215 */
[----:B------:R-:W-:Y:S01]  /*2c10*/  IMAD.SHL.U32 R216, R211, 0x10, RZ ;  /* 0x00000010d3d87824 */ /* 0x000fe200078e00ff */
[----:B------:R1:W-:Y:S01]  /*2c20*/  @P5 STS.128 [R24+0xb000], RZ ;  /* 0x00b000ff18005388 */ /* 0x0003e20000000c00 */
[----:B------:R-:W-:-:S02]  /*2c30*/  @!P4 IMAD R19, R16, R5, R19 ;  /* 0x000000051013c224 */ /* 0x000fc400078e0213 */
[----:B------:R-:W-:Y:S01]  /*2c40*/  IMAD.SHL.U32 R217, R211, 0x8, RZ ;  /* 0x00000008d3d97824 */ /* 0x000fe200078e00ff */
[----:B------:R-:W-:Y:S01]  /*2c50*/  @!PT LDS RZ, [RZ] ;  /* 0x00000000fffff984 */ /* 0x000fe20000000800 */
[----:B------:R-:W-:Y:S01]  /*2c60*/  @!PT LDS RZ, [RZ] ;  /* 0x00000000fffff984 */ /* 0x000fe20000000800 */
[----:B------:R-:W-:Y:S01]  /*2c70*/  @!PT LDS RZ, [RZ] ;  /* 0x00000000fffff984 */ /* 0x000fe20000000800 */
[----:B------:R2:W-:Y:S01]  /*2c80*/  @!P5 LDGSTS.E.BYPASS.LTC128B.128 [R24+0xb000], desc[UR14][R10.64] ;  /* 0x0b0000000a18dfae */ /* 0x0005e2000b901d4e */
[----:B------:R-:W-:Y:S02]  /*2c90*/  @!P3 IMAD R5, R18, R5, R12 ;  /* 0x000000051205b224 */ /* 0x000fe400078e020c */
[----:B------:R-:W-:Y:S01]  /*2ca0*/  IMAD.MOV.U32 R167, RZ, RZ, 0x20 ;  /* 0x00000020ffa77424 */ /* 0x000fe200078e00ff */
[----:B------:R-:W3:Y:S01]  /*2cb0*/  @!P6 LDC.64 R12, c[0x0][0x218] ;  /* 0x00008600ff0ceb82 */ /* 0x000ee20000000a00 */
[----:B------:R1:W-:Y:S01]  /*2cc0*/  @P4 STS.128 [R24+0xc000], RZ ;  /* 0x00c000ff18004388 */ /* 0x0003e20000000c00 */
[----:B------:R-:W-:Y:S01]  /*2cd0*/  IMAD.IADD R37, R27, 0x1, R36 ;  /* 0x000000011b257824 */ /* 0x000fe200078e0224 */
[----:B------:R-:W-:Y:S01]  /*2ce0*/  @!P6 MOV R36, R26 ;  /* 0x0000001a0024e202 */ /* 0x000fe20000000f00 */
[----:B------:R-:W-:Y:S01]  /*2cf0*/  @!P5 IMAD.MOV.U32 R34, RZ, RZ, R26 ;  /* 0x000000ffff22d224 */ /* 0x000fe200078e001a */
[----:B------:R-:W-:Y:S01]  /*2d00*/  @!PT LDS RZ, [RZ] ;  /* 0x00000000fffff984 */ /* 0x000fe20000000800 */
[----:B------:R-:W-:Y:S01]  /*2d10*/  @!PT LDS RZ, [RZ] ;  /* 0x00000000fffff984 */ /* 0x000fe20000000800 */
[----:B------:R-:W-:Y:S01]  /*2d20*/  @!PT LDS RZ, [RZ] ;  /* 0x00000000fffff984 */ /* 0x000fe20000000800 */
[----:B------:R4:W-:Y:S01]  /*2d30*/  @!P4 LDGSTS.E.BYPASS.LTC128B.128 [R24+0xc000], desc[UR14][R8.64] ;  /* 0x0c0000000818cfae */ /* 0x0009e2000b901d4e */
[----:B------:R-:W-:-:S02]  /*2d40*/  @!P5 IMAD.MOV.U32 R35, RZ, RZ, R37 ;  /* 0x000000ffff23d224 */ /* 0x000fc400078e0025 */
[----:B------:R-:W-:Y:S01]  /*2d50*/  VIADD R169, R174, 0x1000 ;  /* 0x00001000aea97836 */ /* 0x000fe20000000000 */
[----:B------:R1:W-:Y:S01]  /*2d60*/  @P3 STS.128 [R24+0xd000], RZ ;  /* 0x00d000ff18003388 */ /* 0x0003e20000000c00 */
[--C-:B------:R-:W-:Y:S02]  /*2d70*/  @!P4 IMAD.MOV.U32 R31, RZ, RZ, R37.reuse ;  /* 0x000000ffff1fc224 */ /* 0x100fe400078e0025 */
[----:B------:R-:W-:Y:S01]  /*2d80*/  VIADD R168, R180, 0x1000 ;  /* 0x00001000b4a87836 */ /* 0x000fe20000000000 */
[----:B------:R-:W-:Y:S01]  /*2d90*/  @!PT LDS RZ, [RZ] ;  /* 0x00000000fffff984 */ /* 0x000fe20000000800 */
[----:B------:R-:W-:Y:S01]  /*2da0*/  @!PT LDS RZ, [RZ] ;  /* 0x00000000fffff984 */ /* 0x000fe20000000800 */
[----:B------:R-:W-:Y:S01]  /*2db0*/  @!PT LDS RZ, [RZ] ;  /* 0x00000000fffff984 */ /* 0x000fe20000000800 */
[----:B------:R-:W-:Y:S01]  /*2dc0*/  @!P3 LDGSTS.E.BYPASS.LTC128B.128 [R24+0xd000], desc[UR14][R32.64] ;  /* 0x0d0000002018bfae */ /* 0x000fe2000b901d4e */
[--C-:B------:R-:W-:Y:S01]  /*2dd0*/  @!P3 IMAD.MOV.U32 R27, RZ, RZ, R37.reuse ;  /* 0x000000ffff1bb224 */ /* 0x100fe200078e0025 */
[----:B------:R-:W-:Y:S01]  /*2de0*/  SHF.R.S32.HI R210, RZ, 0x1f, R236 ;  /* 0x0000001fffd27819 */ /* 0x000fe200000114ec */
[----:B------:R-:W-:Y:S01]  /*2df0*/  @!P6 IMAD.WIDE.U32 R36, R184, R4, R36 ;  /* 0x00000004b824e225 */ /* 0x000fe200078e0024 */
[----:B------:R-:W0:Y:S01]  /*2e00*/  LDGDEPBAR ;  /* 0x00000000000079af */ /* 0x000e220000000000 */
[----:B------:R-:W-:-:S02]  /*2e10*/  IADD3 R204, R227, 0x80, R224 ;  /* 0x00000080e3cc7810 */ /* 0x000fc40007ffe0e0 */
[----:B------:R-:W-:Y:S01]  /*2e20*/  MOV R175, 0x40 ;  /* 0x0000004000af7802 */ /* 0x000fe20000000f00 */
[----:B------:R1:W-:Y:S01]  /*2e30*/  @P0 STS.128 [R24+0x4000], RZ ;  /* 0x004000ff18000388 */ /* 0x0003e20000000c00 */
[----:B------:R-:W-:Y:S01]  /*2e40*/  @!P4 IMAD.MOV.U32 R30, RZ, RZ, R26 ;  /* 0x000000ffff1ec224 */ /* 0x000fe200078e001a */
[----:B--2---:R-:W2:Y:S01]  /*2e50*/  @!P5 LDC.64 R10, c[0x0][0x218] ;  /* 0x00008600ff0adb82 */ /* 0x004ea20000000a00 */
[----:B------:R-:W-:Y:S01]  /*2e60*/  @!P6 IADD3 R23, R37, R23, RZ ;  /* 0x000000172517e210 */ /* 0x000fe20007ffe0ff */
[----:B------:R-:W-:Y:S01]  /*2e70*/  @!PT LDS RZ, [RZ] ;  /* 0x00000000fffff984 */ /* 0x000fe20000000800 */
[----:B------:R-:W-:Y:S01]  /*2e80*/  @!PT LDS RZ, [RZ] ;  /* 0x00000000fffff984 */ /* 0x000fe20000000800 */
[----:B------:R-:W-:Y:S01]  /*2e90*/  @!PT LDS RZ, [RZ] ;  /* 0x00000000fffff984 */ /* 0x000fe20000000800 */
[----:B------:R-:W-:Y:S01]  /*2ea0*/  @!P0 LDGSTS.E.BYPASS.LTC128B.128 [R24+0x4000], desc[UR14][R230.64] ;  /* 0x04000000e6188fae */ /* 0x000fe2000b901d4e */
[-C--:B------:R-:W-:Y:S01]  /*2eb0*/  @!P5 IMAD.WIDE.U32 R34, R17, R4.reuse, R34 ;  /* 0x000000041122d225 */ /* 0x080fe200078e0022 */
[----:B------:R-:W-:Y:S02]  /*2ec0*/  IADD3 R207, -R207, RZ, RZ ;  /* 0x000000ffcfcf7210 */ /* 0x000fe40007ffe1ff */
[----:B------:R-:W-:Y:S01]  /*2ed0*/  CS2R R94, SRZ ;  /* 0x00000000005e7805 */ /* 0x000fe2000001ff00 */
[----:B------:R1:W-:Y:S01]  /*2ee0*/  @P1 STS.128 [R24+0x5000], RZ ;  /* 0x005000ff18001388 */ /* 0x0003e20000000c00 */
[-C--:B------:R-:W-:Y:S01]  /*2ef0*/  @!P4 IMAD.WIDE.U32 R30, R16, R4.reuse, R30 ;  /* 0x00000004101ec225 */ /* 0x080fe200078e001e */
[----:B------:R-:W-:Y:S01]  /*2f00*/  CS2R R92, SRZ ;  /* 0x00000000005c7805 */ /* 0x000fe2000001ff00 */
[----:B----4-:R-:W4:Y:S01]  /*2f10*/  @!P4 LDC.64 R8, c[0x0][0x218] ;  /* 0x00008600ff08cb82 */ /* 0x010f220000000a00 */
[----:B------:R-:W-:Y:S01]  /*2f20*/  @!PT LDS RZ, [RZ] ;  /* 0x00000000fffff984 */ /* 0x000fe20000000800 */
[----:B------:R-:W-:Y:S01]  /*2f30*/  @!PT LDS RZ, [RZ] ;  /* 0x00000000fffff984 */ /* 0x000fe20000000800 */
[----:B------:R-:W-:Y:S01]  /*2f40*/  @!PT LDS RZ, [RZ] ;  /* 0x00000000fffff984 */ /* 0x000fe20000000800 */
[----:B------:R1:W-:Y:S01]  /*2f50*/  @!P1 LDGSTS.E.BYPASS.LTC128B.128 [R24+0x5000], desc[UR14][R6.64] ;  /* 0x0500000006189fae */ /* 0x0003e2000b901d4e */
[----:B------:R-:W-:Y:S01]  /*2f60*/  @!P5 IMAD.IADD R21, R35, 0x1, R21 ;  /* 0x000000012315d824 */ /* 0x000fe200078e0215 */
[----:B------:R-:W-:Y:S01]  /*2f70*/  CS2R R98, SRZ ;  /* 0x0000000000627805 */ /* 0x000fe2000001ff00 */
[----:B------:R-:W-:Y:S01]  /*2f80*/  @!P3 IMAD.WIDE.U32 R26, R18, R4, R26 ;  /* 0x00000004121ab225 */ /* 0x000fe200078e001a */
[----:B------:R1:W-:Y:S01]  /*2f90*/  @P0 STS [R222], RZ ;  /* 0x000000ffde000388 */ /* 0x0003e20000000800 */
[----:B------:R-:W-:-:S02]  /*2fa0*/  CS2R R96, SRZ ;  /* 0x0000000000607805 */ /* 0x000fc4000001ff00 */
[----:B------:R-:W-:Y:S01]  /*2fb0*/  CS2R R90, SRZ ;  /* 0x00000000005a7805 */ /* 0x000fe2000001ff00 */
[----:B------:R-:W-:Y:S01]  /*2fc0*/  @!P4 IMAD.IADD R19, R31, 0x1, R19 ;  /* 0x000000011f13c824 */ /* 0x000fe200078e0213 */
[----:B------:R2:W-:Y:S01]  /*2fd0*/  @P0 STS [R222+0x4], RZ ;  /* 0x000004ffde000388 */ /* 0x0005e20000000800 */
[----:B------:R-:W-:Y:S01]  /*2fe0*/  @!P3 IMAD.IADD R5, R27, 0x1, R5 ;  /* 0x000000011b05b824 */ /* 0x000fe200078e0205 */
[----:B------:R-:W-:Y:S01]  /*2ff0*/  CS2R R88, SRZ ;  /* 0x0000000000587805 */ /* 0x000fe2000001ff00 */
[----:B------:R-:W-:Y:S01]  /*3000*/  VIADD R4, R179, 0x28 ;  /* 0x00000028b3047836 */ /* 0x000fe20000000000 */
[----:B------:R2:W-:Y:S01]  /*3010*/  @P0 STS [R222+0x8], RZ ;  /* 0x000008ffde000388 */ /* 0x0005e20000000800 */
[C---:B------:R-:W-:Y:S01]  /*3020*/  IMAD R215, R211.reuse, 0x18, RZ ;  /* 0x00000018d3d77824 */ /* 0x040fe200078e02ff */
[----:B------:R-:W-:Y:S01]  /*3030*/  CS2R R86, SRZ ;  /* 0x0000000000567805 */ /* 0x000fe2000001ff00 */
[C---:B------:R-:W-:Y:S01]  /*3040*/  IMAD.SHL.U32 R214, R211.reuse, 0x20, RZ ;  /* 0x00000020d3d67824 */ /* 0x040fe200078e00ff */
[----:B------:R4:W-:Y:S01]  /*3050*/  @P0 STS [R222+0xc], RZ ;  /* 0x00000cffde000388 */ /* 0x0009e20000000800 */
[C---:B------:R-:W-:Y:S01]  /*3060*/  IMAD R213, R211.reuse, 0x28, RZ ;  /* 0x00000028d3d57824 */ /* 0x040fe200078e02ff */
[----:B------:R-:W-:Y:S01]  /*3070*/  CS2R R84, SRZ ;  /* 0x0000000000547805 */ /* 0x000fe2000001ff00 */
[----:B------:R-:W-:Y:S01]  /*3080*/  IMAD R212, R211, 0x30, RZ ;  /* 0x00000030d3d47824 */ /* 0x000fe200078e02ff */
[----:B------:R-:W-:Y:S01]  /*3090*/  @!PT LDS RZ, [RZ] ;  /* 0x00000000fffff984 */ /* 0x000fe20000000800 */
[----:B------:R-:W-:Y:S01]  /*30a0*/  @!PT LDS RZ, [RZ] ;  /* 0x00000000fffff984 */ /* 0x000fe20000000800 */
[----:B------:R-:W-:Y:S01]  /*30b0*/  @!PT LDS RZ, [RZ] ;  /* 0x00000000fffff984 */ /* 0x000fe20000000800 */
[----:B------:R-:W-:Y:S01]  /*30c0*/  @!P0 LDGSTS.E.BYPASS.LTC128B.128 [R222], desc[UR14][R232.64] ;  /* 0x00000000e8de8fae */ /* 0x000fe2000b901d4e */
[----:B---3--:R-:W-:Y:S01]  /*30d0*/  @!P6 LEA R12, P0, R36, R12, 0x1 ;  /* 0x0000000c240ce211 */ /* 0x008fe200078008ff */
[----:B------:R-:W-:Y:S01]  /*30e0*/  VIADD R202, R224, 0x80 ;  /* 0x00000080e0ca7836 */ /* 0x000fe20000000000 */
[----:B------:R-:W-:Y:S01]  /*30f0*/  CS2R R78, SRZ ;  /* 0x00000000004e7805 */ /* 0x000fe2000001ff00 */
[----:B------:R3:W-:Y:S01]  /*3100*/  @P1 STS [R222+0x1000], RZ ;  /* 0x001000ffde001388 */ /* 0x0007e20000000800 */
[----:B------:R-:W-:Y:S01]  /*3110*/  @!P6 LEA.HI.X R13, R36, R13, R23, 0x1, P0 ;  /* 0x0000000d240de211 */ /* 0x000fe200000f0c17 */
[----:B------:R-:W-:Y:S01]  /*3120*/  IMAD.SHL.U32 R201, R183, 0x20, RZ ;  /* 0x00000020b7c97824 */ /* 0x000fe200078e00ff */
[----:B-1----:R-:W1:Y:S01]  /*3130*/  @!P3 LDC.64 R6, c[0x0][0x218] ;  /* 0x00008600ff06bb82 */ /* 0x002e620000000a00 */
[----:B--2---:R-:W-:Y:S01]  /*3140*/  @!P5 LEA R10, P0, R34, R10, 0x1 ;  /* 0x0000000a220ad211 */ /* 0x004fe200078008ff */
[----:B------:R3:W-:Y:S01]  /*3150*/  @P1 STS [R222+0x1004], RZ ;  /* 0x001004ffde001388 */ /* 0x0007e20000000800 */
[----:B------:R-:W-:Y:S01]  /*3160*/  IMAD.MOV.U32 R203, RZ, RZ, 0x40 ;  /* 0x00000040ffcb7424 */ /* 0x000fe200078e00ff */
[----:B------:R-:W-:-:S02]  /*3170*/  CS2R R76, SRZ ;  /* 0x00000000004c7805 */ /* 0x000fc4000001ff00 */
[----:B------:R-:W-:Y:S01]  /*3180*/  @!P5 LEA.HI.X R11, R34, R11, R21, 0x1, P0 ;  /* 0x0000000b220bd211 */ /* 0x000fe200000f0c15 */
[----:B------:R3:W-:Y:S01]  /*3190*/  @P1 STS [R222+0x1008], RZ ;  /* 0x001008ffde001388 */ /* 0x0007e20000000800 */
[----:B------:R-:W-:Y:S02]  /*31a0*/  CS2R R82, SRZ ;  /* 0x0000000000527805 */ /* 0x000fe4000001ff00 */
[----:B------:R-:W-:Y:S02]  /*31b0*/  CS2R R80, SRZ ;  /* 0x0000000000507805 */ /* 0x000fe4000001ff00 */
[----:B------:R-:W-:Y:S01]  /*31c0*/  CS2R R74, SRZ ;  /* 0x00000000004a7805 */ /* 0x000fe2000001ff00 */
[----:B------:R3:W-:Y:S01]  /*31d0*/  @P1 STS [R222+0x100c], RZ ;  /* 0x00100cffde001388 */ /* 0x0007e20000000800 */
[----:B------:R-:W-:Y:S02]  /*31e0*/  CS2R R72, SRZ ;  /* 0x0000000000487805 */ /* 0x000fe4000001ff00 */
[----:B------:R-:W-:-:S02]  /*31f0*/  CS2R R70, SRZ ;  /* 0x0000000000467805 */ /* 0x000fc4000001ff00 */
[----:B------:R-:W-:Y:S01]  /*3200*/  CS2R R68, SRZ ;  /* 0x0000000000447805 */ /* 0x000fe2000001ff00 */
[----:B------:R-:W-:Y:S01]  /*3210*/  @!PT LDS RZ, [RZ] ;  /* 0x00000000fffff984 */ /* 0x000fe20000000800 */
[----:B------:R-:W-:Y:S01]  /*3220*/  @!PT LDS RZ, [RZ] ;  /* 0x00000000fffff984 */ /* 0x000fe20000000800 */
[----:B------:R-:W-:Y:S01]  /*3230*/  @!PT LDS RZ, [RZ] ;  /* 0x00000000fffff984 */ /* 0x000fe20000000800 */
[----:B------:R-:W-:Y:S01]  /*3240*/  @!P1 LDGSTS.E.BYPASS.LTC128B.128 [R222+0x1000], desc[UR14][R28.64] ;  /* 0x010000001cde9fae */ /* 0x000fe2000b901d4e */
[C---:B----4-:R-:W-:Y:S02]  /*3250*/  @!P4 LEA R8, P1, R30.reuse, R8, 0x1 ;  /* 0x000000081e08c211 */ /* 0x050fe400078208ff */
[----:B------:R-:W-:Y:S02]  /*3260*/  CS2R R62, SRZ ;  /* 0x00000000003e7805 */ /* 0x000fe4000001ff00 */
[----:B------:R-:W-:Y:S01]  /*3270*/  CS2R R60, SRZ ;  /* 0x00000000003c7805 */ /* 0x000fe2000001ff00 */
[----:B------:R3:W-:Y:S01]  /*3280*/  @P6 STS.128 [R24+0x6000], RZ ;  /* 0x006000ff18006388 */ /* 0x0007e20000000c00 */
[----:B------:R-:W-:Y:S02]  /*3290*/  @!P4 LEA.HI.X R9, R30, R9, R19, 0x1, P1 ;  /* 0x000000091e09c211 */ /* 0x000fe400008f0c13 */
[----:B------:R-:W-:-:S02]  /*32a0*/  CS2R R66, SRZ ;  /* 0x0000000000427805 */ /* 0x000fc4000001ff00 */
[----:B------:R-:W-:Y:S01]  /*32b0*/  CS2R R64, SRZ ;  /* 0x0000000000407805 */ /* 0x000fe2000001ff00 */
[----:B------:R-:W-:Y:S01]  /*32c0*/  @!PT LDS RZ, [RZ] ;  /* 0x00000000fffff984 */ /* 0x000fe20000000800 */
[----:B------:R-:W-:Y:S01]  /*32d0*/  @!PT LDS RZ, [RZ] ;  /* 0x00000000fffff984 */ /* 0x000fe20000000800 */
[----:B------:R-:W-:Y:S01]  /*32e0*/  @!PT LDS RZ, [RZ] ;  /* 0x00000000fffff984 */ /* 0x000fe20000000800 */
[----:B------:R-:W-:Y:S01]  /*32f0*/  @!P6 LDGSTS.E.BYPASS.LTC128B.128 [R24+0x6000], desc[UR14][R12.64] ;  /* 0x060000000c18efae */ /* 0x000fe2000b901d4e */
[----:B------:R-:W-:Y:S02]  /*3300*/  CS2R R58, SRZ ;  /* 0x00000000003a7805 */ /* 0x000fe4000001ff00 */
[C---:B-1----:R-:W-:Y:S02]  /*3310*/  @!P3 LEA R6, P0, R26.reuse, R6, 0x1 ;  /* 0x000000061a06b211 */ /* 0x042fe400078008ff */
[----:B------:R-:W-:Y:S01]  /*3320*/  CS2R R56, SRZ ;  /* 0x0000000000387805 */ /* 0x000fe2000001ff00 */
[----:B------:R3:W-:Y:S01]  /*3330*/  @P5 STS.128 [R24+0x7000], RZ ;  /* 0x007000ff18005388 */ /* 0x0007e20000000c00 */
[----:B------:R-:W-:Y:S02]  /*3340*/  CS2R R54, SRZ ;  /* 0x0000000000367805 */ /* 0x000fe4000001ff00 */
[----:B------:R-:W-:Y:S01]  /*3350*/  @!P3 LEA.HI.X R7, R26, R7, R5, 0x1, P0 ;  /* 0x000000071a07b211 */ /* 0x000fe200000f0c05 */
[----:B------:R-:W-:Y:S01]  /*3360*/  VIADD R5, R179, 0x8 ;  /* 0x00000008b3057836 */ /* 0x000fe20000000000 */
[----:B------:R-:W-:Y:S01]  /*3370*/  @!PT LDS RZ, [RZ] ;  /* 0x00000000fffff984 */ /* 0x000fe20000000800 */
[----:B------:R-:W-:Y:S01]  /*3380*/  @!PT LDS RZ, [RZ] ;  /* 0x00000000fffff984 */ /* 0x000fe20000000800 */
[----:B------:R-:W-:Y:S01]  /*3390*/  @!PT LDS RZ, [RZ] ;  /* 0x00000000fffff984 */ /* 0x000fe20000000800 */
[----:B------:R-:W-:Y:S01]  /*33a0*/  @!P5 LDGSTS.E.BYPASS.LTC128B.128 [R24+0x7000], desc[UR14][R10.64] ;  /* 0x070000000a18dfae */ /* 0x000fe2000b901d4e */
[----:B------:R-:W-:-:S02]  /*33b0*/  ISETP.GE.AND P0, PT, R4, R22, PT ;  /* 0x000000160400720c */ /* 0x000fc40003f06270 */
[----:B------:R-:W-:Y:S02]  /*33c0*/  CS2R R52, SRZ ;  /* 0x0000000000347805 */ /* 0x000fe4000001ff00 */
[----:B------:R-:W-:Y:S01]  /*33d0*/  CS2R R46, SRZ ;  /* 0x00000000002e7805 */ /* 0x000fe2000001ff00 */
[----:B------:R3:W-:Y:S01]  /*33e0*/  @P4 STS.128 [R24+0x8000], RZ ;  /* 0x008000ff18004388 */ /* 0x0007e20000000c00 */
[----:B------:R-:W-:Y:S02]  /*33f0*/  CS2R R44, SRZ ;  /* 0x00000000002c7805 */ /* 0x000fe4000001ff00 */
[----:B------:R-:W-:Y:S02]  /*3400*/  CS2R R50, SRZ ;  /* 0x0000000000327805 */ /* 0x000fe4000001ff00 */
[----:B------:R-:W-:Y:S01]  /*3410*/  CS2R R48, SRZ ;  /* 0x0000000000307805 */ /* 0x000fe2000001ff00 */
[----:B------:R-:W-:Y:S01]  /*3420*/  @!PT LDS RZ, [RZ] ;  /* 0x00000000fffff984 */ /* 0x000fe20000000800 */
[----:B------:R-:W-:Y:S01]  /*3430*/  @!PT LDS RZ, [RZ] ;  /* 0x00000000fffff984 */ /* 0x000fe20000000800 */
[----:B------:R-:W-:Y:S01]  /*3440*/  @!PT LDS RZ, [RZ] ;  /* 0x00000000fffff984 */ /* 0x000fe20000000800 */
[----:B------:R1:W-:Y:S01]  /*3450*/  @!P4 LDGSTS.E.BYPASS.LTC128B.128 [R24+0x8000], desc[UR14][R8.64] ;  /* 0x080000000818cfae */ /* 0x0003e2000b901d4e */
[----:B------:R-:W-:-:S02]  /*3460*/  ISETP.GE.AND P4, PT, R179, R22, PT ;  /* 0x00000016b300720c */ /* 0x000fc40003f86270 */
[----:B------:R-:W-:Y:S02]  /*3470*/  CS2R R42, SRZ ;  /* 0x00000000002a7805 */ /* 0x000fe4000001ff00 */
[----:B------:R-:W-:Y:S01]  /*3480*/  CS2R R40, SRZ ;  /* 0x0000000000287805 */ /* 0x000fe2000001ff00 */
[----:B------:R3:W-:Y:S01]  /*3490*/  @P3 STS.128 [R24+0x9000], RZ ;  /* 0x009000ff18003388 */ /* 0x0007e20000000c00 */
[----:B------:R-:W-:Y:S01]  /*34a0*/  CS2R R38, SRZ ;  /* 0x0000000000267805 */ /* 0x000fe2000001ff00 */
[----:B------:R-:W-:Y:S01]  /*34b0*/  ULDC.U8 UR5, c[0x0][0x388] ;  /* 0x0000e20000057ab9 */ /* 0x000fe20000000000 */
[----:B------:R-:W-:Y:S01]  /*34c0*/  ULDC UR4, c[0x0][0x2ec] ;  /* 0x0000bb0000047ab9 */ /* 0x000fe20000000800 */
[----:B------:R-:W-:Y:S01]  /*34d0*/  @!PT LDS RZ, [RZ] ;  /* 0x00000000fffff984 */ /* 0x000fe20000000800 */
[----:B------:R-:W-:Y:S01]  /*34e0*/  @!PT LDS RZ, [RZ] ;  /* 0x00000000fffff984 */ /* 0x000fe20000000800 */
[----:B------:R-:W-:Y:S01]  /*34f0*/  @!PT LDS RZ, [RZ] ;  /* 0x00000000fffff984 */ /* 0x000fe20000000800 */
[----:B------:R2:W-:Y:S01]  /*3500*/  @!P3 LDGSTS.E.BYPASS.LTC128B.128 [R24+0x9000], desc[UR14][R6.64] ;  /* 0x090000000618bfae */ /* 0x0005e2000b901d4e */
[----:B------:R-:W-:Y:S01]  /*3510*/  ISETP.GE.AND P3, PT, R5, R22, PT ;  /* 0x000000160500720c */ /* 0x000fe20003f66270 */
[----:B------:R-:W-:Y:S02]  /*3520*/  @!P0 IMAD.WIDE R4, R4, 0x4, R234 ;  /* 0x0000000404048825 */ /* 0x000fe400078e02ea */
[----:B------:R-:W0:Y:S04]  /*3530*/  LDGDEPBAR ;  /* 0x00000000000079af */ /* 0x000e280000000000 */
[----:B------:R-:W5:Y:S01]  /*3540*/  @!P0 LDG.E R219, desc[UR14][R4.64] ;  /* 0x0000000e04db8981 */ /* 0x000f62000c1e1900 */
[----:B-1----:R-:W1:Y:S01]  /*3550*/  LDC.64 R8, c[0x0][0x3b8] ;  /* 0x0000ee00ff087b82 */ /* 0x002e620000000a00 */
[----:B--2---:R-:W-:Y:S01]  /*3560*/  VIADD R6, R179, 0x20 ;  /* 0x00000020b3067836 */ /* 0x004fe20000000000 */
[----:B------:R-:W-:-:S04]  /*3570*/  DEPBAR.LE SB0, 0x1 ;  /* 0x000080400000791a */ /* 0x000fc80000000000 */
[----:B------:R-:W-:Y:S01]  /*3580*/  ISETP.GE.AND P1, PT, R6, R22, PT ;  /* 0x000000160600720c */ /* 0x000fe20003f26270 */
[----:B------:R-:W-:-:S05]  /*3590*/  IMAD.WIDE R6, R179, 0x4, R234 ;  /* 0x00000004b3067825 */ /* 0x000fca00078e02ea */
[----:B------:R-:W5:Y:S04]  /*35a0*/  @!P4 LDG.E R220, desc[UR14][R6.64] ;  /* 0x0000000e06dcc981 */ /* 0x000f68000c1e1900 */
[----:B------:R-:W5:Y:S04]  /*35b0*/  @!P3 LDG.E R221, desc[UR14][R6.64+0x20] ;  /* 0x0000200e06ddb981 */ /* 0x000f68000c1e1900 */
[----:B------:R-:W5:Y:S01]  /*35c0*/  @!P1 LDG.E R218, desc[UR14][R6.64+0x80] ;  /* 0x0000800e06da9981 */ /* 0x000f62000c1e1900 */
[----:B------:R-:W-:Y:S06]  /*35d0*/  BAR.SYNC.DEFER_BLOCKING 0x0 ;  /* 0x0000000000007b1d */ /* 0x000fec0000010000 */
[----:B-1----:R-:W2:Y:S04]  /*35e0*/  LDG.E.64 R4, desc[UR14][R8.64] ;  /* 0x0000000e08047981 */ /* 0x002ea8000c1e1b00 */
[----:B------:R1:W4:Y:S01]  /*35f0*/  LDG.E.64 R6, desc[UR14][R8.64+0x8] ;  /* 0x0000080e08067981 */ /* 0x000322000c1e1b00 */
[----:B------:R-:W-:-:S03]  /*3600*/  LOP3.LUT R2, R2, 0xfffffff0, RZ, 0xc0, !PT ;  /* 0xfffffff002027812 */ /* 0x000fc600078ec0ff */
[----:B------:R3:W2:Y:S04]  /*3610*/  LDSM.16.M88.4 R132, [R166+0xa000] ;  /* 0x00a00000a684783b */ /* 0x0006a80000000200 */
[----:B------:R3:W2:Y:S04]  /*3620*/  LDSM.16.M88.4 R136, [R166+0xa800] ;  /* 0x00a80000a688783b */ /* 0x0006a80000000200 */
[----:B------:R3:W2:Y:S04]  /*3630*/  LDSM.16.M88.4 R140, [R165+0xa000] ;  /* 0x00a00000a58c783b */ /* 0x0006a80000000200 */
[----:B------:R3:W2:Y:S04]  /*3640*/  LDSM.16.M88.4 R144, [R165+0xa800] ;  /* 0x00a80000a590783b */ /* 0x0006a80000000200 */
[----:B------:R3:W2:Y:S04]  /*3650*/  LDSM.16.M88.4 R148, [R164+0xa000] ;  /* 0x00a00000a494783b */ /* 0x0006a80000000200 */
[----:B------:R3:W2:Y:S04]  /*3660*/  LDSM.16.M88.4 R152, [R164+0xa800] ;  /* 0x00a80000a498783b */ /* 0x0006a80000000200 */
[----:B------:R3:W2:Y:S04]  /*3670*/  LDSM.16.M88.4 R156, [R3+0xa000] ;  /* 0x00a00000039c783b */ /* 0x0006a80000000200 */
[----:B------:R3:W2:Y:S01]  /*3680*/  LDSM.16.M88.4 R160, [R3+0xa800] ;  /* 0x00a8000003a0783b */ /* 0x0006a20000000200 */
[----:B------:R-:W-:-:S05]  /*3690*/  IMAD.IADD R20, R20, 0x1, -R2 ;  /* 0x0000000114147824 */ /* 0x000fca00078e0a02 */
[----:B------:R-:W-:Y:S01]  /*36a0*/  SHF.R.S32.HI R2, RZ, 0x1f, R20 ;  /* 0x0000001fff027819 */ /* 0x000fe20000011414 */
[----:B------:R-:W-:-:S03]  /*36b0*/  VIADD R200, R216, 0x20 ;  /* 0x00000020d8c87836 */ /* 0x000fc60000000000 */
[----:B------:R-:W-:Y:S01]  /*36c0*/  LEA.HI R2, R2, R20, RZ, 0x3 ;  /* 0x0000001402027211 */ /* 0x000fe200078f18ff */
[----:B-1----:R-:W-:Y:S02]  /*36d0*/  IMAD R8, R178, R0, R177 ;  /* 0x00000000b2087224 */ /* 0x002fe400078e02b1 */
[----:B------:R-:W-:Y:S01]  /*36e0*/  IMAD.IADD R199, R217, 0x1, R200 ;  /* 0x00000001d9c77824 */ /* 0x000fe200078e02c8 */
[----:B------:R-:W-:Y:S01]  /*36f0*/  LOP3.LUT R0, R2, 0xfffffff8, RZ, 0xc0, !PT ;  /* 0xfffffff802007812 */ /* 0x000fe200078ec0ff */
[----:B------:R-:W-:-:S03]  /*3700*/  IMAD.SHL.U32 R2, R8, 0x20, RZ ;  /* 0x0000002008027824 */ /* 0x000fc600078e00ff */
[----:B------:R-:W-:Y:S01]  /*3710*/  IADD3 R198, R217, R199, RZ ;  /* 0x000000c7d9c67210 */ /* 0x000fe20007ffe0ff */
[----:B------:R-:W-:-:S04]  /*3720*/  IMAD.IADD R0, R20, 0x1, -R0 ;  /* 0x0000000114007824 */ /* 0x000fc800078e0a00 */
[C---:B------:R-:W-:Y:S01]  /*3730*/  IMAD.IADD R197, R217.reuse, 0x1, R198 ;  /* 0x00000001d9c57824 */ /* 0x040fe200078e02c6 */
[C---:B------:R-:W-:Y:S02]  /*3740*/  LOP3.LUT P0, RZ, R0.reuse, 0x2, RZ, 0xc0, !PT ;  /* 0x0000000200ff7812 */ /* 0x040fe4000780c0ff */
[----:B------:R-:W-:Y:S01]  /*3750*/  LOP3.LUT P1, RZ, R0, 0x4, RZ, 0xc0, !PT ;  /* 0x0000000400ff7812 */ /* 0x000fe2000782c0ff */
[----:B------:R-:W-:Y:S01]  /*3760*/  IMAD.IADD R196, R217, 0x1, R197 ;  /* 0x00000001d9c47824 */ /* 0x000fe200078e02c5 */
[----:B------:R-:W-:Y:S02]  /*3770*/  SEL R167, R167, 0xffffffe0, !P0 ;  /* 0xffffffe0a7a77807 */ /* 0x000fe40004000000 */
[----:B------:R-:W-:Y:S02]  /*3780*/  SEL R169, R169, R174, !P2 ;  /* 0x000000aea9a97207 */ /* 0x000fe40005000000 */
[----:B------:R-:W-:Y:S01]  /*3790*/  SEL R168, R168, R180, !P2 ;  /* 0x000000b4a8a87207 */ /* 0x000fe20005000000 */
[----:B------:R-:W-:Y:S01]  /*37a0*/  IMAD R211, R211, 0x38, RZ ;  /* 0x00000038d3d37824 */ /* 0x000fe200078e02ff */
[----:B------:R-:W-:Y:S01]  /*37b0*/  CS2R R36, SRZ ;  /* 0x0000000000247805 */ /* 0x000fe2000001ff00 */
[----:B------:R-:W-:Y:S01]  /*37c0*/  IMAD.SHL.U32 R0, R174, 0x2, RZ ;  /* 0x00000002ae007824 */ /* 0x000fe200078e00ff */
[----:B------:R-:W-:Y:S01]  /*37d0*/  LEA R169, R169, UR6, 0x1 ;  /* 0x00000006a9a97c11 */ /* 0x000fe2000f8e08ff */
[----:B------:R-:W-:Y:S01]  /*37e0*/  IMAD.IADD R204, R204, 0x1, -R225 ;  /* 0x00000001cccc7824 */ /* 0x000fe200078e0ae1 */
[----:B------:R-:W-:Y:S01]  /*37f0*/  LEA R168, R168, UR6, 0x1 ;  /* 0x00000006a8a87c11 */ /* 0x000fe2000f8e08ff */
[----:B------:R-:W-:Y:S01]  /*3800*/  IMAD.IADD R229, R217, 0x1, R196 ;  /* 0x00000001d9e57824 */ /* 0x000fe200078e02c4 */
[----:B------:R-:W-:-:S02]  /*3810*/  SEL R175, R175, 0xffffffc0, !P1 ;  /* 0xffffffc0afaf7807 */ /* 0x000fc40004800000 */
[----:B--2---:R-:W-:Y:S02]  /*3820*/  R2UR UR11, R5 ;  /* 0x00000000050b72ca */ /* 0x004fe400000e0000 */
[----:B------:R-:W-:Y:S02]  /*3830*/  R2UR UR16, R4 ;  /* 0x00000000041072ca */ /* 0x000fe400000e0000 */
[----:B----4-:R-:W-:Y:S02]  /*3840*/  IADD3 R236, P4, P3, R2, R6, R236 ;  /* 0x0000000602ec7210 */ /* 0x010fe40007b9e0ec */
[----:B------:R-:W-:-:S03]  /*3850*/  SHF.R.S32.HI R2, RZ, 0x1f, R2 ;  /* 0x0000001fff027819 */ /* 0x000fc60000011402 */
[----:B------:R-:W-:Y:S01]  /*3860*/  IMAD.WIDE.U32 R236, R236, -0x2daee0ad, RZ ;  /* 0xd2511f53ecec7825 */ /* 0x000fe200078e00ff */
[----:B------:R-:W-:-:S03]  /*3870*/  IADD3.X R210, R2, R7, R210, P4, P3 ;  /* 0x0000000702d27210 */ /* 0x000fc600027e64d2 */
[----:B---3--:R-:W-:-:S07]  /*3880*/  IMAD.IADD R2, R173, 0x1, R167 ;  /* 0x00000001ad027824 */ /* 0x008fce00078e02a7 */
.L_x_601:
[----:B-----5:R-:W-:Y:S01]  /*3890*/  FSETP.NEU.FTZ.AND P3, PT, R221, -INF , PT ;  /* 0xff800000dd00780b */ /* 0x020fe20003f7d000 */
[----:B------:R-:W0:Y:S01]  /*38a0*/  LDGDEPBAR ;  /* 0x00000000000079af */ /* 0x000e220000000000 */
[----:B------:R-:W-:Y:S01]  /*38b0*/  FSETP.NEU.FTZ.AND P4, PT, R220, -INF , PT ;  /* 0xff800000dc00780b */ /* 0x000fe20003f9d000 */
[----:B------:R-:W-:Y:S01]  /*38c0*/  IMAD.IADD R176, R169, 0x1, R167 ;  /* 0x00000001a9b07824 */ /* 0x000fe200078e02a7 */
[----:B------:R-:W-:Y:S01]  /*38d0*/  FSETP.NEU.FTZ.AND P0, PT, R219, -INF , PT ;  /* 0xff800000db00780b */ /* 0x000fe20003f1d000 */
[----:B------:R-:W-:Y:S01]  /*38e0*/  IMAD.IADD R128, R169, 0x1, R175 ;  /* 0x00000001a9807824 */ /* 0x000fe200078e02af */
[C---:B------:R-:W-:Y:S01]  /*38f0*/  FSETP.NEU.FTZ.AND P2, PT, R218.reuse, -INF , PT ;  /* 0xff800000da00780b */ /* 0x040fe20003f5d000 */
[----:B------:R-:W-:Y:S01]  /*3900*/  UIADD3 UR8, UR16, -0x61c88647, URZ ;  /* 0x9e3779b910087890 */ /* 0x000fe2000fffe03f */
[----:B------:R-:W-:Y:S01]  /*3910*/  FMUL.FTZ R242, R218, 1.4426950216293334961 ;  /* 0x3fb8aa3bdaf27820 */ /* 0x000fe20000410000 */
[----:B------:R-:W-:Y:S01]  /*3920*/  UIADD3 UR10, UR11, -0x4498517b, URZ ;  /* 0xbb67ae850b0a7890 */ /* 0x000fe2000fffe03f */
[----:B------:R-:W-:Y:S01]  /*3930*/  IMAD.MOV.U32 R250, RZ, RZ, R209 ;  /* 0x000000fffffa7224 */ /* 0x000fe200078e00d1 */
[----:B------:R-:W-:Y:S01]  /*3940*/  UIADD3 UR9, UR16, 0x3c6ef372, URZ ;  /* 0x3c6ef37210097890 */ /* 0x000fe2000fffe03f */
[----:B------:R-:W-:Y:S01]  /*3950*/  IMAD.MOV.U32 R251, RZ, RZ, R208 ;  /* 0x000000fffffb7224 */ /* 0x000fe200078e00d0 */
[----:B------:R-:W-:Y:S01]  /*3960*/  FSEL R242, R242, RZ, P2 ;  /* 0x000000fff2f27208 */ /* 0x000fe20001000000 */
        /* <DEDUP_REMOVED lines=30> */
[----:B------:R-:W-:Y:S01]  /*3b50*/  LOP3.LUT R116, R210, UR16, RZ, 0x3c, !PT ;  /* 0x00000010d2747c12 */ /* 0x000fe2000f8e3cff */
[----:B------:R-:W-:Y:S05]  /*3b60*/  HMMA.16816.F32.BF16 R32, R104, R118, R32 ;  /* 0x000000766820723c */ /* 0x000fea0000041820 */
[----:B------:R-:W-:Y:S01]  /*3b70*/  IMAD.IADD R112, R176, 0x1, R175 ;  /* 0x00000001b0707824 */ /* 0x000fe200078e02af */
[-C--:B------:R-:W-:Y:S04]  /*3b80*/  HMMA.16816.F32.BF16 R4, R120, R124.reuse, R4 ;  /* 0x0000007c7804723c */ /* 0x080fe80000041804 */
[----:B------:R-:W1:Y:S01]  /*3b90*/  LDSM.16.M88.4 R104, [R112] ;  /* 0x000000007068783b */ /* 0x000e620000000200 */
[----:B------:R-:W-:Y:S01]  /*3ba0*/  IMAD R118, R223, 0x4, R181 ;  /* 0x00000004df767824 */ /* 0x000fe200078e02b5 */
[C---:B---3--:R-:W-:Y:S05]  /*3bb0*/  HMMA.16816.F32.BF16 R8, R128.reuse, R124, R8 ;  /* 0x0000007c8008723c */ /* 0x048fea0000041808 */
[----:B------:R-:W-:Y:S01]  /*3bc0*/  VIADD R117, R118, 0x2 ;  /* 0x0000000276757836 */ /* 0x000fe20000000000 */
[-C--:B------:R-:W-:Y:S01]  /*3bd0*/  HMMA.16816.F32.BF16 R12, R128, R126.reuse, R12 ;  /* 0x0000007e800c723c */ /* 0x080fe2000004180c */
[----:B------:R-:W2:Y:S04]  /*3be0*/  LDSM.16.M88.4 R112, [R112+0x1000] ;  /* 0x001000007070783b */ /* 0x000ea80000000200 */
[----:B------:R-:W-:Y:S01]  /*3bf0*/  IMAD R124, R185, 0x4, R183 ;  /* 0x00000004b97c7824 */ /* 0x000fe200078e02b7 */
[C---:B------:R-:W-:Y:S05]  /*3c00*/  HMMA.16816.F32.BF16 R16, R120.reuse, R126, R16 ;  /* 0x0000007e7810723c */ /* 0x040fea0000041810 */
[----:B------:R-:W-:Y:S01]  /*3c10*/  LOP3.LUT R124, R237, UR11, R124, 0x96, !PT ;  /* 0x0000000bed7c7c12 */ /* 0x000fe2000f8e967c */
[-C--:B------:R-:W-:Y:S05]  /*3c20*/  HMMA.16816.F32.BF16 R20, R120, R100.reuse, R20 ;  /* 0x000000647814723c */ /* 0x080fea0000041814 */
[----:B------:R-:W-:Y:S01]  /*3c30*/  IMAD.SHL.U32 R126, R223, 0x40, RZ ;  /* 0x00000040df7e7824 */ /* 0x000fe200078e00ff */
[C---:B------:R-:W-:Y:S04]  /*3c40*/  HMMA.16816.F32.BF16 R24, R128.reuse, R100, R24 ;  /* 0x000000648018723c */ /* 0x040fe80000041818 */
[----:B------:R-:W-:Y:S01]  /*3c50*/  ISETP.GE.AND P6, PT, R126, R204, PT ;  /* 0x000000cc7e00720c */ /* 0x000fe20003fc6270 */
[----:B------:R-:W-:Y:S01]  /*3c60*/  IMAD.WIDE.U32 R124, R124, -0x326172a9, RZ ;  /* 0xcd9e8d577c7c7825 */ /* 0x000fe200078e00ff */
[-C--:B------:R-:W-:Y:S03]  /*3c70*/  HMMA.16816.F32.BF16 R28, R128, R102.reuse, R28 ;  /* 0x00000066801c723c */ /* 0x080fe6000004181c */
[----:B------:R-:W-:Y:S02]  /*3c80*/  ISETP.LT.AND P6, PT, R202, R225, P6 ;  /* 0x000000e1ca00720c */ /* 0x000fe400037c1270 */
[----:B------:R-:W-:Y:S01]  /*3c90*/  IMAD.WIDE.U32 R118, R118, -0x326172a9, RZ ;  /* 0xcd9e8d5776767825 */ /* 0x000fe200078e00ff */
[----:B------:R-:W-:Y:S05]  /*3ca0*/  HMMA.16816.F32.BF16 R32, R120, R102, R32 ;  /* 0x000000667820723c */ /* 0x000fea0000041820 */
[-C--:B------:R-:W-:Y:S01]  /*3cb0*/  LOP3.LUT R101, R119, R116.reuse, RZ, 0x3c, !PT ;  /* 0x0000007477657212 */ /* 0x080fe200078e3cff */
[----:B------:R-:W-:Y:S01]  /*3cc0*/  IMAD.WIDE.U32 R240, R117, -0x326172a9, RZ ;  /* 0xcd9e8d5775f07825 */ /* 0x000fe200078e00ff */
[----:B------:R-:W-:Y:S01]  /*3cd0*/  LOP3.LUT R118, R125, UR8, R118, 0x96, !PT ;  /* 0x000000087d767c12 */ /* 0x000fe2000f8e9676 */
[-C--:B-1----:R-:W-:Y:S02]  /*3ce0*/  HMMA.16816.F32.BF16 R4, R104, R108.reuse, R4 ;  /* 0x0000006c6804723c */ /* 0x082fe40000041804 */
[----:B------:R-:W1:Y:S03]  /*3cf0*/  @!P6 S2R R127, SR_TID.X ;  /* 0x00000000007fe919 */ /* 0x000e660000002100 */
[----:B------:R-:W-:Y:S01]  /*3d00*/  LOP3.LUT R100, R241, R116, RZ, 0x3c, !PT ;  /* 0x00000074f1647212 */ /* 0x000fe200078e3cff */
[----:B------:R-:W-:Y:S01]  /*3d10*/  FMUL.FTZ R175, R220, 1.4426950216293334961 ;  /* 0x3fb8aa3bdcaf7820 */ /* 0x000fe20000410000 */
[----:B------:R-:W-:Y:S01]  /*3d20*/  LOP3.LUT R116, R125, UR8, R240, 0x96, !PT ;  /* 0x000000087d747c12 */ /* 0x000fe2000f8e96f0 */
[----:B------:R-:W-:Y:S01]  /*3d30*/  UIADD3 UR8, UR11, 0x76cf5d0a, URZ ;  /* 0x76cf5d0a0b087890 */ /* 0x000fe2000fffe03f */
[C---:B--2---:R-:W-:Y:S04]  /*3d40*/  HMMA.16816.F32.BF16 R8, R112.reuse, R108, R8 ;  /* 0x0000006c7008723c */ /* 0x044fe80000041808 */
[----:B------:R-:W-:Y:S01]  /*3d50*/  LOP3.LUT R128, R236, UR10, RZ, 0x3c, !PT ;  /* 0x0000000aec807c12 */ /* 0x000fe2000f8e3cff */
[----:B------:R-:W-:Y:S01]  /*3d60*/  IMAD.WIDE.U32 R240, R101, -0x2daee0ad, RZ ;  /* 0xd2511f5365f07825 */ /* 0x000fe200078e00ff */
[----:B------:R-:W-:Y:S01]  /*3d70*/  @!P6 IADD3 R102, -R227, 0x1, R179 ;  /* 0x00000001e366e810 */ /* 0x000fe20007ffe1b3 */
[-C--:B------:R-:W-:Y:S04]  /*3d80*/  HMMA.16816.F32.BF16 R12, R112, R110.reuse, R12 ;  /* 0x0000006e700c723c */ /* 0x080fe8000004180c */
[----:B------:R-:W-:Y:S01]  /*3d90*/  LOP3.LUT R125, R128, R241, RZ, 0x3c, !PT ;  /* 0x000000f1807d7212 */ /* 0x000fe200078e3cff */
[----:B------:R-:W-:Y:S01]  /*3da0*/  IMAD.WIDE.U32 R118, R118, -0x2daee0ad, RZ ;  /* 0xd2511f5376767825 */ /* 0x000fe200078e00ff */
[--C-:B------:R-:W-:Y:S01]  /*3db0*/  @!P6 IADD3 R126, R126, R102, R225.reuse ;  /* 0x000000667e7ee210 */ /* 0x100fe20007ffe0e1 */
[C---:B------:R-:W-:Y:S04]  /*3dc0*/  HMMA.16816.F32.BF16 R16, R104.reuse, R110, R16 ;  /* 0x0000006e6810723c */ /* 0x040fe80000041810 */
[----:B------:R-:W-:Y:S01]  /*3dd0*/  FSEL R175, R175, RZ, P4 ;  /* 0x000000ffafaf7208 */ /* 0x000fe20002000000 */
[----:B------:R-:W-:Y:S01]  /*3de0*/  IMAD.WIDE.U32 R130, R100, -0x2daee0ad, RZ ;  /* 0xd2511f5364827825 */ /* 0x000fe200078e00ff */
[----:B------:R-:W-:Y:S01]  /*3df0*/  LOP3.LUT R100, R124, UR9, RZ, 0x3c, !PT ;  /* 0x000000097c647c12 */ /* 0x000fe2000f8e3cff */
[----:B------:R-:W-:Y:S01]  /*3e00*/  UIADD3 UR9, UR11, 0x32370b8f, URZ ;  /* 0x32370b8f0b097890 */ /* 0x000fe2000fffe03f */
[----:B------:R-:W-:Y:S03]  /*3e10*/  LOP3.LUT R124, R119, UR8, R240, 0x96, !PT ;  /* 0x00000008777c7c12 */ /* 0x000fe6000f8e96f0 */
[----:B------:R-:W-:Y:S01]  /*3e20*/  LOP3.LUT R119, R128, R131, RZ, 0x3c, !PT ;  /* 0x0000008380777212 */ /* 0x000fe200078e3cff */
[----:B------:R-:W-:Y:S04]  /*3e30*/  IMAD.WIDE.U32 R116, R116, -0x2daee0ad, RZ ;  /* 0xd2511f5374747825 */ /* 0x000fe800078e00ff */
[----:B------:R-:W-:Y:S01]  /*3e40*/  FMUL.FTZ R109, R221, 1.4426950216293334961 ;  /* 0x3fb8aa3bdd6d7820 */ /* 0x000fe20000410000 */
[----:B------:R-:W-:Y:S01]  /*3e50*/  FMUL.FTZ R108, R219, 1.4426950216293334961 ;  /* 0x3fb8aa3bdb6c7820 */ /* 0x000fe20000410000 */
[----:B------:R-:W-:Y:S01]  /*3e60*/  IMAD.WIDE.U32 R120, R125, -0x326172a9, RZ ;  /* 0xcd9e8d577d787825 */ /* 0x000fe200078e00ff */
[----:B------:R-:W-:Y:S01]  /*3e70*/  LOP3.LUT R101, R117, UR8, R130, 0x96, !PT ;  /* 0x0000000875657c12 */ /* 0x000fe2000f8e9682 */
[----:B------:R-:W-:Y:S01]  /*3e80*/  UIADD3 UR8, UR16, -0x255992d5, URZ ;  /* 0xdaa66d2b10087890 */ /* 0x000fe2000fffe03f */
[----:B------:R-:W-:Y:S01]  /*3e90*/  FSEL R109, R109, RZ, P3 ;  /* 0x000000ff6d6d7208 */ /* 0x000fe20001800000 */
[----:B------:R-:W-:Y:S01]  /*3ea0*/  IMAD.WIDE.U32 R124, R124, -0x326172a9, RZ ;  /* 0xcd9e8d577c7c7825 */ /* 0x000fe200078e00ff */
[----:B------:R-:W-:Y:S02]  /*3eb0*/  LOP3.LUT R121, R100, R121, RZ, 0x3c, !PT ;  /* 0x0000007964797212 */ /* 0x000fe400078e3cff */
[----:B------:R-:W-:Y:S01]  /*3ec0*/  FSEL R108, R108, RZ, P0 ;  /* 0x000000ff6c6c7208 */ /* 0x000fe20000000000 */
[----:B------:R-:W-:Y:S01]  /*3ed0*/  IMAD.WIDE.U32 R128, R119, -0x326172a9, RZ ;  /* 0xcd9e8d5777807825 */ /* 0x000fe200078e00ff */
[----:B------:R-:W-:Y:S02]  /*3ee0*/  LOP3.LUT R119, R125, UR8, R120, 0x96, !PT ;  /* 0x000000087d777c12 */ /* 0x000fe4000f8e9678 */
[----:B------:R-:W-:Y:S01]  /*3ef0*/  @!P6 VIMNMX R125, R126, R225, PT ;  /* 0x000000e17e7de248 */ /* 0x000fe20003fe0100 */
[----:B------:R-:W-:Y:S01]  /*3f00*/  IMAD.WIDE.U32 R122, R101, -0x326172a9, RZ ;  /* 0xcd9e8d57657a7825 */ /* 0x000fe200078e00ff */
[----:B------:R-:W-:Y:S02]  /*3f10*/  LOP3.LUT R120, R100, R129, RZ, 0x3c, !PT ;  /* 0x0000008164787212 */ /* 0x000fe400078e3cff */
[----:B------:R-:W2:Y:S01]  /*3f20*/  LDSM.16.M88.4 R100, [R3+0x6800] ;  /* 0x006800000364783b */ /* 0x000ea20000000200 */
[----:B-1----:R-:W-:Y:S01]  /*3f30*/  @!P6 IMAD.SHL.U32 R127, R127, 0x2, RZ ;  /* 0x000000027f7fe824 */ /* 0x002fe200078e00ff */
[----:B------:R-:W-:Y:S01]  /*3f40*/  LOP3.LUT R117, R123, UR8, R128, 0x96, !PT ;  /* 0x000000087b757c12 */ /* 0x000fe2000f8e9680 */
[----:B------:R-:W-:Y:S01]  /*3f50*/  UIADD3 UR8, UR11, -0x126145ec, URZ ;  /* 0xed9eba140b087890 */ /* 0x000fe2000fffe03f */
[C---:B------:R-:W-:Y:S02]  /*3f60*/  @!P6 VIADDMNMX R123, R126.reuse, 0x8, R225, PT ;  /* 0x000000087e7be846 */ /* 0x040fe400038001e1 */
[----:B------:R-:W-:Y:S02]  /*3f70*/  @!P6 LOP3.LUT R128, R201, 0x6, R127, 0xf8, !PT ;  /* 0x00000006c980e812 */ /* 0x000fe400078ef87f */
[C-C-:B------:R-:W-:Y:S02]  /*3f80*/  @!P6 VIADDMNMX R127, R126.reuse, 0x20, R225.reuse, PT ;  /* 0x000000207e7fe846 */ /* 0x140fe400038001e1 */
[----:B------:R-:W-:Y:S01]  /*3f90*/  @!P6 VIADDMNMX R126, R126, 0x28, R225, PT ;  /* 0x000000287e7ee846 */ /* 0x000fe200038001e1 */
[----:B------:R-:W-:Y:S04]  /*3fa0*/  @!P6 IMAD R128, R185, 0x80, R128 ;  /* 0x00000080b980e824 */ /* 0x000fe800078e0280 */
[C---:B------:R-:W-:Y:S01]  /*3fb0*/  @!P6 VIADD R129, R128.reuse, 0x1 ;  /* 0x000000018081e836 */ /* 0x040fe20000000000 */
[CC--:B------:R-:W-:Y:S01]  /*3fc0*/  @!P6 ISETP.GE.AND P3, PT, R128.reuse, R125.reuse, PT ;  /* 0x0000007d8000e20c */ /* 0x0c0fe20003f66270 */
[C---:B------:R-:W-:Y:S02]  /*3fd0*/  @!P6 VIADD R111, R128.reuse, 0x8 ;  /* 0x00000008806fe836 */ /* 0x040fe40000000000 */
[----:B------:R-:W-:Y:S01]  /*3fe0*/  @!P6 VIADD R110, R128, 0x9 ;  /* 0x00000009806ee836 */ /* 0x000fe20000000000 */
[C---:B------:R-:W-:Y:S02]  /*3ff0*/  @!P6 ISETP.GE.AND P5, PT, R129.reuse, R125, PT ;  /* 0x0000007d8100e20c */ /* 0x040fe40003fa6270 */
[----:B------:R-:W-:Y:S02]  /*4000*/  @!P6 ISETP.GE.AND P4, PT, R129, R123, PT ;  /* 0x0000007b8100e20c */ /* 0x000fe40003f86270 */
[----:B------:R-:W-:Y:S02]  /*4010*/  @!P6 FSEL R5, R5, -INF , !P5 ;  /* 0xff8000000505e808 */ /* 0x000fe40006800000 */
[-C--:B------:R-:W-:Y:S02]  /*4020*/  @!P6 ISETP.GE.AND P0, PT, R129, R127.reuse, PT ;  /* 0x0000007f8100e20c */ /* 0x080fe40003f06270 */
[----:B------:R-:W-:Y:S01]  /*4030*/  @!P6 FSEL R4, R4, -INF , !P3 ;  /* 0xff8000000404e808 */ /* 0x000fe20005800000 */
[--C-:B------:R-:W-:Y:S01]  /*4040*/  FFMA.FTZ R5, R5, UR4, -R175.reuse ;  /* 0x0000000405057c23 */ /* 0x100fe200080108af */
[C---:B------:R-:W-:Y:S02]  /*4050*/  @!P6 ISETP.GE.AND P5, PT, R128.reuse, R127, PT ;  /* 0x0000007f8000e20c */ /* 0x040fe40003fa6270 */
[----:B------:R-:W-:Y:S01]  /*4060*/  @!P6 ISETP.GE.AND P3, PT, R128, R123, PT ;  /* 0x0000007b8000e20c */ /* 0x000fe20003f66270 */
[----:B------:R-:W-:Y:S01]  /*4070*/  FFMA.FTZ R4, R4, UR4, -R175 ;  /* 0x0000000404047c23 */ /* 0x000fe200080108af */
[----:B------:R-:W-:Y:S02]  /*4080*/  @!P6 FSEL R7, R7, -INF , !P4 ;  /* 0xff8000000707e808 */ /* 0x000fe40006000000 */
[----:B------:R-:W-:Y:S02]  /*4090*/  @!P6 FSEL R8, R8, -INF , !P5 ;  /* 0xff8000000808e808 */ /* 0x000fe40006800000 */
[----:B------:R-:W-:Y:S01]  /*40a0*/  @!P6 FSEL R9, R9, -INF , !P0 ;  /* 0xff8000000909e808 */ /* 0x000fe20004000000 */
[--C-:B------:R-:W-:Y:S01]  /*40b0*/  FFMA.FTZ R7, R7, UR4, -R109.reuse ;  /* 0x0000000407077c23 */ /* 0x100fe2000801086d */
[----:B------:R-:W-:Y:S01]  /*40c0*/  @!P6 FSEL R6, R6, -INF , !P3 ;  /* 0xff8000000606e808 */ /* 0x000fe20005800000 */
[-C--:B--2---:R-:W-:Y:S03]  /*40d0*/  HMMA.16816.F32.BF16 R20, R104, R100.reuse, R20 ;  /* 0x000000646814723c */ /* 0x084fe60000041814 */
[CC--:B------:R-:W-:Y:S01]  /*40e0*/  @!P6 ISETP.GE.AND P4, PT, R111.reuse, R127.reuse, PT ;  /* 0x0000007f6f00e20c */ /* 0x0c0fe20003f86270 */
[----:B------:R-:W-:Y:S01]  /*40f0*/  FFMA.FTZ R6, R6, UR4, -R109 ;  /* 0x0000000406067c23 */ /* 0x000fe2000801086d */
[----:B------:R-:W-:Y:S01]  /*4100*/  @!P6 ISETP.GE.AND P5, PT, R110, R127, PT ;  /* 0x0000007f6e00e20c */ /* 0x000fe20003fa6270 */
[--C-:B------:R-:W-:Y:S01]  /*4110*/  FFMA.FTZ R8, R8, UR4, -R242.reuse ;  /* 0x0000000408087c23 */ /* 0x100fe200080108f2 */
[-C--:B------:R-:W-:Y:S01]  /*4120*/  @!P6 ISETP.GE.AND P0, PT, R111, R126.reuse, PT ;  /* 0x0000007e6f00e20c */ /* 0x080fe20003f06270 */
[--C-:B------:R-:W-:Y:S01]  /*4130*/  FFMA.FTZ R9, R9, UR4, -R242.reuse ;  /* 0x0000000409097c23 */ /* 0x100fe200080108f2 */
[-C--:B------:R-:W-:Y:S01]  /*4140*/  @!P6 ISETP.GE.AND P2, PT, R129, R126.reuse, PT ;  /* 0x0000007e8100e20c */ /* 0x080fe20003f46270 */
[C---:B------:R-:W-:Y:S04]  /*4150*/  HMMA.16816.F32.BF16 R24, R112.reuse, R100, R24 ;  /* 0x000000647018723c */ /* 0x040fe80000041818 */
[-C--:B------:R-:W-:Y:S02]  /*4160*/  @!P6 ISETP.GE.AND P3, PT, R128, R126.reuse, PT ;  /* 0x0000007e8000e20c */ /* 0x080fe40003f66270 */
[----:B------:R-:W-:Y:S01]  /*4170*/  @!P6 FSEL R12, R12, -INF , !P4 ;  /* 0xff8000000c0ce808 */ /* 0x000fe20006000000 */
[-C--:B------:R-:W-:Y:S01]  /*4180*/  HMMA.16816.F32.BF16 R28, R112, R102.reuse, R28 ;  /* 0x00000066701c723c */ /* 0x080fe2000004181c */
[----:B------:R-:W-:Y:S02]  /*4190*/  MUFU.EX2 R112, R6 ;  /* 0x0000000600707308 */ /* 0x000fe40000000800 */
[-C--:B------:R-:W-:Y:S01]  /*41a0*/  @!P6 ISETP.GE.AND P4, PT, R110, R126.reuse, PT ;  /* 0x0000007e6e00e20c */ /* 0x080fe20003f86270 */
[--C-:B------:R-:W-:Y:S01]  /*41b0*/  FFMA.FTZ R12, R12, UR4, -R242.reuse ;  /* 0x000000040c0c7c23 */ /* 0x100fe200080108f2 */
[----:B------:R-:W-:Y:S01]  /*41c0*/  @!P6 FSEL R13, R13, -INF , !P5 ;  /* 0xff8000000d0de808 */ /* 0x000fe20006800000 */
[----:B------:R-:W-:Y:S05]  /*41d0*/  HMMA.16816.F32.BF16 R32, R104, R102, R32 ;  /* 0x000000666820723c */ /* 0x000fea0000041820 */
[----:B------:R1:W-:Y:S01]  /*41e0*/  MUFU.EX2 R113, R7 ;  /* 0x0000000700717308 */ /* 0x0003e20000000800 */
[----:B------:R-:W-:Y:S01]  /*41f0*/  @!P6 ISETP.GE.AND P5, PT, R110, R125, PT ;  /* 0x0000007d6e00e20c */ /* 0x000fe20003fa6270 */
[----:B------:R-:W-:Y:S01]  /*4200*/  FFMA.FTZ R13, R13, UR4, -R242 ;  /* 0x000000040d0d7c23 */ /* 0x000fe200080108f2 */
[----:B------:R-:W-:Y:S03]  /*4210*/  @!P6 FSEL R14, R14, -INF , !P0 ;  /* 0xff8000000e0ee808 */ /* 0x000fe60004000000 */
[----:B------:R-:W-:Y:S01]  /*4220*/  @!P6 VIADD R100, R128, 0x11 ;  /* 0x000000118064e836 */ /* 0x000fe20000000000 */
[----:B------:R-:W-:Y:S02]  /*4230*/  @!P6 FSEL R10, R10, -INF , !P3 ;  /* 0xff8000000a0ae808 */ /* 0x000fe40005800000 */
[----:B------:R-:W-:Y:S01]  /*4240*/  @!P6 ISETP.GE.AND P0, PT, R110, R123, PT ;  /* 0x0000007b6e00e20c */ /* 0x000fe20003f06270 */
[--C-:B------:R-:W-:Y:S01]  /*4250*/  FFMA.FTZ R14, R14, UR4, -R108.reuse ;  /* 0x000000040e0e7c23 */ /* 0x100fe2000801086c */
[----:B------:R-:W-:Y:S01]  /*4260*/  @!P6 FSEL R11, R11, -INF , !P2 ;  /* 0xff8000000b0be808 */ /* 0x000fe20005000000 */
[--C-:B------:R-:W-:Y:S01]  /*4270*/  FFMA.FTZ R10, R10, UR4, -R108.reuse ;  /* 0x000000040a0a7c23 */ /* 0x100fe2000801086c */
[C---:B------:R-:W-:Y:S01]  /*4280*/  @!P6 ISETP.GE.AND P3, PT, R111.reuse, R125, PT ;  /* 0x0000007d6f00e20c */ /* 0x040fe20003f66270 */
[----:B------:R-:W-:Y:S01]  /*4290*/  @!P6 VIADD R110, R128, 0x10 ;  /* 0x00000010806ee836 */ /* 0x000fe20000000000 */
[----:B------:R-:W-:Y:S01]  /*42a0*/  @!P6 ISETP.GE.AND P2, PT, R111, R123, PT ;  /* 0x0000007b6f00e20c */ /* 0x000fe20003f46270 */
[--C-:B------:R-:W-:Y:S01]  /*42b0*/  FFMA.FTZ R11, R11, UR4, -R108.reuse ;  /* 0x000000040b0b7c23 */ /* 0x100fe2000801086c */
[----:B------:R-:W-:Y:S01]  /*42c0*/  @!P6 FSEL R15, R15, -INF , !P4 ;  /* 0xff8000000f0fe808 */ /* 0x000fe20006000000 */
[----:B------:R-:W-:Y:S01]  /*42d0*/  MUFU.EX2 R114, R8 ;  /* 0x0000000800727308 */ /* 0x000fe20000000800 */
[----:B------:R-:W-:Y:S01]  /*42e0*/  @!P6 FSEL R16, R16, -INF , !P3 ;  /* 0xff8000001010e808 */ /* 0x000fe20005800000 */
[----:B-1----:R-:W-:Y:S01]  /*42f0*/  IMAD.WIDE.U32 R6, R117, -0x2daee0ad, RZ ;  /* 0xd2511f5375067825 */ /* 0x002fe200078e00ff */
[----:B------:R-:W-:Y:S02]  /*4300*/  @!P6 FSEL R17, R17, -INF , !P5 ;  /* 0xff8000001111e808 */ /* 0x000fe40006800000 */
[----:B------:R-:W-:Y:S01]  /*4310*/  @!P6 FSEL R18, R18, -INF , !P2 ;  /* 0xff8000001212e808 */ /* 0x000fe20005000000 */
[----:B------:R-:W-:Y:S01]  /*4320*/  FFMA.FTZ R16, R16, UR4, -R175 ;  /* 0x0000000410107c23 */ /* 0x000fe200080108af */
[C---:B------:R-:W-:Y:S03]  /*4330*/  @!P6 ISETP.GE.AND P4, PT, R110.reuse, R125, PT ;  /* 0x0000007d6e00e20c */ /* 0x040fe60003f86270 */
[----:B------:R-:W-:Y:S01]  /*4340*/  MUFU.EX2 R115, R9 ;  /* 0x0000000900737308 */ /* 0x000fe20000000800 */
[----:B------:R-:W-:Y:S01]  /*4350*/  @!P6 ISETP.GE.AND P3, PT, R110, R123, PT ;  /* 0x0000007b6e00e20c */ /* 0x000fe20003f66270 */
[--C-:B------:R-:W-:Y:S01]  /*4360*/  FFMA.FTZ R18, R18, UR4, -R109.reuse ;  /* 0x0000000412127c23 */ /* 0x100fe2000801086d */
[C---:B------:R-:W-:Y:S02]  /*4370*/  @!P6 ISETP.GE.AND P5, PT, R110.reuse, R127, PT ;  /* 0x0000007f6e00e20c */ /* 0x040fe40003fa6270 */
[-C--:B------:R-:W-:Y:S02]  /*4380*/  @!P6 ISETP.GE.AND P2, PT, R110, R126.reuse, PT ;  /* 0x0000007e6e00e20c */ /* 0x080fe40003f46270 */
[----:B------:R-:W-:Y:S03]  /*4390*/  @!P6 FSEL R19, R19, -INF , !P0 ;  /* 0xff8000001313e808 */ /* 0x000fe60004000000 */
[----:B------:R1:W2:Y:S01]  /*43a0*/  MUFU.EX2 R110, R4 ;  /* 0x00000004006e7308 */ /* 0x0002a20000000800 */
[----:B------:R-:W-:Y:S02]  /*43b0*/  @!P6 ISETP.GE.AND P0, PT, R100, R125, PT ;  /* 0x0000007d6400e20c */ /* 0x000fe40003f06270 */
[----:B------:R-:W-:Y:S01]  /*43c0*/  @!P6 FSEL R20, R20, -INF , !P4 ;  /* 0xff8000001414e808 */ /* 0x000fe20006000000 */
[----:B------:R-:W-:Y:S01]  /*43d0*/  FFMA.FTZ R19, R19, UR4, -R109 ;  /* 0x0000000413137c23 */ /* 0x000fe2000801086d */
[----:B------:R-:W-:Y:S02]  /*43e0*/  @!P6 FSEL R21, R21, -INF , !P0 ;  /* 0xff8000001515e808 */ /* 0x000fe40004000000 */
[----:B------:R-:W-:Y:S01]  /*43f0*/  @!P6 ISETP.GE.AND P4, PT, R100, R123, PT ;  /* 0x0000007b6400e20c */ /* 0x000fe20003f86270 */
[--C-:B------:R-:W-:Y:S01]  /*4400*/  FFMA.FTZ R20, R20, UR4, -R175.reuse ;  /* 0x0000000414147c23 */ /* 0x100fe200080108af */
[-C--:B------:R-:W-:Y:S01]  /*4410*/  @!P6 ISETP.GE.AND P0, PT, R100, R127.reuse, PT ;  /* 0x0000007f6400e20c */ /* 0x080fe20003f06270 */
[----:B------:R-:W-:Y:S01]  /*4420*/  FFMA.FTZ R21, R21, UR4, -R175 ;  /* 0x0000000415157c23 */ /* 0x000fe200080108af */
[----:B------:R-:W-:Y:S01]  /*4430*/  @!P6 FSEL R22, R22, -INF , !P3 ;  /* 0xff8000001616e808 */ /* 0x000fe20005800000 */
[----:B------:R3:W4:Y:S01]  /*4440*/  MUFU.EX2 R111, R5 ;  /* 0x00000005006f7308 */ /* 0x0007220000000800 */
[----:B------:R-:W-:Y:S02]  /*4450*/  @!P6 FSEL R23, R23, -INF , !P4 ;  /* 0xff8000001717e808 */ /* 0x000fe40006000000 */
[----:B------:R-:W-:Y:S01]  /*4460*/  @!P6 FSEL R24, R24, -INF , !P5 ;  /* 0xff8000001818e808 */ /* 0x000fe20006800000 */
[--C-:B------:R-:W-:Y:S01]  /*4470*/  FFMA.FTZ R22, R22, UR4, -R109.reuse ;  /* 0x0000000416167c23 */ /* 0x100fe2000801086d */
[----:B------:R-:W-:Y:S01]  /*4480*/  @!P6 FSEL R25, R25, -INF , !P0 ;  /* 0xff8000001919e808 */ /* 0x000fe20004000000 */
[----:B-1----:R-:W-:Y:S01]  /*4490*/  @!P6 VIADD R4, R128, 0x18 ;  /* 0x000000188004e836 */ /* 0x002fe20000000000 */
[----:B------:R-:W-:Y:S01]  /*44a0*/  @!P6 FSEL R26, R26, -INF , !P2 ;  /* 0xff8000001a1ae808 */ /* 0x000fe20005000000 */
[----:B------:R-:W-:Y:S01]  /*44b0*/  @!P6 VIADD R128, R128, 0x19 ;  /* 0x000000198080e836 */ /* 0x000fe20000000000 */
[-C--:B------:R-:W-:Y:S01]  /*44c0*/  @!P6 ISETP.GE.AND P3, PT, R100, R126.reuse, PT ;  /* 0x0000007e6400e20c */ /* 0x080fe20003f66270 */
[----:B------:R-:W-:Y:S01]  /*44d0*/  FFMA.FTZ R23, R23, UR4, -R109 ;  /* 0x0000000417177c23 */ /* 0x000fe2000801086d */
[-C--:B------:R-:W-:Y:S01]  /*44e0*/  @!P6 ISETP.GE.AND P4, PT, R4, R127.reuse, PT ;  /* 0x0000007f0400e20c */ /* 0x080fe20003f86270 */
[----:B------:R-:W-:Y:S01]  /*44f0*/  FFMA.FTZ R26, R26, UR4, -R108 ;  /* 0x000000041a1a7c23 */ /* 0x000fe2000801086c */
[----:B------:R-:W-:Y:S01]  /*4500*/  @!P6 ISETP.GE.AND P5, PT, R128, R127, PT ;  /* 0x0000007f8000e20c */ /* 0x000fe20003fa6270 */
[--C-:B------:R-:W-:Y:S01]  /*4510*/  FFMA.FTZ R24, R24, UR4, -R242.reuse ;  /* 0x0000000418187c23 */ /* 0x100fe200080108f2 */
[-C--:B------:R-:W-:Y:S01]  /*4520*/  @!P6 ISETP.GE.AND P0, PT, R4, R126.reuse, PT ;  /* 0x0000007e0400e20c */ /* 0x080fe20003f06270 */
[----:B------:R-:W-:Y:S01]  /*4530*/  FFMA.FTZ R25, R25, UR4, -R242 ;  /* 0x0000000419197c23 */ /* 0x000fe200080108f2 */
[----:B------:R-:W-:Y:S01]  /*4540*/  @!P6 ISETP.GE.AND P2, PT, R128, R126, PT ;  /* 0x0000007e8000e20c */ /* 0x000fe20003f46270 */
[----:B------:R-:W-:Y:S01]  /*4550*/  IMAD.WIDE.U32 R126, R121, -0x2daee0ad, RZ ;  /* 0xd2511f53797e7825 */ /* 0x000fe200078e00ff */
[----:B------:R-:W-:Y:S01]  /*4560*/  @!P6 FSEL R27, R27, -INF , !P3 ;  /* 0xff8000001b1be808 */ /* 0x000fe20005800000 */
[----:B------:R-:W-:Y:S01]  /*4570*/  MUFU.EX2 R117, R11 ;  /* 0x0000000b00757308 */ /* 0x000fe20000000800 */
[----:B------:R-:W-:Y:S01]  /*4580*/  @!P6 FSEL R28, R28, -INF , !P4 ;  /* 0xff8000001c1ce808 */ /* 0x000fe20006000000 */
[----:B------:R-:W-:Y:S01]  /*4590*/  IMAD.WIDE.U32 R120, R120, -0x2daee0ad, RZ ;  /* 0xd2511f5378787825 */ /* 0x000fe200078e00ff */
[----:B------:R-:W-:Y:S02]  /*45a0*/  LOP3.LUT R118, R127, UR9, R118, 0x96, !PT ;  /* 0x000000097f767c12 */ /* 0x000fe4000f8e9676 */
[-C--:B------:R-:W-:Y:S01]  /*45b0*/  @!P6 ISETP.GE.AND P3, PT, R4, R125.reuse, PT ;  /* 0x0000007d0400e20c */ /* 0x080fe20003f66270 */
[----:B------:R-:W-:Y:S01]  /*45c0*/  FFMA.FTZ R28, R28, UR4, -R242 ;  /* 0x000000041c1c7c23 */ /* 0x000fe200080108f2 */
[----:B------:R-:W-:Y:S01]  /*45d0*/  LOP3.LUT R116, R121, UR9, R116, 0x96, !PT ;  /* 0x0000000979747c12 */ /* 0x000fe2000f8e9674 */
[----:B------:R-:W-:Y:S01]  /*45e0*/  IMAD.WIDE.U32 R100, R119, -0x2daee0ad, RZ ;  /* 0xd2511f5377647825 */ /* 0x000fe200078e00ff */
[----:B------:R-:W-:Y:S01]  /*45f0*/  @!P6 ISETP.GE.AND P4, PT, R128, R125, PT ;  /* 0x0000007d8000e20c */ /* 0x000fe20003f86270 */
[----:B------:R-:W-:Y:S01]  /*4600*/  UIADD3 UR9, UR16, 0x78dde6e4, URZ ;  /* 0x78dde6e410097890 */ /* 0x000fe2000fffe03f */
[----:B------:R-:W-:Y:S01]  /*4610*/  LOP3.LUT R125, R7, UR8, R120, 0x96, !PT ;  /* 0x00000008077d7c12 */ /* 0x000fe2000f8e9678 */
[----:B------:R-:W-:Y:S01]  /*4620*/  IMAD.WIDE.U32 R8, R116, -0x326172a9, RZ ;  /* 0xcd9e8d5774087825 */ /* 0x000fe200078e00ff */
[----:B------:R-:W-:Y:S01]  /*4630*/  LOP3.LUT R126, R101, UR8, R126, 0x96, !PT ;  /* 0x00000008657e7c12 */ /* 0x000fe2000f8e967e */
[----:B------:R1:W-:Y:S01]  /*4640*/  MUFU.EX2 R116, R10 ;  /* 0x0000000a00747308 */ /* 0x0003e20000000800 */
[----:B------:R-:W-:Y:S01]  /*4650*/  @!P6 FSEL R29, R29, -INF , !P5 ;  /* 0xff8000001d1de808 */ /* 0x000fe20006800000 */
[----:B------:R-:W-:Y:S01]  /*4660*/  IMAD.WIDE.U32 R118, R118, -0x326172a9, RZ ;  /* 0xcd9e8d5776767825 */ /* 0x000fe200078e00ff */
[-C--:B------:R-:W-:Y:S01]  /*4670*/  @!P6 ISETP.GE.AND P5, PT, R4, R123.reuse, PT ;  /* 0x0000007b0400e20c */ /* 0x080fe20003fa6270 */
[----:B------:R-:W-:Y:S01]  /*4680*/  UIADD3 UR8, UR16, 0x1715609d, URZ ;  /* 0x1715609d10087890 */ /* 0x000fe2000fffe03f */
[----:B------:R-:W-:Y:S01]  /*4690*/  LOP3.LUT R122, R9, UR9, R122, 0x96, !PT ;  /* 0x00000009097a7c12 */ /* 0x000fe2000f8e967a */
[----:B------:R-:W-:Y:S01]  /*46a0*/  FFMA.FTZ R242, R29, UR4, -R242 ;  /* 0x000000041df27c23 */ /* 0x000fe200080108f2 */
[----:B------:R-:W-:Y:S01]  /*46b0*/  LOP3.LUT R4, R119, UR9, R124, 0x96, !PT ;  /* 0x0000000977047c12 */ /* 0x000fe2000f8e967c */
[----:B------:R-:W-:Y:S01]  /*46c0*/  IMAD.WIDE.U32 R124, R125, -0x326172a9, RZ ;  /* 0xcd9e8d577d7c7825 */ /* 0x000fe200078e00ff */
[----:B------:R-:W-:Y:S01]  /*46d0*/  @!P6 FSEL R30, R30, -INF , !P0 ;  /* 0xff8000001e1ee808 */ /* 0x000fe20004000000 */
[----:B------:R-:W-:Y:S01]  /*46e0*/  MUFU.EX2 R241, R28 ;  /* 0x0000001c00f17308 */ /* 0x000fe20000000800 */
[----:B------:R-:W-:Y:S01]  /*46f0*/  @!P6 ISETP.GE.AND P0, PT, R128, R123, PT ;  /* 0x0000007b8000e20c */ /* 0x000fe20003f06270 */
[----:B------:R-:W-:Y:S01]  /*4700*/  IMAD.WIDE.U32 R126, R126, -0x326172a9, RZ ;  /* 0xcd9e8d577e7e7825 */ /* 0x000fe200078e00ff */
[----:B------:R-:W-:Y:S01]  /*4710*/  LOP3.LUT R123, R125, UR8, R8, 0x96, !PT ;  /* 0x000000087d7b7c12 */ /* 0x000fe2000f8e9608 */
[----:B------:R-:W-:Y:S01]  /*4720*/  UIADD3 UR9, UR11, -0x56f99767, URZ ;  /* 0xa90668990b097890 */ /* 0x000fe2000fffe03f */
[----:B------:R-:W-:Y:S01]  /*4730*/  @!P6 FSEL R35, R35, -INF , !P0 ;  /* 0xff8000002323e808 */ /* 0x000fe20004000000 */
[----:B------:R-:W-:Y:S01]  /*4740*/  FFMA.FTZ R30, R30, UR4, -R108 ;  /* 0x000000041e1e7c23 */ /* 0x000fe2000801086c */
[----:B---3--:R-:W-:Y:S01]  /*4750*/  LOP3.LUT R5, R127, UR8, R118, 0x96, !PT ;  /* 0x000000087f057c12 */ /* 0x008fe2000f8e9676 */
[----:B-1----:R-:W-:Y:S01]  /*4760*/  IMAD.WIDE.U32 R10, R122, -0x2daee0ad, RZ ;  /* 0xd2511f537a0a7825 */ /* 0x002fe200078e00ff */
[----:B------:R-:W-:Y:S01]  /*4770*/  @!P6 FSEL R32, R32, -INF , !P3 ;  /* 0xff8000002020e808 */ /* 0x000fe20005800000 */
[----:B------:R-:W-:Y:S01]  /*4780*/  UIADD3 UR8, UR11, 0x646e171e, URZ ;  /* 0x646e171e0b087890 */ /* 0x000fe2000fffe03f */
[----:B------:R-:W-:Y:S01]  /*4790*/  @!P6 FSEL R33, R33, -INF , !P4 ;  /* 0xff8000002121e808 */ /* 0x000fe20006000000 */
[----:B------:R-:W-:Y:S01]  /*47a0*/  IMAD.WIDE.U32 R8, R4, -0x2daee0ad, RZ ;  /* 0xd2511f5304087825 */ /* 0x000fe200078e00ff */
[----:B------:R-:W-:Y:S01]  /*47b0*/  LOP3.LUT R101, R11, UR9, R6, 0x96, !PT ;  /* 0x000000090b657c12 */ /* 0x000fe2000f8e9606 */
[----:B------:R-:W-:Y:S01]  /*47c0*/  MUFU.EX2 R245, R30 ;  /* 0x0000001e00f57308 */ /* 0x000fe20000000800 */
[----:B------:R-:W-:Y:S01]  /*47d0*/  @!P6 FSEL R34, R34, -INF , !P5 ;  /* 0xff8000002222e808 */ /* 0x000fe20006800000 */
[----:B------:R-:W-:Y:S01]  /*47e0*/  IMAD.WIDE.U32 R4, R5, -0x2daee0ad, RZ ;  /* 0xd2511f5305047825 */ /* 0x000fe200078e00ff */
[----:B------:R-:W-:Y:S02]  /*47f0*/  LOP3.LUT R9, R9, UR9, R100, 0x96, !PT ;  /* 0x0000000909097c12 */ /* 0x000fe4000f8e9664 */
[----:B------:R-:W-:Y:S01]  /*4800*/  @!P6 FSEL R31, R31, -INF , !P2 ;  /* 0xff8000001f1fe808 */ /* 0x000fe20005000000 */
[----:B------:R-:W-:Y:S01]  /*4810*/  IMAD.WIDE.U32 R122, R123, -0x2daee0ad, RZ ;  /* 0xd2511f537b7a7825 */ /* 0x000fe200078e00ff */
[----:B------:R-:W-:Y:S03]  /*4820*/  LOP3.LUT R7, R5, UR8, R8, 0x96, !PT ;  /* 0x0000000805077c12 */ /* 0x000fe6000f8e9608 */
[----:B------:R1:W-:Y:S01]  /*4830*/  MUFU.EX2 R118, R12 ;  /* 0x0000000c00767308 */ /* 0x0003e20000000800 */
[----:B------:R-:W-:Y:S01]  /*4840*/  LOP3.LUT R100, R4, 0xff, RZ, 0xc0, !PT ;  /* 0x000000ff04647812 */ /* 0x000fe200078ec0ff */
[----:B------:R-:W-:Y:S01]  /*4850*/  IMAD.WIDE.U32 R106, R101, -0x326172a9, RZ ;  /* 0xcd9e8d57656a7825 */ /* 0x000fe200078e00ff */
[----:B------:R-:W-:Y:S02]  /*4860*/  SHF.R.U32.HI R11, RZ, 0x18, R122 ;  /* 0x00000018ff0b7819 */ /* 0x000fe4000001167a */
[----:B------:R-:W-:Y:S01]  /*4870*/  LOP3.LUT R6, R123, UR8, R10, 0x96, !PT ;  /* 0x000000087b067c12 */ /* 0x000fe2000f8e960a */
[----:B------:R-:W-:Y:S01]  /*4880*/  UIADD3 UR8, UR16, -0x4ab325aa, URZ ;  /* 0xb54cda5610087890 */ /* 0x000fe2000fffe03f */
[----:B------:R-:W-:Y:S01]  /*4890*/  SHF.R.U32.HI R10, RZ, 0x10, R122 ;  /* 0x00000010ff0a7819 */ /* 0x000fe2000001167a */
[----:B------:R-:W-:Y:S01]  /*48a0*/  IMAD.WIDE.U32 R102, R9, -0x326172a9, RZ ;  /* 0xcd9e8d5709667825 */ /* 0x000fe200078e00ff */
[----:B------:R-:W-:Y:S01]  /*48b0*/  LOP3.LUT R9, R122, 0xffff, RZ, 0xc0, !PT ;  /* 0x0000ffff7a097812 */ /* 0x000fe200078ec0ff */
[----:B------:R-:W-:Y:S01]  /*48c0*/  MUFU.EX2 R119, R13 ;  /* 0x0000000d00777308 */ /* 0x000fe20000000800 */
[----:B------:R-:W-:Y:S01]  /*48d0*/  ISETP.LE.U32.AND P2, PT, R100, UR5, PT ;  /* 0x0000000564007c0c */ /* 0x000fe2000bf43070 */
[----:B------:R-:W-:Y:S01]  /*48e0*/  FFMA.FTZ R32, R32, UR4, -R175 ;  /* 0x0000000420207c23 */ /* 0x000fe200080108af */
[----:B------:R-:W-:Y:S01]  /*48f0*/  LOP3.LUT R104, R107, UR8, R124, 0x96, !PT ;  /* 0x000000086b687c12 */ /* 0x000fe2000f8e967c */
[----:B------:R-:W-:Y:S01]  /*4900*/  FFMA.FTZ R34, R34, UR4, -R109 ;  /* 0x0000000422227c23 */ /* 0x000fe2000801086d */
[----:B------:R-:W-:Y:S01]  /*4910*/  LOP3.LUT R126, R103, UR8, R126, 0x96, !PT ;  /* 0x00000008677e7c12 */ /* 0x000fe2000f8e967e */
[--C-:B------:R-:W-:Y:S01]  /*4920*/  FFMA.FTZ R123, R17, UR4, -R175.reuse ;  /* 0x00000004117b7c23 */ /* 0x100fe200080108af */
[----:B-1----:R-:W-:Y:S03]  /*4930*/  LOP3.LUT R12, R122, 0xff, RZ, 0xc0, !PT ;  /* 0x000000ff7a0c7812 */ /* 0x002fe600078ec0ff */
[----:B------:R1:W-:Y:S01]  /*4940*/  MUFU.EX2 R124, R18 ;  /* 0x00000012007c7308 */ /* 0x0003e20000000800 */
[C---:B------:R-:W-:Y:S01]  /*4950*/  LOP3.LUT R17, R126.reuse, 0xffff, RZ, 0xc0, !PT ;  /* 0x0000ffff7e117812 */ /* 0x040fe200078ec0ff */
[----:B------:R-:W-:Y:S01]  /*4960*/  FFMA.FTZ R175, R33, UR4, -R175 ;  /* 0x0000000421af7c23 */ /* 0x000fe200080108af */
[----:B------:R-:W-:Y:S01]  /*4970*/  LOP3.LUT R105, R126, 0xff, RZ, 0xc0, !PT ;  /* 0x000000ff7e697812 */ /* 0x000fe200078ec0ff */
[----:B------:R-:W-:Y:S01]  /*4980*/  FFMA.FTZ R109, R35, UR4, -R109 ;  /* 0x00000004236d7c23 */ /* 0x000fe2000801086d */
[----:B------:R-:W-:Y:S01]  /*4990*/  SHF.R.U32.HI R17, RZ, 0x8, R17 ;  /* 0x00000008ff117819 */ /* 0x000fe20000011611 */
[--C-:B------:R-:W-:Y:S01]  /*49a0*/  FFMA.FTZ R121, R15, UR4, -R108.reuse ;  /* 0x000000040f797c23 */ /* 0x100fe2000801086c */
[----:B------:R-:W-:Y:S03]  /*49b0*/  ISETP.LE.U32.AND P3, PT, R105, UR5, PT ;  /* 0x0000000569007c0c */ /* 0x000fe6000bf63070 */
[----:B------:R-:W3:Y:S01]  /*49c0*/  MUFU.EX2 R243, R32 ;  /* 0x0000002000f37308 */ /* 0x000ee20000000800 */
[----:B------:R-:W-:Y:S01]  /*49d0*/  LOP3.LUT R17, R17, 0xffff, RZ, 0xc0, !PT ;  /* 0x0000ffff11117812 */ /* 0x000fe200078ec0ff */
[----:B------:R-:W-:Y:S01]  /*49e0*/  FFMA.FTZ R27, R27, UR4, -R108 ;  /* 0x000000041b1b7c23 */ /* 0x000fe2000801086c */
[----:B------:R-:W-:Y:S01]  /*49f0*/  SHF.R.U32.HI R105, RZ, 0x18, R126 ;  /* 0x00000018ff697819 */ /* 0x000fe2000001167e */
[----:B------:R-:W-:Y:S01]  /*4a00*/  FFMA.FTZ R108, R31, UR4, -R108 ;  /* 0x000000041f6c7c23 */ /* 0x000fe2000801086c */
[----:B------:R-:W-:Y:S02]  /*4a10*/  ISETP.LE.U32.AND P0, PT, R17, UR5, PT ;  /* 0x0000000511007c0c */ /* 0x000fe4000bf03070 */
[----:B------:R-:W-:Y:S03]  /*4a20*/  SHF.R.U32.HI R126, RZ, 0x10, R126 ;  /* 0x00000010ff7e7819 */ /* 0x000fe6000001167e */
[----:B------:R3:W-:Y:S01]  /*4a30*/  MUFU.EX2 R120, R14 ;  /* 0x0000000e00787308 */ /* 0x0007e20000000800 */
[----:B-1----:R-:W-:Y:S02]  /*4a40*/  LOP3.LUT R18, R104, 0xffff, RZ, 0xc0, !PT ;  /* 0x0000ffff68127812 */ /* 0x002fe400078ec0ff */
[----:B------:R-:W-:Y:S01]  /*4a50*/  ISETP.LE.U32.AND P4, PT, R105, UR5, PT ;  /* 0x0000000569007c0c */ /* 0x000fe2000bf83070 */
[----:B--2---:R-:W-:Y:S01]  /*4a60*/  @!P3 FADD.FTZ R110, -R110, -RZ ;  /* 0x800000ff6e6eb221 */ /* 0x004fe20000010100 */
[----:B------:R-:W-:Y:S02]  /*4a70*/  SHF.R.U32.HI R18, RZ, 0x8, R18 ;  /* 0x00000008ff127819 */ /* 0x000fe40000011612 */
[----:B------:R-:W-:Y:S03]  /*4a80*/  SHF.R.U32.HI R17, RZ, 0x10, R104 ;  /* 0x00000010ff117819 */ /* 0x000fe60000011668 */
[----:B------:R1:W-:Y:S01]  /*4a90*/  MUFU.EX2 R122, R16 ;  /* 0x00000010007a7308 */ /* 0x0003e20000000800 */
[----:B------:R-:W-:Y:S01]  /*4aa0*/  LOP3.LUT R18, R18, 0xffff, RZ, 0xc0, !PT ;  /* 0x0000ffff12127812 */ /* 0x000fe200078ec0ff */
[----:B----4-:R-:W-:Y:S01]  /*4ab0*/  @!P0 FADD.FTZ R111, -R111, -RZ ;  /* 0x800000ff6f6f8221 */ /* 0x010fe20000010100 */
[----:B------:R-:W-:Y:S01]  /*4ac0*/  LOP3.LUT R126, R126, 0xff, RZ, 0xc0, !PT ;  /* 0x000000ff7e7e7812 */ /* 0x000fe200078ec0ff */
[----:B---3--:R-:W-:Y:S01]  /*4ad0*/  @!P2 FADD.FTZ R243, -R243, -RZ ;  /* 0x800000fff3f3a221 */ /* 0x008fe20000010100 */
[----:B------:R-:W-:Y:S02]  /*4ae0*/  LOP3.LUT R17, R17, 0xff, RZ, 0xc0, !PT ;  /* 0x000000ff11117812 */ /* 0x000fe400078ec0ff */
[----:B------:R-:W-:Y:S03]  /*4af0*/  ISETP.LE.U32.AND P0, PT, R18, UR5, PT ;  /* 0x0000000512007c0c */ /* 0x000fe6000bf03070 */
[----:B------:R2:W-:Y:S01]  /*4b00*/  MUFU.EX2 R125, R19 ;  /* 0x00000013007d7308 */ /* 0x0005e20000000800 */
[----:B------:R-:W-:Y:S01]  /*4b10*/  ISETP.LE.U32.AND P5, PT, R126, UR5, PT ;  /* 0x000000057e007c0c */ /* 0x000fe2000bfa3070 */
[----:B------:R-:W-:Y:S01]  /*4b20*/  @!P4 FADD.FTZ R113, -R113, -RZ ;  /* 0x800000ff7171c221 */ /* 0x000fe20000010100 */
[C---:B------:R-:W-:Y:S02]  /*4b30*/  LOP3.LUT R15, R102.reuse, 0xffff, RZ, 0xc0, !PT ;  /* 0x0000ffff660f7812 */ /* 0x040fe400078ec0ff */
[----:B------:R-:W-:Y:S02]  /*4b40*/  LOP3.LUT R101, R102, 0xff, RZ, 0xc0, !PT ;  /* 0x000000ff66657812 */ /* 0x000fe400078ec0ff */
[--C-:B------:R-:W-:Y:S03]  /*4b50*/  SHF.R.U32.HI R14, RZ, 0x10, R102.reuse ;  /* 0x00000010ff0e7819 */ /* 0x100fe60000011666 */
[----:B------:R-:W-:Y:S01]  /*4b60*/  MUFU.EX2 R246, R34 ;  /* 0x0000002200f67308 */ /* 0x000fe20000000800 */
[----:B------:R-:W-:Y:S02]  /*4b70*/  SHF.R.U32.HI R13, RZ, 0x18, R102 ;  /* 0x00000018ff0d7819 */ /* 0x000fe40000011666 */
[----:B------:R-:W-:Y:S01]  /*4b80*/  ISETP.LE.U32.AND P3, PT, R17, UR5, PT ;  /* 0x0000000511007c0c */ /* 0x000fe2000bf63070 */
[----:B------:R-:W-:Y:S01]  /*4b90*/  @!P0 FADD.FTZ R115, -R115, -RZ ;  /* 0x800000ff73738221 */ /* 0x000fe20000010100 */
[----:B------:R-:W-:Y:S01]  /*4ba0*/  LOP3.LUT R102, R106, 0xff, RZ, 0xc0, !PT ;  /* 0x000000ff6a667812 */ /* 0x000fe200078ec0ff */
[----:B------:R-:W-:Y:S01]  /*4bb0*/  @!P5 FADD.FTZ R112, -R112, -RZ ;  /* 0x800000ff7070d221 */ /* 0x000fe20000010100 */
[--C-:B------:R-:W-:Y:S03]  /*4bc0*/  SHF.R.U32.HI R100, RZ, 0x10, R106.reuse ;  /* 0x00000010ff647819 */ /* 0x100fe6000001166a */
[----:B------:R-:W-:Y:S01]  /*4bd0*/  MUFU.EX2 R248, R108 ;  /* 0x0000006c00f87308 */ /* 0x000fe20000000800 */
[----:B------:R-:W-:Y:S02]  /*4be0*/  ISETP.LE.U32.AND P4, PT, R102, UR5, PT ;  /* 0x0000000566007c0c */ /* 0x000fe4000bf83070 */
[----:B-1----:R-:W-:Y:S02]  /*4bf0*/  SHF.R.U32.HI R16, RZ, 0x18, R106 ;  /* 0x00000018ff107819 */ /* 0x002fe4000001166a */
[----:B--2---:R-:W-:Y:S02]  /*4c00*/  LOP3.LUT R19, R104, 0xff, RZ, 0xc0, !PT ;  /* 0x000000ff68137812 */ /* 0x004fe400078ec0ff */
[----:B------:R-:W-:Y:S03]  /*4c10*/  SHF.R.U32.HI R104, RZ, 0x18, R104 ;  /* 0x00000018ff687819 */ /* 0x000fe60000011668 */
[----:B------:R-:W1:Y:S01]  /*4c20*/  MUFU.EX2 R121, R121 ;  /* 0x0000007900797308 */ /* 0x000e620000000800 */
[----:B------:R-:W-:Y:S01]  /*4c30*/  LOP3.LUT R100, R100, 0xff, RZ, 0xc0, !PT ;  /* 0x000000ff64647812 */ /* 0x000fe200078ec0ff */
[----:B------:R-:W-:Y:S01]  /*4c40*/  @!P3 FADD.FTZ R116, -R116, -RZ ;  /* 0x800000ff7474b221 */ /* 0x000fe20000010100 */
[----:B------:R-:W-:Y:S02]  /*4c50*/  ISETP.LE.U32.AND P0, PT, R16, UR5, PT ;  /* 0x0000000510007c0c */ /* 0x000fe4000bf03070 */
[----:B------:R-:W-:Y:S01]  /*4c60*/  ISETP.LE.U32.AND P5, PT, R104, UR5, PT ;  /* 0x0000000568007c0c */ /* 0x000fe2000bfa3070 */
[----:B------:R-:W-:Y:S01]  /*4c70*/  @!P4 FADD.FTZ R118, -R118, -RZ ;  /* 0x800000ff7676c221 */ /* 0x000fe20000010100 */
[----:B------:R-:W-:Y:S03]  /*4c80*/  ISETP.LE.U32.AND P3, PT, R100, UR5, PT ;  /* 0x0000000564007c0c */ /* 0x000fe6000bf63070 */
[----:B------:R-:W2:Y:S01]  /*4c90*/  MUFU.EX2 R126, R20 ;  /* 0x00000014007e7308 */ /* 0x000ea20000000800 */
[----:B------:R-:W-:Y:S02]  /*4ca0*/  ISETP.LE.U32.AND P4, PT, R101, UR5, PT ;  /* 0x0000000565007c0c */ /* 0x000fe4000bf83070 */
[----:B------:R-:W-:Y:S02]  /*4cb0*/  LOP3.LUT R14, R14, 0xff, RZ, 0xc0, !PT ;  /* 0x000000ff0e0e7812 */ /* 0x000fe400078ec0ff */
[----:B------:R-:W-:Y:S02]  /*4cc0*/  SHF.R.U32.HI R8, RZ, 0x18, R4 ;  /* 0x00000018ff087819 */ /* 0x000fe40000011604 */
[----:B------:R-:W-:Y:S03]  /*4cd0*/  ISETP.LE.U32.AND P6, PT, R19, UR5, PT ;  /* 0x0000000513007c0c */ /* 0x000fe6000bfc3070 */
[----:B------:R-:W3:Y:S01]  /*4ce0*/  MUFU.EX2 R128, R22 ;  /* 0x0000001600807308 */ /* 0x000ee20000000800 */
[----:B-1----:R-:W-:Y:S01]  /*4cf0*/  @!P0 FADD.FTZ R121, -R121, -RZ ;  /* 0x800000ff79798221 */ /* 0x002fe20000010100 */
[----:B------:R-:W-:Y:S01]  /*4d00*/  LOP3.LUT R103, R106, 0xffff, RZ, 0xc0, !PT ;  /* 0x0000ffff6a677812 */ /* 0x000fe200078ec0ff */
[----:B------:R-:W-:Y:S01]  /*4d10*/  @!P5 FADD.FTZ R117, -R117, -RZ ;  /* 0x800000ff7575d221 */ /* 0x000fe20000010100 */
[----:B------:R-:W-:Y:S01]  /*4d20*/  ISETP.LE.U32.AND P0, PT, R14, UR5, PT ;  /* 0x000000050e007c0c */ /* 0x000fe2000bf03070 */
[----:B------:R-:W-:Y:S01]  /*4d30*/  @!P3 FADD.FTZ R120, -R120, -RZ ;  /* 0x800000ff7878b221 */ /* 0x000fe20000010100 */
[----:B------:R-:W-:Y:S01]  /*4d40*/  ISETP.LE.U32.AND P5, PT, R8, UR5, PT ;  /* 0x0000000508007c0c */ /* 0x000fe2000bfa3070 */
[----:B------:R-:W-:Y:S01]  /*4d50*/  @!P4 FADD.FTZ R122, -R122, -RZ ;  /* 0x800000ff7a7ac221 */ /* 0x000fe20000010100 */
[----:B------:R-:W-:Y:S02]  /*4d60*/  LOP3.LUT R8, R7, 0xffff, RZ, 0xc0, !PT ;  /* 0x0000ffff07087812 */ /* 0x000fe400078ec0ff */
[----:B------:R-:W1:Y:S01]  /*4d70*/  MUFU.EX2 R123, R123 ;  /* 0x0000007b007b7308 */ /* 0x000e620000000800 */
[----:B------:R-:W-:Y:S02]  /*4d80*/  SHF.R.U32.HI R103, RZ, 0x8, R103 ;  /* 0x00000008ff677819 */ /* 0x000fe40000011667 */
[----:B------:R-:W-:Y:S01]  /*4d90*/  ISETP.LE.U32.AND P3, PT, R13, UR5, PT ;  /* 0x000000050d007c0c */ /* 0x000fe2000bf63070 */
[----:B------:R-:W-:Y:S01]  /*4da0*/  @!P6 FADD.FTZ R114, -R114, -RZ ;  /* 0x800000ff7272e221 */ /* 0x000fe20000010100 */
[----:B------:R-:W-:Y:S02]  /*4db0*/  LOP3.LUT R13, R7, 0xff, RZ, 0xc0, !PT ;  /* 0x000000ff070d7812 */ /* 0x000fe400078ec0ff */
[----:B------:R-:W-:Y:S01]  /*4dc0*/  SHF.R.U32.HI R8, RZ, 0x8, R8 ;  /* 0x00000008ff087819 */ /* 0x000fe20000011608 */
[----:B------:R-:W-:Y:S01]  /*4dd0*/  @!P0 FADD.FTZ R124, -R124, -RZ ;  /* 0x800000ff7c7c8221 */ /* 0x000fe20000010100 */
[----:B------:R-:W-:Y:S01]  /*4de0*/  LOP3.LUT R103, R103, 0xffff, RZ, 0xc0, !PT ;  /* 0x0000ffff67677812 */ /* 0x000fe200078ec0ff */
[----:B------:R-:W4:Y:S01]  /*4df0*/  MUFU.EX2 R176, R26 ;  /* 0x0000001a00b07308 */ /* 0x000f220000000800 */
[----:B------:R-:W-:Y:S02]  /*4e00*/  ISETP.LE.U32.AND P4, PT, R13, UR5, PT ;  /* 0x000000050d007c0c */ /* 0x000fe4000bf83070 */
[--C-:B------:R-:W-:Y:S02]  /*4e10*/  SHF.R.U32.HI R13, RZ, 0x18, R7.reuse ;  /* 0x00000018ff0d7819 */ /* 0x100fe40000011607 */
[----:B------:R-:W-:Y:S01]  /*4e20*/  LOP3.LUT R8, R8, 0xffff, RZ, 0xc0, !PT ;  /* 0x0000ffff08087812 */ /* 0x000fe200078ec0ff */
[----:B------:R-:W-:Y:S01]  /*4e30*/  @!P3 FADD.FTZ R125, -R125, -RZ ;  /* 0x800000ff7d7db221 */ /* 0x000fe20000010100 */
[----:B------:R-:W-:Y:S03]  /*4e40*/  SHF.R.U32.HI R7, RZ, 0x10, R7 ;  /* 0x00000010ff077819 */ /* 0x000fe60000011607 */
[----:B------:R-:W-:Y:S01]  /*4e50*/  MUFU.EX2 R129, R23 ;  /* 0x0000001700817308 */ /* 0x000fe20000000800 */
[----:B------:R-:W-:Y:S02]  /*4e60*/  ISETP.LE.U32.AND P6, PT, R103, UR5, PT ;  /* 0x0000000567007c0c */ /* 0x000fe4000bfc3070 */
[----:B------:R-:W-:Y:S02]  /*4e70*/  ISETP.LE.U32.AND P0, PT, R8, UR5, PT ;  /* 0x0000000508007c0c */ /* 0x000fe4000bf03070 */
[----:B------:R-:W-:Y:S01]  /*4e80*/  LOP3.LUT R8, R7, 0xff, RZ, 0xc0, !PT ;  /* 0x000000ff07087812 */ /* 0x000fe200078ec0ff */
[----:B--2---:R-:W-:Y:S01]  /*4e90*/  @!P4 FADD.FTZ R126, -R126, -RZ ;  /* 0x800000ff7e7ec221 */ /* 0x004fe20000010100 */
[----:B------:R-:W-:Y:S03]  /*4ea0*/  SHF.R.U32.HI R15, RZ, 0x8, R15 ;  /* 0x00000008ff0f7819 */ /* 0x000fe6000001160f */
[----:B------:R-:W-:Y:S01]  /*4eb0*/  MUFU.EX2 R240, R27 ;  /* 0x0000001b00f07308 */ /* 0x000fe20000000800 */
[----:B------:R-:W-:Y:S02]  /*4ec0*/  ISETP.LE.U32.AND P3, PT, R8, UR5, PT ;  /* 0x0000000508007c0c */ /* 0x000fe4000bf63070 */
[----:B------:R-:W-:Y:S02]  /*4ed0*/  LOP3.LUT R8, R6, 0xff, RZ, 0xc0, !PT ;  /* 0x000000ff06087812 */ /* 0x000fe400078ec0ff */
[----:B------:R-:W-:Y:S01]  /*4ee0*/  LOP3.LUT R15, R15, 0xffff, RZ, 0xc0, !PT ;  /* 0x0000ffff0f0f7812 */ /* 0x000fe200078ec0ff */
[----:B------:R-:W-:Y:S01]  /*4ef0*/  @!P6 FADD.FTZ R119, -R119, -RZ ;  /* 0x800000ff7777e221 */ /* 0x000fe20000010100 */
[----:B------:R-:W-:Y:S03]  /*4f00*/  ISETP.LE.U32.AND P4, PT, R8, UR5, PT ;  /* 0x0000000508007c0c */ /* 0x000fe6000bf83070 */
[----:B------:R-:W-:Y:S01]  /*4f10*/  MUFU.EX2 R244, R175 ;  /* 0x000000af00f47308 */ /* 0x000fe20000000800 */
[--C-:B------:R-:W-:Y:S02]  /*4f20*/  SHF.R.U32.HI R8, RZ, 0x10, R6.reuse ;  /* 0x00000010ff087819 */ /* 0x100fe40000011606 */
[----:B------:R-:W-:Y:S02]  /*4f30*/  ISETP.LE.U32.AND P6, PT, R15, UR5, PT ;  /* 0x000000050f007c0c */ /* 0x000fe4000bfc3070 */
[----:B------:R-:W-:Y:S01]  /*4f40*/  LOP3.LUT R8, R8, 0xff, RZ, 0xc0, !PT ;  /* 0x000000ff08087812 */ /* 0x000fe200078ec0ff */
[----:B---3--:R-:W-:Y:S01]  /*4f50*/  @!P3 FADD.FTZ R128, -R128, -RZ ;  /* 0x800000ff8080b221 */ /* 0x008fe20000010100 */
[----:B------:R-:W-:Y:S03]  /*4f60*/  LOP3.LUT R5, R4, 0xffff, RZ, 0xc0, !PT ;  /* 0x0000ffff04057812 */ /* 0x000fe600078ec0ff */
[----:B------:R-:W2:Y:S01]  /*4f70*/  MUFU.EX2 R127, R21 ;  /* 0x00000015007f7308 */ /* 0x000ea20000000800 */
[----:B------:R-:W-:Y:S02]  /*4f80*/  ISETP.LE.U32.AND P3, PT, R8, UR5, PT ;  /* 0x0000000508007c0c */ /* 0x000fe4000bf63070 */
[----:B------:R-:W-:Y:S02]  /*4f90*/  SHF.R.U32.HI R5, RZ, 0x8, R5 ;  /* 0x00000008ff057819 */ /* 0x000fe40000011605 */
[----:B------:R-:W-:Y:S02]  /*4fa0*/  LOP3.LUT R7, R6, 0xffff, RZ, 0xc0, !PT ;  /* 0x0000ffff06077812 */ /* 0x000fe400078ec0ff */
[----:B------:R-:W-:Y:S01]  /*4fb0*/  LOP3.LUT R5, R5, 0xffff, RZ, 0xc0, !PT ;  /* 0x0000ffff05057812 */ /* 0x000fe200078ec0ff */
[----:B-1----:R-:W-:Y:S01]  /*4fc0*/  @!P6 FADD.FTZ R123, -R123, -RZ ;  /* 0x800000ff7b7be221 */ /* 0x002fe20000010100 */
[----:B------:R-:W-:Y:S01]  /*4fd0*/  ISETP.LE.U32.AND P6, PT, R13, UR5, PT ;  /* 0x000000050d007c0c */ /* 0x000fe2000bfc3070 */
[----:B------:R-:W1:Y:S01]  /*4fe0*/  MUFU.EX2 R130, R24 ;  /* 0x0000001800827308 */ /* 0x000e620000000800 */
[----:B------:R-:W-:Y:S02]  /*4ff0*/  SHF.R.U32.HI R6, RZ, 0x18, R6 ;  /* 0x00000018ff067819 */ /* 0x000fe40000011606 */
[----:B------:R-:W-:Y:S01]  /*5000*/  SHF.R.U32.HI R4, RZ, 0x10, R4 ;  /* 0x00000010ff047819 */ /* 0x000fe20000011604 */
[----:B----4-:R-:W-:Y:S01]  /*5010*/  @!P3 FADD.FTZ R176, -R176, -RZ ;  /* 0x800000ffb0b0b221 */ /* 0x010fe20000010100 */
[----:B------:R-:W-:Y:S02]  /*5020*/  ISETP.LE.U32.AND P3, PT, R5, UR5, PT ;  /* 0x0000000505007c0c */ /* 0x000fe4000bf63070 */
[----:B------:R-:W-:Y:S01]  /*5030*/  F2FP.RELU.BF16.F32.PACK_AB R5, R113, R112 ;  /* 0x000000707105723e */ /* 0x000fe200000018ff */
[----:B--2---:R-:W-:Y:S01]  /*5040*/  @!P0 FADD.FTZ R127, -R127, -RZ ;  /* 0x800000ff7f7f8221 */ /* 0x004fe20000010100 */
[----:B------:R-:W-:Y:S01]  /*5050*/  LOP3.LUT R4, R4, 0xff, RZ, 0xc0, !PT ;  /* 0x000000ff04047812 */ /* 0x000fe200078ec0ff */
[----:B------:R-:W2:Y:S01]  /*5060*/  MUFU.EX2 R131, R25 ;  /* 0x0000001900837308 */ /* 0x000ea20000000800 */
[----:B------:R-:W-:Y:S01]  /*5070*/  SHF.R.U32.HI R7, RZ, 0x8, R7 ;  /* 0x00000008ff077819 */ /* 0x000fe20000011607 */
[----:B------:R3:W-:Y:S01]  /*5080*/  STS [R189+0xe400], R5 ;  /* 0x00e40005bd007388 */ /* 0x0007e20000000800 */
[----:B------:R-:W-:Y:S01]  /*5090*/  @!P6 FADD.FTZ R129, -R129, -RZ ;  /* 0x800000ff8181e221 */ /* 0x000fe20000010100 */
[----:B------:R-:W-:Y:S02]  /*50a0*/  ISETP.LE.U32.AND P6, PT, R6, UR5, PT ;  /* 0x0000000506007c0c */ /* 0x000fe4000bfc3070 */
[----:B------:R-:W-:Y:S01]  /*50b0*/  F2FP.RELU.BF16.F32.PACK_AB R6, R111, R110 ;  /* 0x0000006e6f06723e */ /* 0x000fe200000018ff */
[----:B-1----:R-:W-:Y:S01]  /*50c0*/  @!P4 FADD.FTZ R130, -R130, -RZ ;  /* 0x800000ff8282c221 */ /* 0x002fe20000010100 */
[----:B------:R-:W-:Y:S01]  /*50d0*/  @!P3 FADD.FTZ R244, -R244, -RZ ;  /* 0x800000fff4f4b221 */ /* 0x000fe20000010100 */
[----:B------:R-:W-:Y:S01]  /*50e0*/  LOP3.LUT R7, R7, 0xffff, RZ, 0xc0, !PT ;  /* 0x0000ffff07077812 */ /* 0x000fe200078ec0ff */
[----:B------:R-:W1:Y:S01]  /*50f0*/  MUFU.EX2 R247, R109 ;  /* 0x0000006d00f77308 */ /* 0x000e620000000800 */
[----:B------:R4:W-:Y:S01]  /*5100*/  STS [R189+0xe000], R6 ;  /* 0x00e00006bd007388 */ /* 0x0009e20000000800 */
[----:B------:R-:W-:Y:S02]  /*5110*/  F2FP.RELU.BF16.F32.PACK_AB R8, R119, R118 ;  /* 0x000000767708723e */ /* 0x000fe400000018ff */
[----:B------:R-:W-:Y:S02]  /*5120*/  ISETP.LE.U32.AND P0, PT, R7, UR5, PT ;  /* 0x0000000507007c0c */ /* 0x000fe4000bf03070 */
[----:B------:R-:W-:Y:S01]  /*5130*/  F2FP.RELU.BF16.F32.PACK_AB R7, R117, R116 ;  /* 0x000000747507723e */ /* 0x000fe200000018ff */
[----:B------:R-:W-:Y:S01]  /*5140*/  @!P6 FADD.FTZ R240, -R240, -RZ ;  /* 0x800000fff0f0e221 */ /* 0x000fe20000010100 */
[----:B------:R-:W-:Y:S02]  /*5150*/  ISETP.LE.U32.AND P6, PT, R4, UR5, PT ;  /* 0x0000000504007c0c */ /* 0x000fe4000bfc3070 */
[----:B------:R-:W4:Y:S01]  /*5160*/  MUFU.EX2 R242, R242 ;  /* 0x000000f200f27308 */ /* 0x000f220000000800 */
[----:B------:R-:W-:Y:S02]  /*5170*/  SHF.R.U32.HI R4, RZ, 0x8, R9 ;  /* 0x00000008ff047819 */ /* 0x000fe40000011609 */
[----:B------:R-:W-:Y:S02]  /*5180*/  LOP3.LUT R10, R10, 0xff, RZ, 0xc0, !PT ;  /* 0x000000ff0a0a7812 */ /* 0x000fe400078ec0ff */
[----:B------:R-:W-:Y:S02]  /*5190*/  LOP3.LUT R4, R4, 0xffff, RZ, 0xc0, !PT ;  /* 0x0000ffff04047812 */ /* 0x000fe400078ec0ff */
[----:B------:R-:W-:Y:S01]  /*51a0*/  ISETP.LE.U32.AND P4, PT, R12, UR5, PT ;  /* 0x000000050c007c0c */ /* 0x000fe2000bf83070 */
[----:B--2---:R-:W-:Y:S01]  /*51b0*/  @!P0 FADD.FTZ R131, -R131, -RZ ;  /* 0x800000ff83838221 */ /* 0x004fe20000010100 */
[----:B------:R-:W-:Y:S01]  /*51c0*/  ISETP.LE.U32.AND P3, PT, R4, UR5, PT ;  /* 0x0000000504007c0c */ /* 0x000fe2000bf63070 */
[----:B-1----:R-:W-:Y:S01]  /*51d0*/  @!P5 FADD.FTZ R247, -R247, -RZ ;  /* 0x800000fff7f7d221 */ /* 0x002fe20000010100 */
[----:B---3--:R-:W-:Y:S01]  /*51e0*/  F2FP.RELU.BF16.F32.PACK_AB R5, R123, R122 ;  /* 0x0000007a7b05723e */ /* 0x008fe200000018ff */
[----:B------:R-:W-:Y:S01]  /*51f0*/  @!P6 FADD.FTZ R246, -R246, -RZ ;  /* 0x800000fff6f6e221 */ /* 0x000fe20000010100 */
[----:B------:R-:W-:Y:S01]  /*5200*/  F2FP.RELU.BF16.F32.PACK_AB R4, R125, R124 ;  /* 0x0000007c7d04723e */ /* 0x000fe200000018ff */
[----:B------:R-:W-:Y:S01]  /*5210*/  IMAD.U32 R109, RZ, RZ, UR6 ;  /* 0x00000006ff6d7e24 */ /* 0x000fe2000f8e00ff */
[----:B------:R-:W-:Y:S01]  /*5220*/  ISETP.LE.U32.AND P0, PT, R11, UR5, PT ;  /* 0x000000050b007c0c */ /* 0x000fe2000bf03070 */
[----:B------:R1:W-:Y:S01]  /*5230*/  STS [R194+0xe000], R5 ;  /* 0x00e00005c2007388 */ /* 0x0003e20000000800 */
[----:B----4-:R-:W-:Y:S02]  /*5240*/  F2FP.RELU.BF16.F32.PACK_AB R6, R115, R114 ;  /* 0x000000727306723e */ /* 0x010fe400000018ff */
[----:B------:R-:W-:Y:S01]  /*5250*/  ISETP.LE.U32.AND P2, PT, R10, UR5, PT ;  /* 0x000000050a007c0c */ /* 0x000fe2000bf43070 */
[----:B------:R2:W-:Y:S01]  /*5260*/  STS [R194+0xe400], R4 ;  /* 0x00e40004c2007388 */ /* 0x0005e20000000800 */
[----:B------:R-:W-:Y:S01]  /*5270*/  @!P4 FADD.FTZ R241, -R241, -RZ ;  /* 0x800000fff1f1c221 */ /* 0x000fe20000010100 */
[----:B------:R-:W-:Y:S01]  /*5280*/  @!P3 FADD.FTZ R242, -R242, -RZ ;  /* 0x800000fff2f2b221 */ /* 0x000fe20000010100 */
[----:B------:R-:W-:Y:S01]  /*5290*/  IADD3 R109, R0, 0x4000, R109 ;  /* 0x00004000006d7810 */ /* 0x000fe20007ffe06d */
[----:B------:R3:W-:Y:S01]  /*52a0*/  STS [R189+0xf400], R7 ;  /* 0x00f40007bd007388 */ /* 0x0007e20000000800 */
[----:B------:R-:W-:Y:S02]  /*52b0*/  SEL R175, R203, 0xffffffc0, !P1 ;  /* 0xffffffc0cbaf7807 */ /* 0x000fe40004800000 */
[----:B------:R-:W-:Y:S01]  /*52c0*/  FSETP.GE.FTZ.AND P6, PT, R111, RZ, PT ;  /* 0x000000ff6f00720b */ /* 0x000fe20003fd6000 */
[----:B------:R4:W-:Y:S01]  /*52d0*/  STS [R189+0xf000], R6 ;  /* 0x00f00006bd007388 */ /* 0x0009e20000000800 */
[----:B------:R-:W-:Y:S01]  /*52e0*/  @!P0 FADD.FTZ R248, -R248, -RZ ;  /* 0x800000fff8f88221 */ /* 0x000fe20000010100 */
[----:B------:R-:W-:Y:S01]  /*52f0*/  IMAD.IADD R108, R109, 0x1, R167 ;  /* 0x000000016d6c7824 */ /* 0x000fe200078e02a7 */
[----:B------:R-:W-:Y:S01]  /*5300*/  LEA R250, P0, R179, R250, 0x2 ;  /* 0x000000fab3fa7211 */ /* 0x000fe200078010ff */
[----:B------:R4:W-:Y:S01]  /*5310*/  STS [R194+0xf000], R8 ;  /* 0x00f00008c2007388 */ /* 0x0009e20000000800 */
[----:B------:R-:W-:Y:S01]  /*5320*/  @!P2 FADD.FTZ R245, -R245, -RZ ;  /* 0x800000fff5f5a221 */ /* 0x000fe20000010100 */
[----:B------:R-:W-:Y:S01]  /*5330*/  IMAD.IADD R109, R109, 0x1, R175 ;  /* 0x000000016d6d7824 */ /* 0x000fe200078e02af */
[----:B------:R-:W-:Y:S02]  /*5340*/  LEA.HI.X.SX32 R251, R179, R251, 0x2, P0 ;  /* 0x000000fbb3fb7211 */ /* 0x000fe400000f16ff */
[----:B------:R-:W-:Y:S02]  /*5350*/  FSETP.GE.FTZ.AND P0, PT, R110, RZ, PT ;  /* 0x000000ff6e00720b */ /* 0x000fe40003f16000 */
[----:B------:R-:W-:Y:S02]  /*5360*/  FSETP.GE.FTZ.AND P3, PT, R126, RZ, PT ;  /* 0x000000ff7e00720b */ /* 0x000fe40003f76000 */
[----:B-1----:R-:W-:Y:S02]  /*5370*/  F2FP.RELU.BF16.F32.PACK_AB R5, R129, R128 ;  /* 0x000000808105723e */ /* 0x002fe400000018ff */
[----:B------:R-:W-:Y:S02]  /*5380*/  FSETP.GE.FTZ.AND P2, PT, R127, RZ, PT ;  /* 0x000000ff7f00720b */ /* 0x000fe40003f56000 */
[----:B--2---:R-:W-:Y:S02]  /*5390*/  F2FP.RELU.BF16.F32.PACK_AB R4, R244, R243 ;  /* 0x000000f3f404723e */ /* 0x004fe400000018ff */
[----:B------:R-:W-:Y:S02]  /*53a0*/  FSETP.GE.FTZ.AND P5, PT, R122, RZ, PT ;  /* 0x000000ff7a00720b */ /* 0x000fe40003fb6000 */
[----:B---3--:R-:W-:Y:S02]  /*53b0*/  F2FP.RELU.BF16.F32.PACK_AB R7, R121, R120 ;  /* 0x000000787907723e */ /* 0x008fe400000018ff */
[----:B------:R-:W-:Y:S02]  /*53c0*/  FSETP.GE.FTZ.AND P4, PT, R123, RZ, PT ;  /* 0x000000ff7b00720b */ /* 0x000fe40003f96000 */
[----:B----4-:R-:W-:Y:S01]  /*53d0*/  F2FP.RELU.BF16.F32.PACK_AB R6, R127, R126 ;  /* 0x0000007e7f06723e */ /* 0x010fe200000018ff */
[----:B------:R1:W-:Y:S01]  /*53e0*/  STS [R194+0xf400], R7 ;  /* 0x00f40007c2007388 */ /* 0x0003e20000000800 */
[----:B------:R-:W-:Y:S03]  /*53f0*/  F2FP.RELU.BF16.F32.PACK_AB R8, R131, R130 ;  /* 0x000000828308723e */ /* 0x000fe600000018ff */
[----:B------:R2:W-:Y:S04]  /*5400*/  STS [R193+0xe000], R6 ;  /* 0x00e00006c1007388 */ /* 0x0005e80000000800 */
[----:B------:R3:W-:Y:S04]  /*5410*/  STS [R193+0xe400], R5 ;  /* 0x00e40005c1007388 */ /* 0x0007e80000000800 */
[----:B------:R4:W-:Y:S01]  /*5420*/  STS [R195+0xe000], R4 ;  /* 0x00e00004c3007388 */ /* 0x0009e20000000800 */
[----:B-1----:R-:W-:Y:S02]  /*5430*/  F2FP.RELU.BF16.F32.PACK_AB R7, R240, R176 ;  /* 0x000000b0f007723e */ /* 0x002fe400000018ff */
[----:B--2---:R-:W-:Y:S02]  /*5440*/  F2FP.RELU.BF16.F32.PACK_AB R6, R247, R246 ;  /* 0x000000f6f706723e */ /* 0x004fe400000018ff */
[----:B---3--:R-:W-:Y:S03]  /*5450*/  F2FP.RELU.BF16.F32.PACK_AB R5, R242, R241 ;  /* 0x000000f1f205723e */ /* 0x008fe600000018ff */
[----:B------:R-:W-:Y:S01]  /*5460*/  STS [R195+0xe400], R6 ;  /* 0x00e40006c3007388 */ /* 0x000fe20000000800 */
[----:B----4-:R-:W-:Y:S03]  /*5470*/  F2FP.RELU.BF16.F32.PACK_AB R4, R248, R245 ;  /* 0x000000f5f804723e */ /* 0x010fe600000018ff */
[----:B------:R-:W-:Y:S04]  /*5480*/  STS [R193+0xf000], R8 ;  /* 0x00f00008c1007388 */ /* 0x000fe80000000800 */
[----:B------:R-:W-:Y:S04]  /*5490*/  STS [R193+0xf400], R7 ;  /* 0x00f40007c1007388 */ /* 0x000fe80000000800 */
[----:B------:R-:W-:Y:S04]  /*54a0*/  STS [R195+0xf000], R5 ;  /* 0x00f00005c3007388 */ /* 0x000fe80000000800 */
[----:B------:R-:W-:Y:S04]  /*54b0*/  STS [R195+0xf400], R4 ;  /* 0x00f40004c3007388 */ /* 0x000fe80000000800 */
[----:B------:R-:W1:Y:S08]  /*54c0*/  LDSM.16.M88.4 R32, [R0+UR6+0x4000] ;  /* 0x004000060020783b */ /* 0x000e700008000200 */
[----:B------:R-:W2:Y:S08]  /*54d0*/  LDSM.16.M88.4 R28, [R0+UR6+0x5000] ;  /* 0x00500006001c783b */ /* 0x000eb00008000200 */
[----:B------:R-:W3:Y:S08]  /*54e0*/  LDSM.16.M88.4 R100, [R108] ;  /* 0x000000006c64783b */ /* 0x000ef00000000200 */
[----:B------:R4:W3:Y:S01]  /*54f0*/  LDSM.16.M88.4 R104, [R108+0x1000] ;  /* 0x001000006c68783b */ /* 0x0008e20000000200 */
[-C--:B-1----:R-:W-:Y:S03]  /*5500*/  HMMA.16816.F32.BF16 R4, R32, R132.reuse, RZ ;  /* 0x000000842004723c */ /* 0x082fe600000418ff */
[----:B----4-:R-:W-:Y:S03]  /*5510*/  IMAD.IADD R108, R175, 0x1, R108 ;  /* 0x00000001af6c7824 */ /* 0x010fe600078e026c */
[C---:B--2---:R-:W-:Y:S06]  /*5520*/  HMMA.16816.F32.BF16 R8, R28.reuse, R132, RZ ;  /* 0x000000841c08723c */ /* 0x044fec00000418ff */
[-C--:B------:R-:W-:Y:S06]  /*5530*/  HMMA.16816.F32.BF16 R12, R28, R134.reuse, RZ ;  /* 0x000000861c0c723c */ /* 0x080fec00000418ff */
[C---:B------:R-:W-:Y:S06]  /*5540*/  HMMA.16816.F32.BF16 R16, R32.reuse, R134, RZ ;  /* 0x000000862010723c */ /* 0x040fec00000418ff */
[-C--:B------:R-:W-:Y:S06]  /*5550*/  HMMA.16816.F32.BF16 R20, R32, R136.reuse, RZ ;  /* 0x000000882014723c */ /* 0x080fec00000418ff */
[C---:B------:R-:W-:Y:S06]  /*5560*/  HMMA.16816.F32.BF16 R24, R28.reuse, R136, RZ ;  /* 0x000000881c18723c */ /* 0x040fec00000418ff */
[-C--:B------:R-:W-:Y:S06]  /*5570*/  HMMA.16816.F32.BF16 R28, R28, R138.reuse, RZ ;  /* 0x0000008a1c1c723c */ /* 0x080fec00000418ff */
[----:B------:R-:W-:Y:S06]  /*5580*/  HMMA.16816.F32.BF16 R32, R32, R138, RZ ;  /* 0x0000008a2020723c */ /* 0x000fec00000418ff */
[-C--:B---3--:R-:W-:Y:S06]  /*5590*/  HMMA.16816.F32.BF16 R4, R100, R140.reuse, R4 ;  /* 0x0000008c6404723c */ /* 0x088fec0000041804 */
        /* <DEDUP_REMOVED lines=8> */
[----:B------:R2:W3:Y:S08]  /*5620*/  LDSM.16.M88.4 R100, [R109+0x1000] ;  /* 0x001000006d64783b */ /* 0x0004f00000000200 */
[----:B--2---:R-:W2:Y:S01]  /*5630*/  LDG.E R109, desc[UR14][R250.64] ;  /* 0x0000000efa6d7981 */ /* 0x004ea2000c1e1900 */
[-C--:B-1----:R-:W-:Y:S06]  /*5640*/  HMMA.16816.F32.BF16 R4, R104, R148.reuse, R4 ;  /* 0x000000946804723c */ /* 0x082fec0000041804 */
[C---:B---3--:R-:W-:Y:S06]  /*5650*/  HMMA.16816.F32.BF16 R8, R100.reuse, R148, R8 ;  /* 0x000000946408723c */ /* 0x048fec0000041808 */
[-C--:B------:R-:W-:Y:S06]  /*5660*/  HMMA.16816.F32.BF16 R12, R100, R150.reuse, R12 ;  /* 0x00000096640c723c */ /* 0x080fec000004180c */
[C---:B------:R-:W-:Y:S06]  /*5670*/  HMMA.16816.F32.BF16 R16, R104.reuse, R150, R16 ;  /* 0x000000966810723c */ /* 0x040fec0000041810 */
[-C--:B------:R-:W-:Y:S06]  /*5680*/  HMMA.16816.F32.BF16 R20, R104, R152.reuse, R20 ;  /* 0x000000986814723c */ /* 0x080fec0000041814 */
[C---:B------:R-:W-:Y:S06]  /*5690*/  HMMA.16816.F32.BF16 R24, R100.reuse, R152, R24 ;  /* 0x000000986418723c */ /* 0x040fec0000041818 */
[-C--:B------:R-:W-:Y:S01]  /*56a0*/  HMMA.16816.F32.BF16 R28, R100, R154.reuse, R28 ;  /* 0x0000009a641c723c */ /* 0x080fe2000004181c */
[----:B------:R-:W1:Y:S05]  /*56b0*/  LDSM.16.M88.4 R100, [R108] ;  /* 0x000000006c64783b */ /* 0x000e6a0000000200 */
[----:B------:R-:W-:Y:S03]  /*56c0*/  HMMA.16816.F32.BF16 R32, R104, R154, R32 ;  /* 0x0000009a6820723c */ /* 0x000fe60000041820 */
[----:B------:R3:W4:Y:S08]  /*56d0*/  LDSM.16.M88.4 R104, [R108+0x1000] ;  /* 0x001000006c68783b */ /* 0x0007300000000200 */
[----:B---3--:R-:W3:Y:S01]  /*56e0*/  LDG.E R108, desc[UR14][R250.64+0x20] ;  /* 0x0000200efa6c7981 */ /* 0x008ee2000c1e1900 */
[-C--:B-1----:R-:W-:Y:S06]  /*56f0*/  HMMA.16816.F32.BF16 R4, R100, R156.reuse, R4 ;  /* 0x0000009c6404723c */ /* 0x082fec0000041804 */
[C---:B----4-:R-:W-:Y:S06]  /*5700*/  HMMA.16816.F32.BF16 R8, R104.reuse, R156, R8 ;  /* 0x0000009c6808723c */ /* 0x050fec0000041808 */
[-C--:B------:R-:W-:Y:S06]  /*5710*/  HMMA.16816.F32.BF16 R12, R104, R158.reuse, R12 ;  /* 0x0000009e680c723c */ /* 0x080fec000004180c */
[C---:B------:R-:W-:Y:S06]  /*5720*/  HMMA.16816.F32.BF16 R16, R100.reuse, R158, R16 ;  /* 0x0000009e6410723c */ /* 0x040fec0000041810 */
[-C--:B------:R-:W-:Y:S06]  /*5730*/  HMMA.16816.F32.BF16 R20, R100, R160.reuse, R20 ;  /* 0x000000a06414723c */ /* 0x080fec0000041814 */
[C---:B------:R-:W-:Y:S06]  /*5740*/  HMMA.16816.F32.BF16 R24, R104.reuse, R160, R24 ;  /* 0x000000a06818723c */ /* 0x040fec0000041818 */
[-C--:B------:R-:W-:Y:S01]  /*5750*/  HMMA.16816.F32.BF16 R28, R104, R162.reuse, R28 ;  /* 0x000000a2681c723c */ /* 0x080fe2000004181c */
[----:B------:R1:W5:Y:S05]  /*5760*/  LDG.E R104, desc[UR14][R250.64+0x80] ;  /* 0x0000800efa687981 */ /* 0x00036a000c1e1900 */
[----:B------:R-:W-:Y:S01]  /*5770*/  HMMA.16816.F32.BF16 R32, R100, R162, R32 ;  /* 0x000000a26420723c */ /* 0x000fe20000041820 */
[----:B------:R1:W5:Y:S04]  /*5780*/  LDG.E R250, desc[UR14][R250.64+0xa0] ;  /* 0x0000a00efafa7981 */ /* 0x000368000c1e1900 */
[C---:B--2---:R-:W-:Y:S01]  /*5790*/  FADD.FTZ R4, -R109.reuse, R4 ;  /* 0x000000046d047221 */ /* 0x044fe20000010100 */
[C---:B------:R-:W-:Y:S01]  /*57a0*/  FADD.FTZ R5, -R109.reuse, R5 ;  /* 0x000000056d057221 */ /* 0x040fe20000010100 */
[C---:B------:R-:W-:Y:S01]  /*57b0*/  FADD.FTZ R20, -R109.reuse, R20 ;  /* 0x000000146d147221 */ /* 0x040fe20000010100 */
[C---:B------:R-:W-:Y:S03]  /*57c0*/  FADD.FTZ R21, -R109.reuse, R21 ;  /* 0x000000156d157221 */ /* 0x040fe60000010100 */
[C---:B------:R-:W-:Y:S01]  /*57d0*/  FADD.FTZ R16, -R109.reuse, R16 ;  /* 0x000000106d107221 */ /* 0x040fe20000010100 */
[-C--:B------:R-:W-:Y:S01]  /*57e0*/  FSEL R4, R4, R109.reuse, P0 ;  /* 0x0000006d04047208 */ /* 0x080fe20000000000 */
[C---:B------:R-:W-:Y:S01]  /*57f0*/  FADD.FTZ R17, -R109.reuse, R17 ;  /* 0x000000116d117221 */ /* 0x040fe20000010100 */
[----:B------:R-:W-:Y:S10]  /*5800*/  FSETP.GE.FTZ.AND P0, PT, R244, RZ, PT ;  /* 0x000000fff400720b */ /* 0x000ff40003f16000 */
[----:B------:R-:W-:Y:S01]  /*5810*/  FADD.FTZ R32, -R109, R32 ;  /* 0x000000206d207221 */ /* 0x000fe20000010100 */
[----:B------:R-:W-:Y:S01]  /*5820*/  FSEL R5, R5, R109, P6 ;  /* 0x0000006d05057208 */ /* 0x000fe20003000000 */
[----:B------:R-:W-:Y:S01]  /*5830*/  FMUL.FTZ R4, R110, R4 ;  /* 0x000000046e047220 */ /* 0x000fe20000410000 */
[----:B------:R-:W-:Y:S02]  /*5840*/  ISETP.GT.AND P6, PT, R223, R205, PT ;  /* 0x000000cddf00720c */ /* 0x000fe40003fc4270 */
[----:B------:R-:W-:Y:S01]  /*5850*/  FSEL R20, R20, R109, P3 ;  /* 0x0000006d14147208 */ /* 0x000fe20001800000 */
[----:B------:R-:W-:Y:S01]  /*5860*/  FMUL.FTZ R5, R111, R5 ;  /* 0x000000056f057220 */ /* 0x000fe20000410000 */
[-C--:B------:R-:W-:Y:S02]  /*5870*/  FSEL R21, R21, R109.reuse, P2 ;  /* 0x0000006d15157208 */ /* 0x080fe40001000000 */
[-C--:B------:R-:W-:Y:S01]  /*5880*/  FSEL R16, R16, R109.reuse, P5 ;  /* 0x0000006d10107208 */ /* 0x080fe20002800000 */
[----:B------:R-:W-:Y:S01]  /*5890*/  FMUL.FTZ R20, R126, R20 ;  /* 0x000000147e147220 */ /* 0x000fe20000410000 */
[----:B------:R-:W-:Y:S01]  /*58a0*/  FSEL R17, R17, R109, P4 ;  /* 0x0000006d11117208 */ /* 0x000fe20002000000 */
[----:B------:R-:W-:Y:S01]  /*58b0*/  FMUL.FTZ R21, R127, R21 ;  /* 0x000000157f157220 */ /* 0x000fe20000410000 */
[----:B------:R-:W-:Y:S01]  /*58c0*/  FSETP.GE.FTZ.AND P2, PT, R243, RZ, PT ;  /* 0x000000fff300720b */ /* 0x000fe20003f56000 */
[----:B------:R-:W-:Y:S01]  /*58d0*/  FMUL.FTZ R16, R122, R16 ;  /* 0x000000107a107220 */ /* 0x000fe20000410000 */
[----:B------:R-:W-:Y:S01]  /*58e0*/  F2FP.BF16.F32.PACK_AB R4, R5, R4 ;  /* 0x000000040504723e */ /* 0x000fe200000010ff */
[----:B------:R-:W-:Y:S01]  /*58f0*/  FMUL.FTZ R17, R123, R17 ;  /* 0x000000117b117220 */ /* 0x000fe20000410000 */
[----:B------:R-:W-:Y:S01]  /*5900*/  FSEL R32, R32, R109, P2 ;  /* 0x0000006d20207208 */ /* 0x000fe20001000000 */
[----:B------:R-:W-:Y:S01]  /*5910*/  @P0 FADD.FTZ R109, -R109, R33 ;  /* 0x000000216d6d0221 */ /* 0x000fe20000010100 */
[----:B------:R-:W-:Y:S02]  /*5920*/  FSETP.GE.FTZ.AND P2, PT, R112, RZ, PT ;  /* 0x000000ff7000720b */ /* 0x000fe40003f56000 */
[----:B------:R-:W-:Y:S01]  /*5930*/  FSETP.GE.FTZ.AND P0, PT, R113, RZ, PT ;  /* 0x000000ff7100720b */ /* 0x000fe20003f16000 */
[----:B------:R-:W-:Y:S01]  /*5940*/  FMUL.FTZ R243, R243, R32 ;  /* 0x00000020f3f37220 */ /* 0x000fe20000410000 */
[----:B------:R-:W-:Y:S01]  /*5950*/  F2FP.BF16.F32.PACK_AB R20, R21, R20 ;  /* 0x000000141514723e */ /* 0x000fe200000010ff */
[----:B------:R-:W-:Y:S01]  /*5960*/  FMUL.FTZ R109, R244, R109 ;  /* 0x0000006df46d7220 */ /* 0x000fe20000410000 */
[----:B------:R-:W-:Y:S01]  /*5970*/  F2FP.BF16.F32.PACK_AB R16, R17, R16 ;  /* 0x000000101110723e */ /* 0x000fe200000010ff */
[C---:B---3--:R-:W-:Y:S01]  /*5980*/  FADD.FTZ R6, -R108.reuse, R6 ;  /* 0x000000066c067221 */ /* 0x048fe20000010100 */
[----:B------:R-:W-:Y:S04]  /*5990*/  FADD.FTZ R7, -R108, R7 ;  /* 0x000000076c077221 */ /* 0x000fe80000010100 */
[-C--:B------:R-:W-:Y:S02]  /*59a0*/  FSEL R32, R6, R108.reuse, P2 ;  /* 0x0000006c06207208 */ /* 0x080fe40001000000 */
[----:B------:R-:W-:Y:S01]  /*59b0*/  FSEL R21, R7, R108, P0 ;  /* 0x0000006c07157208 */ /* 0x000fe20000000000 */
[----:B-1----:R-:W-:Y:S06]  /*59c0*/  @!P6 BRA `(.L_x_599) ;  /* 0x00000000004ce947 */ /* 0x002fec0003800000 */
[----:B------:R-:W1:Y:S01]  /*59d0*/  LDC R6, c[0x0][0x240] ;  /* 0x00009000ff067b82 */ /* 0x000e620000000800 */
[----:B------:R-:W-:Y:S04]  /*59e0*/  LOP3.LUT R17, R223, 0x1, RZ, 0xc0, !PT ;  /* 0x00000001df117812 */ /* 0x000fe800078ec0ff */
[----:B------:R-:W-:Y:S03]  /*59f0*/  ISETP.NE.U32.AND P2, PT, R17, 0x1, PT ;  /* 0x000000011100780c */ /* 0x000fe60003f45070 */
[----:B------:R-:W2:Y:S01]  /*5a00*/  LDC R5, c[0x0][0x244] ;  /* 0x00009100ff057b82 */ /* 0x000ea20000000800 */
[C---:B-1----:R-:W-:Y:S05]  /*5a10*/  IMAD.U32 R7, R6.reuse, -0x40, RZ ;  /* 0xffffffc006077824 */ /* 0x042fea00078e00ff */
[C---:B------:R-:W-:Y:S04]  /*5a20*/  LEA R232, P0, R7.reuse, R232, 0x1 ;  /* 0x000000e807e87211 */ /* 0x040fe800078008ff */
[----:B------:R-:W-:Y:S01]  /*5a30*/  LEA.HI.X.SX32 R233, R7, R233, 0x1, P0 ;  /* 0x000000e907e97211 */ /* 0x000fe200000f0eff */
[----:B------:R-:W-:Y:S01]  /*5a40*/  IMAD.MOV.U32 R7, RZ, RZ, -0x2000 ;  /* 0xffffe000ff077424 */ /* 0x000fe200078e00ff */
[C---:B------:R-:W-:Y:S04]  /*5a50*/  LEA R100, P0, R6.reuse, R232, 0x6 ;  /* 0x000000e806647211 */ /* 0x040fe800078030ff */
[----:B------:R-:W-:Y:S02]  /*5a60*/  SEL R7, R7, 0x2000, !P2 ;  /* 0x0000200007077807 */ /* 0x000fe40005000000 */
[----:B--2---:R-:W-:Y:S03]  /*5a70*/  LEA.HI.X R101, R6, R233, R5, 0x6, P0 ;  /* 0x000000e906657211 */ /* 0x004fe600000f3405 */
[--C-:B------:R-:W-:Y:S02]  /*5a80*/  IMAD.IADD R222, R222, 0x1, R7.reuse ;  /* 0x00000001dede7824 */ /* 0x100fe400078e0207 */
[----:B------:R-:W-:Y:S03]  /*5a90*/  IMAD.IADD R169, R169, 0x1, R7 ;  /* 0x00000001a9a97824 */ /* 0x000fe600078e0207 */
[----:B------:R-:W-:Y:S01]  /*5aa0*/  @!PT LDS RZ, [RZ] ;  /* 0x00000000fffff984 */ /* 0x000fe20000000800 */
[----:B------:R-:W-:Y:S01]  /*5ab0*/  @!PT LDS RZ, [RZ] ;  /* 0x00000000fffff984 */ /* 0x000fe20000000800 */
[----:B------:R-:W-:Y:S01]  /*5ac0*/  @!PT LDS RZ, [RZ] ;  /* 0x00000000fffff984 */ /* 0x000fe20000000800 */
[----:B------:R1:W-:Y:S04]  /*5ad0*/  LDGSTS.E.BYPASS.LTC128B.128 [R222], desc[UR14][R232.64] ;  /* 0x00000000e8de7fae */ /* 0x0003e8000b901d4e */
[----:B------:R1:W-:Y:S04]  /*5ae0*/  LDGSTS.E.BYPASS.LTC128B.128 [R222+0x1000], desc[UR14][R100.64] ;  /* 0x0100000064de7fae */ /* 0x0003e8000b901d4e */
[----:B------:R-:W0:Y:S02]  /*5af0*/  LDGDEPBAR ;  /* 0x00000000000079af */ /* 0x000e240000000000 */
.L_x_599:
[----:B------:R-:W-:Y:S01]  /*5b00*/  FADD.FTZ R18, -R108, R18 ;  /* 0x000000126c127221 */ /* 0x000fe20000010100 */
[----:B------:R-:W-:Y:S01]  /*5b10*/  FSETP.GE.FTZ.AND P0, PT, R124, RZ, PT ;  /* 0x000000ff7c00720b */ /* 0x000fe20003f16000 */
[----:B------:R2:W-:Y:S01]  /*5b20*/  STS [R189+0xa000], R4 ;  /* 0x00a00004bd007388 */ /* 0x0005e20000000800 */
[C---:B------:R-:W-:Y:S01]  /*5b30*/  FADD.FTZ R23, -R108.reuse, R23 ;  /* 0x000000176c177221 */ /* 0x040fe20000010100 */
[----:B------:R-:W-:Y:S01]  /*5b40*/  FSETP.GE.FTZ.AND P2, PT, R129, RZ, PT ;  /* 0x000000ff8100720b */ /* 0x000fe20003f56000 */
[----:B------:R-:W-:Y:S01]  /*5b50*/  FADD.FTZ R19, -R108, R19 ;  /* 0x000000136c137221 */ /* 0x000fe20000010100 */
[-C--:B------:R-:W-:Y:S01]  /*5b60*/  FSEL R18, R18, R108.reuse, P0 ;  /* 0x0000006c12127208 */ /* 0x080fe20000000000 */
[C---:B------:R-:W-:Y:S01]  /*5b70*/  FADD.FTZ R22, -R108.reuse, R22 ;  /* 0x000000166c167221 */ /* 0x040fe20000010100 */
[----:B------:R-:W-:Y:S01]  /*5b80*/  FSETP.GE.FTZ.AND P0, PT, R247, RZ, PT ;  /* 0x000000fff700720b */ /* 0x000fe20003f16000 */
[----:B------:R-:W-:Y:S01]  /*5b90*/  FADD.FTZ R34, -R108, R34 ;  /* 0x000000226c227221 */ /* 0x000fe20000010100 */
[-C--:B------:R-:W-:Y:S01]  /*5ba0*/  FSEL R23, R23, R108.reuse, P2 ;  /* 0x0000006c17177208 */ /* 0x080fe20001000000 */
[C---:B-----5:R-:W-:Y:S01]  /*5bb0*/  FADD.FTZ R12, -R104.reuse, R12 ;  /* 0x0000000c680c7221 */ /* 0x060fe20000010100 */
[----:B------:R-:W-:Y:S01]  /*5bc0*/  FSETP.GE.FTZ.AND P4, PT, R125, RZ, PT ;  /* 0x000000ff7d00720b */ /* 0x000fe20003f96000 */
[----:B------:R-:W-:Y:S01]  /*5bd0*/  FADD.FTZ R9, -R104, R9 ;  /* 0x0000000968097221 */ /* 0x000fe20000010100 */
[----:B------:R-:W-:Y:S01]  /*5be0*/  FSETP.GE.FTZ.AND P3, PT, R128, RZ, PT ;  /* 0x000000ff8000720b */ /* 0x000fe20003f76000 */
[----:B------:R-:W-:Y:S01]  /*5bf0*/  FADD.FTZ R8, -R104, R8 ;  /* 0x0000000868087221 */ /* 0x000fe20000010100 */
[----:B------:R-:W-:Y:S01]  /*5c00*/  FSETP.GE.FTZ.AND P2, PT, R246, RZ, PT ;  /* 0x000000fff600720b */ /* 0x000fe20003f56000 */
[C---:B------:R-:W-:Y:S01]  /*5c10*/  FADD.FTZ R24, -R104.reuse, R24 ;  /* 0x0000001868187221 */ /* 0x040fe20000010100 */
[-C--:B------:R-:W-:Y:S01]  /*5c20*/  FSEL R19, R19, R108.reuse, P4 ;  /* 0x0000006c13137208 */ /* 0x080fe20002000000 */
[----:B------:R-:W-:Y:S01]  /*5c30*/  FADD.FTZ R25, -R104, R25 ;  /* 0x0000001968197221 */ /* 0x000fe20000010100 */
[-C--:B------:R-:W-:Y:S01]  /*5c40*/  FSEL R22, R22, R108.reuse, P3 ;  /* 0x0000006c16167208 */ /* 0x080fe20001800000 */
[----:B------:R-:W-:Y:S01]  /*5c50*/  FADD.FTZ R28, -R104, R28 ;  /* 0x0000001c681c7221 */ /* 0x000fe20000010100 */
[----:B------:R-:W-:Y:S01]  /*5c60*/  FSEL R34, R34, R108, P2 ;  /* 0x0000006c22227208 */ /* 0x000fe20001000000 */
[----:B------:R-:W-:Y:S01]  /*5c70*/  @P0 FADD.FTZ R108, -R108, R35 ;  /* 0x000000236c6c0221 */ /* 0x000fe20000010100 */
[----:B------:R-:W-:Y:S01]  /*5c80*/  FSETP.GE.FTZ.AND P0, PT, R118, RZ, PT ;  /* 0x000000ff7600720b */ /* 0x000fe20003f16000 */
[----:B------:R-:W-:Y:S01]  /*5c90*/  FADD.FTZ R10, -R250, R10 ;  /* 0x0000000afa0a7221 */ /* 0x000fe20000010100 */
[----:B------:R-:W-:Y:S01]  /*5ca0*/  FSETP.GE.FTZ.AND P2, PT, R115, RZ, PT ;  /* 0x000000ff7300720b */ /* 0x000fe20003f56000 */
[----:B--2---:R-:W-:Y:S01]  /*5cb0*/  FADD.FTZ R4, -R104, R13 ;  /* 0x0000000d68047221 */ /* 0x004fe20000010100 */
[----:B------:R-:W-:Y:S01]  /*5cc0*/  FSEL R12, R12, R104, P0 ;  /* 0x000000680c0c7208 */ /* 0x000fe20000000000 */
[----:B------:R-:W-:Y:S01]  /*5cd0*/  FADD.FTZ R11, -R250, R11 ;  /* 0x0000000bfa0b7221 */ /* 0x000fe20000010100 */
[----:B------:R-:W-:Y:S01]  /*5ce0*/  FSETP.GE.FTZ.AND P0, PT, R242, RZ, PT ;  /* 0x000000fff200720b */ /* 0x000fe20003f16000 */
[----:B------:R-:W-:Y:S01]  /*5cf0*/  FMUL.FTZ R32, R112, R32 ;  /* 0x0000002070207220 */ /* 0x000fe20000410000 */
[-C--:B------:R-:W-:Y:S01]  /*5d00*/  FSEL R9, R9, R104.reuse, P2 ;  /* 0x0000006809097208 */ /* 0x080fe20001000000 */
[----:B------:R-:W-:Y:S01]  /*5d10*/  FMUL.FTZ R21, R113, R21 ;  /* 0x0000001571157220 */ /* 0x000fe20000410000 */
[----:B------:R-:W-:Y:S01]  /*5d20*/  FSETP.GE.FTZ.AND P3, PT, R114, RZ, PT ;  /* 0x000000ff7200720b */ /* 0x000fe20003f76000 */
[C---:B------:R-:W-:Y:S01]  /*5d30*/  FADD.FTZ R14, -R250.reuse, R14 ;  /* 0x0000000efa0e7221 */ /* 0x040fe20000010100 */
[----:B------:R-:W-:Y:S01]  /*5d40*/  FSETP.GE.FTZ.AND P2, PT, R119, RZ, PT ;  /* 0x000000ff7700720b */ /* 0x000fe20003f56000 */
[----:B------:R-:W-:Y:S01]  /*5d50*/  FADD.FTZ R15, -R250, R15 ;  /* 0x0000000ffa0f7221 */ /* 0x000fe20000010100 */
[-C--:B------:R-:W-:Y:S01]  /*5d60*/  FSEL R8, R8, R104.reuse, P3 ;  /* 0x0000006808087208 */ /* 0x080fe20001800000 */
[----:B------:R-:W-:Y:S01]  /*5d70*/  FMUL.FTZ R19, R125, R19 ;  /* 0x000000137d137220 */ /* 0x000fe20000410000 */
[----:B------:R-:W-:Y:S01]  /*5d80*/  FSEL R4, R4, R104, P2 ;  /* 0x0000006804047208 */ /* 0x000fe20001000000 */
[----:B------:R-:W-:Y:S01]  /*5d90*/  FMUL.FTZ R18, R124, R18 ;  /* 0x000000127c127220 */ /* 0x000fe20000410000 */
[----:B------:R-:W-:Y:S01]  /*5da0*/  FSETP.GE.FTZ.AND P4, PT, R130, RZ, PT ;  /* 0x000000ff8200720b */ /* 0x000fe20003f96000 */
[----:B------:R-:W-:Y:S01]  /*5db0*/  FMUL.FTZ R9, R115, R9 ;  /* 0x0000000973097220 */ /* 0x000fe20000410000 */
[----:B------:R-:W-:Y:S01]  /*5dc0*/  FSETP.GE.FTZ.AND P3, PT, R131, RZ, PT ;  /* 0x000000ff8300720b */ /* 0x000fe20003f76000 */
[----:B------:R-:W-:Y:S01]  /*5dd0*/  FMUL.FTZ R8, R114, R8 ;  /* 0x0000000872087220 */ /* 0x000fe20000410000 */
[----:B------:R-:W-:Y:S01]  /*5de0*/  FSETP.GE.FTZ.AND P2, PT, R241, RZ, PT ;  /* 0x000000fff100720b */ /* 0x000fe20003f56000 */
[----:B------:R-:W-:Y:S01]  /*5df0*/  FMUL.FTZ R12, R118, R12 ;  /* 0x0000000c760c7220 */ /* 0x000fe20000410000 */
[----:B------:R-:W-:Y:S01]  /*5e00*/  FSEL R24, R24, R104, P4 ;  /* 0x0000006818187208 */ /* 0x000fe20002000000 */
[----:B------:R-:W-:Y:S01]  /*5e10*/  FMUL.FTZ R4, R119, R4 ;  /* 0x0000000477047220 */ /* 0x000fe20000410000 */
[-C--:B------:R-:W-:Y:S01]  /*5e20*/  FSEL R25, R25, R104.reuse, P3 ;  /* 0x0000006819197208 */ /* 0x080fe20001800000 */
[----:B------:R-:W-:Y:S01]  /*5e30*/  FADD.FTZ R26, -R250, R26 ;  /* 0x0000001afa1a7221 */ /* 0x000fe20000010100 */
[----:B------:R-:W-:Y:S01]  /*5e40*/  FSEL R28, R28, R104, P2 ;  /* 0x000000681c1c7208 */ /* 0x000fe20001000000 */
[----:B------:R-:W-:Y:S01]  /*5e50*/  @P0 FADD.FTZ R104, -R104, R29 ;  /* 0x0000001d68680221 */ /* 0x000fe20000010100 */
[----:B------:R-:W-:Y:S01]  /*5e60*/  FSETP.GE.FTZ.AND P2, PT, R116, RZ, PT ;  /* 0x000000ff7400720b */ /* 0x000fe20003f56000 */
[----:B------:R-:W-:Y:S01]  /*5e70*/  FADD.FTZ R27, -R250, R27 ;  /* 0x0000001bfa1b7221 */ /* 0x000fe20000010100 */
[----:B------:R-:W-:Y:S01]  /*5e80*/  FSETP.GE.FTZ.AND P0, PT, R117, RZ, PT ;  /* 0x000000ff7500720b */ /* 0x000fe20003f16000 */
[----:B------:R-:W-:Y:S01]  /*5e90*/  FMUL.FTZ R23, R129, R23 ;  /* 0x0000001781177220 */ /* 0x000fe20000410000 */
[----:B------:R-:W-:Y:S01]  /*5ea0*/  FSEL R10, R10, R250, P2 ;  /* 0x000000fa0a0a7208 */ /* 0x000fe20001000000 */
[----:B------:R-:W-:Y:S01]  /*5eb0*/  FMUL.FTZ R22, R128, R22 ;  /* 0x0000001680167220 */ /* 0x000fe20000410000 */
[----:B------:R-:W-:Y:S01]  /*5ec0*/  FSEL R11, R11, R250, P0 ;  /* 0x000000fa0b0b7208 */ /* 0x000fe20000000000 */
[----:B------:R-:W-:Y:S01]  /*5ed0*/  FADD.FTZ R30, -R250, R30 ;  /* 0x0000001efa1e7221 */ /* 0x000fe20000010100 */
[----:B------:R-:W-:Y:S01]  /*5ee0*/  FSETP.GE.FTZ.AND P2, PT, R120, RZ, PT ;  /* 0x000000ff7800720b */ /* 0x000fe20003f56000 */
[----:B------:R-:W-:Y:S01]  /*5ef0*/  FMUL.FTZ R10, R116, R10 ;  /* 0x0000000a740a7220 */ /* 0x000fe20000410000 */
[----:B------:R-:W-:Y:S01]  /*5f00*/  FSETP.GE.FTZ.AND P5, PT, R121, RZ, PT ;  /* 0x000000ff7900720b */ /* 0x000fe20003fb6000 */
[----:B------:R-:W-:Y:S01]  /*5f10*/  FMUL.FTZ R11, R117, R11 ;  /* 0x0000000b750b7220 */ /* 0x000fe20000410000 */
[----:B------:R-:W-:Y:S01]  /*5f20*/  F2FP.BF16.F32.PACK_AB R21, R21, R32 ;  /* 0x000000201515723e */ /* 0x000fe200000010ff */
[----:B------:R-:W-:Y:S01]  /*5f30*/  FMUL.FTZ R34, R246, R34 ;  /* 0x00000022f6227220 */ /* 0x000fe20000410000 */
[----:B------:R-:W-:Y:S01]  /*5f40*/  FSEL R14, R14, R250, P2 ;  /* 0x000000fa0e0e7208 */ /* 0x000fe20001000000 */
[----:B------:R-:W-:Y:S01]  /*5f50*/  FMUL.FTZ R108, R247, R108 ;  /* 0x0000006cf76c7220 */ /* 0x000fe20000410000 */
[----:B------:R-:W-:Y:S01]  /*5f60*/  FSEL R15, R15, R250, P5 ;  /* 0x000000fa0f0f7208 */ /* 0x000fe20002800000 */
[----:B------:R-:W-:Y:S01]  /*5f70*/  STS [R189+0xa400], R21 ;  /* 0x00a40015bd007388 */ /* 0x000fe20000000800 */
[----:B------:R-:W-:Y:S01]  /*5f80*/  F2FP.BF16.F32.PACK_AB R18, R19, R18 ;  /* 0x000000121312723e */ /* 0x000fe200000010ff */
[----:B------:R-:W-:Y:S01]  /*5f90*/  FMUL.FTZ R14, R120, R14 ;  /* 0x0000000e780e7220 */ /* 0x000fe20000410000 */
[----:B------:R-:W-:Y:S01]  /*5fa0*/  FSETP.GE.FTZ.AND P0, PT, R248, RZ, PT ;  /* 0x000000fff800720b */ /* 0x000fe20003f16000 */
[----:B------:R-:W-:Y:S01]  /*5fb0*/  FMUL.FTZ R15, R121, R15 ;  /* 0x0000000f790f7220 */ /* 0x000fe20000410000 */
[----:B------:R-:W-:Y:S01]  /*5fc0*/  F2FP.BF16.F32.PACK_AB R8, R9, R8 ;  /* 0x000000080908723e */ /* 0x000fe200000010ff */
[----:B------:R-:W-:Y:S01]  /*5fd0*/  STS [R194+0xa000], R16 ;  /* 0x00a00010c2007388 */ /* 0x000fe20000000800 */
[----:B------:R-:W-:Y:S01]  /*5fe0*/  F2FP.BF16.F32.PACK_AB R10, R11, R10 ;  /* 0x0000000a0b0a723e */ /* 0x000fe200000010ff */
[----:B------:R-:W-:Y:S01]  /*5ff0*/  FMUL.FTZ R25, R131, R25 ;  /* 0x0000001983197220 */ /* 0x000fe20000410000 */
[----:B------:R-:W-:Y:S01]  /*6000*/  FSETP.GE.FTZ.AND P4, PT, R176, RZ, PT ;  /* 0x000000ffb000720b */ /* 0x000fe20003f96000 */
[----:B------:R-:W-:Y:S01]  /*6010*/  STS [R194+0xa400], R18 ;  /* 0x00a40012c2007388 */ /* 0x000fe20000000800 */
[----:B------:R-:W-:Y:S01]  /*6020*/  FSETP.GE.FTZ.AND P3, PT, R240, RZ, PT ;  /* 0x000000fff000720b */ /* 0x000fe20003f76000 */
[----:B------:R-:W-:Y:S01]  /*6030*/  FMUL.FTZ R24, R130, R24 ;  /* 0x0000001882187220 */ /* 0x000fe20000410000 */
[----:B------:R-:W-:Y:S01]  /*6040*/  F2FP.BF16.F32.PACK_AB R4, R4, R12 ;  /* 0x0000000c0404723e */ /* 0x000fe200000010ff */
[----:B------:R-:W-:Y:S01]  /*6050*/  STS [R189+0xb000], R8 ;  /* 0x00b00008bd007388 */ /* 0x000fe20000000800 */
[----:B------:R-:W-:Y:S01]  /*6060*/  F2FP.BF16.F32.PACK_AB R14, R15, R14 ;  /* 0x0000000e0f0e723e */ /* 0x000fe200000010ff */
[----:B------:R-:W-:Y:S01]  /*6070*/  FMUL.FTZ R28, R241, R28 ;  /* 0x0000001cf11c7220 */ /* 0x000fe20000410000 */
[-C--:B------:R-:W-:Y:S01]  /*6080*/  FSEL R26, R26, R250.reuse, P4 ;  /* 0x000000fa1a1a7208 */ /* 0x080fe20002000000 */
[----:B------:R-:W-:Y:S01]  /*6090*/  STS [R189+0xb400], R10 ;  /* 0x00b4000abd007388 */ /* 0x000fe20000000800 */
[----:B------:R-:W-:Y:S01]  /*60a0*/  FSEL R27, R27, R250, P3 ;  /* 0x000000fa1b1b7208 */ /* 0x000fe20001800000 */
[----:B------:R-:W-:Y:S01]  /*60b0*/  FMUL.FTZ R104, R242, R104 ;  /* 0x00000068f2687220 */ /* 0x000fe20000410000 */
[----:B------:R-:W-:Y:S01]  /*60c0*/  FSETP.GE.FTZ.AND P2, PT, R245, RZ, PT ;  /* 0x000000fff500720b */ /* 0x000fe20003f56000 */
[----:B------:R-:W-:Y:S01]  /*60d0*/  STS [R194+0xb000], R4 ;  /* 0x00b00004c2007388 */ /* 0x000fe20000000800 */
[----:B------:R-:W-:Y:S01]  /*60e0*/  F2FP.BF16.F32.PACK_AB R22, R23, R22 ;  /* 0x000000161716723e */ /* 0x000fe200000010ff */
[----:B------:R-:W-:Y:S01]  /*60f0*/  FMUL.FTZ R27, R240, R27 ;  /* 0x0000001bf01b7220 */ /* 0x000fe20000410000 */
[----:B------:R-:W-:Y:S01]  /*6100*/  FSEL R30, R30, R250, P2 ;  /* 0x000000fa1e1e7208 */ /* 0x000fe20001000000 */
[----:B------:R-:W-:Y:S01]  /*6110*/  STS [R194+0xb400], R14 ;  /* 0x00b4000ec2007388 */ /* 0x000fe20000000800 */
[----:B------:R-:W-:Y:S01]  /*6120*/  @P0 FADD.FTZ R250, -R250, R31 ;  /* 0x0000001ffafa0221 */ /* 0x000fe20000010100 */
[----:B------:R-:W-:Y:S01]  /*6130*/  FMUL.FTZ R26, R176, R26 ;  /* 0x0000001ab01a7220 */ /* 0x000fe20000410000 */
[----:B------:R-:W-:Y:S01]  /*6140*/  F2FP.BF16.F32.PACK_AB R34, R108, R34 ;  /* 0x000000226c22723e */ /* 0x000fe200000010ff */
[----:B------:R-:W-:Y:S01]  /*6150*/  STS [R193+0xa000], R20 ;  /* 0x00a00014c1007388 */ /* 0x000fe20000000800 */
[----:B------:R-:W-:Y:S01]  /*6160*/  F2FP.BF16.F32.PACK_AB R109, R109, R243 ;  /* 0x000000f36d6d723e */ /* 0x000fe200000010ff */
[----:B------:R-:W-:Y:S01]  /*6170*/  FMUL.FTZ R30, R245, R30 ;  /* 0x0000001ef51e7220 */ /* 0x000fe20000410000 */
[----:B------:R-:W-:Y:S01]  /*6180*/  FMUL.FTZ R248, R248, R250 ;  /* 0x000000faf8f87220 */ /* 0x000fe20000410000 */
[----:B------:R-:W-:Y:S01]  /*6190*/  STS [R193+0xa400], R22 ;  /* 0x00a40016c1007388 */ /* 0x000fe20000000800 */
[----:B------:R-:W-:Y:S01]  /*61a0*/  F2FP.BF16.F32.PACK_AB R24, R25, R24 ;  /* 0x000000181918723e */ /* 0x000fe200000010ff */
[----:B-1----:R-:W-:Y:S01]  /*61b0*/  VIADD R100, R171, 0x40 ;  /* 0x00000040ab647836 */ /* 0x002fe20000000000 */
[----:B------:R-:W-:Y:S01]  /*61c0*/  F2FP.BF16.F32.PACK_AB R26, R27, R26 ;  /* 0x0000001a1b1a723e */ /* 0x000fe200000010ff */
[----:B------:R-:W-:Y:S01]  /*61d0*/  STS [R195+0xa000], R109 ;  /* 0x00a0006dc3007388 */ /* 0x000fe20000000800 */
[----:B------:R-:W-:Y:S01]  /*61e0*/  F2FP.BF16.F32.PACK_AB R28, R104, R28 ;  /* 0x0000001c681c723e */ /* 0x000fe200000010ff */
[----:B------:R-:W-:Y:S01]  /*61f0*/  @P1 VIADD R100, R171, 0xffffffc0 ;  /* 0xffffffc0ab641836 */ /* 0x000fe20000000000 */
[----:B------:R-:W-:Y:S01]  /*6200*/  F2FP.BF16.F32.PACK_AB R30, R248, R30 ;  /* 0x0000001ef81e723e */ /* 0x000fe200000010ff */
[----:B------:R-:W-:Y:S01]  /*6210*/  STS [R195+0xa400], R34 ;  /* 0x00a40022c3007388 */ /* 0x000fe20000000800 */
[----:B------:R-:W-:Y:S01]  /*6220*/  LEA R115, R182, UR6, 0x1 ;  /* 0x00000006b6737c11 */ /* 0x000fe2000f8e08ff */
[----:B------:R-:W-:Y:S02]  /*6230*/  IMAD.MOV.U32 R116, RZ, RZ, R239 ;  /* 0x000000ffff747224 */ /* 0x000fe400078e00ef */
[----:B------:R-:W-:Y:S01]  /*6240*/  STS [R193+0xb000], R24 ;  /* 0x00b00018c1007388 */ /* 0x000fe20000000800 */
[----:B------:R-:W-:Y:S03]  /*6250*/  IMAD.MOV.U32 R117, RZ, RZ, R238 ;  /* 0x000000ffff757224 */ /* 0x000fe600078e00ee */
        /* <DEDUP_REMOVED lines=69> */
.L_x_600:
        /* <DEDUP_REMOVED lines=13> */
[----:B------:R-:W-:Y:S01]  /*6780*/  LDSM.16.MT88.4 R108, [R171+0x3800] ;  /* 0x00380000ab6c783b */ /* 0x000fe20000004200 */
[C---:B-1----:R-:W-:Y:S06]  /*6790*/  HMMA.16816.F32.BF16 R4, R16.reuse, R8, RZ ;  /* 0x000000081004723c */ /* 0x042fec00000418ff */
[C---:B------:R-:W-:Y:S06]  /*67a0*/  HMMA.16816.F32.BF16 R8, R16.reuse, R10, RZ ;  /* 0x0000000a1008723c */ /* 0x040fec00000418ff */
[C---:B--2---:R-:W-:Y:S06]  /*67b0*/  HMMA.16816.F32.BF16 R12, R16.reuse, R20, RZ ;  /* 0x00000014100c723c */ /* 0x044fec00000418ff */
        /* <DEDUP_REMOVED lines=36> */
[----:B------:R-:W-:Y:S01]  /*6a00*/  LDSM.16.MT88.4 R100, [R172+0xd000] ;  /* 0x00d00000ac64783b */ /* 0x000fe20000004200 */
[C---:B----4-:R-:W-:Y:S06]  /*6a10*/  HMMA.16816.F32.BF16 R4, R28.reuse, R104, R4 ;  /* 0x000000681c04723c */ /* 0x050fec0000041804 */
[C---:B------:R-:W-:Y:S05]  /*6a20*/  HMMA.16816.F32.BF16 R8, R28.reuse, R106, R8 ;  /* 0x0000006a1c08723c */ /* 0x040fea0000041808 */
[----:B------:R-:W-:Y:S01]  /*6a30*/  IMAD.IADD R104, R175, 0x1, R168 ;  /* 0x00000001af687824 */ /* 0x000fe200078e02a8 */
[C---:B-1----:R-:W-:Y:S06]  /*6a40*/  HMMA.16816.F32.BF16 R12, R28.reuse, R20, R12 ;  /* 0x000000141c0c723c */ /* 0x042fec000004180c */
[----:B------:R-:W-:Y:S01]  /*6a50*/  HMMA.16816.F32.BF16 R16, R28, R22, R16 ;  /* 0x000000161c10723c */ /* 0x000fe20000041810 */
[----:B------:R-:W-:Y:S04]  /*6a60*/  LDSM.16.MT88.4 R28, [R172+0xa800] ;  /* 0x00a80000ac1c783b */ /* 0x000fe80000004200 */
[----:B------:R-:W-:Y:S01]  /*6a70*/  @P6 VIADD R20, R179, 0xffffffc0 ;  /* 0xffffffc0b3146836 */ /* 0x000fe20000000000 */
[C---:B--2---:R-:W-:Y:S05]  /*6a80*/  HMMA.16816.F32.BF16 R4, R32.reuse, R108, R4 ;  /* 0x0000006c2004723c */ /* 0x044fea0000041804 */
[----:B------:R-:W-:Y:S01]  /*6a90*/  @P6 IMAD.WIDE R20, R20, 0x4, R234 ;  /* 0x0000000414146825 */ /* 0x000fe200078e02ea */
[C---:B------:R-:W-:Y:S04]  /*6aa0*/  HMMA.16816.F32.BF16 R8, R32.reuse, R110, R8 ;  /* 0x0000006e2008723c */ /* 0x040fe80000041808 */
[----:B------:R-:W5:Y:S02]  /*6ab0*/  @P6 LDG.E R220, desc[UR14][R20.64] ;  /* 0x0000000e14dc6981 */ /* 0x000f64000c1e1900 */
[C---:B---3--:R-:W-:Y:S02]  /*6ac0*/  HMMA.16816.F32.BF16 R12, R32.reuse, R24, R12 ;  /* 0x00000018200c723c */ /* 0x048fe4000004180c */
[----:B------:R-:W5:Y:S04]  /*6ad0*/  @P6 LDG.E R221, desc[UR14][R20.64+0x20] ;  /* 0x0000200e14dd6981 */ /* 0x000f68000c1e1900 */
[----:B------:R-:W-:Y:S01]  /*6ae0*/  HMMA.16816.F32.BF16 R16, R32, R26, R16 ;  /* 0x0000001a2010723c */ /* 0x000fe20000041810 */
[----:B------:R-:W5:Y:S04]  /*6af0*/  @P6 LDG.E R218, desc[UR14][R20.64+0x80] ;  /* 0x0000800e14da6981 */ /* 0x000f68000c1e1900 */
[----:B------:R-:W-:Y:S01]  /*6b00*/  IMAD.MOV.U32 R24, RZ, RZ, R239 ;  /* 0x000000ffff187224 */ /* 0x000fe200078e00ef */
[----:B------:R1:W5:Y:S01]  /*6b10*/  @P6 LDG.E R219, desc[UR14][R20.64+0xa0] ;  /* 0x0000a00e14db6981 */ /* 0x000362000c1e1900 */
[----:B------:R-:W-:Y:S03]  /*6b20*/  IMAD.MOV.U32 R25, RZ, RZ, R238 ;  /* 0x000000ffff197224 */ /* 0x000fe600078e00ee */
[----:B------:R-:W-:Y:S01]  /*6b30*/  LDSM.16.MT88.4 R32, [R172+0xc800] ;  /* 0x00c80000ac20783b */ /* 0x000fe20000004200 */
[CC--:B------:R-:W-:Y:S03]  /*6b40*/  LEA R22, P2, R217.reuse, R24.reuse, 0x2 ;  /* 0x00000018d9167211 */ /* 0x0c0fe600078410ff */
[----:B------:R2:W-:Y:S01]  /*6b50*/  REDG.E.ADD.F32.FTZ.RN.STRONG.GPU desc[UR14][R24.64], R4 ;  /* 0x00000004180079a6 */ /* 0x0005e2000c10f38e */
[-C--:B------:R-:W-:Y:S05]  /*6b60*/  LEA.HI.X.SX32 R23, R217, R25.reuse, 0x2, P2 ;  /* 0x00000019d9177211 */ /* 0x080fea00010f16ff */
[----:B------:R3:W-:Y:S01]  /*6b70*/  REDG.E.ADD.F32.FTZ.RN.STRONG.GPU desc[UR14][R22.64], R5 ;  /* 0x00000005160079a6 */ /* 0x0007e2000c10f38e */
[CC--:B-1----:R-:W-:Y:S04]  /*6b80*/  LEA R20, P0, R216.reuse, R24.reuse, 0x2 ;  /* 0x00000018d8147211 */ /* 0x0c2fe800078010ff */
[-C--:B------:R-:W-:Y:S02]  /*6b90*/  LEA.HI.X.SX32 R21, R216, R25.reuse, 0x2, P0 ;  /* 0x00000019d8157211 */ /* 0x080fe400000f16ff */
[CC--:B------:R-:W-:Y:S03]  /*6ba0*/  LEA R26, P0, R214.reuse, R24.reuse, 0x2 ;  /* 0x00000018d61a7211 */ /* 0x0c0fe600078010ff */
[----:B------:R1:W-:Y:S01]  /*6bb0*/  REDG.E.ADD.F32.FTZ.RN.STRONG.GPU desc[UR14][R20.64], R6 ;  /* 0x00000006140079a6 */ /* 0x0003e2000c10f38e */
[CC--:B--2---:R-:W-:Y:S02]  /*6bc0*/  LEA R4, P2, R215.reuse, R24.reuse, 0x2 ;  /* 0x00000018d7047211 */ /* 0x0c4fe400078410ff */
[-C--:B------:R-:W-:Y:S02]  /*6bd0*/  LEA.HI.X.SX32 R27, R214, R25.reuse, 0x2, P0 ;  /* 0x00000019d61b7211 */ /* 0x080fe400000f16ff */
[-C--:B---3--:R-:W-:Y:S05]  /*6be0*/  LEA.HI.X.SX32 R5, R215, R25.reuse, 0x2, P2 ;  /* 0x00000019d7057211 */ /* 0x088fea00010f16ff */
[----:B------:R2:W-:Y:S04]  /*6bf0*/  REDG.E.ADD.F32.FTZ.RN.STRONG.GPU desc[UR14][R4.64], R7 ;  /* 0x00000007040079a6 */ /* 0x0005e8000c10f38e */
[----:B------:R3:W-:Y:S01]  /*6c00*/  REDG.E.ADD.F32.FTZ.RN.STRONG.GPU desc[UR14][R26.64], R8 ;  /* 0x000000081a0079a6 */ /* 0x0007e2000c10f38e */
[CC--:B-1----:R-:W-:Y:S02]  /*6c10*/  LEA R20, P3, R213.reuse, R24.reuse, 0x2 ;  /* 0x00000018d5147211 */ /* 0x0c2fe400078610ff */
[CC--:B------:R-:W-:Y:S02]  /*6c20*/  LEA R6, P2, R212.reuse, R24.reuse, 0x2 ;  /* 0x00000018d4067211 */ /* 0x0c0fe400078410ff */
[-C--:B------:R-:W-:Y:S05]  /*6c30*/  LEA.HI.X.SX32 R21, R213, R25.reuse, 0x2, P3 ;  /* 0x00000019d5157211 */ /* 0x080fea00018f16ff */
[----:B------:R1:W-:Y:S01]  /*6c40*/  REDG.E.ADD.F32.FTZ.RN.STRONG.GPU desc[UR14][R20.64], R9 ;  /* 0x00000009140079a6 */ /* 0x0003e2000c10f38e */
[-C--:B--2---:R-:W-:Y:S02]  /*6c50*/  LEA.HI.X.SX32 R7, R212, R25.reuse, 0x2, P2 ;  /* 0x00000019d4077211 */ /* 0x084fe400010f16ff */
[-C--:B------:R-:W-:Y:S02]  /*6c60*/  LEA R4, P0, R211, R24.reuse, 0x2 ;  /* 0x00000018d3047211 */ /* 0x080fe400078010ff */
[-C--:B---3--:R-:W-:Y:S01]  /*6c70*/  LEA R26, P5, R199, R24.reuse, 0x2 ;  /* 0x00000018c71a7211 */ /* 0x088fe200078a10ff */
[----:B------:R2:W-:Y:S01]  /*6c80*/  REDG.E.ADD.F32.FTZ.RN.STRONG.GPU desc[UR14][R6.64], R10 ;  /* 0x0000000a060079a6 */ /* 0x0005e2000c10f38e */
[-C--:B------:R-:W-:Y:S02]  /*6c90*/  LEA.HI.X.SX32 R5, R211, R25.reuse, 0x2, P0 ;  /* 0x00000019d3057211 */ /* 0x080fe400000f16ff */
[-C--:B------:R-:W-:Y:S02]  /*6ca0*/  LEA.HI.X.SX32 R27, R199, R25.reuse, 0x2, P5 ;  /* 0x00000019c71b7211 */ /* 0x080fe400028f16ff */
[-C--:B------:R-:W-:Y:S01]  /*6cb0*/  LEA R8, P2, R196, R24.reuse, 0x2 ;  /* 0x00000018c4087211 */ /* 0x080fe200078410ff */
[----:B------:R3:W-:Y:S04]  /*6cc0*/  REDG.E.ADD.F32.FTZ.RN.STRONG.GPU desc[UR14][R4.64], R11 ;  /* 0x0000000b040079a6 */ /* 0x0007e8000c10f38e */
[----:B------:R-:W-:Y:S04]  /*6cd0*/  REDG.E.ADD.F32.FTZ.RN.STRONG.GPU desc[UR14][R24.64+0x80], R12 ;  /* 0x0000800c180079a6 */ /* 0x000fe8000c10f38e */
[----:B------:R-:W-:Y:S01]  /*6ce0*/  REDG.E.ADD.F32.FTZ.RN.STRONG.GPU desc[UR14][R22.64+0x80], R13 ;  /* 0x0000800d160079a6 */ /* 0x000fe2000c10f38e */
[-C--:B-1----:R-:W-:Y:S02]  /*6cf0*/  LEA R20, P4, R198, R24.reuse, 0x2 ;  /* 0x00000018c6147211 */ /* 0x082fe400078810ff */
[-C--:B------:R-:W-:Y:S02]  /*6d00*/  LEA.HI.X.SX32 R9, R196, R25.reuse, 0x2, P2 ;  /* 0x00000019c4097211 */ /* 0x080fe400010f16ff */
[----:B------:R-:W-:Y:S02]  /*6d10*/  LEA.HI.X.SX32 R21, R198, R25, 0x2, P4 ;  /* 0x00000019c6157211 */ /* 0x000fe400020f16ff */
[----:B------:R-:W-:Y:S02]  /*6d20*/  ISETP.GT.AND P4, PT, R223, R205, PT ;  /* 0x000000cddf00720c */ /* 0x000fe40003f84270 */
[CC--:B--2---:R-:W-:Y:S02]  /*6d30*/  LEA R6, P0, R200.reuse, R24.reuse, 0x2 ;  /* 0x00000018c8067211 */ /* 0x0c4fe400078010ff */
[CC--:B------:R-:W-:Y:S02]  /*6d40*/  LEA R10, P3, R197.reuse, R24.reuse, 0x2 ;  /* 0x00000018c50a7211 */ /* 0x0c0fe400078610ff */
[-C--:B------:R-:W-:Y:S02]  /*6d50*/  LEA.HI.X.SX32 R7, R200, R25.reuse, 0x2, P0 ;  /* 0x00000019c8077211 */ /* 0x080fe400000f16ff */
[-C--:B---3--:R-:W-:Y:S02]  /*6d60*/  LEA.HI.X.SX32 R11, R197, R25.reuse, 0x2, P3 ;  /* 0x00000019c50b7211 */ /* 0x088fe400018f16ff */
[----:B------:R-:W-:Y:S01]  /*6d70*/  LEA R4, P0, R229, R24, 0x2 ;  /* 0x00000018e5047211 */ /* 0x000fe200078010ff */
[----:B------:R-:W-:Y:S01]  /*6d80*/  REDG.E.ADD.F32.FTZ.RN.STRONG.GPU desc[UR14][R6.64], R14 ;  /* 0x0000000e060079a6 */ /* 0x000fe2000c10f38e */
[----:B------:R-:W-:Y:S02]  /*6d90*/  @P6 IADD3 R209, P2, R209, -0x100, RZ ;  /* 0xffffff00d1d16810 */ /* 0x000fe40007f5e0ff */
[----:B------:R-:W-:Y:S01]  /*6da0*/  LEA.HI.X.SX32 R5, R229, R25, 0x2, P0 ;  /* 0x00000019e5057211 */ /* 0x000fe200000f16ff */
[----:B------:R-:W-:Y:S01]  /*6db0*/  REDG.E.ADD.F32.FTZ.RN.STRONG.GPU desc[UR14][R26.64], R15 ;  /* 0x0000000f1a0079a6 */ /* 0x000fe2000c10f38e */
[----:B------:R-:W-:Y:S03]  /*6dc0*/  @P6 IADD3.X R208, R208, -0x1, RZ, P2, !PT ;  /* 0xffffffffd0d06810 */ /* 0x000fe600017fe4ff */
[----:B------:R-:W-:Y:S04]  /*6dd0*/  REDG.E.ADD.F32.FTZ.RN.STRONG.GPU desc[UR14][R20.64], R16 ;  /* 0x00000010140079a6 */ /* 0x000fe8000c10f38e */
[----:B------:R-:W-:Y:S04]  /*6de0*/  REDG.E.ADD.F32.FTZ.RN.STRONG.GPU desc[UR14][R10.64], R17 ;  /* 0x000000110a0079a6 */ /* 0x000fe8000c10f38e */
        /* <DEDUP_REMOVED lines=30> */
[----:B------:R-:W4:Y:S05]  /*6fd0*/  LDSM.16.MT88.4 R16, [R104+0x1800] ;  /* 0x001800006810783b */ /* 0x000f2a0000004200 */
[-C--:B-1----:R-:W-:Y:S06]  /*6fe0*/  HMMA.16816.F32.BF16 R68, R8, R20.reuse, R68 ;  /* 0x000000140844723c */ /* 0x082fec0000041844 */
[C---:B------:R-:W-:Y:S06]  /*6ff0*/  HMMA.16816.F32.BF16 R72, R100.reuse, R20, R72 ;  /* 0x000000146448723c */ /* 0x040fec0000041848 */
[-C--:B------:R-:W-:Y:S06]  /*7000*/  HMMA.16816.F32.BF16 R76, R100, R22.reuse, R76 ;  /* 0x00000016644c723c */ /* 0x080fec000004184c */
[C---:B------:R-:W-:Y:S06]  /*7010*/  HMMA.16816.F32.BF16 R80, R8.reuse, R22, R80 ;  /* 0x000000160850723c */ /* 0x040fec0000041850 */
[-C--:B--2---:R-:W-:Y:S06]  /*7020*/  HMMA.16816.F32.BF16 R84, R8, R4.reuse, R84 ;  /* 0x000000040854723c */ /* 0x084fec0000041854 */
[C---:B------:R-:W-:Y:S06]  /*7030*/  HMMA.16816.F32.BF16 R88, R100.reuse, R4, R88 ;  /* 0x000000046458723c */ /* 0x040fec0000041858 */
[-C--:B------:R-:W-:Y:S05]  /*7040*/  HMMA.16816.F32.BF16 R92, R100, R6.reuse, R92 ;  /* 0x00000006645c723c */ /* 0x080fea000004185c */
[C---:B------:R-:W-:Y:S01]  /*7050*/  LOP3.LUT R4, R223.reuse, 0x1, RZ, 0xc0, !PT ;  /* 0x00000001df047812 */ /* 0x040fe200078ec0ff */
[----:B------:R-:W-:Y:S04]  /*7060*/  HMMA.16816.F32.BF16 R96, R8, R6, R96 ;  /* 0x000000060860723c */ /* 0x000fe80000041860 */
[----:B------:R-:W-:Y:S01]  /*7070*/  ISETP.NE.U32.AND P0, PT, R4, 0x1, PT ;  /* 0x000000010400780c */ /* 0x000fe20003f05070 */
[----:B------:R-:W-:Y:S01]  /*7080*/  VIADD R223, R223, 0xffffffff ;  /* 0xffffffffdfdf7836 */ /* 0x000fe20000000000 */
[-C--:B---3--:R-:W-:Y:S05]  /*7090*/  HMMA.16816.F32.BF16 R68, R12, R24.reuse, R68 ;  /* 0x000000180c44723c */ /* 0x088fea0000041844 */
[----:B------:R-:W-:Y:S01]  /*70a0*/  @P6 IADD3 R5, P3, R234, -0x100, RZ ;  /* 0xffffff00ea056810 */ /* 0x000fe20007f7e0ff */
[C---:B----4-:R-:W-:Y:S05]  /*70b0*/  HMMA.16816.F32.BF16 R72, R32.reuse, R24, R72 ;  /* 0x000000182048723c */ /* 0x050fea0000041848 */
[C---:B------:R-:W-:Y:S01]  /*70c0*/  VIADD R6, R168.reuse, 0xffffe000 ;  /* 0xffffe000a8067836 */ /* 0x040fe20000000000 */
[-C--:B------:R-:W-:Y:S05]  /*70d0*/  HMMA.16816.F32.BF16 R76, R32, R26.reuse, R76 ;  /* 0x0000001a204c723c */ /* 0x080fea000004184c */
[----:B------:R-:W-:Y:S01]  /*70e0*/  @P6 IADD3.X R4, R235, -0x1, RZ, P3, !PT ;  /* 0xffffffffeb046810 */ /* 0x000fe20001ffe4ff */
[C---:B------:R-:W-:Y:S05]  /*70f0*/  HMMA.16816.F32.BF16 R80, R12.reuse, R26, R80 ;  /* 0x0000001a0c50723c */ /* 0x040fea0000041850 */
[----:B------:R-:W-:Y:S01]  /*7100*/  @P0 VIADD R6, R168, 0x2000 ;  /* 0x00002000a8060836 */ /* 0x000fe20000000000 */
[-C--:B------:R-:W-:Y:S05]  /*7110*/  HMMA.16816.F32.BF16 R84, R12, R16.reuse, R84 ;  /* 0x000000100c54723c */ /* 0x080fea0000041854 */
[----:B------:R-:W-:Y:S01]  /*7120*/  IMAD.MOV.U32 R168, RZ, RZ, R6 ;  /* 0x000000ffffa87224 */ /* 0x000fe200078e0006 */
[C---:B------:R-:W-:Y:S05]  /*7130*/  HMMA.16816.F32.BF16 R88, R32.reuse, R16, R88 ;  /* 0x000000102058723c */ /* 0x040fea0000041858 */
[----:B------:R-:W-:Y:S01]  /*7140*/  @P6 IMAD.MOV.U32 R234, RZ, RZ, R5 ;  /* 0x000000ffffea6224 */ /* 0x000fe200078e0005 */
[-C--:B------:R-:W-:Y:S05]  /*7150*/  HMMA.16816.F32.BF16 R92, R32, R18.reuse, R92 ;  /* 0x00000012205c723c */ /* 0x080fea000004185c */
[----:B------:R-:W-:Y:S01]  /*7160*/  @P6 IMAD.MOV.U32 R235, RZ, RZ, R4 ;  /* 0x000000ffffeb6224 */ /* 0x000fe200078e0004 */
[----:B------:R-:W-:Y:S01]  /*7170*/  HMMA.16816.F32.BF16 R96, R12, R18, R96 ;  /* 0x000000120c60723c */ /* 0x000fe20000041860 */
[----:B------:R-:W-:Y:S11]  /*7180*/  @!UPT UIADD3 URZ, URZ, URZ, URZ ;  /* 0x0000003f3f3ff290 */ /* 0x000ff6000fffe03f */
[----:B------:R-:W-:Y:S01]  /*7190*/  @!UPT UIADD3 URZ, URZ, URZ, URZ ;  /* 0x0000003f3f3ff290 */ /* 0x000fe2000fffe03f */
[----:B------:R-:W-:Y:S11]  /*71a0*/  @P4 BRA `(.L_x_601) ;  /* 0xffffffc400b84947 */ /* 0x000ff6000383ffff */
[----:B------:R-:W-:Y:S01]  /*71b0*/  BAR.SYNC.DEFER_BLOCKING 0x0 ;  /* 0x0000000000007b1d */ /* 0x000fe20000010000 */
[----:B------:R-:W-:Y:S02]  /*71c0*/  ISETP.NE.AND P0, PT, R228, -0x1, PT ;  /* 0xffffffffe400780c */ /* 0x000fe40003f05270 */
[----:B------:R-:W-:-:S03]  /*71d0*/  SHF.R.S32.HI R10, RZ, 0x1f, R178 ;  /* 0x0000001fff0a7819 */ /* 0x000fc600000114b2 */
        /* <DEDUP_REMOVED lines=49> */
[----:B------:R1:W-:Y:S01]  /*74f0*/  STS [R188], R68 ;  /* 0x00000044bc007388 */ /* 0x0003e20000000800 */
[----:B------:R-:W-:Y:S01]  /*7500*/  F2FP.BF16.F32.PACK_AB R86, R87, R86 ;  /* 0x000000565756723e */ /* 0x000fe200000010ff */
[----:B------:R-:W-:Y:S01]  /*7510*/  FMUL.FTZ R50, R50, UR5 ;  /* 0x0000000532327c20 */ /* 0x000fe20008410000 */
[----:B------:R-:W-:Y:S01]  /*7520*/  FMUL.FTZ R51, R51, UR5 ;  /* 0x0000000533337c20 */ /* 0x000fe20008410000 */
[----:B------:R1:W-:Y:S01]  /*7530*/  STS [R188+0x400], R70 ;  /* 0x00040046bc007388 */ /* 0x0003e20000000800 */
[----:B------:R-:W-:Y:S01]  /*7540*/  F2FP.BF16.F32.PACK_AB R96, R97, R96 ;  /* 0x000000606160723e */ /* 0x000fe200000010ff */
[----:B------:R-:W-:Y:S01]  /*7550*/  FMUL.FTZ R40, R40, UR5 ;  /* 0x0000000528287c20 */ /* 0x000fe20008410000 */
[----:B------:R-:W-:Y:S01]  /*7560*/  F2FP.BF16.F32.PACK_AB R98, R99, R98 ;  /* 0x000000626362723e */ /* 0x000fe200000010ff */
[----:B------:R1:W-:Y:S01]  /*7570*/  STS [R192], R80 ;  /* 0x00000050c0007388 */ /* 0x0003e20000000800 */
[----:B------:R-:W-:Y:S01]  /*7580*/  FMUL.FTZ R41, R41, UR5 ;  /* 0x0000000529297c20 */ /* 0x000fe20008410000 */
[----:B------:R-:W-:Y:S01]  /*7590*/  FMUL.FTZ R42, R42, UR5 ;  /* 0x000000052a2a7c20 */ /* 0x000fe20008410000 */
[----:B------:R-:W-:Y:S01]  /*75a0*/  FMUL.FTZ R43, R43, UR5 ;  /* 0x000000052b2b7c20 */ /* 0x000fe20008410000 */
[----:B------:R-:W-:Y:S01]  /*75b0*/  F2FP.BF16.F32.PACK_AB R88, R89, R88 ;  /* 0x000000585958723e */ /* 0x000fe200000010ff */
[----:B------:R1:W-:Y:S01]  /*75c0*/  STS [R191], R82 ;  /* 0x00000052bf007388 */ /* 0x0003e20000000800 */
[----:B------:R-:W-:Y:S01]  /*75d0*/  F2FP.BF16.F32.PACK_AB R90, R91, R90 ;  /* 0x0000005a5b5a723e */ /* 0x000fe200000010ff */
[----:B------:R-:W-:Y:S01]  /*75e0*/  FMUL.FTZ R44, R44, UR5 ;  /* 0x000000052c2c7c20 */ /* 0x000fe20008410000 */
[----:B------:R-:W-:Y:S01]  /*75f0*/  FMUL.FTZ R45, R45, UR5 ;  /* 0x000000052d2d7c20 */ /* 0x000fe20008410000 */
[----:B------:R-:W-:Y:S01]  /*7600*/  FMUL.FTZ R46, R46, UR5 ;  /* 0x000000052e2e7c20 */ /* 0x000fe20008410000 */
[----:B------:R-:W-:Y:S01]  /*7610*/  FMUL.FTZ R47, R47, UR5 ;  /* 0x000000052f2f7c20 */ /* 0x000fe20008410000 */
[----:B------:R-:W-:Y:S01]  /*7620*/  F2FP.BF16.F32.PACK_AB R92, R93, R92 ;  /* 0x0000005c5d5c723e */ /* 0x000fe200000010ff */
[----:B------:R1:W-:Y:S01]  /*7630*/  STS [R188+0x2000], R72 ;  /* 0x00200048bc007388 */ /* 0x0003e20000000800 */
[----:B------:R-:W-:Y:S01]  /*7640*/  F2FP.BF16.F32.PACK_AB R94, R95, R94 ;  /* 0x0000005e5f5e723e */ /* 0x000fe200000010ff */
[----:B------:R-:W-:Y:S01]  /*7650*/  FMUL.FTZ R52, R52, UR5 ;  /* 0x0000000534347c20 */ /* 0x000fe20008410000 */
[----:B------:R-:W-:Y:S01]  /*7660*/  FMUL.FTZ R53, R53, UR5 ;  /* 0x0000000535357c20 */ /* 0x000fe20008410000 */
[----:B------:R1:W-:Y:S01]  /*7670*/  STS [R188+0x2400], R74 ;  /* 0x0024004abc007388 */ /* 0x0003e20000000800 */
        /* <DEDUP_REMOVED lines=11> */
[----:B------:R1:W-:Y:S01]  /*7730*/  STS [R190], R84 ;  /* 0x00000054be007388 */ /* 0x0003e20000000800 */
[----:B------:R-:W-:Y:S01]  /*7740*/  FMUL.FTZ R56, R56, UR5 ;  /* 0x0000000538387c20 */ /* 0x000fe20008410000 */
[----:B------:R-:W-:Y:S01]  /*7750*/  FMUL.FTZ R57, R57, UR5 ;  /* 0x0000000539397c20 */ /* 0x000fe20008410000 */
[----:B------:R-:W-:Y:S01]  /*7760*/  FMUL.FTZ R58, R58, UR5 ;  /* 0x000000053a3a7c20 */ /* 0x000fe20008410000 */
[----:B------:R1:W-:Y:S01]  /*7770*/  STS [R190+0x400], R86 ;  /* 0x00040056be007388 */ /* 0x0003e20000000800 */
[----:B------:R-:W-:Y:S01]  /*7780*/  FMUL.FTZ R59, R59, UR5 ;  /* 0x000000053b3b7c20 */ /* 0x000fe20008410000 */
[----:B------:R-:W-:Y:S01]  /*7790*/  F2FP.BF16.F32.PACK_AB R50, R51, R50 ;  /* 0x000000323332723e */ /* 0x000fe200000010ff */
[----:B------:R-:W2:Y:S01]  /*77a0*/  @P0 LDC.64 R6, c[0x0][0x450] ;  /* 0x00011400ff060b82 */ /* 0x000ea20000000a00 */
[----:B------:R1:W-:Y:S01]  /*77b0*/  STS [R206], R96 ;  /* 0x00000060ce007388 */ /* 0x0003e20000000800 */
[----:B------:R-:W-:Y:S01]  /*77c0*/  F2FP.BF16.F32.PACK_AB R40, R41, R40 ;  /* 0x000000282928723e */ /* 0x000fe200000010ff */
[----:B------:R-:W-:Y:S01]  /*77d0*/  FMUL.FTZ R12, R60, UR5 ;  /* 0x000000053c0c7c20 */ /* 0x000fe20008410000 */
[----:B------:R-:W-:Y:S01]  /*77e0*/  F2FP.BF16.F32.PACK_AB R42, R43, R42 ;  /* 0x0000002a2b2a723e */ /* 0x000fe200000010ff */
[----:B------:R1:W-:Y:S01]  /*77f0*/  STS [R206+0x400], R98 ;  /* 0x00040062ce007388 */ /* 0x0003e20000000800 */
[----:B------:R-:W-:Y:S01]  /*7800*/  F2FP.BF16.F32.PACK_AB R44, R45, R44 ;  /* 0x0000002c2d2c723e */ /* 0x000fe200000010ff */
[----:B------:R-:W-:Y:S01]  /*7810*/  FMUL.FTZ R61, R61, UR5 ;  /* 0x000000053d3d7c20 */ /* 0x000fe20008410000 */
[----:B------:R-:W3:Y:S01]  /*7820*/  @P0 LDC.64 R4, c[0x0][0x458] ;  /* 0x00011600ff040b82 */ /* 0x000ee20000000a00 */
[----:B------:R1:W-:Y:S01]  /*7830*/  STS [R190+0x2000], R88 ;  /* 0x00200058be007388 */ /* 0x0003e20000000800 */
[----:B------:R-:W-:Y:S01]  /*7840*/  F2FP.BF16.F32.PACK_AB R46, R47, R46 ;  /* 0x0000002e2f2e723e */ /* 0x000fe200000010ff */
[----:B------:R-:W-:Y:S01]  /*7850*/  FMUL.FTZ R11, R62, UR5 ;  /* 0x000000053e0b7c20 */ /* 0x000fe20008410000 */
[----:B------:R-:W-:Y:S01]  /*7860*/  F2FP.BF16.F32.PACK_AB R52, R53, R52 ;  /* 0x000000343534723e */ /* 0x000fe200000010ff */
[----:B------:R1:W-:Y:S01]  /*7870*/  STS [R190+0x2400], R90 ;  /* 0x0024005abe007388 */ /* 0x0003e20000000800 */
[----:B------:R-:W-:Y:S01]  /*7880*/  F2FP.BF16.F32.PACK_AB R54, R55, R54 ;  /* 0x000000363736723e */ /* 0x000fe200000010ff */
[----:B------:R-:W-:Y:S01]  /*7890*/  FMUL.FTZ R63, R63, UR5 ;  /* 0x000000053f3f7c20 */ /* 0x000fe20008410000 */
[----:B------:R-:W-:Y:S01]  /*78a0*/  F2FP.BF16.F32.PACK_AB R64, R65, R64 ;  /* 0x000000404140723e */ /* 0x000fe200000010ff */
[----:B------:R1:W-:Y:S01]  /*78b0*/  STS [R206+0x2000], R92 ;  /* 0x0020005cce007388 */ /* 0x0003e20000000800 */
[----:B------:R-:W-:-:S02]  /*78c0*/  F2FP.BF16.F32.PACK_AB R66, R67, R66 ;  /* 0x000000424342723e */ /* 0x000fc400000010ff */
[----:B------:R-:W-:Y:S01]  /*78d0*/  F2FP.BF16.F32.PACK_AB R56, R57, R56 ;  /* 0x000000383938723e */ /* 0x000fe200000010ff */
[----:B------:R1:W-:Y:S01]  /*78e0*/  STS [R206+0x2400], R94 ;  /* 0x0024005ece007388 */ /* 0x0003e20000000800 */
[----:B------:R-:W-:Y:S02]  /*78f0*/  F2FP.BF16.F32.PACK_AB R58, R59, R58 ;  /* 0x0000003a3b3a723e */ /* 0x000fe400000010ff */
[CC--:B------:R-:W-:Y:S01]  /*7900*/  @P0 IADD3 R24, R226.reuse, R228.reuse, RZ ;  /* 0x000000e4e2180210 */ /* 0x0c0fe20007ffe0ff */
[----:B------:R1:W-:Y:S01]  /*7910*/  STS [R188+0x4000], R36 ;  /* 0x00400024bc007388 */ /* 0x0003e20000000800 */
[----:B------:R-:W-:Y:S02]  /*7920*/  @P0 IADD3 R8, R226, R228, RZ ;  /* 0x000000e4e2080210 */ /* 0x000fe40007ffe0ff */
[----:B------:R-:W-:Y:S01]  /*7930*/  F2FP.BF16.F32.PACK_AB R12, R61, R12 ;  /* 0x0000000c3d0c723e */ /* 0x000fe200000010ff */
[----:B------:R1:W-:Y:S01]  /*7940*/  STS [R188+0x4400], R38 ;  /* 0x00440026bc007388 */ /* 0x0003e20000000800 */
[----:B--2---:R-:W-:Y:S01]  /*7950*/  @P0 IMAD R2, R24, R7, RZ ;  /* 0x0000000718020224 */ /* 0x004fe200078e02ff */
[----:B------:R-:W-:Y:S01]  /*7960*/  F2FP.BF16.F32.PACK_AB R11, R63, R11 ;  /* 0x0000000b3f0b723e */ /* 0x000fe200000010ff */
[----:B---3--:R-:W-:Y:S01]  /*7970*/  @P0 IMAD R0, R8, R5, RZ ;  /* 0x0000000508000224 */ /* 0x008fe200078e02ff */
[----:B------:R1:W-:Y:S01]  /*7980*/  STS [R192+0x4000], R48 ;  /* 0x00400030c0007388 */ /* 0x0003e20000000800 */
[----:B------:R-:W-:-:S03]  /*7990*/  @P0 IMAD.WIDE.U32 R24, R24, R6, RZ ;  /* 0x0000000618180225 */ /* 0x000fc600078e00ff */
[----:B------:R1:W-:Y:S01]  /*79a0*/  STS [R191+0x4000], R50 ;  /* 0x00400032bf007388 */ /* 0x0003e20000000800 */
[----:B------:R-:W-:Y:S01]  /*79b0*/  @P0 IMAD.WIDE.U32 R8, R8, R4, RZ ;  /* 0x0000000408080225 */ /* 0x000fe200078e00ff */
[----:B------:R-:W-:Y:S02]  /*79c0*/  @P0 IADD3 R2, R25, R2, RZ ;  /* 0x0000000219020210 */ /* 0x000fe40007ffe0ff */
[----:B------:R1:W-:Y:S02]  /*79d0*/  STS [R188+0x6000], R40 ;  /* 0x00600028bc007388 */ /* 0x0003e40000000800 */
[----:B------:R-:W-:Y:S02]  /*79e0*/  @P0 IADD3 R0, R9, R0, RZ ;  /* 0x0000000009000210 */ /* 0x000fe40007ffe0ff */
[----:B------:R1:W-:Y:S01]  /*79f0*/  STS [R188+0x6400], R42 ;  /* 0x0064002abc007388 */ /* 0x0003e20000000800 */
[----:B------:R-:W-:-:S03]  /*7a00*/  @P0 MOV R29, R8 ;  /* 0x00000008001d0202 */ /* 0x000fc60000000f00 */
        /* <DEDUP_REMOVED lines=9> */
[----:B------:R-:W2:Y:S01]  /*7aa0*/  LDC.64 R6, c[0x0][0x450] ;  /* 0x00011400ff067b82 */ /* 0x000ea20000000a00 */
[----:B------:R-:W-:-:S07]  /*7ab0*/  SHF.R.S32.HI R13, RZ, 0x1f, R226 ;  /* 0x0000001fff0d7819 */ /* 0x000fce00000114e2 */
[----:B------:R-:W3:Y:S01]  /*7ac0*/  LDC.64 R8, c[0x0][0x438] ;  /* 0x00010e00ff087b82 */ /* 0x000ee20000000a00 */
[-C--:B--2---:R-:W-:Y:S02]  /*7ad0*/  IMAD R13, R13, R6.reuse, RZ ;  /* 0x000000060d0d7224 */ /* 0x084fe400078e02ff */
[----:B------:R-:W-:-:S04]  /*7ae0*/  IMAD.WIDE.U32 R14, R226, R6, RZ ;  /* 0x00000006e20e7225 */ /* 0x000fc800078e00ff */
[----:B------:R-:W-:Y:S02]  /*7af0*/  IMAD R13, R226, R7, R13 ;  /* 0x00000007e20d7224 */ /* 0x000fe400078e020d */
[----:B---3--:R-:W-:-:S03]  /*7b00*/  IMAD R2, R10, R8, RZ ;  /* 0x000000080a027224 */ /* 0x008fc600078e02ff */
[----:B------:R-:W-:Y:S01]  /*7b10*/  IADD3 R15, R15, R13, RZ ;  /* 0x0000000d0f0f7210 */ /* 0x000fe20007ffe0ff */
[C---:B------:R-:W-:Y:S02]  /*7b20*/  IMAD R2, R178.reuse, R9, R2 ;  /* 0x00000009b2027224 */ /* 0x040fe400078e0202 */
[----:B------:R-:W-:-:S05]  /*7b30*/  IMAD.WIDE.U32 R8, R178, R8, R14 ;  /* 0x00000008b2087225 */ /* 0x000fca00078e000e */
[----:B------:R-:W-:Y:S02]  /*7b40*/  IADD3 R2, R9, R2, RZ ;  /* 0x0000000209027210 */ /* 0x000fe40007ffe0ff */
[----:B------:R-:W-:Y:S02]  /*7b50*/  MOV R24, R8 ;  /* 0x0000000800187202 */ /* 0x000fe40000000f00 */
.L_x_602:
        /* <DEDUP_REMOVED lines=12> */
[----:B------:R-:W-:-:S07]  /*7c20*/  MOV R29, R14 ;  /* 0x0000000e001d7202 */ /* 0x000fce0000000f00 */
.L_x_603:
[----:B------:R2:W-:Y:S01]  /*7c30*/  STS [R206+0x6000], R12 ;  /* 0x0060000cce007388 */ /* 0x0005e20000000800 */
[--C-:B------:R-:W-:Y:S01]  /*7c40*/  SHF.R.S32.HI R35, RZ, 0x1f, R186.reuse ;  /* 0x0000001fff237819 */ /* 0x100fe200000114ba */
[----:B------:R-:W-:Y:S01]  /*7c50*/  IMAD.MOV.U32 R34, RZ, RZ, R186 ;  /* 0x000000ffff227224 */ /* 0x000fe200078e00ba */
[----:B------:R-:W-:Y:S01]  /*7c60*/  SHF.R.S32.HI R30, RZ, 0x1f, R224 ;  /* 0x0000001fff1e7819 */ /* 0x000fe200000114e0 */
[----:B------:R2:W-:Y:S01]  /*7c70*/  STS [R206+0x6400], R11 ;  /* 0x0064000bce007388 */ /* 0x0005e20000000800 */
[----:B------:R-:W-:Y:S01]  /*7c80*/  IMAD R225, R185, -0x80, R225 ;  /* 0xffffff80b9e17824 */ /* 0x000fe200078e02e1 */
[----:B------:R-:W-:Y:S01]  /*7c90*/  SHF.R.S32.HI R28, RZ, 0x1f, R177 ;  /* 0x0000001fff1c7819 */ /* 0x000fe200000114b1 */
[-C--:B------:R-:W-:Y:S01]  /*7ca0*/  IMAD.WIDE.U32 R32, R224, R6.reuse, R34 ;  /* 0x00000006e0207225 */ /* 0x080fe200078e0022 */
[----:B------:R-:W-:Y:S02]  /*7cb0*/  BAR.SYNC.DEFER_BLOCKING 0x0 ;  /* 0x0000000000007b1d */ /* 0x000fe40000010000 */
[----:B------:R-:W-:Y:S01]  /*7cc0*/  ISETP.GE.AND P4, PT, R184, R225, PT ;  /* 0x000000e1b800720c */ /* 0x000fe20003f86270 */
[----:B------:R-:W-:Y:S01]  /*7cd0*/  IMAD R25, R30, R6, RZ ;  /* 0x000000061e197224 */ /* 0x000fe200078e02ff */
[----:B-1----:R-:W-:Y:S01]  /*7ce0*/  IADD3 R36, P0, R24, R32, RZ ;  /* 0x0000002018247210 */ /* 0x002fe20007f1e0ff */
[----:B------:R-:W-:Y:S01]  /*7cf0*/  VIADD R26, R184, 0x20 ;  /* 0x00000020b81a7836 */ /* 0x000fe20000000000 */
[----:B------:R-:W-:Y:S01]  /*7d00*/  ULDC.64 UR4, c[0x0][0x468] ;  /* 0x00011a0000047ab9 */ /* 0x000fe20000000a00 */
[----:B------:R-:W-:Y:S01]  /*7d10*/  IMAD R25, R224, R7, R25 ;  /* 0x00000007e0197224 */ /* 0x000fe200078e0219 */
[----:B------:R-:W-:Y:S01]  /*7d20*/  BSSY B0, `(.L_x_604) ;  /* 0x000001c000007945 */ /* 0x000fe20003800000 */
[----:B------:R-:W-:Y:S01]  /*7d30*/  IMAD R31, R28, UR4, RZ ;  /* 0x000000041c1f7c24 */ /* 0x000fe2000f8e02ff */
[----:B------:R-:W-:Y:S01]  /*7d40*/  ISETP.GE.AND P3, PT, R26, R225, PT ;  /* 0x000000e11a00720c */ /* 0x000fe20003f66270 */
[----:B------:R-:W-:Y:S01]  /*7d50*/  VIADD R24, R184, 0x60 ;  /* 0x00000060b8187836 */ /* 0x000fe20000000000 */
[----:B------:R-:W-:Y:S01]  /*7d60*/  IADD3.X R37, R2, R33, R25, P0, !PT ;  /* 0x0000002102257210 */ /* 0x000fe200007fe419 */
[----:B------:R-:W-:Y:S01]  /*7d70*/  IMAD R31, R177, UR5, R31 ;  /* 0x00000005b11f7c24 */ /* 0x000fe2000f8e021f */
[----:B------:R-:W-:-:S02]  /*7d80*/  IADD3 R26, R184, 0x40, RZ ;  /* 0x00000040b81a7810 */ /* 0x000fc40007ffe0ff */
[-C--:B------:R-:W-:Y:S01]  /*7d90*/  ISETP.GE.AND P1, PT, R24, R225.reuse, PT ;  /* 0x000000e11800720c */ /* 0x080fe20003f26270 */
[----:B------:R-:W-:Y:S01]  /*7da0*/  IMAD.WIDE.U32 R36, R177, UR4, R36 ;  /* 0x00000004b1247c25 */ /* 0x000fe2000f8e0024 */
[----:B------:R-:W-:Y:S02]  /*7db0*/  ISETP.GE.AND P2, PT, R26, R225, PT ;  /* 0x000000e11a00720c */ /* 0x000fe40003f46270 */
[----:B------:R-:W-:Y:S02]  /*7dc0*/  SHF.R.S32.HI R2, RZ, 0x1f, R184 ;  /* 0x0000001fff027819 */ /* 0x000fe400000114b8 */
[----:B------:R-:W-:Y:S01]  /*7dd0*/  IADD3 R31, R31, R37, RZ ;  /* 0x000000251f1f7210 */ /* 0x000fe20007ffe0ff */
[----:B------:R2:W1:Y:S04]  /*7de0*/  LDS.128 R20, [R115+0x7000] ;  /* 0x0070000073147984 */ /* 0x0004680000000c00 */
[----:B------:R2:W3:Y:S04]  /*7df0*/  LDS.128 R16, [R115+0xb000] ;  /* 0x00b0000073107984 */ /* 0x0004e80000000c00 */
[----:B------:R2:W4:Y:S04]  /*7e00*/  LDS.128 R12, [R115+0xc000] ;  /* 0x00c00000730c7984 */ /* 0x0005280000000c00 */
[----:B------:R2:W1:Y:S01]  /*7e10*/  LDS.128 R8, [R115+0xd000] ;  /* 0x00d0000073087984 */ /* 0x0004620000000c00 */
[----:B------:R-:W-:Y:S05]  /*7e20*/  @P4 BRA `(.L_x_605) ;  /* 0x00000000002c4947 */ /* 0x000fea0003800000 */
[----:B------:R-:W2:Y:S01]  /*7e30*/  LDS.128 R24, [R115+0x6000] ;  /* 0x0060000073187984 */ /* 0x000ea20000000c00 */
[----:B------:R-:W-:Y:S01]  /*7e40*/  MOV R38, R36 ;  /* 0x0000002400267202 */ /* 0x000fe20000000f00 */
[-C--:B------:R-:W-:Y:S01]  /*7e50*/  IMAD R32, R2, R6.reuse, RZ ;  /* 0x0000000602207224 */ /* 0x080fe200078e02ff */
        /* <DEDUP_REMOVED lines=8> */
.L_x_605:
[----:B------:R-:W-:Y:S05]  /*7ee0*/  BSYNC B0 ;  /* 0x0000000000007941 */ /* 0x000fea0003800000 */
.L_x_604:
[----:B------:R-:W-:Y:S04]  /*7ef0*/  BSSY B0, `(.L_x_606) ;  /* 0x000000e000007945 */ /* 0x000fe80003800000 */
[----:B------:R-:W-:Y:S05]  /*7f00*/  @P3 BRA `(.L_x_607) ;  /* 0x0000000000303947 */ /* 0x000fea0003800000 */
[----:B--2---:R-:W-:Y:S01]  /*7f10*/  IADD3 R25, P0, R184, 0x20, RZ ;  /* 0x00000020b8197810 */ /* 0x004fe20007f1e0ff */
        /* <DEDUP_REMOVED lines=10> */
[----:B-1----:R1:W-:Y:S02]  /*7fc0*/  STG.E.128 desc[UR14][R32.64], R20 ;  /* 0x0000001420007986 */ /* 0x0023e4000c101d0e */
.L_x_607:
[----:B------:R-:W-:Y:S05]  /*7fd0*/  BSYNC B0 ;  /* 0x0000000000007941 */ /* 0x000fea0003800000 */
.L_x_606:
[----:B-1----:R1:W1:Y:S01]  /*7fe0*/  LDS.128 R20, [R115+0x8000] ;  /* 0x0080000073147984 */ /* 0x0022620000000c00 */
        /* <DEDUP_REMOVED lines=14> */
.L_x_609:
[----:B------:R-:W-:Y:S05]  /*80d0*/  BSYNC B0 ;  /* 0x0000000000007941 */ /* 0x000fea0003800000 */
.L_x_608:
        /* <DEDUP_REMOVED lines=15> */
.L_x_611:
[----:B------:R-:W-:Y:S05]  /*81d0*/  BSYNC B0 ;  /* 0x0000000000007941 */ /* 0x000fea0003800000 */
.L_x_610:
[----:B-1----:R1:W1:Y:S01]  /*81e0*/  LDS.128 R20, [R115+0xa000] ;  /* 0x00a0000073147984 */ /* 0x0022620000000c00 */
[-C--:B------:R-:W-:Y:S01]  /*81f0*/  IMAD.WIDE.U32 R34, R224, R4.reuse, R34 ;  /* 0x00000004e0227225 */ /* 0x080fe200078e0022 */
[----:B------:R-:W-:Y:S01]  /*8200*/  ULDC.64 UR4, c[0x0][0x470] ;  /* 0x00011c0000047ab9 */ /* 0x000fe20000000a00 */
[----:B------:R-:W-:Y:S02]  /*8210*/  BSSY B0, `(.L_x_612) ;  /* 0x0000014000007945 */ /* 0x000fe40003800000 */
[----:B------:R-:W-:Y:S01]  /*8220*/  IMAD R30, R30, R4, RZ ;  /* 0x000000041e1e7224 */ /* 0x000fe200078e02ff */
[----:B--2---:R-:W-:Y:S01]  /*8230*/  IADD3 R24, P0, R29, R34, RZ ;  /* 0x000000221d187210 */ /* 0x004fe20007f1e0ff */
        /* <DEDUP_REMOVED lines=17> */
.L_x_613:
[----:B------:R-:W-:Y:S05]  /*8350*/  BSYNC B0 ;  /* 0x0000000000007941 */ /* 0x000fea0003800000 */
.L_x_612:
[----:B------:R-:W-:Y:S04]  /*8360*/  BSSY B0, `(.L_x_614) ;  /* 0x000000e000007945 */ /* 0x000fe80003800000 */
[----:B------:R-:W-:Y:S05]  /*8370*/  @P3 BRA `(.L_x_615) ;  /* 0x0000000000303947 */ /* 0x000fea0003800000 */
[----:B------:R-:W-:Y:S01]  /*8380*/  IADD3 R7, P0, R184, 0x20, RZ ;  /* 0x00000020b8077810 */ /* 0x000fe20007f1e0ff */
[----:B-12---:R-:W-:Y:S01]  /*8390*/  IMAD.MOV.U32 R20, RZ, RZ, R24 ;  /* 0x000000ffff147224 */ /* 0x006fe200078e0018 */
        /* <DEDUP_REMOVED lines=9> */
[----:B---3--:R1:W-:Y:S02]  /*8430*/  STG.E.128 desc[UR14][R22.64], R16 ;  /* 0x0000001016007986 */ /* 0x0083e4000c101d0e */
.L_x_615:
[----:B------:R-:W-:Y:S05]  /*8440*/  BSYNC B0 ;  /* 0x0000000000007941 */ /* 0x000fea0003800000 */
.L_x_614:
[----:B------:R-:W-:Y:S04]  /*8450*/  BSSY B0, `(.L_x_616) ;  /* 0x000000e000007945 */ /* 0x000fe80003800000 */
[----:B------:R-:W-:Y:S05]  /*8460*/  @P2 BRA `(.L_x_617) ;  /* 0x0000000000302947 */ /* 0x000fea0003800000 */
[----:B------:R-:W-:Y:S01]  /*8470*/  IADD3 R7, P0, R184, 0x40, RZ ;  /* 0x00000040b8077810 */ /* 0x000fe20007f1e0ff */
[----:B-1-3--:R-:W-:Y:S01]  /*8480*/  IMAD.MOV.U32 R16, RZ, RZ, R24 ;  /* 0x000000ffff107224 */ /* 0x00afe200078e0018 */
        /* <DEDUP_REMOVED lines=9> */
[----:B----4-:R1:W-:Y:S02]  /*8520*/  STG.E.128 desc[UR14][R18.64], R12 ;  /* 0x0000000c12007986 */ /* 0x0103e4000c101d0e */
.L_x_617:
[----:B------:R-:W-:Y:S05]  /*8530*/  BSYNC B0 ;  /* 0x0000000000007941 */ /* 0x000fea0003800000 */
.L_x_616:
        /* <DEDUP_REMOVED lines=13> */
.L_x_598:
[----:B------:R-:W-:Y:S05]  /*8610*/  BSYNC B1 ;  /* 0x0000000000017941 */ /* 0x000fea0003800000 */
.L_x_576:
[----:B------:R-:W3:Y:S02]  /*8620*/  LDC R0, c[0x0][0xc] ;  /* 0x00000300ff007b82 */ /* 0x000ee40000000800 */
[----:B---3--:R-:W-:-:S04]  /*8630*/  IADD3 R185, R0, R185, RZ ;  /* 0x000000b900b97210 */ /* 0x008fc80007ffe0ff */
[----:B------:R-:W-:-:S13]  /*8640*/  ISETP.GE.AND P0, PT, R185, UR7, PT ;  /* 0x00000007b9007c0c */ /* 0x000fda000bf06270 */
[----:B------:R-:W-:Y:S05]  /*8650*/  @P0 BRA `(.L_x_618) ;  /* 0x0000000000040947 */ /* 0x000fea0003800000 */
[----:B------:R-:W-:Y:S05]  /*8660*/  BRA `(.L_x_619) ;  /* 0xffffff8000a87947 */ /* 0x000fea000383ffff */
.L_x_618:
[----:B------:R-:W-:Y:S05]  /*8670*/  EXIT ;  /* 0x000000000000794d */ /* 0x000fea0003800000 */
.L_x_620:
        /* <DEDUP_REMOVED lines=16> */
.L_x_1268:


//--------------------- .text._ZN5flash44flash_bwd_dq_dk_dv_loop_seqk_parallel_kernelI23Flash_bwd_kernel_traitsILi64ELi64ELi128ELi8ELi2ELi4ELi4ELb1ELb0EN7cutlass10bfloat16_tE19Flash_kernel_traitsILi64ELi64ELi128ELi8ES3_EELb0ELb1ELb0ELb0ELb0ELb1ELb1EEEvNS_16Flash_bwd_paramsE --------------------------
	.section	.text._ZN5flash44flash_bwd_dq_dk_dv_loop_seqk_parallel_kernelI23Flash_bwd_kernel_traitsILi64ELi64ELi128ELi8ELi2ELi4ELi4ELb1ELb0EN7cutlass10bfloat16_tE19Flash_kernel_traitsILi64ELi64ELi128ELi8ES3_EELb0ELb1ELb0ELb0ELb0ELb1ELb1EEEvNS_16Flash_bwd_paramsE,"ax",@progbits
	.align	128
        .global         _ZN5flash44flash_bwd_dq_dk_dv_loop_seqk_parallel_kernelI23Flash_bwd_kernel_traitsILi64ELi64ELi128ELi8ELi2ELi4ELi4ELb1ELb0EN7cutlass10bfloat16_tE19Flash_kernel_traitsILi64ELi64ELi128ELi8ES3_EELb0ELb1ELb0ELb0ELb0ELb1ELb1EEEvNS_16Flash_bwd_paramsE
        .type           _ZN5flash44flash_bwd_dq_dk_dv_loop_seqk_parallel_kernelI23Flash_bwd_kernel_traitsILi64ELi64ELi128ELi8ELi2ELi4ELi4ELb1ELb0EN7cutlass10bfloat16_tE19Flash_kernel_traitsILi64ELi64ELi128ELi8ES3_EELb0ELb1ELb0ELb0ELb0ELb1ELb1EEEvNS_16Flash_bwd_paramsE,@function
        .size           _ZN5flash44flash_bwd_dq_dk_dv_loop_seqk_parallel_kernelI23Flash_bwd_kernel_traitsILi64ELi64ELi128ELi8ELi2ELi4ELi4ELb1ELb0EN7cutlass10bfloat16_tE19Flash_kernel_traitsILi64ELi64ELi128ELi8ES3_EELb0ELb1ELb0ELb0ELb0ELb1ELb1EEEvNS_16Flash_bwd_paramsE,(.L_x_1269 - _ZN5flash44flash_bwd_dq_dk_dv_loop_seqk_parallel_kernelI23Flash_bwd_kernel_traitsILi64ELi64ELi128ELi8ELi2ELi4ELi4ELb1ELb0EN7cutlass10bfloat16_tE19Flash_kernel_traitsILi64ELi64ELi128ELi8ES3_EELb0ELb1ELb0ELb0ELb0ELb1ELb1EEEvNS_16Flash_bwd_paramsE)
        .other          _ZN5flash44flash_bwd_dq_dk_dv_loop_seqk_parallel_kernelI23Flash_bwd_kernel_traitsILi64ELi64ELi128ELi8ELi2ELi4ELi4ELb1ELb0EN7cutlass10bfloat16_tE19Flash_kernel_traitsILi64ELi64ELi128ELi8ES3_EELb0ELb1ELb0ELb0ELb0ELb1ELb1EEEvNS_16Flash_bwd_paramsE,@"STO_CUDA_ENTRY STV_DEFAULT"
_ZN5flash44flash_bwd_dq_dk_dv_loop_seqk_parallel_kernelI23Flash_bwd_kernel_traitsILi64ELi64ELi128ELi8ELi2ELi4ELi4ELb1ELb0EN7cutlass10bfloat16_tE19Flash_kernel_traitsILi64ELi64ELi128ELi8ES3_EELb0ELb1ELb0ELb0ELb0ELb1ELb1EEEvNS_16Flash_bwd_paramsE:
.text._ZN5flash44flash_bwd_dq_dk_dv_loop_seqk_parallel_kernelI23Flash_bwd_kernel_traitsILi64ELi64ELi128ELi8ELi2ELi4ELi4ELb1ELb0EN7cutlass10bfloat16_tE19Flash_kernel_traitsILi64ELi64ELi128ELi8ES3_EELb0ELb1ELb0ELb0ELb0ELb1ELb1EEEvNS_16Flash_bwd_paramsE:
[----:B------:R-:W-:Y:S08]  /*0000*/  LDC R1, c[0x0][0x28] ;  /* 0x00000a00ff017b82 */ /* 0x000ff00000000800 */
[----:B------:R-:W1:Y:S01]  /*0010*/  S2UR UR26, SR_CTAID.X ;  /* 0x00000000001a79c3 */ /* 0x000e620000002500 */
[----:B------:R-:W-:Y:S02]  /*0020*/  ULDC UR4, c[0x0][0x2c8] ;  /* 0x0000b20000047ab9 */ /* 0x000fe40000000800 */
[----:B------:R-:W-:-:S04]  /*0030*/  UIADD3 UR5, UR4, 0x7f, URZ ;  /* 0x0000007f04057890 */ /* 0x000fc8000fffe03f */
[----:B------:R-:W-:-:S04]  /*0040*/  USHF.R.S32.HI UR4, URZ, 0x1f, UR5 ;  /* 0x0000001f3f047899 */ /* 0x000fc80008011405 */
[----:B------:R-:W-:-:S04]  /*0050*/  ULEA.HI UR4, UR4, UR5, URZ, 0x7 ;  /* 0x0000000504047291 */ /* 0x000fc8000f8f383f */
[----:B------:R-:W-:-:S06]  /*0060*/  USHF.R.S32.HI UR6, URZ, 0x7, UR4 ;  /* 0x000000073f067899 */ /* 0x000fcc0008011404 */
[----:B------:R-:W-:Y:S01]  /*0070*/  MOV R251, UR6 ;  /* 0x0000000600fb7c02 */ /* 0x000fe20008000f00 */
[----:B-1----:R-:W-:-:S06]  /*0080*/  UISETP.GE.AND UP0, UPT, UR26, UR6, UPT ;  /* 0x000000061a00728c */ /* 0x002fcc000bf06270 */
[----:B------:R-:W-:-:S13]  /*0090*/  PLOP3.LUT P0, PT, PT, PT, UP0, 0x80, 0x0 ;  /* 0x000000000000781c */ /* 0x000fda0003f0f008 */
[----:B------:R-:W-:Y:S05]  /*00a0*/  @P0 EXIT ;  /* 0x000000000000094d */ /* 0x000fea0003800000 */
[----:B------:R-:W1:Y:S01]  /*00b0*/  S2R R16, SR_TID.X ;  /* 0x0000000000107919 */ /* 0x000e620000002100 */
[----:B------:R-:W2:Y:S01]  /*00c0*/  S2UR UR4, SR_CgaCtaId ;  /* 0x00000000000479c3 */ /* 0x000ea20000008800 */
[----:B------:R-:W-:Y:S01]  /*00d0*/  UMOV UR5, 0x400 ;  /* 0x0000040000057882 */ /* 0x000fe20000000000 */
[----:B------:R-:W-:Y:S01]  /*00e0*/  IMAD.MOV.U32 R191, RZ, RZ, -0x10 ;  /* 0xfffffff0ffbf7424 */ /* 0x000fe200078e00ff */
[----:B------:R-:W-:-:S05]  /*00f0*/  ULDC.64 UR8, c[0x0][0x208] ;  /* 0x0000820000087ab9 */ /* 0x000fca0000000a00 */
[----:B------:R-:W3:Y:S08]  /*0100*/  S2UR UR59, SR_CTAID.Z ;  /* 0x00000000003b79c3 */ /* 0x000ef00000002700 */
[----:B------:R-:W4:Y:S01]  /*0110*/  S2UR UR49, SR_CTAID.Y ;  /* 0x00000000003179c3 */ /* 0x000f220000002600 */
[----:B--2---:R-:W-:Y:S01]  /*0120*/  ULEA UR4, UR4, UR5, 0x18 ;  /* 0x0000000504047291 */ /* 0x004fe2000f8ec03f */
[----:B-1----:R-:W-:Y:S01]  /*0130*/  SHF.R.S32.HI R18, RZ, 0x1f, R16 ;  /* 0x0000001fff127819 */ /* 0x002fe20000011410 */
[----:B------:R-:W-:Y:S01]  /*0140*/  IMAD.SHL.U32 R243, R16, 0x2, RZ ;  /* 0x0000000210f37824 */ /* 0x000fe200078e00ff */
[----:B---3--:R-:W-:-:S02]  /*0150*/  USHF.R.S32.HI UR5, URZ, 0x1f, UR59 ;  /* 0x0000001f3f057899 */ /* 0x008fc4000801143b */
[CC--:B------:R-:W-:Y:S01]  /*0160*/  LEA.HI R14, R18.reuse, R16.reuse, RZ, 0x5 ;  /* 0x00000010120e7211 */ /* 0x0c0fe200078f28ff */
[----:B------:R-:W-:Y:S01]  /*0170*/  USHF.R.S32.HI UR7, URZ, 0x1f, UR59 ;  /* 0x0000001f3f077899 */ /* 0x000fe2000801143b */
[----:B------:R-:W-:Y:S02]  /*0180*/  LEA.HI R5, R18, R16, RZ, 0x4 ;  /* 0x0000001012057211 */ /* 0x000fe400078f20ff */
[--C-:B------:R-:W-:Y:S01]  /*0190*/  SHF.R.S32.HI R3, RZ, 0x5, R14.reuse ;  /* 0x00000005ff037819 */ /* 0x100fe2000001140e */
[----:B----4-:R-:W-:Y:S01]  /*01a0*/  USHF.L.U32 UR6, UR49, 0x7, URZ ;  /* 0x0000000731067899 */ /* 0x010fe2000800063f */
[----:B------:R-:W-:Y:S02]  /*01b0*/  SHF.R.S32.HI R0, RZ, 0x1f, R14 ;  /* 0x0000001fff007819 */ /* 0x000fe4000001140e */
[-C--:B------:R-:W-:Y:S02]  /*01c0*/  LEA.HI R2, R14, R3.reuse, RZ, 0x1 ;  /* 0x000000030e027211 */ /* 0x080fe400078f08ff */
[----:B------:R-:W-:-:S02]  /*01d0*/  LEA.HI R0, R0, R3, RZ, 0x2 ;  /* 0x0000000300007211 */ /* 0x000fc400078f10ff */
[----:B------:R-:W-:Y:S02]  /*01e0*/  LOP3.LUT R2, R2, 0xfffffffe, RZ, 0xc0, !PT ;  /* 0xfffffffe02027812 */ /* 0x000fe400078ec0ff */
[----:B------:R-:W-:Y:S02]  /*01f0*/  LOP3.LUT R0, R0, 0xfffffffc, RZ, 0xc0, !PT ;  /* 0xfffffffc00007812 */ /* 0x000fe400078ec0ff */
[CC--:B------:R-:W-:Y:S01]  /*0200*/  LEA.HI R20, R18.reuse, R16.reuse, RZ, 0x3 ;  /* 0x0000001012147211 */ /* 0x0c0fe200078f18ff */
[C---:B------:R-:W-:Y:S01]  /*0210*/  IMAD.IADD R15, R3.reuse, 0x1, -R2 ;  /* 0x00000001030f7824 */ /* 0x040fe200078e0a02 */
[----:B------:R-:W-:Y:S01]  /*0220*/  LEA.HI R19, R18, R16, RZ, 0x2 ;  /* 0x0000001012137211 */ /* 0x000fe200078f10ff */
[----:B------:R-:W-:Y:S01]  /*0230*/  IMAD.IADD R174, R3, 0x1, -R0 ;  /* 0x0000000103ae7824 */ /* 0x000fe200078e0a00 */
[----:B------:R-:W-:Y:S02]  /*0240*/  SHF.R.S32.HI R4, RZ, 0x4, R5 ;  /* 0x00000004ff047819 */ /* 0x000fe40000011405 */
[----:B------:R-:W-:-:S02]  /*0250*/  LOP3.LUT R0, R20, 0xfffffff8, RZ, 0xc0, !PT ;  /* 0xfffffff814007812 */ /* 0x000fc400078ec0ff */
[--C-:B------:R-:W-:Y:S02]  /*0260*/  SHF.R.S32.HI R11, RZ, 0x2, R19.reuse ;  /* 0x00000002ff0b7819 */ /* 0x100fe40000011413 */
[----:B------:R-:W-:Y:S01]  /*0270*/  SHF.R.S32.HI R2, RZ, 0x1f, R19 ;  /* 0x0000001fff027819 */ /* 0x000fe20000011413 */
[----:B------:R-:W-:Y:S01]  /*0280*/  IMAD.IADD R0, R16, 0x1, -R0 ;  /* 0x0000000110007824 */ /* 0x000fe200078e0a00 */
[----:B------:R-:W-:Y:S02]  /*0290*/  SHF.R.S32.HI R6, RZ, 0x3, R20 ;  /* 0x00000003ff067819 */ /* 0x000fe40000011414 */
[C---:B------:R-:W-:Y:S01]  /*02a0*/  LEA.HI R3, R5.reuse, R4, RZ, 0x1 ;  /* 0x0000000405037211 */ /* 0x040fe200078f08ff */
[----:B------:R-:W-:Y:S01]  /*02b0*/  IMAD.SHL.U32 R8, R0, 0x8, RZ ;  /* 0x0000000800087824 */ /* 0x000fe200078e00ff */
[----:B------:R-:W-:Y:S01]  /*02c0*/  LEA.HI R2, R2, R11, RZ, 0x3 ;  /* 0x0000000b02027211 */ /* 0x000fe200078f18ff */
[----:B------:R-:W-:Y:S01]  /*02d0*/  IMAD.SHL.U32 R6, R6, 0x40, RZ ;  /* 0x0000004006067824 */ /* 0x000fe200078e00ff */
[----:B------:R-:W-:-:S02]  /*02e0*/  LOP3.LUT R7, R5, 0xfffffff0, RZ, 0xc0, !PT ;  /* 0xfffffff005077812 */ /* 0x000fc400078ec0ff */
[----:B------:R-:W-:Y:S02]  /*02f0*/  LOP3.LUT R5, R3, 0xfffffffe, RZ, 0xc0, !PT ;  /* 0xfffffffe03057812 */ /* 0x000fe400078ec0ff */
[----:B------:R-:W-:Y:S02]  /*0300*/  LOP3.LUT R3, R2, 0xfffffff8, RZ, 0xc0, !PT ;  /* 0xfffffff802037812 */ /* 0x000fe400078ec0ff */
[----:B------:R-:W-:Y:S01]  /*0310*/  LOP3.LUT R2, R6, 0x1c0, RZ, 0xc0, !PT ;  /* 0x000001c006027812 */ /* 0x000fe200078ec0ff */
[----:B------:R-:W-:Y:S01]  /*0320*/  IMAD.IADD R6, R16, 0x1, -R7 ;  /* 0x0000000110067824 */ /* 0x000fe200078e0a07 */
[----:B------:R-:W-:Y:S01]  /*0330*/  LOP3.LUT P4, RZ, R0, 0x2, RZ, 0xc0, !PT ;  /* 0x0000000200ff7812 */ /* 0x000fe2000788c0ff */
[----:B------:R-:W-:Y:S01]  /*0340*/  IMAD.IADD R11, R11, 0x1, -R3 ;  /* 0x000000010b0b7824 */ /* 0x000fe200078e0a03 */
[----:B------:R-:W-:Y:S01]  /*0350*/  LOP3.LUT R3, R2, 0x38, R8, 0xf8, !PT ;  /* 0x0000003802037812 */ /* 0x000fe200078ef808 */
[----:B------:R-:W-:Y:S01]  /*0360*/  IMAD.IADD R12, R4, 0x1, -R5 ;  /* 0x00000001040c7824 */ /* 0x000fe200078e0a05 */
[C---:B------:R-:W-:Y:S01]  /*0370*/  LOP3.LUT P3, RZ, R0.reuse, 0x4, RZ, 0xc0, !PT ;  /* 0x0000000400ff7812 */ /* 0x040fe2000786c0ff */
[----:B------:R-:W-:Y:S01]  /*0380*/  IMAD.SHL.U32 R0, R0, 0x40, RZ ;  /* 0x0000004000007824 */ /* 0x000fe200078e00ff */
[----:B------:R-:W-:-:S02]  /*0390*/  SHF.R.U32.HI R2, RZ, 0x3, R2 ;  /* 0x00000003ff027819 */ /* 0x000fc40000011602 */
[----:B------:R-:W-:Y:S02]  /*03a0*/  LEA.HI R7, R18, R16, RZ, 0x6 ;  /* 0x0000001012077211 */ /* 0x000fe400078f30ff */
[----:B------:R-:W-:Y:S01]  /*03b0*/  LOP3.LUT R241, R3, R2, RZ, 0x3c, !PT ;  /* 0x0000000203f17212 */ /* 0x000fe200078e3cff */
[----:B------:R-:W-:Y:S01]  /*03c0*/  IMAD.SHL.U32 R2, R174, 0x10, RZ ;  /* 0x00000010ae027824 */ /* 0x000fe200078e00ff */
[----:B------:R-:W-:Y:S02]  /*03d0*/  SHF.R.S32.HI R3, RZ, 0x1f, R6 ;  /* 0x0000001fff037819 */ /* 0x000fe40000011406 */
[----:B------:R-:W-:Y:S02]  /*03e0*/  LOP3.LUT R0, R0, 0x1c0, RZ, 0xc0, !PT ;  /* 0x000001c000007812 */ /* 0x000fe400078ec0ff */
[----:B------:R-:W-:Y:S02]  /*03f0*/  SHF.R.S32.HI R7, RZ, 0x6, R7 ;  /* 0x00000006ff077819 */ /* 0x000fe40000011407 */
[----:B------:R-:W-:Y:S01]  /*0400*/  LEA.HI R13, R3, R6, RZ, 0x3 ;  /* 0x00000006030d7211 */ /* 0x000fe200078f18ff */
[----:B------:R-:W-:Y:S01]  /*0410*/  IMAD.SHL.U32 R3, R12, 0x200, RZ ;  /* 0x000002000c037824 */ /* 0x000fe200078e00ff */
[----:B------:R-:W-:Y:S01]  /*0420*/  LOP3.LUT R8, R0, 0x8, R20, 0xf8, !PT ;  /* 0x0000000800087812 */ /* 0x000fe200078ef814 */
[----:B------:R-:W-:Y:S01]  /*0430*/  IMAD R241, R7, 0x200, R241 ;  /* 0x0000020007f17824 */ /* 0x000fe200078e02f1 */
[----:B------:R-:W-:-:S02]  /*0440*/  SHF.R.U32.HI R5, RZ, 0x3, R0 ;  /* 0x00000003ff057819 */ /* 0x000fc40000011600 */
[----:B------:R-:W-:Y:S01]  /*0450*/  LOP3.LUT R10, R0, 0x30, R2, 0xf8, !PT ;  /* 0x00000030000a7812 */ /* 0x000fe200078ef802 */
[----:B------:R-:W-:Y:S01]  /*0460*/  IMAD R2, R7, 0x800, R3 ;  /* 0x0000080007027824 */ /* 0x000fe200078e0203 */
[----:B------:R-:W-:Y:S02]  /*0470*/  LOP3.LUT R0, R8, R5, RZ, 0x3c, !PT ;  /* 0x0000000508007212 */ /* 0x000fe400078e3cff */
[----:B------:R-:W-:Y:S02]  /*0480*/  LOP3.LUT R9, R13, 0xfffffff8, RZ, 0xc0, !PT ;  /* 0xfffffff80d097812 */ /* 0x000fe400078ec0ff */
[----:B------:R-:W-:Y:S01]  /*0490*/  LEA.HI R8, R18, R16, RZ, 0x7 ;  /* 0x0000001012087211 */ /* 0x000fe200078f38ff */
[----:B------:R-:W-:Y:S01]  /*04a0*/  IMAD.IADD R182, R2, 0x1, R0 ;  /* 0x0000000102b67824 */ /* 0x000fe200078e0200 */
[----:B------:R-:W-:Y:S01]  /*04b0*/  LOP3.LUT R0, R19, 0x7ffffffc, RZ, 0xc0, !PT ;  /* 0x7ffffffc13007812 */ /* 0x000fe200078ec0ff */
[----:B------:R-:W-:Y:S01]  /*04c0*/  IMAD.IADD R17, R6, 0x1, -R9 ;  /* 0x0000000106117824 */ /* 0x000fe200078e0a09 */
[C---:B------:R-:W-:Y:S01]  /*04d0*/  LOP3.LUT R4, R11.reuse, 0x1, RZ, 0xc0, !PT ;  /* 0x000000010b047812 */ /* 0x040fe200078ec0ff */
[----:B------:R-:W-:Y:S01]  /*04e0*/  IMAD.SHL.U32 R6, R12, 0x10, RZ ;  /* 0x000000100c067824 */ /* 0x000fe200078e00ff */
[----:B------:R-:W-:Y:S01]  /*04f0*/  LOP3.LUT R2, R14, 0xffffffe0, RZ, 0xc0, !PT ;  /* 0xffffffe00e027812 */ /* 0x000fe200078ec0ff */
[----:B------:R-:W-:Y:S01]  /*0500*/  IMAD.IADD R9, R16, 0x1, -R0 ;  /* 0x0000000110097824 */ /* 0x000fe200078e0a00 */
[----:B------:R-:W-:Y:S01]  /*0510*/  SHF.R.S32.HI R8, RZ, 0x7, R8 ;  /* 0x00000007ff087819 */ /* 0x000fe20000011408 */
[----:B------:R-:W-:Y:S01]  /*0520*/  IMAD.SHL.U32 R0, R11, 0x40, RZ ;  /* 0x000000400b007824 */ /* 0x000fe200078e00ff */
[----:B------:R-:W-:Y:S01]  /*0530*/  ISETP.NE.U32.AND P0, PT, R4, 0x1, PT ;  /* 0x000000010400780c */ /* 0x000fe20003f05070 */
[----:B------:R-:W-:Y:S01]  /*0540*/  IMAD.IADD R250, R16, 0x1, -R2 ;  /* 0x0000000110fa7824 */ /* 0x000fe200078e0a02 */
[----:B------:R-:W-:Y:S01]  /*0550*/  LOP3.LUT R4, R10, 0x8, R20, 0xf8, !PT ;  /* 0x000000080a047812 */ /* 0x000fe200078ef814 */
[----:B------:R-:W-:Y:S01]  /*0560*/  IMAD.SHL.U32 R2, R8, 0x8, RZ ;  /* 0x0000000808027824 */ /* 0x000fe200078e00ff */
[----:B------:R-:W-:-:S02]  /*0570*/  LOP3.LUT R0, R0, 0x1c0, RZ, 0xc0, !PT ;  /* 0x000001c000007812 */ /* 0x000fc400078ec0ff */
[----:B------:R-:W-:Y:S01]  /*0580*/  LOP3.LUT R5, R3, R4, R5, 0xf6, !PT ;  /* 0x0000000403057212 */ /* 0x000fe200078ef605 */
[----:B------:R-:W-:Y:S01]  /*0590*/  IMAD.SHL.U32 R3, R7, 0x20, RZ ;  /* 0x0000002007037824 */ /* 0x000fe200078e00ff */
[----:B------:R-:W-:Y:S02]  /*05a0*/  SHF.R.S32.HI R7, RZ, 0x1f, R250 ;  /* 0x0000001fff077819 */ /* 0x000fe400000114fa */
[----:B------:R-:W-:Y:S02]  /*05b0*/  LOP3.LUT R2, R2, 0x8, RZ, 0xc0, !PT ;  /* 0x0000000802027812 */ /* 0x000fe400078ec0ff */
[----:B------:R-:W-:Y:S02]  /*05c0*/  SHF.R.U32.HI R4, RZ, 0x3, R0 ;  /* 0x00000003ff047819 */ /* 0x000fe40000011600 */
[----:B------:R-:W-:Y:S02]  /*05d0*/  LEA.HI R7, R7, R250, RZ, 0x2 ;  /* 0x000000fa07077211 */ /* 0x000fe400078f10ff */
[----:B------:R-:W-:-:S02]  /*05e0*/  R2P PR, R11, 0x6 ;  /* 0x000000060b007804 */ /* 0x000fc40000000000 */
[----:B------:R-:W-:Y:S02]  /*05f0*/  LOP3.LUT R11, R2, 0x10, R6, 0xf8, !PT ;  /* 0x00000010020b7812 */ /* 0x000fe400078ef806 */
[----:B------:R-:W-:Y:S02]  /*0600*/  LOP3.LUT R243, R3, 0x6, R243, 0xf8, !PT ;  /* 0x0000000603f37812 */ /* 0x000fe400078ef8f3 */
[----:B------:R-:W-:Y:S02]  /*0610*/  LOP3.LUT R6, R0, 0x20, R3, 0xf8, !PT ;  /* 0x0000002000067812 */ /* 0x000fe400078ef803 */
[----:B------:R-:W-:Y:S01]  /*0620*/  LOP3.LUT R10, R4, R0, R2, 0x1e, !PT ;  /* 0x00000000040a7212 */ /* 0x000fe200078e1e02 */
[----:B------:R-:W-:Y:S01]  /*0630*/  IMAD.SHL.U32 R0, R9, 0x2, RZ ;  /* 0x0000000209007824 */ /* 0x000fe200078e00ff */
[----:B------:R-:W-:Y:S02]  /*0640*/  SHF.R.S32.HI R3, RZ, 0x2, R7 ;  /* 0x00000002ff037819 */ /* 0x000fe40000011407 */
[----:B------:R-:W-:Y:S01]  /*0650*/  LOP3.LUT R7, R6, R4, RZ, 0x3c, !PT ;  /* 0x0000000406077212 */ /* 0x000fe200078e3cff */
[----:B------:R-:W-:Y:S01]  /*0660*/  IMAD R2, R8, 0x1000, R0 ;  /* 0x0000100008027824 */ /* 0x000fe200078e0200 */
[----:B------:R-:W-:Y:S01]  /*0670*/  SEL R191, R191, 0x10, !P0 ;  /* 0x00000010bfbf7807 */ /* 0x000fe20004000000 */
[----:B------:R-:W-:-:S02]  /*0680*/  IMAD R244, R15, 0x10, R3 ;  /* 0x000000100ff47824 */ /* 0x000fc400078e0203 */
[----:B------:R-:W-:Y:S02]  /*0690*/  IMAD R3, R15, 0x400, R2 ;  /* 0x000004000f037824 */ /* 0x000fe400078e0202 */
[----:B------:R-:W-:Y:S02]  /*06a0*/  VIADD R2, R244, 0xffffffc0 ;  /* 0xffffffc0f4027836 */ /* 0x000fe40000000000 */
[----:B------:R-:W-:Y:S02]  /*06b0*/  IMAD.SHL.U32 R4, R17, 0x40, RZ ;  /* 0x0000004011047824 */ /* 0x000fe400078e00ff */
[----:B------:R-:W-:Y:S01]  /*06c0*/  IMAD R6, R174, 0x400, R0 ;  /* 0x00000400ae067824 */ /* 0x000fe200078e0200 */
[----:B------:R-:W-:Y:S01]  /*06d0*/  SHF.R.S32.HI R0, RZ, 0x1f, R2 ;  /* 0x0000001fff007819 */ /* 0x000fe20000011402 */
[----:B------:R-:W-:Y:S01]  /*06e0*/  IMAD.IADD R7, R7, 0x1, R3 ;  /* 0x0000000107077824 */ /* 0x000fe200078e0203 */
[----:B------:R-:W-:Y:S01]  /*06f0*/  LOP3.LUT R3, R4, 0x1c0, RZ, 0xc0, !PT ;  /* 0x000001c004037812 */ /* 0x000fe200078ec0ff */
[----:B------:R-:W-:Y:S01]  /*0700*/  IMAD.IADD R10, R6, 0x1, R10 ;  /* 0x00000001060a7824 */ /* 0x000fe200078e020a */
[----:B------:R-:W-:Y:S01]  /*0710*/  SHF.L.U64.HI R242, R2, 0x2, R0 ;  /* 0x0000000202f27819 */ /* 0x000fe20000010200 */
[----:B------:R-:W-:Y:S01]  /*0720*/  IMAD.SHL.U32 R6, R12, 0x8, RZ ;  /* 0x000000080c067824 */ /* 0x000fe200078e00ff */
[----:B------:R-:W-:Y:S01]  /*0730*/  SHF.R.U32.HI R4, RZ, 0x3, R3 ;  /* 0x00000003ff047819 */ /* 0x000fe20000011603 */
[----:B------:R-:W-:Y:S01]  /*0740*/  IMAD.SHL.U32 R0, R13, 0x40, RZ ;  /* 0x000000400d007824 */ /* 0x000fe200078e00ff */
[----:B------:R-:W-:-:S02]  /*0750*/  LEA R193, R7, UR4, 0x1 ;  /* 0x0000000407c17c11 */ /* 0x000fc4000f8e08ff */
[----:B------:R-:W-:Y:S02]  /*0760*/  LOP3.LUT R2, R3, 0x8, R6, 0xf8, !PT ;  /* 0x0000000803027812 */ /* 0x000fe400078ef806 */
        /* <DEDUP_REMOVED lines=8> */
[----:B------:R-:W-:Y:S01]  /*07f0*/  IMAD.U32 R0, RZ, RZ, UR5 ;  /* 0x00000005ff007e24 */ /* 0x000fe2000f8e00ff */
[----:B------:R-:W-:Y:S01]  /*0800*/  USHF.R.S32.HI UR5, URZ, 0x1f, UR49 ;  /* 0x0000001f3f057899 */ /* 0x000fe20008011431 */
[----:B------:R-:W-:-:S02]  /*0810*/  IMAD.IADD R181, R4, 0x1, R2 ;  /* 0x0000000104b57824 */ /* 0x000fc400078e0202 */
[----:B------:R-:W-:Y:S02]  /*0820*/  IMAD.IADD R174, R2, 0x1, R174 ;  /* 0x0000000102ae7824 */ /* 0x000fe400078e02ae */
[----:B------:R-:W-:Y:S01]  /*0830*/  IMAD.U32 R2, RZ, RZ, UR6 ;  /* 0x00000006ff027e24 */ /* 0x000fe2000f8e00ff */
[----:B------:R-:W-:Y:S01]  /*0840*/  UIADD3 UR6, UR4, 0xa000, URZ ;  /* 0x0000a00004067890 */ /* 0x000fe2000fffe03f */
[----:B------:R-:W-:Y:S01]  /*0850*/  IMAD.U32 R0, RZ, RZ, UR5 ;  /* 0x00000005ff007e24 */ /* 0x000fe2000f8e00ff */
[----:B------:R-:W-:Y:S01]  /*0860*/  UIADD3 UR5, UR4, 0x6000, URZ ;  /* 0x0000600004057890 */ /* 0x000fe2000fffe03f */
[----:B------:R-:W-:Y:S02]  /*0870*/  IMAD.MOV.U32 R4, RZ, RZ, 0x20 ;  /* 0x00000020ff047424 */ /* 0x000fe400078e00ff */
[----:B------:R-:W-:Y:S01]  /*0880*/  IMAD.MOV.U32 R2, RZ, RZ, 0x40 ;  /* 0x00000040ff027424 */ /* 0x000fe200078e00ff */
[----:B------:R-:W-:Y:S01]  /*0890*/  LEA R174, R174, UR6, 0x1 ;  /* 0x00000006aeae7c11 */ /* 0x000fe2000f8e08ff */
[----:B------:R-:W-:Y:S01]  /*08a0*/  IMAD.U32 R0, RZ, RZ, UR7 ;  /* 0x00000007ff007e24 */ /* 0x000fe2000f8e00ff */
[----:B------:R-:W-:Y:S01]  /*08b0*/  SEL R177, R4, 0xffffffe0, !P4 ;  /* 0xffffffe004b17807 */ /* 0x000fe20006000000 */
[----:B------:R-:W-:Y:S01]  /*08c0*/  IMAD.SHL.U32 R183, R180, 0x2, RZ ;  /* 0x00000002b4b77824 */ /* 0x000fe200078e00ff */
[----:B------:R-:W-:-:S02]  /*08d0*/  LEA R245, R10, UR5, 0x1 ;  /* 0x000000050af57c11 */ /* 0x000fc4000f8e08ff */
[----:B------:R-:W-:Y:S01]  /*08e0*/  SEL R2, R2, 0xffffffc0, !P3 ;  /* 0xffffffc002027807 */ /* 0x000fe20005800000 */
[----:B------:R-:W-:Y:S01]  /*08f0*/  VIADD R183, R183, UR5 ;  /* 0x00000005b7b77c36 */ /* 0x000fe20008000000 */
[----:B------:R-:W-:Y:S01]  /*0900*/  LEA R0, R182, UR6, 0x1 ;  /* 0x00000006b6007c11 */ /* 0x000fe2000f8e08ff */
[C---:B------:R-:W-:Y:S01]  /*0910*/  VIADD R246, R245.reuse, 0x40 ;  /* 0x00000040f5f67836 */ /* 0x040fe20000000000 */
[----:B------:R-:W-:Y:S01]  /*0920*/  SEL R4, R4, 0xffffffe0, !P1 ;  /* 0xffffffe004047807 */ /* 0x000fe20004800000 */
[----:B------:R-:W-:Y:S02]  /*0930*/  @P2 VIADD R246, R245, 0xffffffc0 ;  /* 0xffffffc0f5f62836 */ /* 0x000fe40000000000 */
[C---:B------:R-:W-:Y:S02]  /*0940*/  IMAD.IADD R176, R0.reuse, 0x1, R2 ;  /* 0x0000000100b07824 */ /* 0x040fe400078e0202 */
[----:B------:R-:W-:Y:S02]  /*0950*/  IMAD.IADD R192, R193, 0x1, R4 ;  /* 0x00000001c1c07824 */ /* 0x000fe400078e0204 */
[----:B------:R-:W-:-:S02]  /*0960*/  IMAD.IADD R178, R0, 0x1, R177 ;  /* 0x0000000100b27824 */ /* 0x000fc400078e02b1 */
[----:B------:R-:W-:Y:S02]  /*0970*/  VIADD R249, R245, 0x420 ;  /* 0x00000420f5f97836 */ /* 0x000fe40000000000 */
[----:B------:R-:W-:Y:S02]  /*0980*/  IMAD.IADD R177, R177, 0x1, R176 ;  /* 0x00000001b1b17824 */ /* 0x000fe400078e02b0 */
[C---:B------:R-:W-:Y:S02]  /*0990*/  IMAD.IADD R248, R4.reuse, 0x1, R245 ;  /* 0x0000000104f87824 */ /* 0x040fe400078e02f5 */
[----:B------:R-:W-:Y:S02]  /*09a0*/  @P1 VIADD R249, R245, 0x3e0 ;  /* 0x000003e0f5f91836 */ /* 0x000fe40000000000 */
[----:B------:R-:W-:Y:S02]  /*09b0*/  IMAD.IADD R191, R191, 0x1, R192 ;  /* 0x00000001bfbf7824 */ /* 0x000fe400078e02c0 */
[----:B------:R-:W-:-:S07]  /*09c0*/  IMAD.IADD R247, R4, 0x1, R246 ;  /* 0x0000000104f77824 */ /* 0x000fce00078e02f6 */
.L_x_665:
        /* <DEDUP_REMOVED lines=16> */
[----:B-1--4-:R-:W-:Y:S01]  /*0ad0*/  IMAD.U32 R4, RZ, RZ, UR6 ;  /* 0x00000006ff047e24 */ /* 0x012fe2000f8e00ff */
        /* <DEDUP_REMOVED lines=13> */
[----:B--2---:R-:W2:Y:S01]  /*0bb0*/  @P1 LDG.E R8, desc[UR8][R6.64] ;  /* 0x0000000806081981 */ /* 0x004ea2000c1e1900 */
[----:B------:R-:W-:-:S04]  /*0bc0*/  UIADD3 UR6, UP0, UR16, UR12, URZ ;  /* 0x0000000c10067290 */ /* 0x000fc8000ff1e03f */
[----:B------:R-:W-:Y:S01]  /*0bd0*/  PLOP3.LUT P2, PT, PT, PT, UP4, 0x80, 0x0 ;  /* 0x000000000000781c */ /* 0x000fe20003f4f048 */
[----:B------:R-:W-:Y:S01]  /*0be0*/  UIADD3.X UR5, UR5, UR13, URZ, UP0, !UPT ;  /* 0x0000000d05057290 */ /* 0x000fe200087fe43f */
[----:B---3--:R1:W3:Y:S02]  /*0bf0*/  @P0 LDG.E R6, desc[UR8][R4.64] ;  /* 0x0000000804060981 */ /* 0x0082e4000c1e1900 */
        /* <DEDUP_REMOVED lines=10> */
[----:B------:R-:W-:Y:S02]  /*0ca0*/  UMOV UR5, 0xffffffff ;  /* 0xffffffff00057882 */ /* 0x000fe40000000000 */
[----:B------:R-:W-:Y:S01]  /*0cb0*/  @!UP3 ULDC UR6, c[0x0][0x2cc] ;  /* 0x0000b3000006bab9 */ /* 0x000fe20000000800 */
[----:B------:R-:W-:Y:S01]  /*0cc0*/  @!UP3 UISETP.NE.AND.EX UP0, UPT, UR7, URZ, UPT, UP0 ;  /* 0x0000003f0700b28c */ /* 0x000fe2000bf05300 */
[----:B------:R-:W-:Y:S01]  /*0cd0*/  UMOV UR34, 0xffffffff ;  /* 0xffffffff00227882 */ /* 0x000fe20000000000 */
[----:B------:R-:W-:Y:S02]  /*0ce0*/  USHF.L.U32 UR33, UR26, 0x7, URZ ;  /* 0x000000071a217899 */ /* 0x000fe4000800063f */
        /* <DEDUP_REMOVED lines=17> */
.L_x_621:
        /* <DEDUP_REMOVED lines=19> */
[----:B------:R-:W-:Y:S02]  /*0f30*/  USHF.L.U32 UR14, UR49, 0x7, URZ ;  /* 0x00000007310e7899 */ /* 0x000fe4000800063f */
[----:B------:R-:W-:Y:S02]  /*0f40*/  @!UP1 UIMAD.WIDE.U32 UR36, UR49, UR10, URZ ;  /* 0x0000000a312492a5 */ /* 0x000fe4000f8e003f */
[----:B------:R-:W-:Y:S01]  /*0f50*/  UIMAD UR50, UR59, UR27, URZ ;  /* 0x0000001b3b3272a4 */ /* 0x000fe2000f8e023f */
[----:B------:R-:W-:Y:S01]  /*0f60*/  ULDC.64 UR40, c[0x0][0x240] ;  /* 0x0000900000287ab9 */ /* 0x000fe20000000a00 */
[----:B------:R-:W-:Y:S01]  /*0f70*/  USEL UR31, UR14, URZ, UP2 ;  /* 0x0000003f0e1f7287 */ /* 0x000fe20009000000 */
[----:B-1----:R-:W-:Y:S01]  /*0f80*/  IABS R6, R7 ;  /* 0x0000000700067213 */ /* 0x002fe20000000000 */
[----:B------:R-:W-:Y:S01]  /*0f90*/  UIMAD.WIDE.U32 UR14, UR5, UR40, URZ ;  /* 0x00000028050e72a5 */ /* 0x000fe2000f8e003f */
[----:B------:R-:W-:Y:S01]  /*0fa0*/  ISETP.NE.AND P3, PT, R7, RZ, PT ;  /* 0x000000ff0700720c */ /* 0x000fe20003f65270 */
[----:B------:R-:W-:Y:S01]  /*0fb0*/  UIMAD UR22, UR5, UR41, URZ ;  /* 0x00000029051672a4 */ /* 0x000fe2000f8e023f */
[----:B------:R-:W1:Y:S01]  /*0fc0*/  I2F.RP R4, R6 ;  /* 0x0000000600047306 */ /* 0x000e620000209400 */
[----:B------:R-:W-:-:S02]  /*0fd0*/  USEL UR58, UR18, UR14, !UP1 ;  /* 0x0000000e123a7287 */ /* 0x000fc4000c800000 */
[----:B------:R-:W-:Y:S02]  /*0fe0*/  UIADD3 UR51, UR19, UR30, URZ ;  /* 0x0000001e13337290 */ /* 0x000fe4000fffe03f */
[----:B--2---:R-:W-:Y:S02]  /*0ff0*/  UIMAD.WIDE.U32 UR28, UR6, UR12, URZ ;  /* 0x0000000c061c72a5 */ /* 0x004fe4000f8e003f */
[----:B------:R-:W-:Y:S02]  /*1000*/  @UP1 UIADD3 UR51, UR15, UR22, URZ ;  /* 0x000000160f331290 */ /* 0x000fe4000fffe03f */
[----:B------:R-:W-:Y:S02]  /*1010*/  UIMAD UR45, UR6, UR13, UR29 ;  /* 0x0000000d062d72a4 */ /* 0x000fe4000f8e021d */
[----:B------:R-:W-:Y:S02]  /*1020*/  @!UP1 UIMAD UR6, UR60, UR10, URZ ;  /* 0x0000000a3c0692a4 */ /* 0x000fe4000f8e023f */
[----:B------:R-:W-:Y:S01]  /*1030*/  USHF.R.S32.HI UR29, URZ, 0x1f, UR61 ;  /* 0x0000001f3f1d7899 */ /* 0x000fe2000801143d */
[----:B-1----:R-:W1:Y:S01]  /*1040*/  MUFU.RCP R4, R4 ;  /* 0x0000000400047308 */ /* 0x002e620000001000 */
[----:B------:R-:W-:-:S02]  /*1050*/  @!UP1 UIMAD UR42, UR49, UR11, UR6 ;  /* 0x0000000b312a92a4 */ /* 0x000fc4000f8e0206 */
[----:B------:R-:W-:Y:S01]  /*1060*/  UIADD3 UR6, UR25, 0x3f, URZ ;  /* 0x0000003f19067890 */ /* 0x000fe2000fffe03f */
[----:B------:R-:W-:Y:S01]  /*1070*/  @UP1 ULDC.64 UR12, c[0x0][0x420] ;  /* 0x00010800000c1ab9 */ /* 0x000fe20000000a00 */
        /* <DEDUP_REMOVED lines=12> */
[----:B------:R-:W-:-:S02]  /*1140*/  ULOP3.LUT UR15, UR27, 0xffffffc0, URZ, 0xc0, !UPT ;  /* 0xffffffc01b0f7892 */ /* 0x000fc4000f8ec03f */
[----:B------:R-:W-:Y:S02]  /*1150*/  UIMAD.WIDE.U32 UR18, UR10, UR12, URZ ;  /* 0x0000000c0a1272a5 */ /* 0x000fe4000f8e003f */
[----:B------:R-:W-:Y:S02]  /*1160*/  USHF.L.U64.HI UR16, UR49, 0x7, UR60 ;  /* 0x0000000731107899 */ /* 0x000fe4000801023c */
[----:B------:R-:W-:Y:S02]  /*1170*/  UIMAD.WIDE.U32 UR12, UR10, UR5, URZ ;  /* 0x000000050a0c72a5 */ /* 0x000fe4000f8e003f */
[----:B------:R-:W-:Y:S01]  /*1180*/  UIMAD UR14, UR10, UR6, UR14 ;  /* 0x000000060a0e72a4 */ /* 0x000fe2000f8e020e */
[----:B-1----:R-:W-:Y:S01]  /*1190*/  IMAD.MOV R0, RZ, RZ, -R5 ;  /* 0x000000ffff007224 */ /* 0x002fe200078e0a05 */
[----:B------:R-:W-:Y:S01]  /*11a0*/  ULDC.U8 UR20, c[0x0][0x3d8] ;  /* 0x0000f60000147ab9 */ /* 0x000fe20000000000 */
[----:B------:R-:W-:Y:S01]  /*11b0*/  IMAD.MOV.U32 R4, RZ, RZ, RZ ;  /* 0x000000ffff047224 */ /* 0x000fe200078e00ff */
[----:B------:R-:W-:Y:S01]  /*11c0*/  UIADD3 UR6, UR15, -0x40, URZ ;  /* 0xffffffc00f067890 */ /* 0x000fe2000fffe03f */
[----:B------:R-:W-:Y:S01]  /*11d0*/  IMAD R0, R0, R6, RZ ;  /* 0x0000000600007224 */ /* 0x000fe200078e02ff */
[----:B------:R-:W-:-:S02]  /*11e0*/  UISETP.NE.AND UP3, UPT, UR20, URZ, UPT ;  /* 0x0000003f1400728c */ /* 0x000fc4000bf65270 */
[----:B------:R-:W-:Y:S01]  /*11f0*/  USEL UR35, UR16, URZ, UP2 ;  /* 0x0000003f10237287 */ /* 0x000fe20009000000 */
[----:B------:R-:W-:Y:S01]  /*1200*/  IMAD.HI.U32 R0, R5, R0, R4 ;  /* 0x0000000005007227 */ /* 0x000fe200078e0004 */
[----:B------:R-:W-:Y:S02]  /*1210*/  USEL UR57, UR18, UR12, !UP1 ;  /* 0x0000000c12397287 */ /* 0x000fe4000c800000 */
[----:B------:R-:W-:Y:S02]  /*1220*/  USHF.R.S32.HI UR29, URZ, 0x1f, UR6 ;  /* 0x0000001f3f1d7899 */ /* 0x000fe40008011406 */
[----:B------:R-:W-:Y:S01]  /*1230*/  UIADD3 UR18, UP2, UR6, UR31, URZ ;  /* 0x0000001f06127290 */ /* 0x000fe2000ff5e03f */
[----:B------:R-:W-:Y:S01]  /*1240*/  IMAD.HI.U32 R0, R0, R2, RZ ;  /* 0x0000000200007227 */ /* 0x000fe200078e00ff */
[----:B------:R-:W-:Y:S02]  /*1250*/  UISETP.NE.AND UP0, UPT, UR34, -0x1, UPT ;  /* 0xffffffff2200788c */ /* 0x000fe4000bf05270 */
[----:B------:R-:W-:-:S02]  /*1260*/  UIMAD UR22, UR11, UR5, URZ ;  /* 0x000000050b1672a4 */ /* 0x000fc4000f8e023f */
[----:B------:R-:W-:Y:S01]  /*1270*/  IADD3 R4, -R0, RZ, RZ ;  /* 0x000000ff00047210 */ /* 0x000fe20007ffe1ff */
[----:B------:R-:W-:Y:S02]  /*1280*/  UIADD3.X UR12, UR29, UR35, URZ, UP2, !UPT ;  /* 0x000000231d0c7290 */ /* 0x000fe400097fe43f */
[----:B------:R-:W-:Y:S02]  /*1290*/  UIMAD UR11, UR11, UR18, URZ ;  /* 0x000000120b0b72a4 */ /* 0x000fe4000f8e023f */
[C---:B------:R-:W-:Y:S01]  /*12a0*/  IMAD R2, R6.reuse, R4, R2 ;  /* 0x0000000406027224 */ /* 0x040fe200078e0202 */
[----:B------:R-:W-:Y:S01]  /*12b0*/  ULDC UR47, c[0x0][0x2c4] ;  /* 0x0000b100002f7ab9 */ /* 0x000fe20000000800 */
[----:B------:R-:W-:Y:S02]  /*12c0*/  UIADD3 UR48, UR19, UR14, URZ ;  /* 0x0000000e13307290 */ /* 0x000fe4000fffe03f */
[----:B------:R-:W-:Y:S01]  /*12d0*/  UIMAD UR19, UR10, UR12, UR11 ;  /* 0x0000000c0a1372a4 */ /* 0x000fe2000f8e020b */
[----:B------:R-:W-:Y:S01]  /*12e0*/  ISETP.GT.U32.AND P1, PT, R6, R2, PT ;  /* 0x000000020600720c */ /* 0x000fe20003f24070 */
[----:B------:R-:W-:-:S02]  /*12f0*/  UIMAD.WIDE.U32 UR30, UR10, UR18, URZ ;  /* 0x000000120a1e72a5 */ /* 0x000fc4000f8e003f */
[----:B------:R-:W-:Y:S01]  /*1300*/  @UP3 UIMAD UR10, UR49, UR47, URZ ;  /* 0x0000002f310a32a4 */ /* 0x000fe2000f8e023f */
[----:B------:R-:W-:Y:S01]  /*1310*/  ULDC.U8 UR21, c[0x0][0x480] ;  /* 0x0001200000157ab9 */ /* 0x000fe20000000000 */
[----:B------:R-:W-:Y:S02]  /*1320*/  @UP0 UIADD3 UR23, UR32, UR34, URZ ;  /* 0x0000002220170290 */ /* 0x000fe4000fffe03f */
[----:B------:R-:W-:Y:S02]  /*1330*/  @UP0 UIADD3 UR24, UR32, UR34, URZ ;  /* 0x0000002220180290 */ /* 0x000fe4000fffe03f */
[----:B------:R-:W-:Y:S02]  /*1340*/  UISETP.NE.AND UP4, UPT, UR21, URZ, UPT ;  /* 0x0000003f1500728c */ /* 0x000fe4000bf85270 */
[----:B------:R-:W-:Y:S02]  /*1350*/  @UP3 USEL UR11, UR10, UR5, !UP1 ;  /* 0x000000050a0b3287 */ /* 0x000fe4000c800000 */
[----:B------:R-:W-:Y:S01]  /*1360*/  @!P1 IMAD.IADD R2, R2, 0x1, -R6 ;  /* 0x0000000102029824 */ /* 0x000fe200078e0a06 */
[----:B------:R-:W-:Y:S01]  /*1370*/  @UP0 ULDC.64 UR20, c[0x0][0x248] ;  /* 0x0000920000140ab9 */ /* 0x000fe20000000a00 */
[----:B------:R-:W-:Y:S01]  /*1380*/  @!P1 VIADD R0, R0, 0x1 ;  /* 0x0000000100009836 */ /* 0x000fe20000000000 */
[----:B------:R-:W-:Y:S01]  /*1390*/  PLOP3.LUT P1, PT, PT, PT, UP0, 0x80, 0x0 ;  /* 0x000000000000781c */ /* 0x000fe20003f2f008 */
[----:B------:R-:W-:Y:S01]  /*13a0*/  @UP0 ULDC.64 UR16, c[0x0][0x250] ;  /* 0x0000940000100ab9 */ /* 0x000fe20000000a00 */
[----:B------:R-:W-:Y:S01]  /*13b0*/  ISETP.GE.U32.AND P0, PT, R2, R6, PT ;  /* 0x000000060200720c */ /* 0x000fe20003f06070 */
[----:B------:R-:W-:Y:S01]  /*13c0*/  @UP1 UIADD3 UR48, UR13, UR22, URZ ;  /* 0x000000160d301290 */ /* 0x000fe2000fffe03f */
[----:B------:R-:W-:Y:S01]  /*13d0*/  LOP3.LUT R2, R7, UR59, RZ, 0x3c, !PT ;  /* 0x0000003b07027c12 */ /* 0x000fe2000f8e3cff */
[----:B------:R-:W-:Y:S01]  /*13e0*/  @UP3 ULDC UR10, c[0x0][0x2e4] ;  /* 0x0000b900000a3ab9 */ /* 0x000fe20000000800 */
[----:B------:R-:W-:-:S02]  /*13f0*/  @UP0 UIMAD.WIDE.U32 UR14, UR23, UR20, URZ ;  /* 0x00000014170e02a5 */ /* 0x000fc4000f8e003f */
[----:B------:R-:W-:Y:S01]  /*1400*/  ISETP.GE.AND P2, PT, R2, RZ, PT ;  /* 0x000000ff0200720c */ /* 0x000fe20003f46270 */
[----:B------:R-:W-:Y:S02]  /*1410*/  @!UP1 UIADD3 UR53, UR37, UR42, URZ ;  /* 0x0000002a25359290 */ /* 0x000fe4000fffe03f */
[----:B------:R-:W-:Y:S02]  /*1420*/  @UP0 UIMAD.WIDE.U32 UR12, UR24, UR16, URZ ;  /* 0x00000010180c02a5 */ /* 0x000fe4000f8e003f */
[----:B------:R-:W-:Y:S02]  /*1430*/  @UP3 UIMAD UR42, UR59, UR10, UR11 ;  /* 0x0000000a3b2a32a4 */ /* 0x000fe4000f8e020b */
[----:B------:R-:W-:Y:S01]  /*1440*/  @P0 IADD3 R0, R0, 0x1, RZ ;  /* 0x0000000100000810 */ /* 0x000fe20007ffe0ff */
[----:B------:R-:W-:Y:S01]  /*1450*/  @!UP3 UIMAD UR10, UR49, UR43, UR59 ;  /* 0x0000002b310ab2a4 */ /* 0x000fe2000f8e023b */
[----:B------:R-:W-:Y:S01]  /*1460*/  PLOP3.LUT P0, PT, PT, PT, UP3, 0x80, 0x0 ;  /* 0x000000000000781c */ /* 0x000fe20003f0f038 */
[----:B------:R-:W-:-:S02]  /*1470*/  @UP0 UIMAD UR23, UR23, UR21, URZ ;  /* 0x00000015171702a4 */ /* 0x000fc4000f8e023f */
[----:B------:R-:W-:Y:S01]  /*1480*/  @UP0 UIMAD UR18, UR24, UR17, URZ ;  /* 0x00000011181202a4 */ /* 0x000fe2000f8e023f */
[----:B------:R-:W-:Y:S01]  /*1490*/  IMAD.MOV.U32 R2, RZ, RZ, R0 ;  /* 0x000000ffff027224 */ /* 0x000fe200078e0000 */
[----:B------:R-:W-:Y:S02]  /*14a0*/  USEL UR55, UR28, URZ, UP4 ;  /* 0x0000003f1c377287 */ /* 0x000fe4000a000000 */
[----:B------:R-:W-:Y:S02]  /*14b0*/  USEL UR54, UR45, URZ, UP4 ;  /* 0x0000003f2d367287 */ /* 0x000fe4000a000000 */
[----:B------:R-:W-:Y:S01]  /*14c0*/  @!UP3 UIMAD UR42, UR10, UR47, URZ ;  /* 0x0000002f0a2ab2a4 */ /* 0x000fe2000f8e023f */
[----:B------:R-:W-:Y:S01]  /*14d0*/  @!P2 IADD3 R2, -R2, RZ, RZ ;  /* 0x000000ff0202a210 */ /* 0x000fe20007ffe1ff */
[----:B------:R-:W-:Y:S01]  /*14e0*/  USHF.R.S32.HI UR44, URZ, 0x1f, UR33 ;  /* 0x0000001f3f2c7899 */ /* 0x000fe20008011421 */
[----:B------:R-:W-:Y:S01]  /*14f0*/  @!P3 LOP3.LUT R2, RZ, R7, RZ, 0x33, !PT ;  /* 0x00000007ff02b212 */ /* 0x000fe200078e33ff */
[----:B------:R-:W-:-:S02]  /*1500*/  USHF.R.S32.HI UR56, URZ, 0x1f, UR50 ;  /* 0x0000001f3f387899 */ /* 0x000fc40008011432 */
[----:B------:R-:W-:Y:S02]  /*1510*/  USHF.R.S32.HI UR43, URZ, 0x6, UR27 ;  /* 0x000000063f2b7899 */ /* 0x000fe4000801141b */
[----:B------:R-:W-:Y:S02]  /*1520*/  @UP0 UIADD3 UR46, UR13, UR18, URZ ;  /* 0x000000120d2e0290 */ /* 0x000fe4000fffe03f */
[----:B------:R-:W-:Y:S02]  /*1530*/  UIADD3 UR52, UR31, UR19, URZ ;  /* 0x000000131f347290 */ /* 0x000fe4000fffe03f */
[----:B------:R-:W-:Y:S01]  /*1540*/  @UP0 UIADD3 UR47, UR15, UR23, URZ ;  /* 0x000000170f2f0290 */ /* 0x000fe2000fffe03f */
[----:B------:R-:W-:Y:S01]  /*1550*/  @UP0 UMOV UR45, UR14 ;  /* 0x0000000e002d0c82 */ /* 0x000fe20008000000 */
[----:B------:R-:W-:Y:S01]  /*1560*/  @UP0 UMOV UR28, UR12 ;  /* 0x0000000c001c0c82 */ /* 0x000fe20008000000 */
[----:B------:R-:W-:Y:S09]  /*1570*/  @P1 BRA `(.L_x_623) ;  /* 0x0000000000301947 */ /* 0x000ff20003800000 */
        /* <DEDUP_REMOVED lines=12> */
.L_x_623:
[----:B------:R-:W-:Y:S05]  /*1640*/  @P1 BRA `(.L_x_624) ;  /* 0x0000000000301947 */ /* 0x000fea0003800000 */
        /* <DEDUP_REMOVED lines=12> */
.L_x_624:
        /* <DEDUP_REMOVED lines=11> */
.L_x_625:
[----:B------:R-:W-:Y:S02]  /*17c0*/  ULDC UR5, c[0x0][0x270] ;  /* 0x00009c0000057ab9 */ /* 0x000fe40000000800 */
[----:B------:R-:W-:-:S04]  /*17d0*/  UIMAD UR5, UR49, UR5, UR59 ;  /* 0x00000005310572a4 */ /* 0x000fc8000f8e023b */
[----:B------:R-:W-:-:S12]  /*17e0*/  UIMAD UR5, UR5, UR61, URZ ;  /* 0x0000003d050572a4 */ /* 0x000fd8000f8e023f */
.L_x_626:
[----:B------:R-:W1:Y:S01]  /*17f0*/  S2R R39, SR_TID.X ;  /* 0x0000000000277919 */ /* 0x000e620000002100 */
[----:B------:R-:W2:Y:S01]  /*1800*/  LDC.64 R24, c[0x0][0x420] ;  /* 0x00010800ff187b82 */ /* 0x000ea20000000a00 */
[----:B------:R-:W-:Y:S01]  /*1810*/  ULDC UR11, c[0x0][0x2dc] ;  /* 0x0000b700000b7ab9 */ /* 0x000fe20000000800 */
[----:B------:R-:W-:Y:S01]  /*1820*/  ULDC UR12, c[0x0][0x270] ;  /* 0x00009c00000c7ab9 */ /* 0x000fe20000000800 */
[----:B------:R-:W-:Y:S01]  /*1830*/  UIADD3 UR24, UR6, UR5, URZ ;  /* 0x0000000506187290 */ /* 0x000fe2000fffe03f */
[----:B------:R-:W-:Y:S01]  /*1840*/  BSSY B1, `(.L_x_622) ;  /* 0x00006fb000017945 */ /* 0x000fe20003800000 */
[----:B------:R-:W-:Y:S02]  /*1850*/  UIMAD UR27, UR11, UR12, URZ ;  /* 0x0000000c0b1b72a4 */ /* 0x000fe4000f8e023f */
[----:B------:R-:W-:Y:S02]  /*1860*/  UIADD3 UR5, -UR7, UR25, UR33 ;  /* 0x0000001907057290 */ /* 0x000fe4000fffe121 */
[----:B------:R-:W-:Y:S01]  /*1870*/  USHF.L.U32 UR35, UR27, 0x6, URZ ;  /* 0x000000061b237899 */ /* 0x000fe2000800063f */
[----:B------:R-:W-:Y:S01]  /*1880*/  ULDC UR11, c[0x0][0x398] ;  /* 0x0000e600000b7ab9 */ /* 0x000fe20000000800 */
[----:B------:R-:W-:Y:S01]  /*1890*/  ULDC.64 UR18, c[0x0][0x400] ;  /* 0x0001000000127ab9 */ /* 0x000fe20000000a00 */
[----:B------:R-:W-:-:S02]  /*18a0*/  UIADD3 UR5, UR5, -UR11, URZ ;  /* 0x8000000b05057290 */ /* 0x000fc4000fffe03f */
[----:B------:R-:W-:Y:S02]  /*18b0*/  UIADD3 UR12, UP2, UP1, UR30, UR35, UR50 ;  /* 0x000000231e0c7290 */ /* 0x000fe4000f95e032 */
[----:B------:R-:W-:Y:S02]  /*18c0*/  USHF.R.S32.HI UR11, URZ, 0x1f, UR35 ;  /* 0x0000001f3f0b7899 */ /* 0x000fe40008011423 */
[----:B------:R-:W-:Y:S02]  /*18d0*/  USHF.R.S32.HI UR36, URZ, 0x1f, UR59 ;  /* 0x0000001f3f247899 */ /* 0x000fe4000801143b */
[----:B------:R-:W-:Y:S02]  /*18e0*/  UIADD3.X UR11, UR52, UR11, UR56, UP2, UP1 ;  /* 0x0000000b340b7290 */ /* 0x000fe400097e2438 */
[----:B------:R-:W-:Y:S01]  /*18f0*/  UIADD3 UR12, UP2, UP1, UR55, UR12, UR57 ;  /* 0x0000000c370c7290 */ /* 0x000fe2000f95e039 */
[----:B--2---:R-:W-:Y:S01]  /*1900*/  IMAD R9, R24, UR29, RZ ;  /* 0x0000001d18097c24 */ /* 0x004fe2000f8e02ff */
[----:B------:R-:W-:Y:S01]  /*1910*/  ULDC.64 UR22, c[0x0][0x258] ;  /* 0x0000960000167ab9 */ /* 0x000fe20000000a00 */
[----:B------:R-:W-:Y:S01]  /*1920*/  ULDC.64 UR14, c[0x0][0x428] ;  /* 0x00010a00000e7ab9 */ /* 0x000fe20000000a00 */
[----:B------:R-:W-:Y:S01]  /*1930*/  ULDC.64 UR30, c[0x0][0x478] ;  /* 0x00011e00001e7ab9 */ /* 0x000fe20000000a00 */
[----:B------:R-:W-:Y:S01]  /*1940*/  IMAD R12, R25, UR6, R9 ;  /* 0x00000006190c7c24 */ /* 0x000fe2000f8e0209 */
[----:B------:R-:W-:Y:S01]  /*1950*/  UIMAD UR13, UR36, UR14, URZ ;  /* 0x0000000e240d72a4 */ /* 0x000fe2000f8e023f */
[----:B-1----:R-:W-:-:S03]  /*1960*/  SHF.R.S32.HI R38, RZ, 0x1f, R39 ;  /* 0x0000001fff267819 */ /* 0x002fc60000011427 */
        /* <DEDUP_REMOVED lines=9> */
[----:B------:R-:W-:Y:S02]  /*1a00*/  IMAD.SHL.U32 R4, R4, 0x8, RZ ;  /* 0x0000000804047824 */ /* 0x000fe400078e00ff */
[----:B------:R-:W-:Y:S01]  /*1a10*/  IMAD R10, R10, UR27, R250 ;  /* 0x0000001b0a0a7c24 */ /* 0x000fe2000f8e02fa */
[----:B------:R-:W-:Y:S02]  /*1a20*/  IADD3.X R7, R37, UR29, RZ, P0, !PT ;  /* 0x0000001d25077c10 */ /* 0x000fe400087fe4ff */
[----:B------:R-:W-:Y:S02]  /*1a30*/  SHF.R.S32.HI R5, RZ, 0x1f, R4 ;  /* 0x0000001fff057819 */ /* 0x000fe40000011404 */
[----:B------:R-:W-:Y:S01]  /*1a40*/  IADD3 R6, P0, R4, UR10, RZ ;  /* 0x0000000a04067c10 */ /* 0x000fe2000ff1e0ff */
[----:B------:R-:W-:Y:S01]  /*1a50*/  IMAD R9, R7, UR40, RZ ;  /* 0x0000002807097c24 */ /* 0x000fe2000f8e02ff */
[----:B------:R-:W-:-:S02]  /*1a60*/  UIADD3.X UR10, UR54, UR11, UR48, UP2, UP1 ;  /* 0x0000000b360a7290 */ /* 0x000fc400097e2430 */
[----:B------:R-:W-:Y:S01]  /*1a70*/  IADD3.X R7, R5, UR53, RZ, P0, !PT ;  /* 0x0000003505077c10 */ /* 0x000fe200087fe4ff */
[----:B------:R-:W-:Y:S01]  /*1a80*/  IMAD R13, R8, UR41, R9 ;  /* 0x00000029080d7c24 */ /* 0x000fe2000f8e0209 */
[----:B------:R-:W-:Y:S01]  /*1a90*/  IADD3 R11, P0, R10, UR12, RZ ;  /* 0x0000000c0a0b7c10 */ /* 0x000fe2000ff1e0ff */
[----:B------:R-:W-:Y:S01]  /*1aa0*/  IMAD.WIDE.U32 R8, R8, UR40, R4 ;  /* 0x0000002808087c25 */ /* 0x000fe2000f8e0004 */
[----:B------:R-:W-:Y:S02]  /*1ab0*/  ULDC.64 UR12, c[0x0][0x210] ;  /* 0x00008400000c7ab9 */ /* 0x000fe40000000a00 */
[----:B------:R-:W-:Y:S01]  /*1ac0*/  LEA.HI.X.SX32 R10, R10, UR10, 0x1, P0 ;  /* 0x0000000a0a0a7c11 */ /* 0x000fe200080f0eff */
[----:B------:R-:W-:Y:S01]  /*1ad0*/  UIMAD UR10, UR36, UR22, URZ ;  /* 0x00000016240a72a4 */ /* 0x000fe2000f8e023f */
[C---:B------:R-:W-:Y:S01]  /*1ae0*/  LEA R224, P0, R11.reuse, UR18, 0x2 ;  /* 0x000000120be07c11 */ /* 0x040fe2000f8010ff */
[----:B------:R-:W-:Y:S01]  /*1af0*/  USHF.R.S32.HI UR18, URZ, 0x1f, UR5 ;  /* 0x0000001f3f127899 */ /* 0x000fe20008011405 */
[----:B------:R-:W-:Y:S01]  /*1b00*/  IADD3 R8, P2, R8, UR58, RZ ;  /* 0x0000003a08087c10 */ /* 0x000fe2000ff5e0ff */
[----:B------:R-:W-:Y:S01]  /*1b10*/  IMAD.WIDE.U32 R6, R24, UR6, R6 ;  /* 0x0000000618067c25 */ /* 0x000fe2000f8e0006 */
[----:B------:R-:W-:Y:S01]  /*1b20*/  LEA.HI.X R223, R11, UR19, R10, 0x2, P0 ;  /* 0x000000130bdf7c11 */ /* 0x000fe200080f140a */
[----:B------:R-:W-:Y:S01]  /*1b30*/  ULEA.HI UR18, UR18, UR5, URZ, 0x6 ;  /* 0x0000000512127291 */ /* 0x000fe2000f8f303f */
[----:B------:R-:W-:Y:S01]  /*1b40*/  IADD3.X R9, R9, UR51, R13, P2, !PT ;  /* 0x0000003309097c10 */ /* 0x000fe200097fe40d */
[----:B------:R-:W-:Y:S01]  /*1b50*/  IMAD.U32 R11, RZ, RZ, UR22 ;  /* 0x00000016ff0b7e24 */ /* 0x000fe2000f8e00ff */
[----:B------:R-:W-:Y:S01]  /*1b60*/  UIMAD UR23, UR59, UR23, UR10 ;  /* 0x000000173b1772a4 */ /* 0x000fe2000f8e020a */
[----:B------:R-:W-:Y:S01]  /*1b70*/  IMAD.IADD R7, R7, 0x1, R12 ;  /* 0x0000000107077824 */ /* 0x000fe200078e020c */
[----:B------:R-:W-:Y:S01]  /*1b80*/  USHF.R.S32.HI UR18, URZ, 0x6, UR18 ;  /* 0x000000063f127899 */ /* 0x000fe20008011412 */
[----:B------:R-:W-:Y:S01]  /*1b90*/  IMAD.U32 R10, RZ, RZ, UR14 ;  /* 0x0000000eff0a7e24 */ /* 0x000fe2000f8e00ff */
[----:B------:R-:W-:Y:S01]  /*1ba0*/  UIADD3 UR10, UR6, UR42, URZ ;  /* 0x0000002a060a7290 */ /* 0x000fe2000fffe03f */
[----:B------:R-:W-:Y:S01]  /*1bb0*/  IMAD.WIDE.U32 R8, R11, UR59, R8 ;  /* 0x0000003b0b087c25 */ /* 0x000fe2000f8e0008 */
[----:B------:R-:W-:Y:S01]  /*1bc0*/  UISETP.LT.AND UP1, UPT, URZ, UR18, UPT ;  /* 0x000000123f00728c */ /* 0x000fe2000bf21270 */
[----:B------:R-:W-:-:S02]  /*1bd0*/  ULDC.64 UR36, c[0x0][0x2b0] ;  /* 0x0000ac0000247ab9 */ /* 0x000fc40000000a00 */
[----:B------:R-:W-:Y:S01]  /*1be0*/  IMAD.WIDE.U32 R6, R10, UR59, R6 ;  /* 0x0000003b0a067c25 */ /* 0x000fe2000f8e0006 */
[----:B------:R-:W-:Y:S01]  /*1bf0*/  USEL UR18, URZ, UR18, !UP1 ;  /* 0x000000123f127287 */ /* 0x000fe2000c800000 */
[C---:B------:R-:W-:Y:S01]  /*1c00*/  LEA R198, P0, R8.reuse, UR12, 0x1 ;  /* 0x0000000c08c67c11 */ /* 0x040fe2000f8008ff */
[----:B------:R-:W-:Y:S01]  /*1c10*/  UIMAD.WIDE UR10, UR10, 0x4, UR36 ;  /* 0x000000040a0a78a5 */ /* 0x000fe2000f8e0224 */
[----:B------:R-:W-:Y:S01]  /*1c20*/  VIADD R9, R9, UR23 ;  /* 0x0000001709097c36 */ /* 0x000fe20008000000 */
[----:B------:R-:W-:Y:S01]  /*1c30*/  UISETP.GT.AND UP1, UPT, UR43, UR18, UPT ;  /* 0x000000122b00728c */ /* 0x000fe2000bf24270 */
[----:B------:R-:W-:Y:S01]  /*1c40*/  VIADD R7, R7, UR15 ;  /* 0x0000000f07077c36 */ /* 0x000fe20008000000 */
[----:B------:R-:W-:Y:S01]  /*1c50*/  ULDC.64 UR14, c[0x0][0x3e0] ;  /* 0x0000f800000e7ab9 */ /* 0x000fe20000000a00 */
[-C--:B------:R-:W-:Y:S01]  /*1c60*/  IMAD R10, R37, R24.reuse, RZ ;  /* 0x00000018250a7224 */ /* 0x080fe200078e02ff */
[----:B------:R-:W-:Y:S01]  /*1c70*/  LEA.HI.X R199, R8, UR13, R9, 0x1, P0 ;  /* 0x0000000d08c77c11 */ /* 0x000fe200080f0c09 */
[----:B------:R-:W-:Y:S01]  /*1c80*/  IMAD.WIDE.U32 R6, R0, R24, R6 ;  /* 0x0000001800067225 */ /* 0x000fe200078e0006 */
[----:B------:R-:W-:Y:S01]  /*1c90*/  PLOP3.LUT P0, PT, PT, PT, UP1, 0x80, 0x0 ;  /* 0x000000000000781c */ /* 0x000fe20003f0f018 */
[----:B------:R-:W-:-:S02]  /*1ca0*/  UIMAD.WIDE UR22, UR24, 0x4, UR30 ;  /* 0x00000004181678a5 */ /* 0x000fc4000f8e021e */
[----:B------:R-:W-:Y:S01]  /*1cb0*/  IMAD R10, R0, R25, R10 ;  /* 0x00000019000a7224 */ /* 0x000fe200078e020a */
[C---:B------:R-:W-:Y:S01]  /*1cc0*/  LEA R196, P2, R6.reuse, UR14, 0x1 ;  /* 0x0000000e06c47c11 */ /* 0x040fe2000f8408ff */
[----:B------:R-:W-:Y:S02]  /*1cd0*/  UIADD3 UR6, UR43, -0x1, URZ ;  /* 0xffffffff2b067890 */ /* 0x000fe4000fffe03f */
[----:B------:R-:W-:Y:S01]  /*1ce0*/  IMAD.IADD R7, R7, 0x1, R10 ;  /* 0x0000000107077824 */ /* 0x000fe200078e020a */
[----:B------:R-:W-:Y:S01]  /*1cf0*/  UMOV UR13, UR10 ;  /* 0x0000000a000d7c82 */ /* 0x000fe20008000000 */
[----:B------:R-:W-:Y:S01]  /*1d00*/  UMOV UR12, UR11 ;  /* 0x0000000b000c7c82 */ /* 0x000fe20008000000 */
[----:B------:R-:W-:Y:S02]  /*1d10*/  UMOV UR14, UR23 ;  /* 0x00000017000e7c82 */ /* 0x000fe40008000000 */
        /* <DEDUP_REMOVED lines=22> */
.L_x_628:
        /* <DEDUP_REMOVED lines=19> */
.L_x_629:
        /* <DEDUP_REMOVED lines=34> */
.L_x_631:
[----:B------:R-:W-:Y:S05]  /*21d0*/  BSYNC B0 ;  /* 0x0000000000007941 */ /* 0x000fea0003800000 */
.L_x_630:
        /* <DEDUP_REMOVED lines=14> */
.L_x_633:
[----:B------:R-:W-:Y:S05]  /*22c0*/  BSYNC B0 ;  /* 0x0000000000007941 */ /* 0x000fea0003800000 */
.L_x_632:
        /* <DEDUP_REMOVED lines=14> */
.L_x_635:
[----:B------:R-:W-:Y:S05]  /*23b0*/  BSYNC B0 ;  /* 0x0000000000007941 */ /* 0x000fea0003800000 */
.L_x_634:
        /* <DEDUP_REMOVED lines=14> */
.L_x_637:
[----:B------:R-:W-:Y:S05]  /*24a0*/  BSYNC B0 ;  /* 0x0000000000007941 */ /* 0x000fea0003800000 */
.L_x_636:
[----:B------:R-:W-:Y:S01]  /*24b0*/  UIMAD UR5, UR44, UR12, URZ ;  /* 0x0000000c2c0572a4 */ /* 0x000fe2000f8e023f */
[----:B------:R-:W-:Y:S01]  /*24c0*/  IMAD.U32 R2, RZ, RZ, UR12 ;  /* 0x0000000cff027e24 */ /* 0x000fe2000f8e00ff */
        /* <DEDUP_REMOVED lines=14> */
[----:B----4-:R-:W-:Y:S01]  /*25b0*/  MOV R6, R4 ;  /* 0x0000000400067202 */ /* 0x010fe20000000f00 */
        /* <DEDUP_REMOVED lines=9> */
.L_x_639:
[----:B------:R-:W-:Y:S05]  /*2650*/  BSYNC B0 ;  /* 0x0000000000007941 */ /* 0x000fea0003800000 */
.L_x_638:
[----:B------:R-:W-:Y:S04]  /*2660*/  BSSY B0, `(.L_x_640) ;  /* 0x000000e000007945 */ /* 0x000fe80003800000 */
[----:B------:R-:W-:Y:S05]  /*2670*/  @P2 BRA `(.L_x_641) ;  /* 0x0000000000302947 */ /* 0x000fea0003800000 */
[----:B----4-:R-:W-:Y:S01]  /*2680*/  IADD3 R8, P2, R0, 0x20, RZ ;  /* 0x0000002000087810 */ /* 0x010fe20007f5e0ff */
        /* <DEDUP_REMOVED lines=11> */
.L_x_641:
[----:B------:R-:W-:Y:S05]  /*2740*/  BSYNC B0 ;  /* 0x0000000000007941 */ /* 0x000fea0003800000 */
.L_x_640:
        /* <DEDUP_REMOVED lines=14> */
.L_x_643:
[----:B------:R-:W-:Y:S05]  /*2830*/  BSYNC B0 ;  /* 0x0000000000007941 */ /* 0x000fea0003800000 */
.L_x_642:
[----:B------:R-:W-:Y:S05]  /*2840*/  @P0 BRA `(.L_x_644) ;  /* 0x0000005c00e80947 */ /* 0x000fea0003800000 */
[----:B------:R-:W-:Y:S01]  /*2850*/  IADD3 R0, P0, R0, 0x60, RZ ;  /* 0x0000006000007810 */ /* 0x000fe20007f1e0ff */
[----:B----4-:R-:W-:Y:S01]  /*2860*/  IMAD.MOV.U32 R6, RZ, RZ, R4 ;  /* 0x000000ffff067224 */ /* 0x010fe200078e0004 */
        /* <DEDUP_REMOVED lines=11> */
.L_x_627:
[----:B------:R-:W-:Y:S01]  /*2920*/  UIMAD UR5, UR44, UR16, URZ ;  /* 0x000000102c0572a4 */ /* 0x000fe2000f8e023f */
[----:B------:R-:W-:Y:S01]  /*2930*/  IMAD.U32 R6, RZ, RZ, UR16 ;  /* 0x00000010ff067e24 */ /* 0x000fe2000f8e00ff */
[----:B------:R-:W-:Y:S01]  /*2940*/  UIMAD UR19, UR44, UR20, URZ ;  /* 0x000000142c1372a4 */ /* 0x000fe2000f8e023f */
[----:B------:R-:W-:Y:S01]  /*2950*/  VIADD R11, R0, 0x40 ;  /* 0x00000040000b7836 */ /* 0x000fe20000000000 */
[----:B------:R-:W-:Y:S01]  /*2960*/  UIMAD UR10, UR33, UR17, UR5 ;  /* 0x00000011210a72a4 */ /* 0x000fe2000f8e0205 */
[----:B------:R-:W-:Y:S01]  /*2970*/  IMAD.WIDE.U32 R6, R6, UR33, R4 ;  /* 0x0000002106067c25 */ /* 0x000fe2000f8e0004 */
[----:B------:R-:W-:-:S03]  /*2980*/  UIMAD UR5, UR26, -0x80, UR7 ;  /* 0xffffff801a0578a4 */ /* 0x000fc6000f8e0207 */
[----:B------:R-:W-:Y:S01]  /*2990*/  VIADD R9, R0, 0x60 ;  /* 0x0000006000097836 */ /* 0x000fe20000000000 */
[----:B------:R-:W-:Y:S01]  /*29a0*/  IADD3 R6, P0, R6, UR28, RZ ;  /* 0x0000001c06067c10 */ /* 0x000fe2000ff1e0ff */
[C---:B------:R-:W-:Y:S01]  /*29b0*/  VIADD R36, R0.reuse, 0x20 ;  /* 0x0000002000247836 */ /* 0x040fe20000000000 */
[----:B------:R-:W-:Y:S01]  /*29c0*/  ISETP.GE.AND P5, PT, R0, UR5, PT ;  /* 0x0000000500007c0c */ /* 0x000fe2000bfa6270 */
[----:B------:R-:W-:Y:S01]  /*29d0*/  IMAD.U32 R8, RZ, RZ, UR20 ;  /* 0x00000014ff087e24 */ /* 0x000fe2000f8e00ff */
[----:B------:R-:W-:Y:S01]  /*29e0*/  ISETP.GE.AND P3, PT, R11, UR5, PT ;  /* 0x000000050b007c0c */ /* 0x000fe2000bf66270 */
[----:B------:R-:W-:Y:S01]  /*29f0*/  IMAD.U32 R10, RZ, RZ, UR10 ;  /* 0x0000000aff0a7e24 */ /* 0x000fe2000f8e00ff */
[----:B------:R-:W-:Y:S01]  /*2a00*/  ISETP.GE.AND P2, PT, R9, UR5, PT ;  /* 0x0000000509007c0c */ /* 0x000fe2000bf46270 */
[----:B------:R-:W-:Y:S01]  /*2a10*/  ULDC.64 UR10, c[0x0][0x268] ;  /* 0x00009a00000a7ab9 */ /* 0x000fe20000000a00 */
[----:B------:R-:W-:Y:S01]  /*2a20*/  IMAD.WIDE.U32 R8, R8, UR33, R4 ;  /* 0x0000002108087c25 */ /* 0x000fe2000f8e0004 */
[----:B------:R-:W-:Y:S01]  /*2a30*/  ISETP.GE.AND P4, PT, R36, UR5, PT ;  /* 0x0000000524007c0c */ /* 0x000fe2000bf86270 */
[----:B------:R-:W-:Y:S01]  /*2a40*/  UIMAD UR5, UR33, UR21, UR19 ;  /* 0x00000015210572a4 */ /* 0x000fe2000f8e0213 */
[----:B------:R-:W-:Y:S01]  /*2a50*/  IADD3.X R7, R7, UR46, R10, P0, !PT ;  /* 0x0000002e07077c10 */ /* 0x000fe200087fe40a */
[----:B------:R-:W-:Y:S01]  /*2a60*/  IMAD R4, R27, UR10, RZ ;  /* 0x0000000a1b047c24 */ /* 0x000fe2000f8e02ff */
[----:B------:R-:W-:Y:S01]  /*2a70*/  IADD3 R14, P0, R8, UR45, RZ ;  /* 0x0000002d080e7c10 */ /* 0x000fe2000ff1e0ff */
[----:B------:R-:W-:Y:S01]  /*2a80*/  IMAD.SHL.U32 R25, R25, 0x40, RZ ;  /* 0x0000004019197824 */ /* 0x000fe200078e00ff */
[----:B------:R-:W1:Y:S01]  /*2a90*/  @!P5 LDC.64 R28, c[0x0][0x220] ;  /* 0x00008800ff1cdb82 */ /* 0x000e620000000a00 */
[----:B------:R-:W-:-:S02]  /*2aa0*/  IMAD R10, R2, UR11, R4 ;  /* 0x0000000b020a7c24 */ /* 0x000fc4000f8e0204 */
[----:B------:R-:W-:Y:S01]  /*2ab0*/  IMAD.WIDE.U32 R4, R2, UR10, R6 ;  /* 0x0000000a02047c25 */ /* 0x000fe2000f8e0006 */
[----:B------:R-:W-:-:S03]  /*2ac0*/  ULDC.64 UR10, c[0x0][0x260] ;  /* 0x00009800000a7ab9 */ /* 0x000fc60000000a00 */
[----:B------:R-:W-:Y:S01]  /*2ad0*/  IMAD.U32 R6, RZ, RZ, UR5 ;  /* 0x00000005ff067e24 */ /* 0x000fe2000f8e00ff */
[----:B------:R-:W2:Y:S01]  /*2ae0*/  @!P3 LDC.64 R32, c[0x0][0x220] ;  /* 0x00008800ff20bb82 */ /* 0x000ea20000000a00 */
[----:B------:R-:W-:Y:S01]  /*2af0*/  IMAD.IADD R5, R5, 0x1, R10 ;  /* 0x0000000105057824 */ /* 0x000fe200078e020a */
[C---:B------:R-:W-:Y:S01]  /*2b00*/  @!P3 IADD3 R10, P1, R0.reuse, 0x40, RZ ;  /* 0x00000040000ab810 */ /* 0x040fe20007f3e0ff */
[----:B------:R-:W-:Y:S01]  /*2b10*/  @!P3 IMAD.MOV.U32 R16, RZ, RZ, R4 ;  /* 0x000000ffff10b224 */ /* 0x000fe200078e0004 */
[----:B------:R-:W-:Y:S01]  /*2b20*/  IADD3.X R15, R9, UR47, R6, P0, !PT ;  /* 0x0000002f090f7c10 */ /* 0x000fe200087fe406 */
[----:B------:R-:W-:Y:S01]  /*2b30*/  @!P5 IMAD R9, R37, UR16, RZ ;  /* 0x000000102509dc24 */ /* 0x000fe2000f8e02ff */
[C---:B------:R-:W-:Y:S01]  /*2b40*/  @!P4 IADD3 R6, P0, R0.reuse, 0x20, RZ ;  /* 0x000000200006c810 */ /* 0x040fe20007f1e0ff */
[----:B------:R-:W-:Y:S01]  /*2b50*/  @!P3 IMAD.X R7, RZ, RZ, R37, P1 ;  /* 0x000000ffff07b224 */ /* 0x000fe200008e0625 */
[----:B------:R-:W3:Y:S01]  /*2b60*/  @!P4 LDC.64 R30, c[0x0][0x220] ;  /* 0x00008800ff1ecb82 */ /* 0x000ee20000000a00 */
[C---:B------:R-:W-:Y:S01]  /*2b70*/  @!P5 IMAD R23, R0.reuse, UR17, R9 ;  /* 0x000000110017dc24 */ /* 0x040fe2000f8e0209 */
[----:B------:R-:W-:Y:S01]  /*2b80*/  UIMAD UR5, UR6, -0x40, UR25 ;  /* 0xffffffc0060578a4 */ /* 0x000fe2000f8e0219 */
[----:B------:R-:W-:Y:S01]  /*2b90*/  @!P4 IMAD.X R8, RZ, RZ, R37, P0 ;  /* 0x000000ffff08c224 */ /* 0x000fe200000e0625 */
[----:B------:R-:W-:Y:S01]  /*2ba0*/  @!P2 IADD3 R11, P0, R0, 0x60, RZ ;  /* 0x00000060000ba810 */ /* 0x000fe20007f1e0ff */
[----:B------:R-:W-:-:S02]  /*2bb0*/  @!P3 IMAD.MOV.U32 R17, RZ, RZ, R5 ;  /* 0x000000ffff11b224 */ /* 0x000fc400078e0005 */
[----:B------:R-:W-:Y:S01]  /*2bc0*/  @!P4 IMAD R20, R8, UR16, RZ ;  /* 0x000000100814cc24 */ /* 0x000fe2000f8e02ff */
[----:B------:R-:W4:Y:S01]  /*2bd0*/  @!P2 LDC.64 R34, c[0x0][0x220] ;  /* 0x00008800ff22ab82 */ /* 0x000f220000000a00 */
[----:B------:R-:W-:-:S04]  /*2be0*/  @!P5 IMAD.WIDE.U32 R8, R0, UR16, R4 ;  /* 0x000000100008dc25 */ /* 0x000fc8000f8e0004 */
[----:B------:R-:W-:Y:S02]  /*2bf0*/  @!P3 IMAD R22, R7, UR16, RZ ;  /* 0x000000100716bc24 */ /* 0x000fe4000f8e02ff */
[----:B------:R-:W-:Y:S02]  /*2c00*/  @!P4 IMAD.MOV.U32 R12, RZ, RZ, R4 ;  /* 0x000000ffff0cc224 */ /* 0x000fe400078e0004 */
[----:B------:R-:W-:Y:S02]  /*2c10*/  @!P4 IMAD.MOV.U32 R13, RZ, RZ, R5 ;  /* 0x000000ffff0dc224 */ /* 0x000fe400078e0005 */
[----:B------:R-:W-:Y:S02]  /*2c20*/  @!P2 IMAD.X R21, RZ, RZ, R37, P0 ;  /* 0x000000ffff15a224 */ /* 0x000fe400000e0625 */
[----:B------:R-:W-:Y:S01]  /*2c30*/  @!P4 IMAD R26, R6, UR17, R20 ;  /* 0x00000011061acc24 */ /* 0x000fe2000f8e0214 */
[----:B-1----:R-:W-:Y:S01]  /*2c40*/  @!P5 LEA R20, P0, R8, R28, 0x1 ;  /* 0x0000001c0814d211 */ /* 0x002fe200078008ff */
[----:B------:R-:W-:-:S02]  /*2c50*/  @!P5 IMAD.IADD R9, R9, 0x1, R23 ;  /* 0x000000010909d824 */ /* 0x000fc400078e0217 */
[----:B------:R-:W-:Y:S02]  /*2c60*/  @!P2 IMAD.MOV.U32 R18, RZ, RZ, R4 ;  /* 0x000000ffff12a224 */ /* 0x000fe400078e0004 */
[----:B------:R-:W-:Y:S02]  /*2c70*/  @!P2 IMAD.MOV.U32 R19, RZ, RZ, R5 ;  /* 0x000000ffff13a224 */ /* 0x000fe400078e0005 */
[C---:B------:R-:W-:Y:S02]  /*2c80*/  @!P3 IMAD R22, R10.reuse, UR17, R22 ;  /* 0x000000110a16bc24 */ /* 0x040fe4000f8e0216 */
[----:B------:R-:W-:-:S04]  /*2c90*/  @!P3 IMAD.WIDE.U32 R4, R10, UR16, R16 ;  /* 0x000000100a04bc25 */ /* 0x000fc8000f8e0010 */
[----:B------:R-:W-:-:S04]  /*2ca0*/  @!P4 IMAD.WIDE.U32 R6, R6, UR16, R12 ;  /* 0x000000100606cc25 */ /* 0x000fc8000f8e000c */
[----:B------:R-:W-:Y:S01]  /*2cb0*/  @!P2 IMAD R12, R21, UR16, RZ ;  /* 0x00000010150cac24 */ /* 0x000fe2000f8e02ff */
[----:B------:R-:W-:Y:S01]  /*2cc0*/  @!P5 LEA.HI.X R21, R8, R29, R9, 0x1, P0 ;  /* 0x0000001d0815d211 */ /* 0x000fe200000f0c09 */
[----:B------:R-:W-:Y:S01]  /*2cd0*/  @!P3 IMAD.IADD R8, R5, 0x1, R22 ;  /* 0x000000010508b824 */ /* 0x000fe200078e0216 */
[C---:B--2---:R-:W-:Y:S01]  /*2ce0*/  @!P3 LEA R16, P0, R4.reuse, R32, 0x1 ;  /* 0x000000200410b211 */ /* 0x044fe200078008ff */
[C---:B------:R-:W-:Y:S02]  /*2cf0*/  @!P2 IMAD R12, R11.reuse, UR17, R12 ;  /* 0x000000110b0cac24 */ /* 0x040fe4000f8e020c */
[----:B------:R-:W-:Y:S01]  /*2d00*/  @!P2 IMAD.WIDE.U32 R10, R11, UR16, R18 ;  /* 0x000000100b0aac25 */ /* 0x000fe2000f8e0012 */
[----:B------:R-:W-:Y:S01]  /*2d10*/  @!P3 LEA.HI.X R17, R4, R33, R8, 0x1, P0 ;  /* 0x000000210411b211 */ /* 0x000fe200000f0c08 */
[----:B------:R-:W-:Y:S01]  /*2d20*/  USHF.L.U32 UR16, UR41, 0x6, URZ ;  /* 0x0000000629107899 */ /* 0x000fe2000800063f */
[----:B------:R-:W-:Y:S01]  /*2d30*/  PLOP3.LUT P0, PT, PT, PT, UP4, 0x80, 0x0 ;  /* 0x000000000000781c */ /* 0x000fe20003f0f048 */
[----:B------:R-:W-:Y:S01]  /*2d40*/  @!P4 IMAD.IADD R7, R7, 0x1, R26 ;  /* 0x000000010707c824 */ /* 0x000fe200078e021a */
[----:B---3--:R-:W-:Y:S01]  /*2d50*/  @!P4 LEA R18, P1, R6, R30, 0x1 ;  /* 0x0000001e0612c211 */ /* 0x008fe200078208ff */
[----:B------:R-:W-:-:S02]  /*2d60*/  IMAD R5, R27, UR10, RZ ;  /* 0x0000000a1b057c24 */ /* 0x000fc4000f8e02ff */
[----:B------:R-:W-:Y:S01]  /*2d70*/  IMAD.WIDE.U32 R8, R24, 0x40, RZ ;  /* 0x0000004018087825 */ /* 0x000fe200078e00ff */
[----:B------:R-:W-:Y:S02]  /*2d80*/  @!P4 LEA.HI.X R19, R6, R31, R7, 0x1, P1 ;  /* 0x0000001f0613c211 */ /* 0x000fe400008f0c07 */
[----:B------:R-:W-:Y:S01]  /*2d90*/  ISETP.GE.AND P1, PT, R36, UR5, PT ;  /* 0x0000000524007c0c */ /* 0x000fe2000bf26270 */
[C---:B------:R-:W-:Y:S02]  /*2da0*/  IMAD R7, R2.reuse, UR11, R5 ;  /* 0x0000000b02077c24 */ /* 0x040fe4000f8e0205 */
[----:B------:R-:W-:Y:S01]  /*2db0*/  IMAD.WIDE.U32 R4, R2, UR10, R14 ;  /* 0x0000000a02047c25 */ /* 0x000fe2000f8e000e */
[----:B------:R-:W-:-:S03]  /*2dc0*/  ULEA.HI UR10, UR6, UR6, URZ, 0x1 ;  /* 0x00000006060a7291 */ /* 0x000fc6000f8f083f */
[----:B------:R-:W-:Y:S01]  /*2dd0*/  @!P2 IMAD.IADD R6, R11, 0x1, R12 ;  /* 0x000000010b06a824 */ /* 0x000fe200078e020c */
[C---:B----4-:R-:W-:Y:S01]  /*2de0*/  @!P2 LEA R12, P6, R10.reuse, R34, 0x1 ;  /* 0x000000220a0ca211 */ /* 0x050fe200078c08ff */
[----:B------:R-:W-:Y:S01]  /*2df0*/  ULOP3.LUT UR10, UR10, 0xfffffffe, URZ, 0xc0, !UPT ;  /* 0xfffffffe0a0a7892 */ /* 0x000fe2000f8ec03f */
[----:B------:R-:W-:Y:S02]  /*2e00*/  IMAD.IADD R5, R5, 0x1, R7 ;  /* 0x0000000105057824 */ /* 0x000fe400078e0207 */
[----:B------:R-:W-:Y:S01]  /*2e10*/  @!P2 LEA.HI.X R13, R10, R35, R6, 0x1, P6 ;  /* 0x000000230a0da211 */ /* 0x000fe200030f0c06 */
[----:B------:R-:W-:Y:S01]  /*2e20*/  @P0 BAR.SYNC.DEFER_BLOCKING 0x0 ;  /* 0x0000000000000b1d */ /* 0x000fe20000010000 */
[----:B------:R-:W-:Y:S01]  /*2e30*/  @!P4 IADD3 R6, P0, R0, 0x20, RZ ;  /* 0x000000200006c810 */ /* 0x000fe20007f1e0ff */
[----:B------:R-:W-:Y:S01]  /*2e40*/  UIADD3 UR10, UR6, -UR10, URZ ;  /* 0x8000000a060a7290 */ /* 0x000fe2000fffe03f */
[----:B------:R-:W-:Y:S01]  /*2e50*/  VIADD R2, R244, 0x8 ;  /* 0x00000008f4027836 */ /* 0x000fe20000000000 */
[----:B------:R-:W-:Y:S01]  /*2e60*/  @!P1 IADD3 R8, P6, R196, R8, RZ ;  /* 0x00000008c4089210 */ /* 0x000fe20007fde0ff */
[----:B------:R-:W-:Y:S01]  /*2e70*/  @!P4 IMAD.MOV.U32 R10, RZ, RZ, R4 ;  /* 0x000000ffff0ac224 */ /* 0x000fe200078e0004 */
[----:B------:R-:W-:Y:S01]  /*2e80*/  UISETP.NE.AND UP0, UPT, UR10, 0x1, UPT ;  /* 0x000000010a00788c */ /* 0x000fe2000bf05270 */
[----:B------:R-:W-:Y:S01]  /*2e90*/  @!P4 IMAD.X R7, RZ, RZ, R37, P0 ;  /* 0x000000ffff07c224 */ /* 0x000fe200000e0625 */
[----:B------:R-:W-:Y:S01]  /*2ea0*/  @!P1 IADD3.X R9, R197, R9, R25, P6, !PT ;  /* 0x00000009c5099210 */ /* 0x000fe200037fe419 */
[----:B------:R-:W-:Y:S01]  /*2eb0*/  @!P4 IMAD.MOV.U32 R11, RZ, RZ, R5 ;  /* 0x000000ffff0bc224 */ /* 0x000fe200078e0005 */
[----:B------:R-:W-:Y:S01]  /*2ec0*/  ISETP.GE.AND P6, PT, R2, UR5, PT ;  /* 0x0000000502007c0c */ /* 0x000fe2000bfc6270 */
[----:B------:R-:W-:Y:S01]  /*2ed0*/  @!P4 IMAD R7, R7, UR20, RZ ;  /* 0x000000140707cc24 */ /* 0x000fe2000f8e02ff */
[----:B------:R-:W-:Y:S01]  /*2ee0*/  PLOP3.LUT P0, PT, PT, PT, UP0, 0x40, 0x0 ;  /* 0x000000000000781c */ /* 0x000fe20003f0e808 */
[C---:B------:R-:W-:Y:S01]  /*2ef0*/  VIADD R22, R241.reuse, 0x1000 ;  /* 0x00001000f1167836 */ /* 0x040fe20000000000 */
[----:B------:R-:W-:Y:S01]  /*2f00*/  LEA R2, R241, UR4, 0x1 ;  /* 0x00000004f1027c11 */ /* 0x000fe2000f8e08ff */
[C---:B------:R-:W-:Y:S01]  /*2f10*/  @!P4 IMAD R27, R6.reuse, UR21, R7 ;  /* 0x00000015061bcc24 */ /* 0x040fe2000f8e0207 */
[----:B------:R-:W-:Y:S01]  /*2f20*/  UIMAD.WIDE.U32 UR10, UR40, 0x40, URZ ;  /* 0x00000040280a78a5 */ /* 0x000fe2000f8e003f */
[----:B------:R-:W-:Y:S01]  /*2f30*/  @!P4 IMAD.WIDE.U32 R6, R6, UR20, R10 ;  /* 0x000000140606cc25 */ /* 0x000fe2000f8e000a */
[----:B------:R-:W-:-:S02]  /*2f40*/  SEL R11, R22, R241, P0 ;  /* 0x000000f1160b7207 */ /* 0x000fc40000000000 */
[C---:B------:R-:W-:Y:S01]  /*2f50*/  @!P3 IADD3 R10, P0, R0.reuse, 0x40, RZ ;  /* 0x00000040000ab810 */ /* 0x040fe20007f1e0ff */
[----:B------:R-:W1:Y:S01]  /*2f60*/  @!P4 LDC.64 R22, c[0x0][0x218] ;  /* 0x00008600ff16cb82 */ /* 0x000e620000000a00 */
[----:B------:R-:W-:Y:S01]  /*2f70*/  LEA R216, R11, UR4, 0x1 ;  /* 0x000000040bd87c11 */ /* 0x000fe2000f8e08ff */
[--C-:B------:R-:W-:Y:S01]  /*2f80*/  @!P3 IMAD.MOV.U32 R14, RZ, RZ, R4.reuse ;  /* 0x000000ffff0eb224 */ /* 0x100fe200078e0004 */
[----:B------:R-:W-:Y:S01]  /*2f90*/  @P5 STS.128 [R2+0xa000], RZ ;  /* 0x00a000ff02005388 */ /* 0x000fe20000000c00 */
[--C-:B------:R-:W-:Y:S02]  /*2fa0*/  @!P3 IMAD.MOV.U32 R15, RZ, RZ, R5.reuse ;  /* 0x000000ffff0fb224 */ /* 0x100fe400078e0005 */
[----:B------:R-:W-:Y:S01]  /*2fb0*/  IMAD.U32 R11, RZ, RZ, UR16 ;  /* 0x00000010ff0b7e24 */ /* 0x000fe2000f8e00ff */
[----:B------:R-:W-:Y:S01]  /*2fc0*/  @!PT LDS RZ, [RZ] ;  /* 0x00000000fffff984 */ /* 0x000fe20000000800 */
[----:B------:R-:W-:Y:S01]  /*2fd0*/  @!PT LDS RZ, [RZ] ;  /* 0x00000000fffff984 */ /* 0x000fe20000000800 */
[----:B------:R-:W-:Y:S01]  /*2fe0*/  @!PT LDS RZ, [RZ] ;  /* 0x00000000fffff984 */ /* 0x000fe20000000800 */
[----:B------:R2:W-:Y:S01]  /*2ff0*/  @!P5 LDGSTS.E.BYPASS.LTC128B.128 [R2+0xa000], desc[UR8][R20.64] ;  /* 0x0a0000001402dfae */ /* 0x0005e2000b901d48 */
[--C-:B------:R-:W-:Y:S02]  /*3000*/  @!P2 IMAD.MOV.U32 R24, RZ, RZ, R4.reuse ;  /* 0x000000ffff18a224 */ /* 0x100fe400078e0004 */
[--C-:B------:R-:W-:Y:S01]  /*3010*/  @!P2 IMAD.MOV.U32 R25, RZ, RZ, R5.reuse ;  /* 0x000000ffff19a224 */ /* 0x100fe200078e0005 */
[----:B------:R-:W-:Y:S01]  /*3020*/  @P4 STS.128 [R2+0xb000], RZ ;  /* 0x00b000ff02004388 */ /* 0x000fe20000000c00 */
[----:B------:R-:W-:-:S03]  /*3030*/  @!P5 IMAD.WIDE.U32 R4, R0, UR20, R4 ;  /* 0x000000140004dc25 */ /* 0x000fc6000f8e0004 */
[----:B------:R-:W-:Y:S01]  /*3040*/  @!PT LDS RZ, [RZ] ;  /* 0x00000000fffff984 */ /* 0x000fe20000000800 */
[----:B------:R-:W-:Y:S01]  /*3050*/  @!PT LDS RZ, [RZ] ;  /* 0x00000000fffff984 */ /* 0x000fe20000000800 */
[----:B------:R-:W-:Y:S01]  /*3060*/  @!PT LDS RZ, [RZ] ;  /* 0x00000000fffff984 */ /* 0x000fe20000000800 */
[----:B------:R3:W-:Y:S01]  /*3070*/  @!P4 LDGSTS.E.BYPASS.LTC128B.128 [R2+0xb000], desc[UR8][R18.64] ;  /* 0x0b0000001202cfae */ /* 0x0007e2000b901d48 */
[----:B------:R-:W-:Y:S02]  /*3080*/  @!P4 IMAD.IADD R7, R7, 0x1, R27 ;  /* 0x000000010707c824 */ /* 0x000fe400078e021b */
[----:B------:R-:W-:Y:S01]  /*3090*/  IMAD.MOV.U32 R234, RZ, RZ, 0x7f800000 ;  /* 0x7f800000ffea7424 */ /* 0x000fe200078e00ff */
[----:B------:R-:W-:Y:S01]  /*30a0*/  @P3 STS.128 [R2+0xc000], RZ ;  /* 0x00c000ff02003388 */ /* 0x000fe20000000c00 */
[----:B------:R-:W-:Y:S02]  /*30b0*/  IMAD.MOV.U32 R235, RZ, RZ, 0x7f800000 ;  /* 0x7f800000ffeb7424 */ /* 0x000fe400078e00ff */
[----:B------:R-:W-:Y:S01]  /*30c0*/  IMAD.MOV.U32 R232, RZ, RZ, 0x7f800000 ;  /* 0x7f800000ffe87424 */ /* 0x000fe200078e00ff */
[----:B------:R-:W-:Y:S01]  /*30d0*/  @!PT LDS RZ, [RZ] ;  /* 0x00000000fffff984 */ /* 0x000fe20000000800 */
[----:B------:R-:W-:Y:S01]  /*30e0*/  @!PT LDS RZ, [RZ] ;  /* 0x00000000fffff984 */ /* 0x000fe20000000800 */
[----:B------:R-:W-:Y:S01]  /*30f0*/  @!PT LDS RZ, [RZ] ;  /* 0x00000000fffff984 */ /* 0x000fe20000000800 */
[----:B------:R4:W-:Y:S01]  /*3100*/  @!P3 LDGSTS.E.BYPASS.LTC128B.128 [R2+0xc000], desc[UR8][R16.64] ;  /* 0x0c0000001002bfae */ /* 0x0009e2000b901d48 */
[----:B------:R-:W-:-:S03]  /*3110*/  IMAD.MOV.U32 R233, RZ, RZ, 0x7f800000 ;  /* 0x7f800000ffe97424 */ /* 0x000fc600078e00ff */
[----:B------:R-:W-:Y:S04]  /*3120*/  @P2 STS.128 [R2+0xd000], RZ ;  /* 0x00d000ff02002388 */ /* 0x000fe80000000c00 */
[----:B------:R-:W-:Y:S01]  /*3130*/  @!PT LDS RZ, [RZ] ;  /* 0x00000000fffff984 */ /* 0x000fe20000000800 */
[----:B------:R-:W-:Y:S01]  /*3140*/  @!PT LDS RZ, [RZ] ;  /* 0x00000000fffff984 */ /* 0x000fe20000000800 */
[----:B------:R-:W-:Y:S01]  /*3150*/  @!PT LDS RZ, [RZ] ;  /* 0x00000000fffff984 */ /* 0x000fe20000000800 */
[----:B------:R1:W-:Y:S01]  /*3160*/  @!P2 LDGSTS.E.BYPASS.LTC128B.128 [R2+0xd000], desc[UR8][R12.64] ;  /* 0x0d0000000c02afae */ /* 0x0003e2000b901d48 */
[----:B--2---:R-:W-:Y:S01]  /*3170*/  @!P3 IMAD.X R20, RZ, RZ, R37, P0 ;  /* 0x000000ffff14b224 */ /* 0x004fe200000e0625 */
[----:B------:R-:W-:Y:S02]  /*3180*/  ISETP.GE.AND P0, PT, R0, UR5, PT ;  /* 0x0000000500007c0c */ /* 0x000fe4000bf06270 */
[----:B------:R-:W0:Y:S01]  /*3190*/  LDGDEPBAR ;  /* 0x00000000000079af */ /* 0x000e220000000000 */
[----:B---3--:R-:W2:Y:S10]  /*31a0*/  @!P5 LDC.64 R18, c[0x0][0x218] ;  /* 0x00008600ff12db82 */ /* 0x008eb40000000a00 */
[----:B------:R-:W-:Y:S01]  /*31b0*/  @P0 STS.128 [R2+0x4000], RZ ;  /* 0x004000ff02000388 */ /* 0x000fe20000000c00 */
[----:B----4-:R-:W-:-:S03]  /*31c0*/  @!P5 IMAD R16, R37, UR20, RZ ;  /* 0x000000142510dc24 */ /* 0x010fc6000f8e02ff */
[----:B------:R-:W-:Y:S01]  /*31d0*/  @!PT LDS RZ, [RZ] ;  /* 0x00000000fffff984 */ /* 0x000fe20000000800 */
[----:B------:R-:W-:Y:S01]  /*31e0*/  @!PT LDS RZ, [RZ] ;  /* 0x00000000fffff984 */ /* 0x000fe20000000800 */
[----:B------:R-:W-:Y:S01]  /*31f0*/  @!PT LDS RZ, [RZ] ;  /* 0x00000000fffff984 */ /* 0x000fe20000000800 */
[----:B------:R-:W-:Y:S04]  /*3200*/  @!P0 LDGSTS.E.BYPASS.LTC128B.128 [R2+0x4000], desc[UR8][R196.64] ;  /* 0x04000000c4028fae */ /* 0x000fe8000b901d48 */
[----:B------:R-:W-:Y:S01]  /*3210*/  @P1 STS.128 [R2+0x5000], RZ ;  /* 0x005000ff02001388 */ /* 0x000fe20000000c00 */
[----:B-1----:R-:W-:-:S03]  /*3220*/  @!P3 IMAD.WIDE.U32 R12, R10, UR20, R14 ;  /* 0x000000140a0cbc25 */ /* 0x002fc6000f8e000e */
[----:B------:R-:W-:Y:S01]  /*3230*/  @!PT LDS RZ, [RZ] ;  /* 0x00000000fffff984 */ /* 0x000fe20000000800 */
[----:B------:R-:W-:Y:S01]  /*3240*/  @!PT LDS RZ, [RZ] ;  /* 0x00000000fffff984 */ /* 0x000fe20000000800 */
[----:B------:R-:W-:Y:S01]  /*3250*/  @!PT LDS RZ, [RZ] ;  /* 0x00000000fffff984 */ /* 0x000fe20000000800 */
[----:B------:R1:W-:Y:S04]  /*3260*/  @!P1 LDGSTS.E.BYPASS.LTC128B.128 [R2+0x5000], desc[UR8][R8.64] ;  /* 0x0500000008029fae */ /* 0x0003e8000b901d48 */
[----:B------:R-:W-:Y:S04]  /*3270*/  @P0 STS [R216], RZ ;  /* 0x000000ffd8000388 */ /* 0x000fe80000000800 */
[----:B------:R-:W-:Y:S04]  /*3280*/  @P0 STS [R216+0x4], RZ ;  /* 0x000004ffd8000388 */ /* 0x000fe80000000800 */
[----:B------:R-:W-:Y:S04]  /*3290*/  @P0 STS [R216+0x8], RZ ;  /* 0x000008ffd8000388 */ /* 0x000fe80000000800 */
[----:B------:R-:W-:Y:S04]  /*32a0*/  @P0 STS [R216+0xc], RZ ;  /* 0x00000cffd8000388 */ /* 0x000fe80000000800 */
[----:B------:R-:W-:Y:S01]  /*32b0*/  @!PT LDS RZ, [RZ] ;  /* 0x00000000fffff984 */ /* 0x000fe20000000800 */
[----:B------:R-:W-:Y:S01]  /*32c0*/  @!PT LDS RZ, [RZ] ;  /* 0x00000000fffff984 */ /* 0x000fe20000000800 */
[----:B------:R-:W-:Y:S01]  /*32d0*/  @!PT LDS RZ, [RZ] ;  /* 0x00000000fffff984 */ /* 0x000fe20000000800 */
[----:B------:R-:W-:Y:S04]  /*32e0*/  @!P0 LDGSTS.E.BYPASS.LTC128B.128 [R216], desc[UR8][R198.64] ;  /* 0x00000000c6d88fae */ /* 0x000fe8000b901d48 */
[----:B------:R-:W-:Y:S01]  /*32f0*/  @P1 STS [R216+0x1000], RZ ;  /* 0x001000ffd8001388 */ /* 0x000fe20000000800 */
[----:B-1----:R-:W-:Y:S01]  /*3300*/  @!P3 IMAD R9, R20, UR20, RZ ;  /* 0x000000141409bc24 */ /* 0x002fe2000f8e02ff */
[----:B------:R-:W-:Y:S01]  /*3310*/  @!P1 IADD3 R8, P0, R198, UR10, RZ ;  /* 0x0000000ac6089c10 */ /* 0x000fe2000ff1e0ff */
[----:B------:R-:W1:Y:S01]  /*3320*/  @!P2 LDC.64 R20, c[0x0][0x218] ;  /* 0x00008600ff14ab82 */ /* 0x000e620000000a00 */
[----:B------:R-:W-:Y:S01]  /*3330*/  @P1 STS [R216+0x1004], RZ ;  /* 0x001004ffd8001388 */ /* 0x000fe20000000800 */
[----:B------:R-:W-:Y:S01]  /*3340*/  @!P3 IMAD R26, R10, UR21, R9 ;  /* 0x000000150a1abc24 */ /* 0x000fe2000f8e0209 */
[----:B------:R-:W-:Y:S01]  /*3350*/  @!P1 IADD3.X R9, R199, UR11, R11, P0, !PT ;  /* 0x0000000bc7099c10 */ /* 0x000fe200087fe40b */
[C---:B------:R-:W-:Y:S01]  /*3360*/  @!P5 IMAD R10, R0.reuse, UR21, R16 ;  /* 0x00000015000adc24 */ /* 0x040fe2000f8e0210 */
[----:B------:R-:W-:Y:S01]  /*3370*/  @!P2 IADD3 R14, P0, R0, 0x60, RZ ;  /* 0x00000060000ea810 */ /* 0x000fe20007f1e0ff */
[----:B------:R-:W-:Y:S01]  /*3380*/  @P1 STS [R216+0x1008], RZ ;  /* 0x001008ffd8001388 */ /* 0x000fe20000000800 */
[----:B------:R-:W-:Y:S01]  /*3390*/  VIADD R0, R244, 0x28 ;  /* 0x00000028f4007836 */ /* 0x000fe20000000000 */
[----:B------:R-:W3:Y:S01]  /*33a0*/  @!P3 LDC.64 R16, c[0x0][0x218] ;  /* 0x00008600ff10bb82 */ /* 0x000ee20000000a00 */
[----:B------:R-:W-:Y:S01]  /*33b0*/  @!P5 IMAD.IADD R11, R5, 0x1, R10 ;  /* 0x00000001050bd824 */ /* 0x000fe200078e020a */
[----:B------:R-:W-:Y:S01]  /*33c0*/  @P1 STS [R216+0x100c], RZ ;  /* 0x00100cffd8001388 */ /* 0x000fe20000000800 */
[----:B------:R-:W-:Y:S01]  /*33d0*/  LEA R144, R182, UR4, 0x1 ;  /* 0x00000004b6907c11 */ /* 0x000fe2000f8e08ff */
[----:B------:R-:W-:-:S02]  /*33e0*/  USHF.L.U32 UR24, UR27, 0x4, URZ ;  /* 0x000000041b187899 */ /* 0x000fc4000800063f */
[----:B------:R-:W-:Y:S01]  /*33f0*/  @!PT LDS RZ, [RZ] ;  /* 0x00000000fffff984 */ /* 0x000fe20000000800 */
[----:B------:R-:W-:Y:S01]  /*3400*/  @!PT LDS RZ, [RZ] ;  /* 0x00000000fffff984 */ /* 0x000fe20000000800 */
[----:B------:R-:W-:Y:S01]  /*3410*/  @!PT LDS RZ, [RZ] ;  /* 0x00000000fffff984 */ /* 0x000fe20000000800 */
[----:B------:R4:W-:Y:S01]  /*3420*/  @!P1 LDGSTS.E.BYPASS.LTC128B.128 [R216+0x1000], desc[UR8][R8.64] ;  /* 0x0100000008d89fae */ /* 0x0009e2000b901d48 */
[C---:B--2---:R-:W-:Y:S01]  /*3430*/  @!P5 LEA R10, P1, R4.reuse, R18, 0x1 ;  /* 0x00000012040ad211 */ /* 0x044fe200078208ff */
[----:B------:R-:W-:Y:S02]  /*3440*/  USHF.L.U32 UR17, UR27, 0x3, URZ ;  /* 0x000000031b117899 */ /* 0x000fe4000800063f */
[----:B------:R-:W-:Y:S01]  /*3450*/  @P5 STS.128 [R2+0x6000], RZ ;  /* 0x006000ff02005388 */ /* 0x000fe20000000c00 */
[----:B------:R-:W-:Y:S01]  /*3460*/  @!P5 LEA.HI.X R11, R4, R19, R11, 0x1, P1 ;  /* 0x00000013040bd211 */ /* 0x000fe200008f0c0b */
[----:B------:R-:W-:Y:S02]  /*3470*/  IMAD.MOV.U32 R179, RZ, RZ, 0x20 ;  /* 0x00000020ffb37424 */ /* 0x000fe400078e00ff */
[----:B------:R-:W-:Y:S02]  /*3480*/  VIADD R173, R181, 0x1000 ;  /* 0x00001000b5ad7836 */ /* 0x000fe40000000000 */
[----:B------:R-:W-:Y:S01]  /*3490*/  VIADD R172, R180, 0x1000 ;  /* 0x00001000b4ac7836 */ /* 0x000fe20000000000 */
[----:B------:R-:W-:Y:S01]  /*34a0*/  @!PT LDS RZ, [RZ] ;  /* 0x00000000fffff984 */ /* 0x000fe20000000800 */
[----:B------:R-:W-:Y:S01]  /*34b0*/  @!PT LDS RZ, [RZ] ;  /* 0x00000000fffff984 */ /* 0x000fe20000000800 */
[----:B------:R-:W-:Y:S01]  /*34c0*/  @!PT LDS RZ, [RZ] ;  /* 0x00000000fffff984 */ /* 0x000fe20000000800 */
[----:B------:R2:W-:Y:S01]  /*34d0*/  @!P5 LDGSTS.E.BYPASS.LTC128B.128 [R2+0x6000], desc[UR8][R10.64] ;  /* 0x060000000a02dfae */ /* 0x0005e2000b901d48 */
[----:B------:R-:W-:Y:S01]  /*34e0*/  IMAD.MOV.U32 R128, RZ, RZ, 0x40 ;  /* 0x00000040ff807424 */ /* 0x000fe200078e00ff */
[----:B------:R-:W-:-:S02]  /*34f0*/  UIADD3 UR33, UR25, 0x80, UR33 ;  /* 0x0000008019217890 */ /* 0x000fc4000fffe021 */
[----:B------:R-:W-:Y:S01]  /*3500*/  @P4 STS.128 [R2+0x7000], RZ ;  /* 0x007000ff02004388 */ /* 0x000fe20000000c00 */
[----:B------:R-:W-:Y:S01]  /*3510*/  IMAD R236, RZ, RZ, -UR35 ;  /* 0x80000023ffec7e24 */ /* 0x000fe2000f8e02ff */
[----:B------:R-:W-:Y:S01]  /*3520*/  CS2R R94, SRZ ;  /* 0x00000000005e7805 */ /* 0x000fe2000001ff00 */
[----:B------:R-:W-:Y:S01]  /*3530*/  IMAD.SHL.U32 R239, R244, 0x4, RZ ;  /* 0x00000004f4ef7824 */ /* 0x000fe200078e00ff */
[----:B------:R-:W-:Y:S01]  /*3540*/  CS2R R92, SRZ ;  /* 0x00000000005c7805 */ /* 0x000fe2000001ff00 */
[----:B------:R-:W-:Y:S01]  /*3550*/  IMAD.MOV.U32 R252, RZ, RZ, 0x28 ;  /* 0x00000028fffc7424 */ /* 0x000fe200078e00ff */
[----:B------:R-:W-:Y:S02]  /*3560*/  CS2R R98, SRZ ;  /* 0x0000000000627805 */ /* 0x000fe4000001ff00 */
[----:B------:R-:W-:Y:S02]  /*3570*/  CS2R R96, SRZ ;  /* 0x0000000000607805 */ /* 0x000fe4000001ff00 */
[----:B------:R-:W-:-:S02]  /*3580*/  CS2R R90, SRZ ;  /* 0x00000000005a7805 */ /* 0x000fc4000001ff00 */
[----:B------:R-:W-:Y:S02]  /*3590*/  CS2R R88, SRZ ;  /* 0x0000000000587805 */ /* 0x000fe4000001ff00 */
[----:B------:R-:W-:Y:S02]  /*35a0*/  CS2R R86, SRZ ;  /* 0x0000000000567805 */ /* 0x000fe4000001ff00 */
[----:B------:R-:W-:Y:S01]  /*35b0*/  CS2R R84, SRZ ;  /* 0x0000000000547805 */ /* 0x000fe2000001ff00 */
[----:B----4-:R-:W-:Y:S01]  /*35c0*/  @!P2 IMAD.X R9, RZ, RZ, R37, P0 ;  /* 0x000000ffff09a224 */ /* 0x010fe200000e0625 */
[C---:B------:R-:W-:Y:S02]  /*35d0*/  @!P4 LEA R8, P0, R6.reuse, R22, 0x1 ;  /* 0x000000160608c211 */ /* 0x040fe400078008ff */
[----:B------:R-:W-:Y:S02]  /*35e0*/  CS2R R78, SRZ ;  /* 0x00000000004e7805 */ /* 0x000fe4000001ff00 */
[----:B------:R-:W-:Y:S01]  /*35f0*/  CS2R R76, SRZ ;  /* 0x00000000004c7805 */ /* 0x000fe2000001ff00 */
[----:B------:R-:W-:Y:S01]  /*3600*/  @!P2 IMAD R5, R9, UR20, RZ ;  /* 0x000000140905ac24 */ /* 0x000fe2000f8e02ff */
[----:B------:R-:W-:Y:S01]  /*3610*/  @!P4 LEA.HI.X R9, R6, R23, R7, 0x1, P0 ;  /* 0x000000170609c211 */ /* 0x000fe200000f0c07 */
[----:B------:R-:W-:Y:S01]  /*3620*/  @!P3 IMAD.IADD R7, R13, 0x1, R26 ;  /* 0x000000010d07b824 */ /* 0x000fe200078e021a */
[----:B------:R-:W-:Y:S01]  /*3630*/  ISETP.GE.AND P0, PT, R0, UR5, PT ;  /* 0x0000000500007c0c */ /* 0x000fe2000bf06270 */
[C---:B------:R-:W-:Y:S01]  /*3640*/  @!P2 IMAD R15, R14.reuse, UR21, R5 ;  /* 0x000000150e0fac24 */ /* 0x040fe2000f8e0205 */
[----:B------:R-:W-:Y:S01]  /*3650*/  CS2R R82, SRZ ;  /* 0x0000000000527805 */ /* 0x000fe2000001ff00 */
[----:B------:R-:W-:Y:S01]  /*3660*/  @!P2 IMAD.WIDE.U32 R4, R14, UR20, R24 ;  /* 0x000000140e04ac25 */ /* 0x000fe2000f8e0018 */
[----:B------:R-:W-:Y:S01]  /*3670*/  @!PT LDS RZ, [RZ] ;  /* 0x00000000fffff984 */ /* 0x000fe20000000800 */
[----:B------:R-:W-:Y:S01]  /*3680*/  @!PT LDS RZ, [RZ] ;  /* 0x00000000fffff984 */ /* 0x000fe20000000800 */
[----:B------:R-:W-:Y:S01]  /*3690*/  @!PT LDS RZ, [RZ] ;  /* 0x00000000fffff984 */ /* 0x000fe20000000800 */
[----:B------:R4:W-:Y:S01]  /*36a0*/  @!P4 LDGSTS.E.BYPASS.LTC128B.128 [R2+0x7000], desc[UR8][R8.64] ;  /* 0x070000000802cfae */ /* 0x0009e2000b901d48 */
[----:B---3--:R-:W-:-:S02]  /*36b0*/  @!P3 LEA R6, P4, R12, R16, 0x1 ;  /* 0x000000100c06b211 */ /* 0x008fc400078808ff */
[----:B------:R-:W-:Y:S01]  /*36c0*/  CS2R R80, SRZ ;  /* 0x0000000000507805 */ /* 0x000fe2000001ff00 */
[----:B--2---:R-:W-:Y:S01]  /*36d0*/  VIADD R11, R244, 0x20 ;  /* 0x00000020f40b7836 */ /* 0x004fe20000000000 */
[----:B------:R-:W-:Y:S01]  /*36e0*/  @P3 STS.128 [R2+0x8000], RZ ;  /* 0x008000ff02003388 */ /* 0x000fe20000000c00 */
[----:B------:R-:W-:Y:S01]  /*36f0*/  @!P2 IMAD.IADD R5, R5, 0x1, R15 ;  /* 0x000000010505a824 */ /* 0x000fe200078e020f */
[----:B------:R-:W-:Y:S02]  /*3700*/  @!P3 LEA.HI.X R7, R12, R17, R7, 0x1, P4 ;  /* 0x000000110c07b211 */ /* 0x000fe400020f0c07 */
[----:B------:R-:W-:Y:S02]  /*3710*/  CS2R R74, SRZ ;  /* 0x00000000004a7805 */ /* 0x000fe4000001ff00 */
[----:B------:R-:W-:Y:S02]  /*3720*/  ISETP.GE.AND P4, PT, R11, UR5, PT ;  /* 0x000000050b007c0c */ /* 0x000fe4000bf86270 */
[----:B------:R-:W-:-:S02]  /*3730*/  CS2R R72, SRZ ;  /* 0x0000000000487805 */ /* 0x000fc4000001ff00 */
[----:B------:R-:W-:Y:S01]  /*3740*/  @!P0 LEA R10, P5, R0, UR13, 0x2 ;  /* 0x0000000d000a8c11 */ /* 0x000fe2000f8a10ff */
[----:B------:R-:W-:Y:S01]  /*3750*/  @!PT LDS RZ, [RZ] ;  /* 0x00000000fffff984 */ /* 0x000fe20000000800 */
[----:B------:R-:W-:Y:S01]  /*3760*/  @!PT LDS RZ, [RZ] ;  /* 0x00000000fffff984 */ /* 0x000fe20000000800 */
[----:B------:R-:W-:Y:S01]  /*3770*/  @!PT LDS RZ, [RZ] ;  /* 0x00000000fffff984 */ /* 0x000fe20000000800 */
[----:B------:R-:W-:Y:S01]  /*3780*/  @!P3 LDGSTS.E.BYPASS.LTC128B.128 [R2+0x8000], desc[UR8][R6.64] ;  /* 0x080000000602bfae */ /* 0x000fe2000b901d48 */
[----:B------:R-:W-:Y:S02]  /*3790*/  SHF.R.S32.HI R12, RZ, 0x1f, R244 ;  /* 0x0000001fff0c7819 */ /* 0x000fe400000114f4 */
[----:B------:R-:W-:Y:S02]  /*37a0*/  CS2R R70, SRZ ;  /* 0x0000000000467805 */ /* 0x000fe4000001ff00 */
[----:B------:R-:W-:Y:S01]  /*37b0*/  ISETP.GE.AND P3, PT, R244, UR5, PT ;  /* 0x00000005f4007c0c */ /* 0x000fe2000bf66270 */
[----:B------:R2:W-:Y:S01]  /*37c0*/  @P2 STS.128 [R2+0x9000], RZ ;  /* 0x009000ff02002388 */ /* 0x0005e20000000c00 */
        /* <DEDUP_REMOVED lines=11> */
[----:B----4-:R-:W-:Y:S01]  /*3880*/  SHF.R.S32.HI R9, RZ, 0x1f, R0 ;  /* 0x0000001fff097819 */ /* 0x010fe20000011400 */
[----:B------:R-:W-:Y:S01]  /*3890*/  UIADD3 UR23, UR24, 0x20, URZ ;  /* 0x0000002018177890 */ /* 0x000fe2000fffe03f */
[----:B-1----:R-:W-:Y:S02]  /*38a0*/  @!P2 LEA R8, P1, R4, R20, 0x1 ;  /* 0x000000140408a211 */ /* 0x002fe400078208ff */
[----:B------:R-:W-:-:S02]  /*38b0*/  CS2R R50, SRZ ;  /* 0x0000000000327805 */ /* 0x000fc4000001ff00 */
[----:B------:R-:W-:Y:S02]  /*38c0*/  @!P0 LEA.HI.X R11, R0, UR12, R9, 0x2, P5 ;  /* 0x0000000c000b8c11 */ /* 0x000fe4000a8f1409 */
[----:B------:R-:W-:Y:S02]  /*38d0*/  CS2R R48, SRZ ;  /* 0x0000000000307805 */ /* 0x000fe4000001ff00 */
[----:B------:R-:W-:Y:S01]  /*38e0*/  @!P2 LEA.HI.X R9, R4, R21, R5, 0x1, P1 ;  /* 0x000000150409a211 */ /* 0x000fe200008f0c05 */
[C---:B------:R-:W-:Y:S01]  /*38f0*/  IMAD.SHL.U32 R4, R244.reuse, 0x4, RZ ;  /* 0x00000004f4047824 */ /* 0x040fe200078e00ff */
[----:B------:R-:W-:Y:S01]  /*3900*/  SHF.L.U64.HI R0, R244, 0x2, R12 ;  /* 0x00000002f4007819 */ /* 0x000fe2000001020c */
[----:B------:R-:W5:Y:S01]  /*3910*/  @!P0 LDG.E R233, desc[UR8][R10.64] ;  /* 0x000000080ae98981 */ /* 0x000f62000c1e1900 */
[----:B------:R-:W-:Y:S02]  /*3920*/  CS2R R42, SRZ ;  /* 0x00000000002a7805 */ /* 0x000fe4000001ff00 */
[----:B------:R-:W-:-:S02]  /*3930*/  CS2R R40, SRZ ;  /* 0x0000000000287805 */ /* 0x000fc4000001ff00 */
[----:B------:R-:W-:Y:S01]  /*3940*/  IADD3 R4, P1, R4, UR13, RZ ;  /* 0x0000000d04047c10 */ /* 0x000fe2000ff3e0ff */
[----:B------:R-:W-:Y:S01]  /*3950*/  @!PT LDS RZ, [RZ] ;  /* 0x00000000fffff984 */ /* 0x000fe20000000800 */
[----:B------:R-:W-:Y:S01]  /*3960*/  @!PT LDS RZ, [RZ] ;  /* 0x00000000fffff984 */ /* 0x000fe20000000800 */
[----:B------:R-:W-:Y:S01]  /*3970*/  @!PT LDS RZ, [RZ] ;  /* 0x00000000fffff984 */ /* 0x000fe20000000800 */
[----:B------:R2:W-:Y:S01]  /*3980*/  @!P2 LDGSTS.E.BYPASS.LTC128B.128 [R2+0x9000], desc[UR8][R8.64] ;  /* 0x090000000802afae */ /* 0x0005e2000b901d48 */
[----:B------:R-:W-:Y:S02]  /*3990*/  CS2R R36, SRZ ;  /* 0x0000000000247805 */ /* 0x000fe4000001ff00 */
[----:B------:R-:W-:Y:S01]  /*39a0*/  SHF.L.U64.HI R238, R244, 0x2, R12 ;  /* 0x00000002f4ee7819 */ /* 0x000fe2000001020c */
[----:B------:R-:W-:Y:S01]  /*39b0*/  UIMAD UR31, UR27, 0x18, URZ ;  /* 0x000000181b1f78a4 */ /* 0x000fe2000f8e023f */
[----:B------:R-:W0:Y:S01]  /*39c0*/  LDGDEPBAR ;  /* 0x00000000000079af */ /* 0x000e220000000000 */
[----:B------:R-:W-:Y:S01]  /*39d0*/  IADD3.X R5, R0, UR12, RZ, P1, !PT ;  /* 0x0000000c00057c10 */ /* 0x000fe20008ffe4ff */
[----:B------:R-:W-:Y:S02]  /*39e0*/  USHF.L.U32 UR30, UR27, 0x5, URZ ;  /* 0x000000051b1e7899 */ /* 0x000fe4000800063f */
[----:B------:R-:W-:-:S02]  /*39f0*/  UIMAD UR29, UR27, 0x28, URZ ;  /* 0x000000281b1d78a4 */ /* 0x000fc4000f8e023f */
[----:B------:R-:W5:Y:S01]  /*3a00*/  @!P3 LDG.E R234, desc[UR8][R4.64] ;  /* 0x0000000804eab981 */ /* 0x000f62000c1e1900 */
[----:B------:R-:W-:Y:S02]  /*3a10*/  UIMAD UR28, UR27, 0x30, URZ ;  /* 0x000000301b1c78a4 */ /* 0x000fe4000f8e023f */
[----:B------:R-:W-:Y:S01]  /*3a20*/  UIADD3 UR33, UR33, -UR7, URZ ;  /* 0x8000000721217290 */ /* 0x000fe2000fffe03f */
[----:B------:R-:W5:Y:S01]  /*3a30*/  @!P6 LDG.E R235, desc[UR8][R4.64+0x20] ;  /* 0x0000200804ebe981 */ /* 0x000f62000c1e1900 */
[----:B------:R-:W-:Y:S01]  /*3a40*/  ULDC UR5, c[0x0][0x39c] ;  /* 0x0000e70000057ab9 */ /* 0x000fe20000000800 */
[----:B------:R-:W-:Y:S02]  /*3a50*/  ULDC UR10, c[0x0][0x2ec] ;  /* 0x0000bb00000a7ab9 */ /* 0x000fe40000000800 */
[----:B------:R1:W5:Y:S01]  /*3a60*/  @!P4 LDG.E R232, desc[UR8][R4.64+0x80] ;  /* 0x0000800804e8c981 */ /* 0x000362000c1e1900 */
[----:B------:R-:W-:-:S04]  /*3a70*/  DEPBAR.LE SB0, 0x1 ;  /* 0x000080400000791a */ /* 0x000fc80000000000 */
[----:B------:R-:W-:Y:S01]  /*3a80*/  BAR.SYNC.DEFER_BLOCKING 0x0 ;  /* 0x0000000000007b1d */ /* 0x000fe20000010000 */
[----:B------:R-:W-:-:S04]  /*3a90*/  LEA.HI R0, R38, R39, RZ, 0x4 ;  /* 0x0000002726007211 */ /* 0x000fc800078f20ff */
[----:B------:R-:W-:-:S05]  /*3aa0*/  LOP3.LUT R0, R0, 0xfffffff0, RZ, 0xc0, !PT ;  /* 0xfffffff000007812 */ /* 0x000fca00078ec0ff */
[----:B------:R-:W-:Y:S01]  /*3ab0*/  IMAD.IADD R0, R39, 0x1, -R0 ;  /* 0x0000000127007824 */ /* 0x000fe200078e0a00 */
[----:B------:R3:W4:Y:S04]  /*3ac0*/  LDSM.16.M88.4 R140, [R144+0xa000] ;  /* 0x00a00000908c783b */ /* 0x0007280000000200 */
[----:B------:R-:W1:Y:S04]  /*3ad0*/  LDSM.16.M88.4 R144, [R144+0xa800] ;  /* 0x00a800009090783b */ /* 0x000e680000000200 */
[----:B------:R3:W1:Y:S04]  /*3ae0*/  LDSM.16.M88.4 R148, [R178] ;  /* 0x00000000b294783b */ /* 0x0006680000000200 */
[----:B------:R3:W3:Y:S04]  /*3af0*/  LDSM.16.M88.4 R152, [R178+0x800] ;  /* 0x00080000b298783b */ /* 0x0006e80000000200 */
[----:B------:R1:W3:Y:S04]  /*3b00*/  LDSM.16.M88.4 R156, [R176] ;  /* 0x00000000b09c783b */ /* 0x0002e80000000200 */
[----:B------:R1:W3:Y:S04]  /*3b10*/  LDSM.16.M88.4 R160, [R176+0x800] ;  /* 0x00080000b0a0783b */ /* 0x0002e80000000200 */
[----:B------:R1:W3:Y:S04]  /*3b20*/  LDSM.16.M88.4 R164, [R177] ;  /* 0x00000000b1a4783b */ /* 0x0002e80000000200 */
[----:B------:R3:W3:Y:S01]  /*3b30*/  LDSM.16.M88.4 R168, [R177+0x800] ;  /* 0x00080000b1a8783b */ /* 0x0006e20000000200 */
[----:B--2---:R-:W-:-:S04]  /*3b40*/  SHF.R.S32.HI R2, RZ, 0x1f, R0 ;  /* 0x0000001fff027819 */ /* 0x004fc80000011400 */
[----:B------:R-:W-:-:S04]  /*3b50*/  LEA.HI R2, R2, R0, RZ, 0x3 ;  /* 0x0000000002027211 */ /* 0x000fc800078f18ff */
[----:B------:R-:W-:Y:S01]  /*3b60*/  LOP3.LUT R2, R2, 0xfffffff8, RZ, 0xc0, !PT ;  /* 0xfffffff802027812 */ /* 0x000fe200078ec0ff */
[----:B------:R-:W-:-:S04]  /*3b70*/  UIADD3 UR22, UR17, UR23, URZ ;  /* 0x0000001711167290 */ /* 0x000fc8000fffe03f */
[----:B------:R-:W-:Y:S01]  /*3b80*/  IMAD.IADD R0, R0, 0x1, -R2 ;  /* 0x0000000100007824 */ /* 0x000fe200078e0a02 */
[----:B------:R-:W-:Y:S01]  /*3b90*/  UIADD3 UR21, UR17, UR22, URZ ;  /* 0x0000001611157290 */ /* 0x000fe2000fffe03f */
[----:B------:R-:W-:Y:S02]  /*3ba0*/  PLOP3.LUT P3, PT, PT, PT, UP0, 0x40, 0x0 ;  /* 0x000000000000781c */ /* 0x000fe40003f6e808 */
[----:B------:R-:W-:Y:S02]  /*3bb0*/  PLOP3.LUT P2, PT, PT, PT, UP0, 0x40, 0x0 ;  /* 0x000000000000781c */ /* 0x000fe40003f4e808 */
[----:B------:R-:W-:Y:S01]  /*3bc0*/  LOP3.LUT P0, RZ, R0, 0x2, RZ, 0xc0, !PT ;  /* 0x0000000200ff7812 */ /* 0x000fe2000780c0ff */
[----:B-1----:R-:W-:Y:S01]  /*3bd0*/  VIADD R5, R244, 0x1 ;  /* 0x00000001f4057836 */ /* 0x002fe20000000000 */
[----:B------:R-:W-:Y:S01]  /*3be0*/  LOP3.LUT P1, RZ, R0, 0x4, RZ, 0xc0, !PT ;  /* 0x0000000400ff7812 */ /* 0x000fe2000782c0ff */
[----:B------:R-:W-:Y:S01]  /*3bf0*/  IMAD.U32 R4, RZ, RZ, UR25 ;  /* 0x00000019ff047e24 */ /* 0x000fe2000f8e00ff */
[----:B------:R-:W-:Y:S01]  /*3c00*/  UIADD3 UR20, UR17, UR21, URZ ;  /* 0x0000001511147290 */ /* 0x000fe2000fffe03f */
[----:B------:R-:W-:Y:S01]  /*3c10*/  SEL R179, R179, 0xffffffe0, !P0 ;  /* 0xffffffe0b3b37807 */ /* 0x000fe20004000000 */
[----:B------:R-:W-:Y:S01]  /*3c20*/  VIADD R0, R244, 0xffffffc0 ;  /* 0xffffffc0f4007836 */ /* 0x000fe20000000000 */
[----:B------:R-:W-:-:S02]  /*3c30*/  SEL R173, R173, R181, P3 ;  /* 0x000000b5adad7207 */ /* 0x000fc40001800000 */
[----:B------:R-:W-:Y:S01]  /*3c40*/  SEL R172, R172, R180, P2 ;  /* 0x000000b4acac7207 */ /* 0x000fe20001000000 */
[----:B------:R-:W-:Y:S01]  /*3c50*/  UIADD3 UR19, UR17, UR20, URZ ;  /* 0x0000001411137290 */ /* 0x000fe2000fffe03f */
[----:B------:R-:W-:Y:S02]  /*3c60*/  IADD3 R240, R5, UR7, -R4 ;  /* 0x0000000705f07c10 */ /* 0x000fe4000fffe804 */
[----:B------:R-:W-:Y:S01]  /*3c70*/  CS2R R38, SRZ ;  /* 0x0000000000267805 */ /* 0x000fe2000001ff00 */
[----:B------:R-:W-:Y:S01]  /*3c80*/  IMAD.SHL.U32 R237, R0, 0x4, RZ ;  /* 0x0000000400ed7824 */ /* 0x000fe200078e00ff */
[----:B------:R-:W-:Y:S01]  /*3c90*/  LEA R173, R173, UR4, 0x1 ;  /* 0x00000004adad7c11 */ /* 0x000fe2000f8e08ff */
[----:B------:R-:W-:Y:S01]  /*3ca0*/  IMAD.IADD R175, R174, 0x1, R179 ;  /* 0x00000001aeaf7824 */ /* 0x000fe200078e02b3 */
[----:B------:R-:W-:Y:S02]  /*3cb0*/  LEA R172, R172, UR4, 0x1 ;  /* 0x00000004acac7c11 */ /* 0x000fe4000f8e08ff */
[----:B------:R-:W-:Y:S01]  /*3cc0*/  SEL R128, R128, 0xffffffc0, !P1 ;  /* 0xffffffc080807807 */ /* 0x000fe20004800000 */
[----:B------:R-:W-:-:S02]  /*3cd0*/  UIMAD UR27, UR27, 0x38, URZ ;  /* 0x000000381b1b78a4 */ /* 0x000fc4000f8e023f */
[----:B---34-:R-:W-:-:S12]  /*3ce0*/  UIADD3 UR25, UR17, UR19, URZ ;  /* 0x0000001311197290 */ /* 0x018fd8000fffe03f */
.L_x_647:
        /* <DEDUP_REMOVED lines=10> */
[----:B------:R-:W-:Y:S01]  /*3d90*/  UISETP.GT.AND UP3, UPT, UR6, UR18, UPT ;  /* 0x000000120600728c */ /* 0x000fe2000bf64270 */
[----:B------:R-:W-:Y:S01]  /*3da0*/  FSETP.NEU.FTZ.AND P2, PT, R235, -INF , PT ;  /* 0xff800000eb00780b */ /* 0x000fe20003f5d000 */
[----:B------:R-:W-:Y:S06]  /*3db0*/  UISETP.LT.AND UP0, UPT, UR16, UR7, UP0 ;  /* 0x000000071000728c */ /* 0x000fec0008701270 */
        /* <DEDUP_REMOVED lines=84> */
[----:B--2---:R-:W-:Y:S09]  /*4300*/  IMAD.MOV.U32 R13, RZ, RZ, R207 ;  /* 0x000000ffff0d7224 */ /* 0x004ff200078e00cf */
        /* <DEDUP_REMOVED lines=47> */
[----:B------:R-:W-:Y:S10]  /*4600*/  MUFU.TANH R113, R29 ;  /* 0x0000001d00717308 */ /* 0x000ff40000002400 */
[----:B------:R4:W-:Y:S01]  /*4610*/  MUFU.EX2 R225, R13 ;  /* 0x0000000d00e17308 */ /* 0x0009e20000000800 */
[----:B--2---:R-:W-:Y:S02]  /*4620*/  MOV R4, R215 ;  /* 0x000000d700047202 */ /* 0x004fe40000000f00 */
[----:B------:R-:W-:Y:S02]  /*4630*/  @!P0 FSEL R4, R215, -INF , !P2 ;  /* 0xff800000d7048808 */ /* 0x000fe40005000000 */
[----:B------:R-:W-:Y:S05]  /*4640*/  FSETP.NEU.FTZ.AND P2, PT, R232, -INF , PT ;  /* 0xff800000e800780b */ /* 0x000fea0003f5d000 */
[----:B------:R-:W-:Y:S01]  /*4650*/  MUFU.TANH R195, R32 ;  /* 0x0000002000c37308 */ /* 0x000fe20000002400 */
[--C-:B------:R-:W-:Y:S09]  /*4660*/  FFMA.FTZ R4, R4, UR10, -R9.reuse ;  /* 0x0000000a04047c23 */ /* 0x100ff20008010809 */
[----:B------:R-:W2:Y:S01]  /*4670*/  MUFU.TANH R209, R22 ;  /* 0x0000001600d17308 */ /* 0x000ea20000002400 */
[----:B----4-:R-:W-:Y:S09]  /*4680*/  MOV R13, R123 ;  /* 0x0000007b000d7202 */ /* 0x010ff20000000f00 */
[----:B------:R4:W-:Y:S10]  /*4690*/  MUFU.EX2 R230, R4 ;  /* 0x0000000400e67308 */ /* 0x0009f40000000800 */
[----:B------:R-:W2:Y:S10]  /*46a0*/  MUFU.TANH R208, R23 ;  /* 0x0000001700d07308 */ /* 0x000eb40000002400 */
[----:B------:R-:W-:Y:S01]  /*46b0*/  MUFU.TANH R200, R33 ;  /* 0x0000002100c87308 */ /* 0x000fe20000002400 */
[--C-:B----4-:R-:W-:Y:S01]  /*46c0*/  FFMA.FTZ R4, R8, UR10, -R9.reuse ;  /* 0x0000000a08047c23 */ /* 0x110fe20008010809 */
[C---:B------:R-:W-:Y:S02]  /*46d0*/  @!P0 VIADDMNMX R8, R5.reuse, R184, UR7, PT ;  /* 0x0000000705088e46 */ /* 0x040fe4000b8001b8 */
[----:B------:R-:W-:Y:S02]  /*46e0*/  @!P0 VIADDMNMX R5, R5, R252, UR7, PT ;  /* 0x0000000705058e46 */ /* 0x000fe4000b8001fc */
[-C--:B------:R-:W-:Y:S04]  /*46f0*/  @!P0 ISETP.GE.AND P4, PT, R0, R8.reuse, PT ;  /* 0x000000080000820c */ /* 0x080fe80003f86270 */
[----:B------:R-:W4:Y:S01]  /*4700*/  MUFU.TANH R116, R24 ;  /* 0x0000001800747308 */ /* 0x000f220000002400 */
[C---:B------:R-:W-:Y:S02]  /*4710*/  @!P0 ISETP.GE.AND P5, PT, R2.reuse, R8, PT ;  /* 0x000000080200820c */ /* 0x040fe40003fa6270 */
        /* <DEDUP_REMOVED lines=16> */
[----:B------:R-:W3:Y:S10]  /*4820*/  MUFU.TANH R122, R27 ;  /* 0x0000001b007a7308 */ /* 0x000ef40000002400 */
[----:B------:R2:W-:Y:S01]  /*4830*/  MUFU.EX2 R185, R13 ;  /* 0x0000000d00b97308 */ /* 0x0005e20000000800 */
[----:B-1----:R-:W-:Y:S02]  /*4840*/  FSEL R2, R15, RZ, P2 ;  /* 0x000000ff0f027208 */ /* 0x002fe40001000000 */
[----:B------:R-:W-:Y:S02]  /*4850*/  MOV R15, R136 ;  /* 0x00000088000f7202 */ /* 0x000fe40000000f00 */
[----:B------:R-:W-:Y:S05]  /*4860*/  @!P0 FSEL R15, R136, -INF , !P3 ;  /* 0xff800000880f8808 */ /* 0x000fea0005800000 */
[----:B------:R-:W-:Y:S10]  /*4870*/  MUFU.TANH R201, R35 ;  /* 0x0000002300c97308 */ /* 0x000ff40000002400 */
[----:B------:R-:W1:Y:S01]  /*4880*/  MUFU.TANH R118, R30 ;  /* 0x0000001e00767308 */ /* 0x000e620000002400 */
[--C-:B--2---:R-:W-:Y:S01]  /*4890*/  FFMA.FTZ R13, R14, UR10, -R2.reuse ;  /* 0x0000000a0e0d7c23 */ /* 0x104fe20008010802 */
[----:B------:R-:W-:Y:S05]  /*48a0*/  @!P0 VIADD R14, R0, 0x8 ;  /* 0x00000008000e8836 */ /* 0x000fea0000000000 */
[CC--:B------:R-:W-:Y:S03]  /*48b0*/  @!P0 ISETP.GE.AND P2, PT, R14.reuse, R8.reuse, PT ;  /* 0x000000080e00820c */ /* 0x0c0fe60003f46270 */
[----:B------:R2:W-:Y:S01]  /*48c0*/  MUFU.EX2 R190, R13 ;  /* 0x0000000d00be7308 */ /* 0x0005e20000000800 */
[----:B------:R-:W-:Y:S09]  /*48d0*/  @!P0 ISETP.GE.AND P3, PT, R14, R5, PT ;  /* 0x000000050e00820c */ /* 0x000ff20003f66270 */
[----:B------:R-:W1:Y:S01]  /*48e0*/  MUFU.TANH R117, R31 ;  /* 0x0000001f00757308 */ /* 0x000e620000002400 */
[----:B--2---:R-:W-:Y:S01]  /*48f0*/  FFMA.FTZ R13, R15, UR10, -R2 ;  /* 0x0000000a0f0d7c23 */ /* 0x004fe20008010802 */
[----:B------:R-:W-:Y:S02]  /*4900*/  MOV R15, R121 ;  /* 0x00000079000f7202 */ /* 0x000fe40000000f00 */
[----:B------:R-:W-:Y:S06]  /*4910*/  @!P0 FSEL R15, R121, -INF , !P2 ;  /* 0xff800000790f8808 */ /* 0x000fec0005000000 */
[----:B------:R2:W-:Y:S01]  /*4920*/  MUFU.EX2 R189, R13 ;  /* 0x0000000d00bd7308 */ /* 0x0005e20000000800 */
[--C-:B------:R-:W-:Y:S01]  /*4930*/  FFMA.FTZ R7, R15, UR10, -R4.reuse ;  /* 0x0000000a0f077c23 */ /* 0x100fe20008010804 */
[----:B------:R-:W-:Y:S08]  /*4940*/  MOV R15, R129 ;  /* 0x00000081000f7202 */ /* 0x000ff00000000f00 */
[----:B------:R4:W-:Y:S01]  /*4950*/  MUFU.EX2 R138, R7 ;  /* 0x00000007008a7308 */ /* 0x0009e20000000800 */
[----:B--2---:R-:W-:Y:S04]  /*4960*/  @!P0 IADD3 R13, R0, 0x9, RZ ;  /* 0x00000009000d8810 */ /* 0x004fe80007ffe0ff */
[C---:B------:R-:W-:Y:S04]  /*4970*/  @!P0 ISETP.GE.AND P2, PT, R13.reuse, R8, PT ;  /* 0x000000080d00820c */ /* 0x040fe80003f46270 */
[----:B------:R-:W-:Y:S02]  /*4980*/  @!P0 FSEL R6, R120, -INF , !P2 ;  /* 0xff80000078068808 */ /* 0x000fe40005000000 */
[----:B----4-:R-:W-:Y:S02]  /*4990*/  MOV R7, R130 ;  /* 0x0000008200077202 */ /* 0x010fe40000000f00 */
[----:B------:R-:W-:Y:S01]  /*49a0*/  @!P0 FSEL R7, R130, -INF , !P3 ;  /* 0xff80000082078808 */ /* 0x000fe20005800000 */
[----:B------:R-:W-:Y:S01]  /*49b0*/  FFMA.FTZ R6, R6, UR10, -R4 ;  /* 0x0000000a06067c23 */ /* 0x000fe20008010804 */
[----:B------:R-:W-:Y:S03]  /*49c0*/  @!P0 ISETP.GE.AND P2, PT, R13, R5, PT ;  /* 0x000000050d00820c */ /* 0x000fe60003f46270 */
[----:B------:R2:W-:Y:S01]  /*49d0*/  MUFU.EX2 R135, R6 ;  /* 0x0000000600877308 */ /* 0x0005e20000000800 */
[----:B------:R-:W-:Y:S02]  /*49e0*/  @!P0 FSEL R15, R129, -INF , !P2 ;  /* 0xff800000810f8808 */ /* 0x000fe40005000000 */
[----:B------:R-:W-:Y:S01]  /*49f0*/  @!P0 ISETP.GE.AND P2, PT, R14, R12, PT ;  /* 0x0000000c0e00820c */ /* 0x000fe20003f46270 */
[--C-:B--2---:R-:W-:Y:S01]  /*4a00*/  FFMA.FTZ R6, R7, UR10, -R2.reuse ;  /* 0x0000000a07067c23 */ /* 0x104fe20008010802 */
[----:B------:R-:W-:Y:S05]  /*4a10*/  MOV R7, R205 ;  /* 0x000000cd00077202 */ /* 0x000fea0000000f00 */
[----:B------:R2:W-:Y:S02]  /*4a20*/  MUFU.EX2 R188, R6 ;  /* 0x0000000600bc7308 */ /* 0x0005e40000000800 */
[----:B--2---:R-:W-:Y:S01]  /*4a30*/  FFMA.FTZ R6, R15, UR10, -R2 ;  /* 0x0000000a0f067c23 */ /* 0x004fe20008010802 */
[----:B------:R-:W-:Y:S07]  /*4a40*/  MOV R15, R203 ;  /* 0x000000cb000f7202 */ /* 0x000fee0000000f00 */
[----:B------:R2:W-:Y:S02]  /*4a50*/  MUFU.EX2 R187, R6 ;  /* 0x0000000600bb7308 */ /* 0x0005e40000000800 */
[----:B--2---:R-:W-:Y:S02]  /*4a60*/  MOV R6, R206 ;  /* 0x000000ce00067202 */ /* 0x004fe40000000f00 */
[----:B------:R-:W-:Y:S02]  /*4a70*/  @!P0 FSEL R6, R206, -INF , !P2 ;  /* 0xff800000ce068808 */ /* 0x000fe40005000000 */
[----:B------:R-:W-:Y:S03]  /*4a80*/  @!P0 ISETP.GE.AND P2, PT, R13, R12, PT ;  /* 0x0000000c0d00820c */ /* 0x000fe60003f46270 */
[--C-:B------:R-:W-:Y:S01]  /*4a90*/  FFMA.FTZ R6, R6, UR10, -R10.reuse ;  /* 0x0000000a06067c23 */ /* 0x100fe2000801080a */
[----:B------:R-:W-:Y:S02]  /*4aa0*/  @!P0 FSEL R7, R205, -INF , !P2 ;  /* 0xff800000cd078808 */ /* 0x000fe40005000000 */
[----:B------:R-:W-:Y:S01]  /*4ab0*/  @!P0 ISETP.GE.AND P2, PT, R14, R11, PT ;  /* 0x0000000b0e00820c */ /* 0x000fe20003f46270 */
[----:B------:R2:W-:Y:S01]  /*4ac0*/  MUFU.EX2 R220, R6 ;  /* 0x0000000600dc7308 */ /* 0x0005e20000000800 */
[----:B------:R-:W-:Y:S01]  /*4ad0*/  MOV R14, R204 ;  /* 0x000000cc000e7202 */ /* 0x000fe20000000f00 */
[----:B------:R-:W-:Y:S08]  /*4ae0*/  FFMA.FTZ R7, R7, UR10, -R10 ;  /* 0x0000000a07077c23 */ /* 0x000ff0000801080a */
[----:B------:R4:W-:Y:S01]  /*4af0*/  MUFU.EX2 R219, R7 ;  /* 0x0000000700db7308 */ /* 0x0009e20000000800 */
[----:B--2---:R-:W-:Y:S02]  /*4b00*/  MOV R6, R211 ;  /* 0x000000d300067202 */ /* 0x004fe40000000f00 */
[----:B------:R-:W-:Y:S02]  /*4b10*/  @!P0 FSEL R6, R211, -INF , !P2 ;  /* 0xff800000d3068808 */ /* 0x000fe40005000000 */
[-C--:B------:R-:W-:Y:S01]  /*4b20*/  @!P0 ISETP.GE.AND P2, PT, R13, R11.reuse, PT ;  /* 0x0000000b0d00820c */ /* 0x080fe20003f46270 */
[----:B------:R-:W-:Y:S02]  /*4b30*/  IMAD.MOV.U32 R13, RZ, RZ, R210 ;  /* 0x000000ffff0d7224 */ /* 0x000fe400078e00d2 */
[--C-:B------:R-:W-:Y:S01]  /*4b40*/  FFMA.FTZ R6, R6, UR10, -R9.reuse ;  /* 0x0000000a06067c23 */ /* 0x100fe20008010809 */
[----:B------:R-:W-:Y:S02]  /*4b50*/  @!P0 FSEL R13, R210, -INF , !P2 ;  /* 0xff800000d20d8808 */ /* 0x000fe40005000000 */
[----:B----4-:R-:W-:Y:S01]  /*4b60*/  @!P0 IADD3 R7, R0, 0x10, RZ ;  /* 0x0000001000078810 */ /* 0x010fe20007ffe0ff */
[----:B------:R2:W-:Y:S02]  /*4b70*/  MUFU.EX2 R229, R6 ;  /* 0x0000000600e57308 */ /* 0x0005e40000000800 */
[--C-:B------:R-:W-:Y:S01]  /*4b80*/  FFMA.FTZ R13, R13, UR10, -R9.reuse ;  /* 0x0000000a0d0d7c23 */ /* 0x100fe20008010809 */
[-C--:B------:R-:W-:Y:S04]  /*4b90*/  @!P0 ISETP.GE.AND P2, PT, R7, R12.reuse, PT ;  /* 0x0000000c0700820c */ /* 0x080fe80003f46270 */
[----:B------:R-:W-:Y:S03]  /*4ba0*/  @!P0 FSEL R14, R204, -INF , !P2 ;  /* 0xff800000cc0e8808 */ /* 0x000fe60005000000 */
[----:B------:R4:W1:Y:S01]  /*4bb0*/  MUFU.EX2 R228, R13 ;  /* 0x0000000d00e47308 */ /* 0x0008620000000800 */
[----:B--2---:R-:W-:Y:S04]  /*4bc0*/  @!P0 IADD3 R6, R0, 0x11, RZ ;  /* 0x0000001100068810 */ /* 0x004fe80007ffe0ff */
[----:B------:R-:W-:Y:S01]  /*4bd0*/  @!P0 ISETP.GE.AND P2, PT, R6, R12, PT ;  /* 0x0000000c0600820c */ /* 0x000fe20003f46270 */
[--C-:B----4-:R-:W-:Y:S03]  /*4be0*/  FFMA.FTZ R13, R14, UR10, -R10.reuse ;  /* 0x0000000a0e0d7c23 */ /* 0x110fe6000801080a */
[----:B------:R-:W-:Y:S02]  /*4bf0*/  @!P0 FSEL R15, R203, -INF , !P2 ;  /* 0xff800000cb0f8808 */ /* 0x000fe40005000000 */
[----:B------:R-:W-:Y:S01]  /*4c00*/  @!P0 ISETP.GE.AND P2, PT, R7, R11, PT ;  /* 0x0000000b0700820c */ /* 0x000fe20003f46270 */
[----:B------:R2:W-:Y:S02]  /*4c10*/  MUFU.EX2 R217, R13 ;  /* 0x0000000d00d97308 */ /* 0x0005e40000000800 */
[----:B------:R-:W-:Y:S08]  /*4c20*/  FFMA.FTZ R14, R15, UR10, -R10 ;  /* 0x0000000a0f0e7c23 */ /* 0x000ff0000801080a */
[----:B------:R4:W-:Y:S01]  /*4c30*/  MUFU.EX2 R218, R14 ;  /* 0x0000000e00da7308 */ /* 0x0009e20000000800 */
[----:B--2---:R-:W-:Y:S02]  /*4c40*/  MOV R13, R209 ;  /* 0x000000d1000d7202 */ /* 0x004fe40000000f00 */
[----:B------:R-:W-:Y:S02]  /*4c50*/  @!P0 FSEL R13, R209, -INF , !P2 ;  /* 0xff800000d10d8808 */ /* 0x000fe40005000000 */
[----:B------:R-:W-:Y:S03]  /*4c60*/  @!P0 ISETP.GE.AND P2, PT, R6, R11, PT ;  /* 0x0000000b0600820c */ /* 0x000fe60003f46270 */
[--C-:B------:R-:W-:Y:S01]  /*4c70*/  FFMA.FTZ R13, R13, UR10, -R9.reuse ;  /* 0x0000000a0d0d7c23 */ /* 0x100fe20008010809 */
[----:B----4-:R-:W-:Y:S02]  /*4c80*/  MOV R14, R208 ;  /* 0x000000d0000e7202 */ /* 0x010fe40000000f00 */
[----:B------:R-:W-:Y:S01]  /*4c90*/  @!P0 FSEL R14, R208, -INF , !P2 ;  /* 0xff800000d00e8808 */ /* 0x000fe20005000000 */
[----:B------:R2:W-:Y:S01]  /*4ca0*/  MUFU.EX2 R226, R13 ;  /* 0x0000000d00e27308 */ /* 0x0005e20000000800 */
[----:B------:R-:W-:Y:S03]  /*4cb0*/  @!P0 ISETP.GE.AND P2, PT, R7, R8, PT ;  /* 0x000000080700820c */ /* 0x000fe60003f46270 */
[----:B------:R-:W-:Y:S06]  /*4cc0*/  FFMA.FTZ R14, R14, UR10, -R9 ;  /* 0x0000000a0e0e7c23 */ /* 0x000fec0008010809 */
[----:B------:R4:W-:Y:S01]  /*4cd0*/  MUFU.EX2 R227, R14 ;  /* 0x0000000e00e37308 */ /* 0x0009e20000000800 */
[----:B--2---:R-:W-:Y:S02]  /*4ce0*/  MOV R13, R116 ;  /* 0x00000074000d7202 */ /* 0x004fe40000000f00 */
[----:B------:R-:W-:Y:S02]  /*4cf0*/  @!P0 FSEL R13, R116, -INF , !P2 ;  /* 0xff800000740d8808 */ /* 0x000fe40005000000 */
[----:B------:R-:W-:Y:S03]  /*4d00*/  @!P0 ISETP.GE.AND P2, PT, R6, R8, PT ;  /* 0x000000080600820c */ /* 0x000fe60003f46270 */
[----:B------:R-:W-:Y:S01]  /*4d10*/  FFMA.FTZ R13, R13, UR10, -R4 ;  /* 0x0000000a0d0d7c23 */ /* 0x000fe20008010804 */
[----:B----4-:R-:W-:Y:S02]  /*4d20*/  MOV R14, R115 ;  /* 0x00000073000e7202 */ /* 0x010fe40000000f00 */
[----:B------:R-:W-:Y:S01]  /*4d30*/  @!P0 FSEL R14, R115, -INF , !P2 ;  /* 0xff800000730e8808 */ /* 0x000fe20005000000 */
[----:B------:R2:W-:Y:S01]  /*4d40*/  MUFU.EX2 R132, R13 ;  /* 0x0000000d00847308 */ /* 0x0005e20000000800 */
[-C--:B------:R-:W-:Y:S01]  /*4d50*/  @!P0 ISETP.GE.AND P2, PT, R7, R5.reuse, PT ;  /* 0x000000050700820c */ /* 0x080fe20003f46270 */
[----:B---3--:R-:W-:Y:S03]  /*4d60*/  IMAD.MOV.U32 R7, RZ, RZ, R124 ;  /* 0x000000ffff077224 */ /* 0x008fe600078e007c */
[----:B------:R-:W-:Y:S02]  /*4d70*/  @!P0 FSEL R7, R124, -INF , !P2 ;  /* 0xff8000007c078808 */ /* 0x000fe40005000000 */
[-C--:B------:R-:W-:Y:S02]  /*4d80*/  @!P0 ISETP.GE.AND P2, PT, R6, R5.reuse, PT ;  /* 0x000000050600820c */ /* 0x080fe40003f46270 */
[C---:B------:R-:W-:Y:S01]  /*4d90*/  @!P0 IADD3 R6, R0.reuse, 0x18, RZ ;  /* 0x0000001800068810 */ /* 0x040fe20007ffe0ff */
[----:B------:R-:W-:Y:S01]  /*4da0*/  FFMA.FTZ R7, R7, UR10, -R2 ;  /* 0x0000000a07077c23 */ /* 0x000fe20008010802 */
[----:B------:R-:W-:Y:S02]  /*4db0*/  @!P0 IADD3 R0, R0, 0x19, RZ ;  /* 0x0000001900008810 */ /* 0x000fe40007ffe0ff */
[----:B------:R-:W-:Y:S01]  /*4dc0*/  @!P0 ISETP.GE.AND P3, PT, R6, R5, PT ;  /* 0x000000050600820c */ /* 0x000fe20003f66270 */
[----:B------:R-:W-:Y:S01]  /*4dd0*/  MUFU.EX2 R184, R7 ;  /* 0x0000000700b87308 */ /* 0x000fe20000000800 */
[----:B--2---:R-:W-:Y:S01]  /*4de0*/  FFMA.FTZ R13, R14, UR10, -R4 ;  /* 0x0000000a0e0d7c23 */ /* 0x004fe20008010804 */
[----:B------:R-:W-:Y:S08]  /*4df0*/  MOV R14, R114 ;  /* 0x00000072000e7202 */ /* 0x000ff00000000f00 */
[----:B------:R2:W-:Y:S02]  /*4e00*/  MUFU.EX2 R131, R13 ;  /* 0x0000000d00837308 */ /* 0x0005e40000000800 */
[----:B--2---:R-:W-:Y:S02]  /*4e10*/  MOV R13, R122 ;  /* 0x0000007a000d7202 */ /* 0x004fe40000000f00 */
        /* <DEDUP_REMOVED lines=8> */
[----:B--2---:R-:W-:Y:S02]  /*4ea0*/  MOV R7, R113 ;  /* 0x0000007100077202 */ /* 0x004fe40000000f00 */
[----:B------:R-:W-:Y:S02]  /*4eb0*/  @!P0 FSEL R7, R113, -INF , !P2 ;  /* 0xff80000071078808 */ /* 0x000fe40005000000 */
[-C--:B------:R-:W-:Y:S03]  /*4ec0*/  @!P0 ISETP.GE.AND P2, PT, R6, R12.reuse, PT ;  /* 0x0000000c0600820c */ /* 0x080fe60003f46270 */
[----:B------:R-:W-:Y:S01]  /*4ed0*/  FFMA.FTZ R4, R7, UR10, -R4 ;  /* 0x0000000a07047c23 */ /* 0x000fe20008010804 */
[----:B---3--:R-:W-:Y:S02]  /*4ee0*/  MOV R8, R195 ;  /* 0x000000c300087202 */ /* 0x008fe40000000f00 */
[----:B------:R-:W-:Y:S01]  /*4ef0*/  @!P0 FSEL R8, R195, -INF , !P2 ;  /* 0xff800000c3088808 */ /* 0x000fe20005000000 */
[----:B------:R2:W-:Y:S01]  /*4f00*/  MUFU.EX2 R126, R4 ;  /* 0x00000004007e7308 */ /* 0x0005e20000000800 */
[----:B------:R-:W-:Y:S03]  /*4f10*/  @!P0 ISETP.GE.AND P2, PT, R0, R12, PT ;  /* 0x0000000c0000820c */ /* 0x000fe60003f46270 */
[--C-:B------:R-:W-:Y:S06]  /*4f20*/  FFMA.FTZ R7, R8, UR10, -R10.reuse ;  /* 0x0000000a08077c23 */ /* 0x100fec000801080a */
[----:B------:R3:W-:Y:S01]  /*4f30*/  MUFU.EX2 R213, R7 ;  /* 0x0000000700d57308 */ /* 0x0007e20000000800 */
[----:B--2---:R-:W-:Y:S02]  /*4f40*/  MOV R4, R200 ;  /* 0x000000c800047202 */ /* 0x004fe40000000f00 */
[----:B------:R-:W-:Y:S02]  /*4f50*/  @!P0 FSEL R4, R200, -INF , !P2 ;  /* 0xff800000c8048808 */ /* 0x000fe40005000000 */
[-C--:B------:R-:W-:Y:S02]  /*4f60*/  @!P0 ISETP.GE.AND P2, PT, R6, R11.reuse, PT ;  /* 0x0000000b0600820c */ /* 0x080fe40003f46270 */
[----:B-1----:R-:W-:Y:S01]  /*4f70*/  MOV R6, R118 ;  /* 0x0000007600067202 */ /* 0x002fe20000000f00 */
[----:B------:R-:W-:Y:S01]  /*4f80*/  FFMA.FTZ R10, R4, UR10, -R10 ;  /* 0x0000000a040a7c23 */ /* 0x000fe2000801080a */
[----:B---3--:R-:W-:Y:S01]  /*4f90*/  MOV R7, R202 ;  /* 0x000000ca00077202 */ /* 0x008fe20000000f00 */
[----:B------:R-:W-:Y:S01]  /*4fa0*/  IMAD.MOV.U32 R4, RZ, RZ, R201 ;  /* 0x000000ffff047224 */ /* 0x000fe200078e00c9 */
[----:B------:R-:W-:Y:S01]  /*4fb0*/  @!P0 FSEL R7, R202, -INF , !P2 ;  /* 0xff800000ca078808 */ /* 0x000fe20005000000 */
[----:B------:R-:W1:Y:S01]  /*4fc0*/  MUFU.EX2 R212, R10 ;  /* 0x0000000a00d47308 */ /* 0x000e620000000800 */
[----:B------:R-:W-:Y:S02]  /*4fd0*/  @!P0 ISETP.GE.AND P2, PT, R0, R11, PT ;  /* 0x0000000b0000820c */ /* 0x000fe40003f46270 */
[----:B------:R-:W-:Y:S01]  /*4fe0*/  @!P0 FSEL R6, R118, -INF , !P3 ;  /* 0xff80000076068808 */ /* 0x000fe20005800000 */
[--C-:B------:R-:W-:Y:S01]  /*4ff0*/  FFMA.FTZ R7, R7, UR10, -R9.reuse ;  /* 0x0000000a07077c23 */ /* 0x100fe20008010809 */
[----:B------:R-:W-:Y:S02]  /*5000*/  @!P0 FSEL R4, R201, -INF , !P2 ;  /* 0xff800000c9048808 */ /* 0x000fe40005000000 */
[----:B------:R-:W-:Y:S01]  /*5010*/  @!P0 ISETP.GE.AND P2, PT, R0, R5, PT ;  /* 0x000000050000820c */ /* 0x000fe20003f46270 */
[--C-:B------:R-:W-:Y:S01]  /*5020*/  FFMA.FTZ R6, R6, UR10, -R2.reuse ;  /* 0x0000000a06067c23 */ /* 0x100fe20008010802 */
[----:B------:R-:W-:Y:S01]  /*5030*/  F2FP.BF16.F32.PACK_AB R0, R225, R119 ;  /* 0x00000077e100723e */ /* 0x000fe200000010ff */
[----:B------:R-:W-:Y:S01]  /*5040*/  FFMA.FTZ R9, R4, UR10, -R9 ;  /* 0x0000000a04097c23 */ /* 0x000fe20008010809 */
[----:B------:R-:W-:Y:S01]  /*5050*/  F2FP.BF16.F32.PACK_AB R4, R231, R230 ;  /* 0x000000e6e704723e */ /* 0x000fe200000010ff */
[----:B------:R2:W-:Y:S01]  /*5060*/  MUFU.EX2 R134, R6 ;  /* 0x0000000600867308 */ /* 0x0005e20000000800 */
[----:B------:R-:W-:Y:S01]  /*5070*/  MOV R5, R117 ;  /* 0x0000007500057202 */ /* 0x000fe20000000f00 */
[----:B------:R3:W-:Y:S01]  /*5080*/  STS [R193+0xe000], R0 ;  /* 0x00e00000c1007388 */ /* 0x0007e20000000800 */
[----:B------:R-:W-:Y:S02]  /*5090*/  @!P0 FSEL R5, R117, -INF , !P2 ;  /* 0xff80000075058808 */ /* 0x000fe40005000000 */
[----:B------:R-:W-:Y:S01]  /*50a0*/  IADD3 R110, P0, R239, UR15, RZ ;  /* 0x0000000fef6e7c10 */ /* 0x000fe2000ff1e0ff */
[----:B------:R4:W-:Y:S01]  /*50b0*/  STS [R193+0xe400], R4 ;  /* 0x00e40004c1007388 */ /* 0x0009e20000000800 */
[----:B------:R-:W-:Y:S01]  /*50c0*/  PLOP3.LUT P2, PT, PT, PT, UP3, 0x80, 0x0 ;  /* 0x000000000000781c */ /* 0x000fe20003f4f038 */
[----:B------:R-:W-:Y:S01]  /*50d0*/  FFMA.FTZ R2, R5, UR10, -R2 ;  /* 0x0000000a05027c23 */ /* 0x000fe20008010802 */
[----:B------:R-:W-:Y:S01]  /*50e0*/  F2FP.BF16.F32.PACK_AB R5, R185, R186 ;  /* 0x000000bab905723e */ /* 0x000fe200000010ff */
[----:B------:R-:W-:Y:S01]  /*50f0*/  MUFU.EX2 R222, R7 ;  /* 0x0000000700de7308 */ /* 0x000fe20000000800 */
[----:B------:R-:W-:Y:S05]  /*5100*/  IADD3.X R111, R238, UR14, RZ, P0, !PT ;  /* 0x0000000eee6f7c10 */ /* 0x000fea00087fe4ff */
[----:B------:R-:W4:Y:S01]  /*5110*/  LDG.E R109, desc[UR8][R110.64] ;  /* 0x000000086e6d7981 */ /* 0x000f22000c1e1900 */
[----:B--2---:R-:W-:Y:S03]  /*5120*/  F2FP.BF16.F32.PACK_AB R6, R228, R229 ;  /* 0x000000e5e406723e */ /* 0x004fe600000010ff */
[----:B------:R1:W-:Y:S01]  /*5130*/  MUFU.EX2 R133, R2 ;  /* 0x0000000200857308 */ /* 0x0003e20000000800 */
[----:B------:R-:W2:Y:S04]  /*5140*/  LDG.E R108, desc[UR8][R110.64+0x20] ;  /* 0x000020086e6c7981 */ /* 0x000ea8000c1e1900 */
[----:B------:R1:W-:Y:S05]  /*5150*/  STS [R194+0xe400], R6 ;  /* 0x00e40006c2007388 */ /* 0x0003ea0000000800 */
[----:B------:R-:W1:Y:S01]  /*5160*/  MUFU.EX2 R221, R9 ;  /* 0x0000000900dd7308 */ /* 0x000e620000000800 */
[----:B---3--:R-:W-:Y:S02]  /*5170*/  F2FP.BF16.F32.PACK_AB R0, R219, R220 ;  /* 0x000000dcdb00723e */ /* 0x008fe400000010ff */
[----:B----4-:R-:W-:Y:S03]  /*5180*/  F2FP.BF16.F32.PACK_AB R4, R189, R190 ;  /* 0x000000bebd04723e */ /* 0x010fe600000010ff */
[----:B------:R3:W-:Y:S01]  /*5190*/  STS [R194+0xe000], R0 ;  /* 0x00e00000c2007388 */ /* 0x0007e20000000800 */
[----:B-1----:R-:W-:Y:S03]  /*51a0*/  F2FP.BF16.F32.PACK_AB R2, R212, R213 ;  /* 0x000000d5d402723e */ /* 0x002fe600000010ff */
[----:B------:R1:W-:Y:S04]  /*51b0*/  STS [R193+0xf000], R5 ;  /* 0x00f00005c1007388 */ /* 0x0003e80000000800 */
[----:B------:R4:W-:Y:S01]  /*51c0*/  STS [R193+0xf400], R4 ;  /* 0x00f40004c1007388 */ /* 0x0009e20000000800 */
[----:B------:R-:W-:Y:S05]  /*51d0*/  F2FP.BF16.F32.PACK_AB R6, R187, R188 ;  /* 0x000000bcbb06723e */ /* 0x000fea00000010ff */
[----:B------:R4:W-:Y:S01]  /*51e0*/  STS [R194+0xf400], R6 ;  /* 0x00f40006c2007388 */ /* 0x0009e20000000800 */
[----:B---3--:R-:W-:Y:S02]  /*51f0*/  F2FP.BF16.F32.PACK_AB R0, R135, R138 ;  /* 0x0000008a8700723e */ /* 0x008fe400000010ff */
[----:B-1----:R-:W-:Y:S03]  /*5200*/  F2FP.BF16.F32.PACK_AB R5, R218, R217 ;  /* 0x000000d9da05723e */ /* 0x002fe600000010ff */
[----:B------:R1:W-:Y:S01]  /*5210*/  STS [R194+0xf000], R0 ;  /* 0x00f00000c2007388 */ /* 0x0003e20000000800 */
[----:B----4-:R-:W-:Y:S03]  /*5220*/  F2FP.BF16.F32.PACK_AB R4, R227, R226 ;  /* 0x000000e2e304723e */ /* 0x010fe600000010ff */
[----:B------:R3:W-:Y:S04]  /*5230*/  STS [R192+0xe000], R5 ;  /* 0x00e00005c0007388 */ /* 0x0007e80000000800 */
[----:B------:R4:W-:Y:S04]  /*5240*/  STS [R192+0xe400], R4 ;  /* 0x00e40004c0007388 */ /* 0x0009e80000000800 */
[----:B------:R4:W-:Y:S01]  /*5250*/  STS [R191+0xe000], R2 ;  /* 0x00e00002bf007388 */ /* 0x0009e20000000800 */
[----:B------:R-:W-:Y:S02]  /*5260*/  F2FP.BF16.F32.PACK_AB R6, R131, R132 ;  /* 0x000000848306723e */ /* 0x000fe400000010ff */
[----:B-1----:R-:W-:Y:S02]  /*5270*/  F2FP.BF16.F32.PACK_AB R0, R221, R222 ;  /* 0x000000dedd00723e */ /* 0x002fe400000010ff */
[----:B---3--:R-:W-:Y:S03]  /*5280*/  F2FP.BF16.F32.PACK_AB R5, R139, R184 ;  /* 0x000000b88b05723e */ /* 0x008fe600000010ff */
[----:B------:R1:W-:Y:S01]  /*5290*/  STS [R191+0xe400], R0 ;  /* 0x00e40000bf007388 */ /* 0x0003e20000000800 */
[----:B----4-:R-:W-:Y:S03]  /*52a0*/  F2FP.BF16.F32.PACK_AB R4, R126, R127 ;  /* 0x0000007f7e04723e */ /* 0x010fe600000010ff */
[----:B------:R-:W-:Y:S01]  /*52b0*/  STS [R192+0xf000], R6 ;  /* 0x00f00006c0007388 */ /* 0x000fe20000000800 */
[----:B------:R-:W-:Y:S03]  /*52c0*/  F2FP.BF16.F32.PACK_AB R2, R133, R134 ;  /* 0x000000868502723e */ /* 0x000fe600000010ff */
[----:B------:R-:W-:Y:S04]  /*52d0*/  STS [R192+0xf400], R5 ;  /* 0x00f40005c0007388 */ /* 0x000fe80000000800 */
[----:B------:R-:W-:Y:S04]  /*52e0*/  STS [R191+0xf000], R4 ;  /* 0x00f00004bf007388 */ /* 0x000fe80000000800 */
[----:B------:R3:W-:Y:S01]  /*52f0*/  STS [R191+0xf400], R2 ;  /* 0x00f40002bf007388 */ /* 0x0007e20000000800 */
[----:B-1----:R-:W-:Y:S05]  /*5300*/  LEA R0, R181, UR4, 0x1 ;  /* 0x00000004b5007c11 */ /* 0x002fea000f8e08ff */
[----:B------:R-:W1:Y:S08]  /*5310*/  LDSM.16.M88.4 R32, [R0+0x4000] ;  /* 0x004000000020783b */ /* 0x000e700000000200 */
[----:B------:R4:W1:Y:S01]  /*5320*/  LDSM.16.M88.4 R28, [R0+0x5000] ;  /* 0x00500000001c783b */ /* 0x0008620000000200 */
[-C--:B---3--:R-:W-:Y:S07]  /*5330*/  IADD3 R2, R179, R0.reuse, RZ ;  /* 0x00000000b3027210 */ /* 0x088fee0007ffe0ff */
[----:B------:R-:W3:Y:S08]  /*5340*/  LDSM.16.M88.4 R100, [R2+0x4000] ;  /* 0x004000000264783b */ /* 0x000ef00000000200 */
[----:B------:R-:W3:Y:S01]  /*5350*/  LDSM.16.M88.4 R104, [R2+0x5000] ;  /* 0x005000000268783b */ /* 0x000ee20000000200 */
[----:B----4-:R-:W-:Y:S01]  /*5360*/  IADD3 R0, R128, R0, RZ ;  /* 0x0000000080007210 */ /* 0x010fe20007ffe0ff */
[-C--:B-1----:R-:W-:Y:S06]  /*5370*/  HMMA.16816.F32.BF16 R4, R32, R140.reuse, RZ ;  /* 0x0000008c2004723c */ /* 0x082fec00000418ff */
[C---:B------:R-:W-:Y:S06]  /*5380*/  HMMA.16816.F32.BF16 R8, R28.reuse, R140, RZ ;  /* 0x0000008c1c08723c */ /* 0x040fec00000418ff */
        /* <DEDUP_REMOVED lines=15> */
[----:B------:R1:W3:Y:S02]  /*5480*/  LDSM.16.M88.4 R100, [R0+0x4000] ;  /* 0x004000000064783b */ /* 0x0002e40000000200 */
[----:B-1----:R-:W-:Y:S06]  /*5490*/  FFMA.FTZ R0, -R112, R112, 1 ;  /* 0x3f80000070007423 */ /* 0x002fec0000010170 */
[----:B------:R-:W-:Y:S01]  /*54a0*/  FMUL.FTZ R0, R0, UR5 ;  /* 0x0000000500007c20 */ /* 0x000fe20008410000 */
[-C--:B---3--:R-:W-:Y:S06]  /*54b0*/  HMMA.16816.F32.BF16 R4, R100, R156.reuse, R4 ;  /* 0x0000009c6404723c */ /* 0x088fec0000041804 */
[C---:B------:R-:W-:Y:S06]  /*54c0*/  HMMA.16816.F32.BF16 R8, R104.reuse, R156, R8 ;  /* 0x0000009c6808723c */ /* 0x040fec0000041808 */
[-C--:B------:R-:W-:Y:S06]  /*54d0*/  HMMA.16816.F32.BF16 R12, R104, R158.reuse, R12 ;  /* 0x0000009e680c723c */ /* 0x080fec000004180c */
[C---:B------:R-:W-:Y:S06]  /*54e0*/  HMMA.16816.F32.BF16 R16, R100.reuse, R158, R16 ;  /* 0x0000009e6410723c */ /* 0x040fec0000041810 */
[-C--:B------:R-:W-:Y:S06]  /*54f0*/  HMMA.16816.F32.BF16 R20, R100, R160.reuse, R20 ;  /* 0x000000a06414723c */ /* 0x080fec0000041814 */
[C---:B------:R-:W-:Y:S06]  /*5500*/  HMMA.16816.F32.BF16 R24, R104.reuse, R160, R24 ;  /* 0x000000a06818723c */ /* 0x040fec0000041818 */
[-C--:B------:R-:W-:Y:S06]  /*5510*/  HMMA.16816.F32.BF16 R28, R104, R162.reuse, R28 ;  /* 0x000000a2681c723c */ /* 0x080fec000004181c */
[----:B------:R-:W-:Y:S05]  /*5520*/  HMMA.16816.F32.BF16 R32, R100, R162, R32 ;  /* 0x000000a26420723c */ /* 0x000fea0000041820 */
[----:B------:R-:W-:Y:S01]  /*5530*/  IADD3 R104, R128, R2, RZ ;  /* 0x0000000280687210 */ /* 0x000fe20007ffe0ff */
[----:B------:R-:W-:Y:S04]  /*5540*/  FFMA.FTZ R2, -R207, R207, 1 ;  /* 0x3f800000cf027423 */ /* 0x000fe800000101cf */
[----:B------:R-:W1:Y:S08]  /*5550*/  LDSM.16.M88.4 R100, [R104+0x4000] ;  /* 0x004000006864783b */ /* 0x000e700000000200 */
[----:B------:R-:W3:Y:S01]  /*5560*/  LDSM.16.M88.4 R104, [R104+0x5000] ;  /* 0x005000006868783b */ /* 0x000ee20000000200 */
[-C--:B-1----:R-:W-:Y:S06]  /*5570*/  HMMA.16816.F32.BF16 R4, R100, R164.reuse, R4 ;  /* 0x000000a46404723c */ /* 0x082fec0000041804 */
[C---:B---3--:R-:W-:Y:S06]  /*5580*/  HMMA.16816.F32.BF16 R8, R104.reuse, R164, R8 ;  /* 0x000000a46808723c */ /* 0x048fec0000041808 */
[-C--:B------:R-:W-:Y:S06]  /*5590*/  HMMA.16816.F32.BF16 R12, R104, R166.reuse, R12 ;  /* 0x000000a6680c723c */ /* 0x080fec000004180c */
[C---:B------:R-:W-:Y:S06]  /*55a0*/  HMMA.16816.F32.BF16 R16, R100.reuse, R166, R16 ;  /* 0x000000a66410723c */ /* 0x040fec0000041810 */
[C---:B------:R-:W-:Y:S01]  /*55b0*/  FADD.FTZ R4, -R109.reuse, R4 ;  /* 0x000000046d047221 */ /* 0x040fe20000010100 */
[----:B------:R-:W-:Y:S01]  /*55c0*/  FADD.FTZ R5, -R109, R5 ;  /* 0x000000056d057221 */ /* 0x000fe20000010100 */
[-C--:B------:R-:W-:Y:S03]  /*55d0*/  HMMA.16816.F32.BF16 R20, R100, R168.reuse, R20 ;  /* 0x000000a86414723c */ /* 0x080fe60000041814 */
[----:B------:R-:W-:Y:S01]  /*55e0*/  FMUL.FTZ R112, R119, R4 ;  /* 0x0000000477707220 */ /* 0x000fe20000410000 */
[----:B------:R-:W-:Y:S01]  /*55f0*/  FMUL.FTZ R119, R225, R5 ;  /* 0x00000005e1777220 */ /* 0x000fe20000410000 */
[----:B------:R1:W5:Y:S01]  /*5600*/  LDG.E R4, desc[UR8][R110.64+0xa0] ;  /* 0x0000a0086e047981 */ /* 0x000362000c1e1900 */
[C---:B------:R-:W-:Y:S03]  /*5610*/  HMMA.16816.F32.BF16 R24, R104.reuse, R168, R24 ;  /* 0x000000a86818723c */ /* 0x040fe60000041818 */
[----:B------:R1:W5:Y:S02]  /*5620*/  LDG.E R5, desc[UR8][R110.64+0x80] ;  /* 0x000080086e057981 */ /* 0x000364000c1e1900 */
[----:B------:R-:W-:Y:S01]  /*5630*/  FMUL.FTZ R112, R112, R0 ;  /* 0x0000000070707220 */ /* 0x000fe20000410000 */
[----:B------:R-:W-:Y:S01]  /*5640*/  SHF.L.U32 R0, R180, 0x1, RZ ;  /* 0x00000001b4007819 */ /* 0x000fe200000006ff */
[-C--:B------:R-:W-:Y:S04]  /*5650*/  HMMA.16816.F32.BF16 R28, R104, R170.reuse, R28 ;  /* 0x000000aa681c723c */ /* 0x080fe8000004181c */
[C---:B------:R-:W-:Y:S02]  /*5660*/  FADD.FTZ R16, -R109.reuse, R16 ;  /* 0x000000106d107221 */ /* 0x040fe40000010100 */
[----:B------:R-:W-:Y:S05]  /*5670*/  HMMA.16816.F32.BF16 R32, R100, R170, R32 ;  /* 0x000000aa6420723c */ /* 0x000fea0000041820 */
[C---:B------:R-:W-:Y:S01]  /*5680*/  FADD.FTZ R20, -R109.reuse, R20 ;  /* 0x000000146d147221 */ /* 0x040fe20000010100 */
[C---:B------:R-:W-:Y:S01]  /*5690*/  FADD.FTZ R21, -R109.reuse, R21 ;  /* 0x000000156d157221 */ /* 0x040fe20000010100 */
[----:B------:R-:W-:Y:S01]  /*56a0*/  FMUL.FTZ R100, R2, UR5 ;  /* 0x0000000502647c20 */ /* 0x000fe20008410000 */
[----:B------:R-:W-:Y:S03]  /*56b0*/  FADD.FTZ R101, -R109, R17 ;  /* 0x000000116d657221 */ /* 0x000fe60000010100 */
[----:B------:R-:W-:Y:S01]  /*56c0*/  FMUL.FTZ R17, R220, R16 ;  /* 0x00000010dc117220 */ /* 0x000fe20000410000 */
[----:B------:R-:W-:Y:S01]  /*56d0*/  FMUL.FTZ R102, R217, R20 ;  /* 0x00000014d9667220 */ /* 0x000fe20000410000 */
[----:B------:R-:W-:Y:S01]  /*56e0*/  MOV R2, UR4 ;  /* 0x0000000400027c02 */ /* 0x000fe20008000f00 */
[----:B------:R-:W-:Y:S01]  /*56f0*/  FMUL.FTZ R100, R119, R100 ;  /* 0x0000006477647220 */ /* 0x000fe20000410000 */
[----:B------:R-:W-:Y:S01]  /*5700*/  FFMA.FTZ R16, -R206, R206, 1 ;  /* 0x3f800000ce107423 */ /* 0x000fe200000101ce */
[----:B------:R-:W-:Y:S01]  /*5710*/  FFMA.FTZ R20, -R205, R205, 1 ;  /* 0x3f800000cd147423 */ /* 0x000fe200000101cd */
[----:B------:R-:W-:Y:S01]  /*5720*/  IADD3 R0, R0, 0x4000, R2 ;  /* 0x0000400000007810 */ /* 0x000fe20007ffe002 */
[----:B------:R-:W-:Y:S01]  /*5730*/  FMUL.FTZ R101, R219, R101 ;  /* 0x00000065db657220 */ /* 0x000fe20000410000 */
[----:B------:R-:W-:Y:S01]  /*5740*/  FMUL.FTZ R16, R16, UR5 ;  /* 0x0000000510107c20 */ /* 0x000fe20008410000 */
[----:B------:R-:W-:Y:S01]  /*5750*/  FMUL.FTZ R20, R20, UR5 ;  /* 0x0000000514147c20 */ /* 0x000fe20008410000 */
[----:B------:R-:W-:Y:S01]  /*5760*/  F2FP.BF16.F32.PACK_AB R2, R100, R112 ;  /* 0x000000706402723e */ /* 0x000fe200000010ff */
[----:B------:R-:W-:Y:S01]  /*5770*/  FFMA.FTZ R100, -R204, R204, 1 ;  /* 0x3f800000cc647423 */ /* 0x000fe200000101cc */
[----:B------:R-:W-:Y:S01]  /*5780*/  FMUL.FTZ R103, R218, R21 ;  /* 0x00000015da677220 */ /* 0x000fe20000410000 */
[----:B------:R-:W-:Y:S01]  /*5790*/  FMUL.FTZ R16, R17, R16 ;  /* 0x0000001011107220 */ /* 0x000fe20000410000 */
[----:B------:R-:W-:Y:S01]  /*57a0*/  FMUL.FTZ R20, R101, R20 ;  /* 0x0000001465147220 */ /* 0x000fe20000410000 */
[----:B------:R-:W-:Y:S01]  /*57b0*/  FFMA.FTZ R21, -R203, R203, 1 ;  /* 0x3f800000cb157423 */ /* 0x000fe200000101cb */
[----:B------:R-:W-:Y:S01]  /*57c0*/  FADD.FTZ R101, -R109, R32 ;  /* 0x000000206d657221 */ /* 0x000fe20000010100 */
[----:B------:R-:W-:Y:S01]  /*57d0*/  FFMA.FTZ R17, -R195, R195, 1 ;  /* 0x3f800000c3117423 */ /* 0x000fe200000101c3 */
[----:B------:R-:W-:Y:S01]  /*57e0*/  FMUL.FTZ R100, R100, UR5 ;  /* 0x0000000564647c20 */ /* 0x000fe20008410000 */
[----:B------:R-:W-:Y:S01]  /*57f0*/  FADD.FTZ R33, -R109, R33 ;  /* 0x000000216d217221 */ /* 0x000fe20000010100 */
[----:B------:R-:W-:Y:S01]  /*5800*/  FMUL.FTZ R32, R21, UR5 ;  /* 0x0000000515207c20 */ /* 0x000fe20008410000 */
[----:B--2---:R-:W-:Y:S01]  /*5810*/  FADD.FTZ R6, -R108, R6 ;  /* 0x000000066c067221 */ /* 0x004fe20000010100 */
[----:B------:R-:W-:Y:S01]  /*5820*/  FMUL.FTZ R21, R213, R101 ;  /* 0x00000065d5157220 */ /* 0x000fe20000410000 */
[----:B------:R-:W-:Y:S01]  /*5830*/  FMUL.FTZ R17, R17, UR5 ;  /* 0x0000000511117c20 */ /* 0x000fe20008410000 */
[----:B------:R-:W-:Y:S01]  /*5840*/  FMUL.FTZ R100, R102, R100 ;  /* 0x0000006466647220 */ /* 0x000fe20000410000 */
[----:B------:R-:W-:Y:S01]  /*5850*/  FMUL.FTZ R102, R212, R33 ;  /* 0x00000021d4667220 */ /* 0x000fe20000410000 */
[----:B------:R-:W-:Y:S01]  /*5860*/  FADD.FTZ R33, -R108, R7 ;  /* 0x000000076c217221 */ /* 0x000fe20000010100 */
[----:B------:R-:W-:Y:S01]  /*5870*/  FMUL.FTZ R101, R230, R6 ;  /* 0x00000006e6657220 */ /* 0x000fe20000410000 */
[----:B------:R-:W-:Y:S01]  /*5880*/  FMUL.FTZ R17, R21, R17 ;  /* 0x0000001115117220 */ /* 0x000fe20000410000 */
[----:B------:R-:W-:Y:S01]  /*5890*/  FFMA.FTZ R6, -R215, R215, 1 ;  /* 0x3f800000d7067423 */ /* 0x000fe200000101d7 */
[----:B------:R-:W-:Y:S01]  /*58a0*/  FFMA.FTZ R7, -R214, R214, 1 ;  /* 0x3f800000d6077423 */ /* 0x000fe200000101d6 */
[----:B------:R-:W-:Y:S01]  /*58b0*/  FFMA.FTZ R21, -R200, R200, 1 ;  /* 0x3f800000c8157423 */ /* 0x000fe200000101c8 */
[----:B------:R-:W-:Y:S01]  /*58c0*/  FMUL.FTZ R33, R231, R33 ;  /* 0x00000021e7217220 */ /* 0x000fe20000410000 */
[----:B------:R-:W-:Y:S01]  /*58d0*/  FMUL.FTZ R6, R6, UR5 ;  /* 0x0000000506067c20 */ /* 0x000fe20008410000 */
[----:B------:R-:W-:Y:S01]  /*58e0*/  FMUL.FTZ R7, R7, UR5 ;  /* 0x0000000507077c20 */ /* 0x000fe20008410000 */
[----:B------:R-:W-:Y:S01]  /*58f0*/  FMUL.FTZ R21, R21, UR5 ;  /* 0x0000000515157c20 */ /* 0x000fe20008410000 */
[----:B------:R-:W-:Y:S01]  /*5900*/  F2FP.BF16.F32.PACK_AB R20, R20, R16 ;  /* 0x000000101414723e */ /* 0x000fe200000010ff */
[----:B------:R-:W-:Y:S01]  /*5910*/  FMUL.FTZ R6, R101, R6 ;  /* 0x0000000665067220 */ /* 0x000fe20000410000 */
[----:B------:R-:W-:Y:S01]  /*5920*/  FMUL.FTZ R16, R33, R7 ;  /* 0x0000000721107220 */ /* 0x000fe20000410000 */
[----:B------:R-:W-:Y:S01]  /*5930*/  FMUL.FTZ R21, R102, R21 ;  /* 0x0000001566157220 */ /* 0x000fe20000410000 */
[C---:B------:R-:W-:Y:S01]  /*5940*/  FADD.FTZ R18, -R108.reuse, R18 ;  /* 0x000000126c127221 */ /* 0x040fe20000010100 */
[----:B------:R-:W-:Y:S01]  /*5950*/  FMUL.FTZ R32, R103, R32 ;  /* 0x0000002067207220 */ /* 0x000fe20000410000 */
[----:B------:R-:W-:Y:S01]  /*5960*/  FADD.FTZ R7, -R108, R19 ;  /* 0x000000136c077221 */ /* 0x000fe20000010100 */
[----:B------:R-:W-:Y:S01]  /*5970*/  F2FP.BF16.F32.PACK_AB R16, R16, R6 ;  /* 0x000000061010723e */ /* 0x000fe200000010ff */
[----:B------:R-:W-:Y:S01]  /*5980*/  FMUL.FTZ R6, R229, R18 ;  /* 0x00000012e5067220 */ /* 0x000fe20000410000 */
[----:B------:R-:W-:Y:S01]  /*5990*/  F2FP.BF16.F32.PACK_AB R21, R21, R17 ;  /* 0x000000111515723e */ /* 0x000fe200000010ff */
[C---:B------:R-:W-:Y:S01]  /*59a0*/  FADD.FTZ R22, -R108.reuse, R22 ;  /* 0x000000166c167221 */ /* 0x040fe20000010100 */
        /* <DEDUP_REMOVED lines=29> */
[----:B------:R-:W-:Y:S01]  /*5b80*/  ULOP3.LUT UR11, UR6, 0x1, URZ, 0xc0, !UPT ;  /* 0x00000001060b7892 */ /* 0x000fe2000f8ec03f */
[----:B------:R-:W-:Y:S03]  /*5b90*/  UMOV UR16, 0xffffe000 ;  /* 0xffffe00000107882 */ /* 0x000fe60000000000 */
[----:B------:R-:W-:Y:S03]  /*5ba0*/  UISETP.NE.U32.AND UP0, UPT, UR11, 0x1, UPT ;  /* 0x000000010b00788c */ /* 0x000fe6000bf05070 */
[----:B------:R-:W2:Y:S01]  /*5bb0*/  LDC R35, c[0x0][0x244] ;  /* 0x00009100ff237b82 */ /* 0x000ea20000000800 */
[----:B------:R-:W-:Y:S06]  /*5bc0*/  USEL UR11, UR16, 0x2000, !UP0 ;  /* 0x00002000100b7887 */ /* 0x000fec000c000000 */
[----:B------:R-:W-:Y:S01]  /*5bd0*/  VIADD R216, R216, UR11 ;  /* 0x0000000bd8d87c36 */ /* 0x000fe20008000000 */
[----:B------:R-:W-:Y:S01]  /*5be0*/  IADD3 R173, R173, UR11, RZ ;  /* 0x0000000badad7c10 */ /* 0x000fe2000fffe0ff */
[----:B-1----:R-:W-:Y:S05]  /*5bf0*/  IMAD.U32 R6, R34, -0x40, RZ ;  /* 0xffffffc022067824 */ /* 0x002fea00078e00ff */
        /* <DEDUP_REMOVED lines=12> */
.L_x_645:
[----:B------:R2:W-:Y:S01]  /*5cc0*/  STS [R193+0xa000], R2 ;  /* 0x00a00002c1007388 */ /* 0x0005e20000000800 */
[C---:B-----5:R-:W-:Y:S01]  /*5cd0*/  FADD.FTZ R8, -R5.reuse, R8 ;  /* 0x0000000805087221 */ /* 0x060fe20000010100 */
[C---:B------:R-:W-:Y:S01]  /*5ce0*/  FADD.FTZ R9, -R5.reuse, R9 ;  /* 0x0000000905097221 */ /* 0x040fe20000010100 */
[----:B------:R-:W-:Y:S01]  /*5cf0*/  FADD.FTZ R12, -R5, R12 ;  /* 0x0000000c050c7221 */ /* 0x000fe20000010100 */
[----:B------:R3:W-:Y:S01]  /*5d00*/  STS [R193+0xa400], R16 ;  /* 0x00a40010c1007388 */ /* 0x0007e20000000800 */
[----:B-1----:R-:W-:Y:S01]  /*5d10*/  FFMA.FTZ R7, -R121, R121, 1 ;  /* 0x3f80000079077423 */ /* 0x002fe20000010179 */
[C---:B------:R-:W-:Y:S01]  /*5d20*/  FADD.FTZ R25, -R5.reuse, R25 ;  /* 0x0000001905197221 */ /* 0x040fe20000010100 */
[----:B------:R-:W-:Y:S01]  /*5d30*/  FADD.FTZ R29, -R5, R29 ;  /* 0x0000001d051d7221 */ /* 0x000fe20000010100 */
[----:B------:R-:W-:Y:S01]  /*5d40*/  FMUL.FTZ R12, R138, R12 ;  /* 0x0000000c8a0c7220 */ /* 0x000fe20000410000 */
[----:B------:R-:W-:Y:S01]  /*5d50*/  FMUL.FTZ R7, R7, UR5 ;  /* 0x0000000507077c20 */ /* 0x000fe20008410000 */
[C---:B------:R-:W-:Y:S01]  /*5d60*/  FADD.FTZ R24, -R5.reuse, R24 ;  /* 0x0000001805187221 */ /* 0x040fe20000010100 */
[C---:B------:R-:W-:Y:S01]  /*5d70*/  FADD.FTZ R28, -R5.reuse, R28 ;  /* 0x0000001c051c7221 */ /* 0x040fe20000010100 */
[----:B------:R-:W-:Y:S01]  /*5d80*/  FADD.FTZ R13, -R5, R13 ;  /* 0x0000000d050d7221 */ /* 0x000fe20000010100 */
[----:B------:R-:W-:Y:S01]  /*5d90*/  FFMA.FTZ R5, -R113, R113, 1 ;  /* 0x3f80000071057423 */ /* 0x000fe20000010171 */
[----:B------:R-:W-:Y:S01]  /*5da0*/  FFMA.FTZ R6, -R120, R120, 1 ;  /* 0x3f80000078067423 */ /* 0x000fe20000010178 */
[----:B------:R-:W-:Y:S01]  /*5db0*/  STS [R194+0xa000], R20 ;  /* 0x00a00014c2007388 */ /* 0x000fe20000000800 */
[----:B------:R-:W-:Y:S01]  /*5dc0*/  FMUL.FTZ R12, R12, R7 ;  /* 0x000000070c0c7220 */ /* 0x000fe20000410000 */
[----:B------:R-:W-:Y:S01]  /*5dd0*/  FMUL.FTZ R24, R132, R24 ;  /* 0x0000001884187220 */ /* 0x000fe20000410000 */
[----:B------:R-:W-:Y:S01]  /*5de0*/  FMUL.FTZ R29, R126, R29 ;  /* 0x0000001d7e1d7220 */ /* 0x000fe20000410000 */
[----:B------:R-:W-:Y:S01]  /*5df0*/  FMUL.FTZ R5, R5, UR5 ;  /* 0x0000000505057c20 */ /* 0x000fe20008410000 */
[----:B------:R-:W-:Y:S01]  /*5e00*/  FMUL.FTZ R13, R135, R13 ;  /* 0x0000000d870d7220 */ /* 0x000fe20000410000 */
[----:B------:R-:W-:Y:S01]  /*5e10*/  FMUL.FTZ R6, R6, UR5 ;  /* 0x0000000506067c20 */ /* 0x000fe20008410000 */
[----:B------:R-:W-:Y:S01]  /*5e20*/  FFMA.FTZ R7, -R115, R115, 1 ;  /* 0x3f80000073077423 */ /* 0x000fe20000010173 */
[----:B------:R-:W-:Y:S01]  /*5e30*/  FMUL.FTZ R25, R131, R25 ;  /* 0x0000001983197220 */ /* 0x000fe20000410000 */
[----:B------:R-:W-:Y:S01]  /*5e40*/  FADD.FTZ R15, -R4, R15 ;  /* 0x0000000f040f7221 */ /* 0x000fe20000010100 */
[----:B--2---:R-:W-:Y:S01]  /*5e50*/  F2FP.BF16.F32.PACK_AB R2, R17, R18 ;  /* 0x000000121102723e */ /* 0x004fe200000010ff */
[----:B------:R-:W-:Y:S01]  /*5e60*/  FMUL.FTZ R13, R13, R6 ;  /* 0x000000060d0d7220 */ /* 0x000fe20000410000 */
[----:B------:R-:W-:Y:S01]  /*5e70*/  F2FP.BF16.F32.PACK_AB R17, R19, R22 ;  /* 0x000000161311723e */ /* 0x000fe200000010ff */
[----:B------:R-:W-:Y:S01]  /*5e80*/  FMUL.FTZ R19, R186, R8 ;  /* 0x00000008ba137220 */ /* 0x000fe20000410000 */
[----:B---3--:R-:W-:Y:S01]  /*5e90*/  FMUL.FTZ R16, R185, R9 ;  /* 0x00000009b9107220 */ /* 0x008fe20000410000 */
[----:B------:R1:W-:Y:S01]  /*5ea0*/  STS [R194+0xa400], R2 ;  /* 0x00a40002c2007388 */ /* 0x0003e20000000800 */
[----:B------:R-:W-:Y:S01]  /*5eb0*/  FFMA.FTZ R9, -R125, R125, 1 ;  /* 0x3f8000007d097423 */ /* 0x000fe2000001017d */
[----:B------:R-:W-:Y:S01]  /*5ec0*/  FFMA.FTZ R8, -R123, R123, 1 ;  /* 0x3f8000007b087423 */ /* 0x000fe2000001017b */
[----:B------:R-:W-:Y:S01]  /*5ed0*/  FMUL.FTZ R7, R7, UR5 ;  /* 0x0000000507077c20 */ /* 0x000fe20008410000 */
[----:B------:R-:W-:Y:S01]  /*5ee0*/  FADD.FTZ R10, -R4, R10 ;  /* 0x0000000a040a7221 */ /* 0x000fe20000010100 */
[----:B------:R-:W-:Y:S01]  /*5ef0*/  FMUL.FTZ R9, R9, UR5 ;  /* 0x0000000509097c20 */ /* 0x000fe20008410000 */
[----:B------:R-:W-:Y:S01]  /*5f00*/  FMUL.FTZ R8, R8, UR5 ;  /* 0x0000000508087c20 */ /* 0x000fe20008410000 */
[----:B------:R-:W-:Y:S01]  /*5f10*/  FFMA.FTZ R6, -R114, R114, 1 ;  /* 0x3f80000072067423 */ /* 0x000fe20000010172 */
[----:B------:R-:W-:Y:S01]  /*5f20*/  FADD.FTZ R11, -R4, R11 ;  /* 0x0000000b040b7221 */ /* 0x000fe20000010100 */
[----:B------:R-:W-:Y:S01]  /*5f30*/  FMUL.FTZ R19, R19, R9 ;  /* 0x0000000913137220 */ /* 0x000fe20000410000 */
[----:B------:R-:W-:Y:S01]  /*5f40*/  FMUL.FTZ R16, R16, R8 ;  /* 0x0000000810107220 */ /* 0x000fe20000410000 */
[----:B------:R-:W-:Y:S01]  /*5f50*/  FFMA.FTZ R8, -R116, R116, 1 ;  /* 0x3f80000074087423 */ /* 0x000fe20000010174 */
[----:B------:R-:W-:Y:S01]  /*5f60*/  FMUL.FTZ R9, R25, R7 ;  /* 0x0000000719097220 */ /* 0x000fe20000410000 */
[----:B------:R-:W-:Y:S01]  /*5f70*/  F2FP.BF16.F32.PACK_AB R7, R13, R12 ;  /* 0x0000000c0d07723e */ /* 0x000fe200000010ff */
[----:B------:R-:W-:Y:S01]  /*5f80*/  FMUL.FTZ R15, R187, R15 ;  /* 0x0000000fbb0f7220 */ /* 0x000fe20000410000 */
[----:B------:R-:W-:Y:S01]  /*5f90*/  FMUL.FTZ R8, R8, UR5 ;  /* 0x0000000508087c20 */ /* 0x000fe20008410000 */
[----:B------:R-:W-:Y:S01]  /*5fa0*/  FMUL.FTZ R13, R190, R10 ;  /* 0x0000000abe0d7220 */ /* 0x000fe20000410000 */
[----:B------:R-:W-:Y:S01]  /*5fb0*/  FMUL.FTZ R28, R127, R28 ;  /* 0x0000001c7f1c7220 */ /* 0x000fe20000410000 */
[----:B------:R-:W-:Y:S01]  /*5fc0*/  FMUL.FTZ R6, R6, UR5 ;  /* 0x0000000506067c20 */ /* 0x000fe20008410000 */
[----:B------:R-:W-:Y:S01]  /*5fd0*/  FMUL.FTZ R24, R24, R8 ;  /* 0x0000000818187220 */ /* 0x000fe20000410000 */
[----:B------:R-:W-:Y:S01]  /*5fe0*/  FMUL.FTZ R8, R29, R5 ;  /* 0x000000051d087220 */ /* 0x000fe20000410000 */
[----:B------:R-:W-:Y:S01]  /*5ff0*/  FFMA.FTZ R5, -R129, R129, 1 ;  /* 0x3f80000081057423 */ /* 0x000fe20000010181 */
[----:B------:R-:W-:Y:S01]  /*6000*/  FMUL.FTZ R12, R189, R11 ;  /* 0x0000000bbd0c7220 */ /* 0x000fe20000410000 */
[----:B------:R-:W-:Y:S01]  /*6010*/  FFMA.FTZ R11, -R137, R137, 1 ;  /* 0x3f800000890b7423 */ /* 0x000fe20000010189 */
[----:B------:R-:W-:Y:S01]  /*6020*/  FFMA.FTZ R10, -R136, R136, 1 ;  /* 0x3f800000880a7423 */ /* 0x000fe20000010188 */
[----:B-1----:R-:W-:Y:S01]  /*6030*/  F2FP.BF16.F32.PACK_AB R2, R16, R19 ;  /* 0x000000131002723e */ /* 0x002fe200000010ff */
[----:B------:R-:W-:Y:S01]  /*6040*/  FMUL.FTZ R5, R5, UR5 ;  /* 0x0000000505057c20 */ /* 0x000fe20008410000 */
[----:B------:R-:W-:Y:S01]  /*6050*/  FMUL.FTZ R28, R28, R6 ;  /* 0x000000061c1c7220 */ /* 0x000fe20000410000 */
[C---:B------:R-:W-:Y:S01]  /*6060*/  FADD.FTZ R27, -R4.reuse, R27 ;  /* 0x0000001b041b7221 */ /* 0x040fe20000010100 */
[C---:B------:R-:W-:Y:S01]  /*6070*/  FADD.FTZ R31, -R4.reuse, R31 ;  /* 0x0000001f041f7221 */ /* 0x040fe20000010100 */
[----:B------:R1:W-:Y:S01]  /*6080*/  STS [R193+0xb000], R2 ;  /* 0x00b00002c1007388 */ /* 0x0003e20000000800 */
[----:B------:R-:W-:Y:S01]  /*6090*/  FMUL.FTZ R15, R15, R5 ;  /* 0x000000050f0f7220 */ /* 0x000fe20000410000 */
[C---:B------:R-:W-:Y:S01]  /*60a0*/  FADD.FTZ R14, -R4.reuse, R14 ;  /* 0x0000000e040e7221 */ /* 0x040fe20000010100 */
[C---:B------:R-:W-:Y:S01]  /*60b0*/  FADD.FTZ R26, -R4.reuse, R26 ;  /* 0x0000001a041a7221 */ /* 0x040fe20000010100 */
[----:B------:R-:W-:Y:S01]  /*60c0*/  FADD.FTZ R30, -R4, R30 ;  /* 0x0000001e041e7221 */ /* 0x000fe20000010100 */
[----:B------:R-:W-:Y:S01]  /*60d0*/  FFMA.FTZ R5, -R118, R118, 1 ;  /* 0x3f80000076057423 */ /* 0x000fe20000010176 */
[----:B------:R-:W-:Y:S01]  /*60e0*/  FMUL.FTZ R11, R11, UR5 ;  /* 0x000000050b0b7c20 */ /* 0x000fe20008410000 */
[----:B------:R-:W-:Y:S01]  /*60f0*/  FMUL.FTZ R10, R10, UR5 ;  /* 0x000000050a0a7c20 */ /* 0x000fe20008410000 */
[----:B------:R-:W-:Y:S01]  /*6100*/  FFMA.FTZ R6, -R130, R130, 1 ;  /* 0x3f80000082067423 */ /* 0x000fe20000010182 */
[----:B------:R-:W-:Y:S01]  /*6110*/  FFMA.FTZ R4, -R117, R117, 1 ;  /* 0x3f80000075047423 */ /* 0x000fe20000010175 */
[----:B------:R-:W-:Y:S01]  /*6120*/  FMUL.FTZ R30, R134, R30 ;  /* 0x0000001e861e7220 */ /* 0x000fe20000410000 */
[----:B------:R-:W-:Y:S01]  /*6130*/  FMUL.FTZ R5, R5, UR5 ;  /* 0x0000000505057c20 */ /* 0x000fe20008410000 */
[----:B------:R-:W-:Y:S01]  /*6140*/  FMUL.FTZ R11, R13, R11 ;  /* 0x0000000b0d0b7220 */ /* 0x000fe20000410000 */
[----:B------:R-:W-:Y:S01]  /*6150*/  FMUL.FTZ R12, R12, R10 ;  /* 0x0000000a0c0c7220 */ /* 0x000fe20000410000 */
[----:B------:R-:W-:Y:S01]  /*6160*/  FMUL.FTZ R31, R133, R31 ;  /* 0x0000001f851f7220 */ /* 0x000fe20000410000 */
[----:B------:R-:W-:Y:S01]  /*6170*/  FMUL.FTZ R14, R188, R14 ;  /* 0x0000000ebc0e7220 */ /* 0x000fe20000410000 */
[----:B------:R-:W-:Y:S01]  /*6180*/  FMUL.FTZ R6, R6, UR5 ;  /* 0x0000000506067c20 */ /* 0x000fe20008410000 */
[----:B------:R-:W-:Y:S01]  /*6190*/  FMUL.FTZ R4, R4, UR5 ;  /* 0x0000000504047c20 */ /* 0x000fe20008410000 */
[----:B------:R-:W-:Y:S01]  /*61a0*/  FMUL.FTZ R30, R30, R5 ;  /* 0x000000051e1e7220 */ /* 0x000fe20000410000 */
[----:B------:R-:W-:Y:S01]  /*61b0*/  FFMA.FTZ R10, -R124, R124, 1 ;  /* 0x3f8000007c0a7423 */ /* 0x000fe2000001017c */
[----:B------:R-:W-:Y:S01]  /*61c0*/  FMUL.FTZ R14, R14, R6 ;  /* 0x000000060e0e7220 */ /* 0x000fe20000410000 */
[----:B------:R-:W-:Y:S01]  /*61d0*/  FMUL.FTZ R5, R31, R4 ;  /* 0x000000041f057220 */ /* 0x000fe20000410000 */
[----:B------:R-:W-:Y:S01]  /*61e0*/  F2FP.BF16.F32.PACK_AB R4, R12, R11 ;  /* 0x0000000b0c04723e */ /* 0x000fe200000010ff */
[----:B------:R-:W-:Y:S01]  /*61f0*/  FFMA.FTZ R6, -R122, R122, 1 ;  /* 0x3f8000007a067423 */ /* 0x000fe2000001017a */
[----:B------:R-:W-:Y:S01]  /*6200*/  FMUL.FTZ R27, R139, R27 ;  /* 0x0000001b8b1b7220 */ /* 0x000fe20000410000 */
[----:B-1----:R-:W-:Y:S01]  /*6210*/  F2FP.BF16.F32.PACK_AB R2, R15, R14 ;  /* 0x0000000e0f02723e */ /* 0x002fe200000010ff */
[----:B------:R-:W-:Y:S01]  /*6220*/  FMUL.FTZ R10, R10, UR5 ;  /* 0x000000050a0a7c20 */ /* 0x000fe20008410000 */
[----:B------:R-:W-:Y:S01]  /*6230*/  STS [R193+0xb400], R4 ;  /* 0x00b40004c1007388 */ /* 0x000fe20000000800 */
[----:B------:R-:W-:Y:S01]  /*6240*/  FMUL.FTZ R26, R184, R26 ;  /* 0x0000001ab81a7220 */ /* 0x000fe20000410000 */
[----:B------:R-:W-:Y:S01]  /*6250*/  FMUL.FTZ R6, R6, UR5 ;  /* 0x0000000506067c20 */ /* 0x000fe20008410000 */
[----:B------:R-:W-:Y:S01]  /*6260*/  F2FP.BF16.F32.PACK_AB R18, R23, R33 ;  /* 0x000000211712723e */ /* 0x000fe200000010ff */
[----:B------:R-:W-:Y:S01]  /*6270*/  STS [R194+0xb000], R7 ;  /* 0x00b00007c2007388 */ /* 0x000fe20000000800 */
[----:B------:R-:W-:Y:S01]  /*6280*/  FMUL.FTZ R26, R26, R10 ;  /* 0x0000000a1a1a7220 */ /* 0x000fe20000410000 */
[----:B------:R-:W-:Y:S01]  /*6290*/  FMUL.FTZ R6, R27, R6 ;  /* 0x000000061b067220 */ /* 0x000fe20000410000 */
[----:B------:R-:W-:Y:S01]  /*62a0*/  F2FP.BF16.F32.PACK_AB R9, R9, R24 ;  /* 0x000000180909723e */ /* 0x000fe200000010ff */
[----:B------:R1:W-:Y:S01]  /*62b0*/  STS [R194+0xb400], R2 ;  /* 0x00b40002c2007388 */ /* 0x0003e20000000800 */
[----:B------:R-:W-:Y:S02]  /*62c0*/  F2FP.BF16.F32.PACK_AB R8, R8, R28 ;  /* 0x0000001c0808723e */ /* 0x000fe400000010ff */
[----:B------:R-:W-:Y:S01]  /*62d0*/  F2FP.BF16.F32.PACK_AB R6, R6, R26 ;  /* 0x0000001a0606723e */ /* 0x000fe200000010ff */
[----:B------:R-:W-:Y:S01]  /*62e0*/  STS [R192+0xa000], R32 ;  /* 0x00a00020c0007388 */ /* 0x000fe20000000800 */
[----:B------:R-:W-:Y:S02]  /*62f0*/  F2FP.BF16.F32.PACK_AB R5, R5, R30 ;  /* 0x0000001e0505723e */ /* 0x000fe400000010ff */
[----:B------:R-:W-:Y:S01]  /*6300*/  LEA R116, R241, UR4, 0x1 ;  /* 0x00000004f1747c11 */ /* 0x000fe2000f8e08ff */
[----:B------:R-:W-:Y:S01]  /*6310*/  STS [R192+0xa400], R17 ;  /* 0x00a40011c0007388 */ /* 0x000fe20000000800 */
[----:B------:R-:W-:Y:S02]  /*6320*/  MOV R114, R224 ;  /* 0x000000e000727202 */ /* 0x000fe40000000f00 */
[----:B------:R-:W-:Y:S01]  /*6330*/  MOV R115, R223 ;  /* 0x000000df00737202 */ /* 0x000fe20000000f00 */
        /* <DEDUP_REMOVED lines=76> */
.L_x_646:
[----:B------:R-:W-:Y:S01]  /*6800*/  LDSM.16.M88.4 R16, [R174] ;  /* 0x00000000ae10783b */ /* 0x000fe20000000200 */
[--C-:B------:R-:W-:Y:S01]  /*6810*/  IMAD.IADD R2, R183, 0x1, R128.reuse ;  /* 0x00000001b7027824 */ /* 0x100fe200078e0280 */
[----:B------:R-:W-:Y:S01]  /*6820*/  LEA R224, P0, R236, R114, 0x2 ;  /* 0x00000072ece07211 */ /* 0x000fe200078010ff */
[----:B------:R-:W-:Y:S01]  /*6830*/  IMAD.IADD R112, R174, 0x1, R128 ;  /* 0x00000001ae707824 */ /* 0x000fe200078e0280 */
[----:B------:R-:W1:Y:S01]  /*6840*/  LDSM.16.MT88.4 R8, [R0+0x2000] ;  /* 0x002000000008783b */ /* 0x000e620000004200 */
[----:B------:R-:W-:Y:S01]  /*6850*/  IMAD.IADD R113, R128, 0x1, R175 ;  /* 0x0000000180717824 */ /* 0x000fe200078e02af */
[----:B------:R-:W-:Y:S01]  /*6860*/  LEA.HI.X.SX32 R223, R236, R115, 0x2, P0 ;  /* 0x00000073ecdf7211 */ /* 0x000fe200000f16ff */
[----:B------:R-:W-:Y:S01]  /*6870*/  ULOP3.LUT UR11, UR6, 0x1, URZ, 0xc0, !UPT ;  /* 0x00000001060b7892 */ /* 0x000fe2000f8ec03f */
[----:B------:R-:W2:Y:S01]  /*6880*/  LDSM.16.MT88.4 R20, [R2] ;  /* 0x000000000214783b */ /* 0x000ea20000004200 */
[----:B------:R-:W-:Y:S02]  /*6890*/  UISETP.GT.AND UP2, UPT, UR6, UR18, UPT ;  /* 0x000000120600728c */ /* 0x000fe4000bf44270 */
[----:B------:R-:W-:Y:S01]  /*68a0*/  UISETP.NE.U32.AND UP0, UPT, UR11, 0x1, UPT ;  /* 0x000000010b00788c */ /* 0x000fe2000bf05070 */
[----:B------:R-:W-:Y:S01]  /*68b0*/  LDSM.16.M88.4 R24, [R175] ;  /* 0x00000000af18783b */ /* 0x000fe20000000200 */
[----:B------:R-:W-:Y:S03]  /*68c0*/  UIADD3 UR6, UR6, -0x1, URZ ;  /* 0xffffffff06067890 */ /* 0x000fe6000fffe03f */
        /* <DEDUP_REMOVED lines=192> */
[----:B------:R-:W-:Y:S01]  /*74d0*/  F2FP.BF16.F32.PACK_AB R38, R39, R38 ;  /* 0x000000262726723e */ /* 0x000fe200000010ff */
[----:B------:R-:W-:Y:S01]  /*74e0*/  USHF.L.U32 UR18, UR26, 0x7, URZ ;  /* 0x000000071a127899 */ /* 0x000fe2000800063f */
        /* <DEDUP_REMOVED lines=79> */
[----:B------:R-:W-:Y:S01]  /*79e0*/  PLOP3.LUT P0, PT, PT, PT, UP0, 0x80, 0x0 ;  /* 0x000000000000781c */ /* 0x000fe20003f0f008 */
[----:B------:R1:W-:Y:S04]  /*79f0*/  STS [R247+0x400], R4 ;  /* 0x00040004f7007388 */ /* 0x0003e80000000800 */
[----:B------:R-:W-:Y:S04]  /*7a00*/  STS [R247], R5 ;  /* 0x00000005f7007388 */ /* 0x000fe80000000800 */
[----:B------:R-:W-:Y:S04]  /*7a10*/  STS [R246+0x2000], R7 ;  /* 0x00200007f6007388 */ /* 0x000fe80000000800 */
[----:B------:R-:W-:Y:S04]  /*7a20*/  STS [R246+0x2400], R6 ;  /* 0x00240006f6007388 */ /* 0x000fe80000000800 */
[----:B------:R-:W-:Y:S04]  /*7a30*/  STS [R247+0x2000], R2 ;  /* 0x00200002f7007388 */ /* 0x000fe80000000800 */
        /* <DEDUP_REMOVED lines=11> */
[----:B--2---:R-:W-:-:S03]  /*7af0*/  SHF.R.S32.HI R0, RZ, 0x1f, R4 ;  /* 0x0000001fff007819 */ /* 0x004fc60000011404 */
        /* <DEDUP_REMOVED lines=21> */
.L_x_648:
        /* <DEDUP_REMOVED lines=23> */
.L_x_649:
[----:B------:R-:W-:Y:S01]  /*7dc0*/  BAR.SYNC.DEFER_BLOCKING 0x0 ;  /* 0x0000000000007b1d */ /* 0x000fe20000010000 */
[----:B------:R-:W-:Y:S01]  /*7dd0*/  IMAD.SHL.U32 R6, R2, 0x8, RZ ;  /* 0x0000000802067824 */ /* 0x000fe200078e00ff */
[----:B------:R-:W-:Y:S01]  /*7de0*/  USHF.R.S32.HI UR5, URZ, 0x1f, UR18 ;  /* 0x0000001f3f057899 */ /* 0x000fe20008011412 */
[----:B------:R-:W-:Y:S01]  /*7df0*/  IMAD.U32 R2, RZ, RZ, UR10 ;  /* 0x0000000aff027e24 */ /* 0x000fe2000f8e00ff */
[----:B------:R-:W-:Y:S01]  /*7e00*/  UIMAD UR7, UR26, -0x80, UR7 ;  /* 0xffffff801a0778a4 */ /* 0x000fe2000f8e0207 */
[----:B------:R-:W-:Y:S01]  /*7e10*/  SHF.R.S32.HI R0, RZ, 0x3, R0 ;  /* 0x00000003ff007819 */ /* 0x000fe20000011400 */
[----:B------:R-:W-:Y:S01]  /*7e20*/  UIMAD UR6, UR5, UR10, URZ ;  /* 0x0000000a050672a4 */ /* 0x000fe2000f8e023f */
[--C-:B------:R-:W-:Y:S01]  /*7e30*/  SHF.R.S32.HI R7, RZ, 0x1f, R6.reuse ;  /* 0x0000001fff077819 */ /* 0x100fe20000011406 */
[----:B------:R-:W-:Y:S01]  /*7e40*/  USHF.R.S32.HI UR21, URZ, 0x1f, UR59 ;  /* 0x0000001f3f157899 */ /* 0x000fe2000801143b */
[----:B------:R-:W-:Y:S01]  /*7e50*/  BSSY B0, `(.L_x_650) ;  /* 0x0000024000007945 */ /* 0x000fe20003800000 */
[----:B------:R-:W-:Y:S01]  /*7e60*/  UIMAD UR6, UR18, UR11, UR6 ;  /* 0x0000000b120672a4 */ /* 0x000fe2000f8e0206 */
[----:B------:R-:W-:Y:S01]  /*7e70*/  ISETP.GE.AND P4, PT, R0, UR7, PT ;  /* 0x0000000700007c0c */ /* 0x000fe2000bf86270 */
[----:B------:R-:W-:Y:S01]  /*7e80*/  IMAD.WIDE.U32 R4, R2, UR18, R6 ;  /* 0x0000001202047c25 */ /* 0x000fe2000f8e0006 */
[----:B------:R-:W-:Y:S01]  /*7e90*/  ULDC.64 UR14, c[0x0][0x468] ;  /* 0x00011a00000e7ab9 */ /* 0x000fe20000000a00 */
[----:B------:R-:W-:-:S02]  /*7ea0*/  SHF.R.S32.HI R32, RZ, 0x1f, R0 ;  /* 0x0000001fff207819 */ /* 0x000fc40000011400 */
[----:B------:R-:W-:Y:S01]  /*7eb0*/  MOV R2, UR6 ;  /* 0x0000000600027c02 */ /* 0x000fe20008000f00 */
[----:B------:R-:W-:Y:S01]  /*7ec0*/  UIMAD UR6, UR21, UR14, URZ ;  /* 0x0000000e150672a4 */ /* 0x000fe2000f8e023f */
[----:B------:R-:W-:Y:S01]  /*7ed0*/  IADD3 R4, P0, R4, UR19, RZ ;  /* 0x0000001304047c10 */ /* 0x000fe2000ff1e0ff */
[----:B------:R-:W-:Y:S02]  /*7ee0*/  VIADD R8, R0, 0x20 ;  /* 0x0000002000087836 */ /* 0x000fe40000000000 */
[----:B------:R-:W-:Y:S01]  /*7ef0*/  UIMAD UR15, UR59, UR15, UR6 ;  /* 0x0000000f3b0f72a4 */ /* 0x000fe2000f8e0206 */
[----:B------:R-:W-:Y:S01]  /*7f00*/  IADD3.X R5, R5, UR20, R2, P0, !PT ;  /* 0x0000001405057c10 */ /* 0x000fe200087fe402 */
[----:B------:R-:W-:Y:S01]  /*7f10*/  IMAD.U32 R2, RZ, RZ, UR14 ;  /* 0x0000000eff027e24 */ /* 0x000fe2000f8e00ff */
[----:B------:R1:W2:Y:S01]  /*7f20*/  LDS.128 R16, [R116+0x7000] ;  /* 0x0070000074107984 */ /* 0x0002a20000000c00 */
[----:B------:R-:W-:Y:S01]  /*7f30*/  ISETP.GE.AND P3, PT, R8, UR7, PT ;  /* 0x0000000708007c0c */ /* 0x000fe2000bf66270 */
[----:B------:R-:W-:-:S02]  /*7f40*/  VIADD R9, R0, 0x40 ;  /* 0x0000004000097836 */ /* 0x000fc40000000000 */
[----:B------:R1:W4:Y:S01]  /*7f50*/  LDS.128 R20, [R116+0xb000] ;  /* 0x00b0000074147984 */ /* 0x0003220000000c00 */
[----:B------:R-:W-:Y:S02]  /*7f60*/  IMAD.WIDE.U32 R4, R2, UR59, R4 ;  /* 0x0000003b02047c25 */ /* 0x000fe4000f8e0004 */
[----:B------:R-:W-:Y:S01]  /*7f70*/  ISETP.GE.AND P2, PT, R9, UR7, PT ;  /* 0x0000000709007c0c */ /* 0x000fe2000bf46270 */
[----:B------:R1:W1:Y:S01]  /*7f80*/  LDS.128 R24, [R116+0xc000] ;  /* 0x00c0000074187984 */ /* 0x0002620000000c00 */
[----:B------:R-:W-:Y:S01]  /*7f90*/  VIADD R8, R0, 0x60 ;  /* 0x0000006000087836 */ /* 0x000fe20000000000 */
[----:B------:R-:W-:Y:S02]  /*7fa0*/  IADD3 R2, R5, UR15, RZ ;  /* 0x0000000f05027c10 */ /* 0x000fe4000fffe0ff */
[----:B------:R1:W1:Y:S02]  /*7fb0*/  LDS.128 R28, [R116+0xd000] ;  /* 0x00d00000741c7984 */ /* 0x0002640000000c00 */
[----:B------:R-:W-:Y:S01]  /*7fc0*/  ISETP.GE.AND P1, PT, R8, UR7, PT ;  /* 0x0000000708007c0c */ /* 0x000fe2000bf26270 */
[----:B------:R-:W-:-:S12]  /*7fd0*/  @P4 BRA `(.L_x_651) ;  /* 0x00000000002c4947 */ /* 0x000fd80003800000 */
        /* <DEDUP_REMOVED lines=11> */
.L_x_651:
[----:B------:R-:W-:Y:S05]  /*8090*/  BSYNC B0 ;  /* 0x0000000000007941 */ /* 0x000fea0003800000 */
.L_x_650:
        /* <DEDUP_REMOVED lines=14> */
.L_x_653:
[----:B------:R-:W-:Y:S05]  /*8180*/  BSYNC B0 ;  /* 0x0000000000007941 */ /* 0x000fea0003800000 */
.L_x_652:
        /* <DEDUP_REMOVED lines=15> */
.L_x_655:
[----:B------:R-:W-:Y:S05]  /*8280*/  BSYNC B0 ;  /* 0x0000000000007941 */ /* 0x000fea0003800000 */
.L_x_654:
        /* <DEDUP_REMOVED lines=8> */
[C---:B------:R-:W-:Y:S02]  /*8310*/  IMAD R2, R10.reuse, UR11, R11 ;  /* 0x0000000b0a027c24 */ /* 0x040fe4000f8e020b */
[----:B------:R-:W-:-:S03]  /*8320*/  IMAD.WIDE.U32 R8, R10, UR10, R4 ;  /* 0x0000000a0a087c25 */ /* 0x000fc6000f8e0004 */
[----:B------:R-:W-:Y:S02]  /*8330*/  LEA R4, P0, R8, UR6, 0x1 ;  /* 0x0000000608047c11 */ /* 0x000fe4000f8008ff */
[----:B------:R-:W-:-:S04]  /*8340*/  IADD3 R2, R2, R9, RZ ;  /* 0x0000000902027210 */ /* 0x000fc80007ffe0ff */
[----:B------:R-:W-:-:S05]  /*8350*/  LEA.HI.X R5, R8, UR7, R2, 0x1, P0 ;  /* 0x0000000708057c11 */ /* 0x000fca00080f0c02 */
[----:B-1----:R1:W-:Y:S02]  /*8360*/  STG.E.128 desc[UR8][R4.64], R12 ;  /* 0x0000000c04007986 */ /* 0x0023e4000c101d08 */
.L_x_657:
[----:B------:R-:W-:Y:S05]  /*8370*/  BSYNC B0 ;  /* 0x0000000000007941 */ /* 0x000fea0003800000 */
.L_x_656:
[----:B-1----:R1:W1:Y:S01]  /*8380*/  LDS.128 R12, [R116+0xa000] ;  /* 0x00a00000740c7984 */ /* 0x0022620000000c00 */
        /* <DEDUP_REMOVED lines=26> */
.L_x_659:
[----:B------:R-:W-:Y:S05]  /*8530*/  BSYNC B0 ;  /* 0x0000000000007941 */ /* 0x000fea0003800000 */
.L_x_658:
        /* <DEDUP_REMOVED lines=14> */
.L_x_661:
[----:B------:R-:W-:Y:S05]  /*8620*/  BSYNC B0 ;  /* 0x0000000000007941 */ /* 0x000fea0003800000 */
.L_x_660:
        /* <DEDUP_REMOVED lines=14> */
.L_x_663:
[----:B------:R-:W-:Y:S05]  /*8710*/  BSYNC B0 ;  /* 0x0000000000007941 */ /* 0x000fea0003800000 */
.L_x_662:
        /* <DEDUP_REMOVED lines=13> */
.L_x_644:
[----:B------:R-:W-:Y:S05]  /*87f0*/  BSYNC B1 ;  /* 0x0000000000017941 */ /* 0x000fea0003800000 */
.L_x_622:
[----:B------:R-:W-:Y:S01]  /*8800*/  R2UR UR6, R251 ;  /* 0x00000000fb0672ca */ /* 0x000fe200000e0000 */
[----:B------:R-:W-:Y:S02]  /*8810*/  ULDC UR5, c[0x0][0xc] ;  /* 0x0000030000057ab9 */ /* 0x000fe40000000800 */
[----:B------:R-:W-:-:S10]  /*8820*/  UIADD3 UR26, UR5, UR26, URZ ;  /* 0x0000001a051a7290 */ /* 0x000fd4000fffe03f */
[----:B------:R-:W-:-:S06]  /*8830*/  UISETP.GE.AND UP0, UPT, UR26, UR6, UPT ;  /* 0x000000061a00728c */ /* 0x000fcc000bf06270 */
[----:B------:R-:W-:-:S13]  /*8840*/  PLOP3.LUT P0, PT, PT, PT, UP0, 0x80, 0x0 ;  /* 0x000000000000781c */ /* 0x000fda0003f0f008 */
[----:B------:R-:W-:Y:S05]  /*8850*/  @P0 BRA `(.L_x_664) ;  /* 0x0000000000040947 */ /* 0x000fea0003800000 */
[----:B------:R-:W-:Y:S05]  /*8860*/  BRA `(.L_x_665) ;  /* 0xffffff8000587947 */ /* 0x000fea000383ffff */
.L_x_664:
[----:B------:R-:W-:Y:S05]  /*8870*/  EXIT ;  /* 0x000000000000794d */ /* 0x000fea0003800000 */
.L_x_666:
        /* <DEDUP_REMOVED lines=16> */
.L_x_1269:


//--------------------- .text._ZN5flash44flash_bwd_dq_dk_dv_loop_seqk_parallel_kernelI23Flash_bwd_kernel_traitsILi64ELi64ELi128ELi8ELi2ELi4ELi4ELb1ELb0EN7cutlass10bfloat16_tE19Flash_kernel_traitsILi64ELi64ELi128ELi8ES3_EELb1ELb1ELb0ELb1ELb0ELb0ELb0EEEvNS_16Flash_bwd_paramsE --------------------------
	.section	.text._ZN5flash44flash_bwd_dq_dk_dv_loop_seqk_parallel_kernelI23Flash_bwd_kernel_traitsILi64ELi64ELi128ELi8ELi2ELi4ELi4ELb1ELb0EN7cutlass10bfloat16_tE19Flash_kernel_traitsILi64ELi64ELi128ELi8ES3_EELb1ELb1ELb0ELb1ELb0ELb0ELb0EEEvNS_16Flash_bwd_paramsE,"ax",@progbits
	.align	128
        .global         _ZN5flash44flash_bwd_dq_dk_dv_loop_seqk_parallel_kernelI23Flash_bwd_kernel_traitsILi64ELi64ELi128ELi8ELi2ELi4ELi4ELb1ELb0EN7cutlass10bfloat16_tE19Flash_kernel_traitsILi64ELi64ELi128ELi8ES3_EELb1ELb1ELb0ELb1ELb0ELb0ELb0EEEvNS_16Flash_bwd_paramsE
        .type           _ZN5flash44flash_bwd_dq_dk_dv_loop_seqk_parallel_kernelI23Flash_bwd_kernel_traitsILi64ELi64ELi128ELi8ELi2ELi4ELi4ELb1ELb0EN7cutlass10bfloat16_tE19Flash_kernel_traitsILi64ELi64ELi128ELi8ES3_EELb1ELb1ELb0ELb1ELb0ELb0ELb0EEEvNS_16Flash_bwd_paramsE,@function
        .size           _ZN5flash44flash_bwd_dq_dk_dv_loop_seqk_parallel_kernelI23Flash_bwd_kernel_traitsILi64ELi64ELi128ELi8ELi2ELi4ELi4ELb1ELb0EN7cutlass10bfloat16_tE19Flash_kernel_traitsILi64ELi64ELi128ELi8ES3_EELb1ELb1ELb0ELb1ELb0ELb0ELb0EEEvNS_16Flash_bwd_paramsE,(.L_x_1270 - _ZN5flash44flash_bwd_dq_dk_dv_loop_seqk_parallel_kernelI23Flash_bwd_kernel_traitsILi64ELi64ELi128ELi8ELi2ELi4ELi4ELb1ELb0EN7cutlass10bfloat16_tE19Flash_kernel_traitsILi64ELi64ELi128ELi8ES3_EELb1ELb1ELb0ELb1ELb0ELb0ELb0EEEvNS_16Flash_bwd_paramsE)
        .other          _ZN5flash44flash_bwd_dq_dk_dv_loop_seqk_parallel_kernelI23Flash_bwd_kernel_traitsILi64ELi64ELi128ELi8ELi2ELi4ELi4ELb1ELb0EN7cutlass10bfloat16_tE19Flash_kernel_traitsILi64ELi64ELi128ELi8ES3_EELb1ELb1ELb0ELb1ELb0ELb0ELb0EEEvNS_16Flash_bwd_paramsE,@"STO_CUDA_ENTRY STV_DEFAULT"
_ZN5flash44flash_bwd_dq_dk_dv_loop_seqk_parallel_kernelI23Flash_bwd_kernel_traitsILi64ELi64ELi128ELi8ELi2ELi4ELi4ELb1ELb0EN7cutlass10bfloat16_tE19Flash_kernel_traitsILi64ELi64ELi128ELi8ES3_EELb1ELb1ELb0ELb1ELb0ELb0ELb0EEEvNS_16Flash_bwd_paramsE:
.text._ZN5flash44flash_bwd_dq_dk_dv_loop_seqk_parallel_kernelI23Flash_bwd_kernel_traitsILi64ELi64ELi128ELi8ELi2ELi4ELi4ELb1ELb0EN7cutlass10bfloat16_tE19Flash_kernel_traitsILi64ELi64ELi128ELi8ES3_EELb1ELb1ELb0ELb1ELb0ELb0ELb0EEEvNS_16Flash_bwd_paramsE:
        /* <DEDUP_REMOVED lines=14> */
[----:B------:R-:W3:Y:S01]  /*00e0*/  S2R R248, SR_CTAID.Z ;  /* 0x0000000000f87919 */ /* 0x000ee20000002700 */
[----:B------:R-:W-:Y:S01]  /*00f0*/  ULDC.64 UR14, c[0x0][0x208] ;  /* 0x00008200000e7ab9 */ /* 0x000fe20000000a00 */
[----:B------:R-:W-:Y:S01]  /*0100*/  ULDC.64 UR12, c[0x0][0x300] ;  /* 0x0000c000000c7ab9 */ /* 0x000fe20000000a00 */
[----:B--2---:R-:W-:-:S04]  /*0110*/  ULEA UR6, UR6, UR4, 0x18 ;  /* 0x0000000406067291 */ /* 0x004fc8000f8ec03f */
[----:B------:R-:W-:Y:S02]  /*0120*/  UIADD3 UR4, UR6, 0x6000, URZ ;  /* 0x0000600006047890 */ /* 0x000fe4000fffe03f */
[----:B------:R-:W-:Y:S01]  /*0130*/  UIADD3 UR5, UR6, 0xa000, URZ ;  /* 0x0000a00006057890 */ /* 0x000fe2000fffe03f */
[----:B-1----:R-:W-:-:S04]  /*0140*/  SHF.R.S32.HI R4, RZ, 0x1f, R11 ;  /* 0x0000001fff047819 */ /* 0x002fc8000001140b */
[CC--:B------:R-:W-:Y:S02]  /*0150*/  LEA.HI R2, R4.reuse, R11.reuse, RZ, 0x5 ;  /* 0x0000000b04027211 */ /* 0x0c0fe400078f28ff */
[-C--:B------:R-:W-:Y:S02]  /*0160*/  LEA.HI R0, R4, R11.reuse, RZ, 0x2 ;  /* 0x0000000b04007211 */ /* 0x080fe400078f10ff */
[----:B------:R-:W-:Y:S02]  /*0170*/  LOP3.LUT R5, R2, 0xffffffe0, RZ, 0xc0, !PT ;  /* 0xffffffe002057812 */ /* 0x000fe400078ec0ff */
[CC--:B------:R-:W-:Y:S02]  /*0180*/  LEA.HI R13, R4.reuse, R11.reuse, RZ, 0x3 ;  /* 0x0000000b040d7211 */ /* 0x0c0fe400078f18ff */
[CC--:B------:R-:W-:Y:S01]  /*0190*/  LEA.HI R252, R4.reuse, R11.reuse, RZ, 0x6 ;  /* 0x0000000b04fc7211 */ /* 0x0c0fe200078f30ff */
[----:B------:R-:W-:Y:S01]  /*01a0*/  IMAD.IADD R12, R11, 0x1, -R5 ;  /* 0x000000010b0c7824 */ /* 0x000fe200078e0a05 */
[----:B------:R-:W-:-:S02]  /*01b0*/  LEA.HI R3, R4, R11, RZ, 0x4 ;  /* 0x0000000b04037211 */ /* 0x000fc400078f20ff */
[----:B------:R-:W-:Y:S02]  /*01c0*/  LEA.HI R15, R4, R11, RZ, 0x7 ;  /* 0x0000000b040f7211 */ /* 0x000fe400078f38ff */
[----:B------:R-:W-:Y:S02]  /*01d0*/  LOP3.LUT R4, R0, 0x7ffffffc, RZ, 0xc0, !PT ;  /* 0x7ffffffc00047812 */ /* 0x000fe400078ec0ff */
[--C-:B------:R-:W-:Y:S02]  /*01e0*/  SHF.R.S32.HI R9, RZ, 0x2, R0.reuse ;  /* 0x00000002ff097819 */ /* 0x100fe40000011400 */
[----:B------:R-:W-:Y:S01]  /*01f0*/  SHF.R.S32.HI R5, RZ, 0x1f, R0 ;  /* 0x0000001fff057819 */ /* 0x000fe20000011400 */
[----:B------:R-:W-:Y:S01]  /*0200*/  IMAD.IADD R16, R11, 0x1, -R4 ;  /* 0x000000010b107824 */ /* 0x000fe200078e0a04 */
[----:B------:R-:W-:Y:S02]  /*0210*/  SHF.R.S32.HI R0, RZ, 0x5, R2 ;  /* 0x00000005ff007819 */ /* 0x000fe40000011402 */
[----:B------:R-:W-:-:S02]  /*0220*/  LOP3.LUT R6, R13, 0xfffffff8, RZ, 0xc0, !PT ;  /* 0xfffffff80d067812 */ /* 0x000fc400078ec0ff */
[----:B------:R-:W-:Y:S02]  /*0230*/  SHF.R.S32.HI R4, RZ, 0x1f, R2 ;  /* 0x0000001fff047819 */ /* 0x000fe40000011402 */
[----:B------:R-:W-:Y:S01]  /*0240*/  LOP3.LUT R7, R3, 0xfffffff0, RZ, 0xc0, !PT ;  /* 0xfffffff003077812 */ /* 0x000fe200078ec0ff */
[C---:B------:R-:W-:Y:S01]  /*0250*/  IMAD.IADD R6, R11.reuse, 0x1, -R6 ;  /* 0x000000010b067824 */ /* 0x040fe200078e0a06 */
[-C--:B------:R-:W-:Y:S02]  /*0260*/  LEA.HI R8, R2, R0.reuse, RZ, 0x1 ;  /* 0x0000000002087211 */ /* 0x080fe400078f08ff */
[----:B------:R-:W-:Y:S01]  /*0270*/  SHF.R.S32.HI R10, RZ, 0x3, R13 ;  /* 0x00000003ff0a7819 */ /* 0x000fe2000001140d */
[----:B------:R-:W-:Y:S01]  /*0280*/  IMAD.IADD R11, R11, 0x1, -R7 ;  /* 0x000000010b0b7824 */ /* 0x000fe200078e0a07 */
[----:B------:R-:W-:Y:S01]  /*0290*/  LEA.HI R2, R4, R0, RZ, 0x2 ;  /* 0x0000000004027211 */ /* 0x000fe200078f10ff */
[----:B------:R-:W-:Y:S01]  /*02a0*/  IMAD.SHL.U32 R220, R6, 0x8, RZ ;  /* 0x0000000806dc7824 */ /* 0x000fe200078e00ff */
[----:B------:R-:W-:Y:S01]  /*02b0*/  SHF.R.S32.HI R7, RZ, 0x4, R3 ;  /* 0x00000004ff077819 */ /* 0x000fe20000011403 */
[----:B------:R-:W-:Y:S01]  /*02c0*/  IMAD.SHL.U32 R10, R10, 0x40, RZ ;  /* 0x000000400a0a7824 */ /* 0x000fe200078e00ff */
[----:B------:R-:W-:-:S02]  /*02d0*/  LEA.HI R4, R5, R9, RZ, 0x3 ;  /* 0x0000000905047211 */ /* 0x000fc400078f18ff */
[----:B------:R-:W-:Y:S02]  /*02e0*/  LOP3.LUT R8, R8, 0xfffffffe, RZ, 0xc0, !PT ;  /* 0xfffffffe08087812 */ /* 0x000fe400078ec0ff */
[----:B------:R-:W-:Y:S02]  /*02f0*/  LOP3.LUT R2, R2, 0xfffffffc, RZ, 0xc0, !PT ;  /* 0xfffffffc02027812 */ /* 0x000fe400078ec0ff */
[----:B------:R-:W-:Y:S01]  /*0300*/  LEA.HI R5, R3, R7, RZ, 0x1 ;  /* 0x0000000703057211 */ /* 0x000fe200078f08ff */
[----:B------:R-:W-:Y:S01]  /*0310*/  IMAD.IADD R17, R0, 0x1, -R8 ;  /* 0x0000000100117824 */ /* 0x000fe200078e0a08 */
[----:B------:R-:W-:Y:S01]  /*0320*/  LOP3.LUT R3, R4, 0xfffffff8, RZ, 0xc0, !PT ;  /* 0xfffffff804037812 */ /* 0x000fe200078ec0ff */
[----:B------:R-:W-:Y:S01]  /*0330*/  IMAD.IADD R167, R0, 0x1, -R2 ;  /* 0x0000000100a77824 */ /* 0x000fe200078e0a02 */
[----:B------:R-:W-:Y:S02]  /*0340*/  LOP3.LUT R0, R10, 0x1c0, RZ, 0xc0, !PT ;  /* 0x000001c00a007812 */ /* 0x000fe400078ec0ff */
[----:B------:R-:W-:Y:S01]  /*0350*/  LOP3.LUT R4, R5, 0xfffffffe, RZ, 0xc0, !PT ;  /* 0xfffffffe05047812 */ /* 0x000fe200078ec0ff */
[----:B------:R-:W-:Y:S01]  /*0360*/  IMAD.IADD R9, R9, 0x1, -R3 ;  /* 0x0000000109097824 */ /* 0x000fe200078e0a03 */
[----:B------:R-:W-:Y:S01]  /*0370*/  SHF.R.U32.HI R3, RZ, 0x3, R0 ;  /* 0x00000003ff037819 */ /* 0x000fe20000011600 */
[----:B------:R-:W-:Y:S01]  /*0380*/  STL [R1], R17 ;  /* 0x0000001101007387 */ /* 0x000fe20000100800 */
[----:B------:R-:W-:Y:S01]  /*0390*/  LOP3.LUT R2, R0, 0x38, R220, 0xf8, !PT ;  /* 0x0000003800027812 */ /* 0x000fe200078ef8dc */
[----:B------:R-:W-:Y:S01]  /*03a0*/  IMAD.SHL.U32 R0, R6, 0x40, RZ ;  /* 0x0000004006007824 */ /* 0x000fe200078e00ff */
[----:B------:R-:W-:Y:S01]  /*03b0*/  SHF.R.S32.HI R252, RZ, 0x6, R252 ;  /* 0x00000006fffc7819 */ /* 0x000fe200000114fc */
[----:B------:R-:W-:Y:S01]  /*03c0*/  IMAD.IADD R14, R7, 0x1, -R4 ;  /* 0x00000001070e7824 */ /* 0x000fe200078e0a04 */
[----:B------:R-:W-:Y:S01]  /*03d0*/  LOP3.LUT R251, R2, R3, RZ, 0x3c, !PT ;  /* 0x0000000302fb7212 */ /* 0x000fe200078e3cff */
[----:B------:R-:W-:Y:S01]  /*03e0*/  IMAD.SHL.U32 R2, R167, 0x10, RZ ;  /* 0x00000010a7027824 */ /* 0x000fe200078e00ff */
[----:B------:R-:W-:-:S02]  /*03f0*/  SHF.R.S32.HI R4, RZ, 0x1f, R12 ;  /* 0x0000001fff047819 */ /* 0x000fc4000001140c */
[----:B------:R-:W-:Y:S01]  /*0400*/  LOP3.LUT R0, R0, 0x1c0, RZ, 0xc0, !PT ;  /* 0x000001c000007812 */ /* 0x000fe200078ec0ff */
[----:B------:R-:W-:Y:S01]  /*0410*/  IMAD R251, R252, 0x200, R251 ;  /* 0x00000200fcfb7824 */ /* 0x000fe200078e02fb */
[----:B------:R-:W-:Y:S02]  /*0420*/  SHF.R.S32.HI R3, RZ, 0x1f, R11 ;  /* 0x0000001fff037819 */ /* 0x000fe4000001140b */
[----:B------:R-:W-:Y:S02]  /*0430*/  LEA.HI R226, R4, R12, RZ, 0x2 ;  /* 0x0000000c04e27211 */ /* 0x000fe400078f10ff */
[C---:B------:R-:W-:Y:S02]  /*0440*/  LOP3.LUT R170, R0.reuse, 0x8, R13, 0xf8, !PT ;  /* 0x0000000800aa7812 */ /* 0x040fe400078ef80d */
[----:B------:R-:W-:Y:S02]  /*0450*/  LOP3.LUT R4, R0, 0x30, R2, 0xf8, !PT ;  /* 0x0000003000047812 */ /* 0x000fe400078ef802 */
[----:B------:R-:W-:Y:S01]  /*0460*/  LEA.HI R12, R3, R11, RZ, 0x3 ;  /* 0x0000000b030c7211 */ /* 0x000fe200078f18ff */
[----:B------:R-:W-:Y:S01]  /*0470*/  IMAD.SHL.U32 R3, R14, 0x200, RZ ;  /* 0x000002000e037824 */ /* 0x000fe200078e00ff */
[----:B------:R-:W-:-:S02]  /*0480*/  SHF.R.U32.HI R0, RZ, 0x3, R0 ;  /* 0x00000003ff007819 */ /* 0x000fc40000011600 */
[----:B------:R-:W-:Y:S01]  /*0490*/  LOP3.LUT R5, R9, 0x1, RZ, 0xc0, !PT ;  /* 0x0000000109057812 */ /* 0x000fe200078ec0ff */
[----:B------:R-:W-:Y:S01]  /*04a0*/  IMAD R2, R252, 0x800, R3 ;  /* 0x00000800fc027824 */ /* 0x000fe200078e0203 */
[----:B------:R-:W-:Y:S02]  /*04b0*/  LOP3.LUT R170, R170, R0, RZ, 0x3c, !PT ;  /* 0x00000000aaaa7212 */ /* 0x000fe400078e3cff */
[----:B------:R-:W-:Y:S02]  /*04c0*/  LOP3.LUT R4, R4, 0x8, R13, 0xf8, !PT ;  /* 0x0000000804047812 */ /* 0x000fe400078ef80d */
[----:B------:R-:W-:Y:S01]  /*04d0*/  LOP3.LUT P4, RZ, R6, 0x2, RZ, 0xc0, !PT ;  /* 0x0000000206ff7812 */ /* 0x000fe2000788c0ff */
[----:B------:R-:W-:Y:S01]  /*04e0*/  IMAD.IADD R170, R2, 0x1, R170 ;  /* 0x0000000102aa7824 */ /* 0x000fe200078e02aa */
[----:B------:R-:W-:Y:S02]  /*04f0*/  LOP3.LUT P3, RZ, R6, 0x4, RZ, 0xc0, !PT ;  /* 0x0000000406ff7812 */ /* 0x000fe4000786c0ff */
[----:B------:R-:W-:-:S02]  /*0500*/  LOP3.LUT R6, R12, 0xfffffff8, RZ, 0xc0, !PT ;  /* 0xfffffff80c067812 */ /* 0x000fc400078ec0ff */
[----:B------:R-:W-:Y:S02]  /*0510*/  SHF.R.S32.HI R2, RZ, 0x7, R15 ;  /* 0x00000007ff027819 */ /* 0x000fe4000001140f */
[----:B------:R-:W-:Y:S01]  /*0520*/  ISETP.NE.U32.AND P0, PT, R5, 0x1, PT ;  /* 0x000000010500780c */ /* 0x000fe20003f05070 */
[----:B------:R-:W-:Y:S01]  /*0530*/  IMAD.IADD R7, R11, 0x1, -R6 ;  /* 0x000000010b077824 */ /* 0x000fe200078e0a06 */
[----:B------:R-:W-:Y:S01]  /*0540*/  LOP3.LUT R3, R3, R4, R0, 0xf6, !PT ;  /* 0x0000000403037212 */ /* 0x000fe200078ef600 */
[C---:B------:R-:W-:Y:S01]  /*0550*/  IMAD.SHL.U32 R0, R9.reuse, 0x40, RZ ;  /* 0x0000004009007824 */ /* 0x040fe200078e00ff */
[----:B------:R-:W-:Y:S01]  /*0560*/  R2P PR, R9, 0x6 ;  /* 0x0000000609007804 */ /* 0x000fe20000000000 */
[----:B------:R-:W-:Y:S01]  /*0570*/  IMAD.SHL.U32 R4, R2, 0x8, RZ ;  /* 0x0000000802047824 */ /* 0x000fe200078e00ff */
[----:B------:R-:W-:Y:S01]  /*0580*/  LEA R170, R170, UR6, 0x1 ;  /* 0x00000006aaaa7c11 */ /* 0x000fe2000f8e08ff */
[----:B------:R-:W-:Y:S01]  /*0590*/  IMAD.SHL.U32 R9, R16, 0x2, RZ ;  /* 0x0000000210097824 */ /* 0x000fe200078e00ff */
[----:B------:R-:W-:Y:S01]  /*05a0*/  LOP3.LUT R0, R0, 0x1c0, RZ, 0xc0, !PT ;  /* 0x000001c000007812 */ /* 0x000fe200078ec0ff */
[----:B------:R-:W-:Y:S01]  /*05b0*/  IMAD.SHL.U32 R6, R252, 0x20, RZ ;  /* 0x00000020fc067824 */ /* 0x000fe200078e00ff */
[----:B------:R-:W-:Y:S01]  /*05c0*/  LOP3.LUT R4, R4, 0x8, RZ, 0xc0, !PT ;  /* 0x0000000804047812 */ /* 0x000fe200078ec0ff */
[----:B------:R-:W-:Y:S01]  /*05d0*/  IMAD.SHL.U32 R5, R14, 0x10, RZ ;  /* 0x000000100e057824 */ /* 0x000fe200078e00ff */
[----:B------:R-:W-:Y:S01]  /*05e0*/  SEL R202, R202, 0x10, !P0 ;  /* 0x00000010caca7807 */ /* 0x000fe20004000000 */
[----:B------:R-:W-:Y:S01]  /*05f0*/  IMAD R8, R2, 0x1000, R9 ;  /* 0x0000100002087824 */ /* 0x000fe200078e0209 */
[----:B------:R-:W-:Y:S01]  /*0600*/  SHF.R.U32.HI R2, RZ, 0x3, R0 ;  /* 0x00000003ff027819 */ /* 0x000fe20000011600 */
[----:B------:R-:W-:Y:S01]  /*0610*/  IMAD.SHL.U32 R7, R7, 0x40, RZ ;  /* 0x0000004007077824 */ /* 0x000fe200078e00ff */
[----:B------:R-:W-:-:S02]  /*0620*/  LOP3.LUT R6, R0, 0x20, R6, 0xf8, !PT ;  /* 0x0000002000067812 */ /* 0x000fc400078ef806 */
[----:B------:R-:W-:Y:S02]  /*0630*/  LOP3.LUT R10, R4, 0x10, R5, 0xf8, !PT ;  /* 0x00000010040a7812 */ /* 0x000fe400078ef805 */
[----:B------:R-:W-:Y:S01]  /*0640*/  LOP3.LUT R11, R2, R0, R4, 0x1e, !PT ;  /* 0x00000000020b7212 */ /* 0x000fe200078e1e04 */
[----:B------:R-:W-:Y:S01]  /*0650*/  IMAD R0, R17, 0x400, R8 ;  /* 0x0000040011007824 */ /* 0x000fe200078e0208 */
[----:B------:R-:W-:Y:S01]  /*0660*/  LOP3.LUT R5, R6, R2, RZ, 0x3c, !PT ;  /* 0x0000000206057212 */ /* 0x000fe200078e3cff */
[----:B------:R-:W-:Y:S01]  /*0670*/  IMAD.SHL.U32 R6, R12, 0x40, RZ ;  /* 0x000000400c067824 */ /* 0x000fe200078e00ff */
[----:B------:R-:W-:Y:S01]  /*0680*/  LOP3.LUT R2, R7, 0x1c0, RZ, 0xc0, !PT ;  /* 0x000001c007027812 */ /* 0x000fe200078ec0ff */
[----:B------:R-:W-:Y:S01]  /*0690*/  IMAD.SHL.U32 R7, R14, 0x8, RZ ;  /* 0x000000080e077824 */ /* 0x000fe200078e00ff */
[----:B------:R-:W-:Y:S01]  /*06a0*/  SHF.R.S32.HI R226, RZ, 0x2, R226 ;  /* 0x00000002ffe27819 */ /* 0x000fe200000114e2 */
[----:B------:R-:W-:Y:S01]  /*06b0*/  IMAD.IADD R200, R5, 0x1, R0 ;  /* 0x0000000105c87824 */ /* 0x000fe200078e0200 */
[----:B------:R-:W-:Y:S01]  /*06c0*/  SHF.R.U32.HI R4, RZ, 0x3, R2 ;  /* 0x00000003ff047819 */ /* 0x000fe20000011602 */
[----:B------:R-:W-:Y:S01]  /*06d0*/  IMAD R5, R167, 0x400, R9 ;  /* 0x00000400a7057824 */ /* 0x000fe200078e0209 */
[----:B------:R-:W-:Y:S01]  /*06e0*/  LOP3.LUT R7, R2, 0x8, R7, 0xf8, !PT ;  /* 0x0000000802077812 */ /* 0x000fe200078ef807 */
[----:B------:R-:W-:Y:S01]  /*06f0*/  IMAD R226, R17, 0x10, R226 ;  /* 0x0000001011e27824 */ /* 0x000fe200078e02e2 */
[----:B------:R-:W-:Y:S01]  /*0700*/  LOP3.LUT R0, R6, 0xfffffe00, RZ, 0xc0, !PT ;  /* 0xfffffe0006007812 */ /* 0x000fe200078ec0ff */
[----:B------:R-:W-:Y:S01]  /*0710*/  IMAD.IADD R5, R5, 0x1, R11 ;  /* 0x0000000105057824 */ /* 0x000fe200078e020b */
[----:B------:R-:W-:-:S02]  /*0720*/  LOP3.LUT R2, R4, R10, R2, 0x1e, !PT ;  /* 0x0000000a04027212 */ /* 0x000fc400078e1e02 */
        /* <DEDUP_REMOVED lines=8> */
[----:B------:R-:W-:Y:S01]  /*07b0*/  LEA R3, R3, UR6, 0x1 ;  /* 0x0000000603037c11 */ /* 0x000fe2000f8e08ff */
[----:B------:R-:W-:Y:S01]  /*07c0*/  IMAD.IADD R177, R177, 0x1, R4 ;  /* 0x00000001b1b17824 */ /* 0x000fe200078e0204 */
[----:B------:R-:W-:Y:S01]  /*07d0*/  SEL R172, R2, 0xffffffe0, !P4 ;  /* 0xffffffe002ac7807 */ /* 0x000fe20006000000 */
[----:B------:R-:W-:Y:S01]  /*07e0*/  IMAD.IADD R167, R4, 0x1, R167 ;  /* 0x0000000104a77824 */ /* 0x000fe200078e02a7 */
[----:B------:R-:W-:Y:S01]  /*07f0*/  SEL R0, R0, 0xffffffc0, !P3 ;  /* 0xffffffc000007807 */ /* 0x000fe20005800000 */
[C---:B------:R-:W-:Y:S01]  /*0800*/  VIADD R4, R5.reuse, 0x40 ;  /* 0x0000004005047836 */ /* 0x040fe20000000000 */
[----:B------:R-:W-:Y:S01]  /*0810*/  SEL R2, R2, 0xffffffe0, !P1 ;  /* 0xffffffe002027807 */ /* 0x000fe20004800000 */
[----:B------:R-:W-:Y:S01]  /*0820*/  @P2 VIADD R4, R5, 0xffffffc0 ;  /* 0xffffffc005042836 */ /* 0x000fe20000000000 */
[----:B------:R-:W-:Y:S01]  /*0830*/  STL [R1+0x8], R5 ;  /* 0x0000080501007387 */ /* 0x000fe20000100800 */
        /* <DEDUP_REMOVED lines=11> */
[----:B------:R2:W-:Y:S01]  /*08f0*/  STL [R1+0xc], R4 ;  /* 0x00000c0401007387 */ /* 0x0005e20000100800 */
[----:B------:R-:W-:-:S02]  /*0900*/  IMAD.IADD R172, R172, 0x1, R171 ;  /* 0x00000001acac7824 */ /* 0x000fc400078e02ab */
[----:B------:R-:W-:Y:S02]  /*0910*/  IMAD.IADD R202, R202, 0x1, R201 ;  /* 0x00000001caca7824 */ /* 0x000fe400078e02c9 */
[----:B------:R-:W-:Y:S02]  /*0920*/  VIADD R176, R176, UR4 ;  /* 0x00000004b0b07c36 */ /* 0x000fe40008000000 */
[----:B-1----:R-:W-:-:S05]  /*0930*/  IMAD.IADD R0, R2, 0x1, R4 ;  /* 0x0000000102007824 */ /* 0x002fca00078e0204 */
[----:B---3--:R2:W-:Y:S02]  /*0940*/  STL [R1+0x10], R0 ;  /* 0x0000100001007387 */ /* 0x0085e40000100800 */
.L_x_735:
[----:B-1----:R-:W1:Y:S01]  /*0950*/  S2R R46, SR_CTAID.Y ;  /* 0x00000000002e7919 */ /* 0x002e620000002600 */
[----:B--2---:R-:W2:Y:S01]  /*0960*/  LDC.64 R4, c[0x0][0x2f0] ;  /* 0x0000bc00ff047b82 */ /* 0x004ea20000000a00 */
[----:B------:R-:W-:Y:S01]  /*0970*/  ISETP.NE.U32.AND P3, PT, RZ, UR12, PT ;  /* 0x0000000cff007c0c */ /* 0x000fe2000bf65070 */
[----:B------:R-:W-:-:S03]  /*0980*/  IMAD.MOV.U32 R0, RZ, RZ, -0x1 ;  /* 0xffffffffff007424 */ /* 0x000fc600078e00ff */
[----:B------:R-:W-:-:S03]  /*0990*/  ISETP.NE.AND.EX P3, PT, RZ, UR13, PT, P3 ;  /* 0x0000000dff007c0c */ /* 0x000fc6000bf65330 */
[----:B------:R-:W3:Y:S08]  /*09a0*/  LDC.64 R10, c[0x0][0x308] ;  /* 0x0000c200ff0a7b82 */ /* 0x000ef00000000a00 */
        /* <DEDUP_REMOVED lines=43> */
.L_x_667:
[----:B------:R-:W-:Y:S01]  /*0c60*/  IMAD.SHL.U32 R22, R246, 0x80, RZ ;  /* 0x00000080f6167824 */ /* 0x000fe200078e00ff */
[----:B--2--5:R-:W-:-:S04]  /*0c70*/  @!P2 IADD3 R195, R6, R2, -R247 ;  /* 0x0000000206c3a210 */ /* 0x024fc80007ffe8f7 */
        /* <DEDUP_REMOVED lines=26> */
[----:B------:R-:W5:Y:S08]  /*0e20*/  @!P2 LDC.64 R12, c[0x0][0x418] ;  /* 0x00010600ff0cab82 */ /* 0x000f700000000a00 */
[----:B------:R-:W5:Y:S01]  /*0e30*/  @P2 LDC.64 R16, c[0x0][0x420] ;  /* 0x00010800ff102b82 */ /* 0x000f620000000a00 */
[----:B----4-:R-:W-:-:S04]  /*0e40*/  IMAD.WIDE R26, R239, R41, RZ ;  /* 0x00000029ef1a7225 */ /* 0x010fc800078e02ff */
[----:B-1----:R-:W-:Y:S01]  /*0e50*/  IMAD.MOV R2, RZ, RZ, -R5 ;  /* 0x000000ffff027224 */ /* 0x002fe200078e0a05 */
[----:B------:R-:W-:Y:S02]  /*0e60*/  MOV R4, RZ ;  /* 0x000000ff00047202 */ /* 0x000fe40000000f00 */
[----:B------:R-:W1:Y:S01]  /*0e70*/  LDC R30, c[0x0][0x2c4] ;  /* 0x0000b100ff1e7b82 */ /* 0x000e620000000800 */
[----:B------:R-:W-:-:S04]  /*0e80*/  IMAD R2, R2, R11, RZ ;  /* 0x0000000b02027224 */ /* 0x000fc800078e02ff */
[----:B------:R-:W-:Y:S01]  /*0e90*/  IMAD.HI.U32 R2, R5, R2, R4 ;  /* 0x0000000205027227 */ /* 0x000fe200078e0004 */
[----:B------:R-:W-:Y:S02]  /*0ea0*/  IADD3 R5, R244, 0x3f, RZ ;  /* 0x0000003ff4057810 */ /* 0x000fe40007ffe0ff */
[----:B------:R-:W4:Y:S03]  /*0eb0*/  LDC.64 R20, c[0x0][0x488] ;  /* 0x00012200ff147b82 */ /* 0x000f260000000a00 */
[----:B------:R-:W-:-:S04]  /*0ec0*/  IMAD.HI.U32 R2, R2, R6, RZ ;  /* 0x0000000602027227 */ /* 0x000fc800078e00ff */
[----:B------:R-:W-:Y:S01]  /*0ed0*/  IMAD.MOV R4, RZ, RZ, -R2 ;  /* 0x000000ffff047224 */ /* 0x000fe200078e0a02 */
[----:B------:R-:W4:Y:S03]  /*0ee0*/  LDC.U8 R34, c[0x0][0x480] ;  /* 0x00012000ff227b82 */ /* 0x000f260000000000 */
        /* <DEDUP_REMOVED lines=26> */
[----:B------:R-:W-:Y:S01]  /*1090*/  MOV R23, R2 ;  /* 0x0000000200177202 */ /* 0x000fe20000000f00 */
[----:B------:R-:W-:Y:S01]  /*10a0*/  @P0 IMAD.MOV.U32 R37, RZ, RZ, R4 ;  /* 0x000000ffff250224 */ /* 0x000fe200078e0004 */
[----:B------:R-:W-:Y:S01]  /*10b0*/  @P0 IADD3 R39, R5, R8, RZ ;  /* 0x0000000805270210 */ /* 0x000fe20007ffe0ff */
[C---:B------:R-:W-:Y:S02]  /*10c0*/  IMAD R8, R26.reuse, R6, R7 ;  /* 0x000000061a087224 */ /* 0x040fe400078e0207 */
[----:B------:R-:W-:-:S04]  /*10d0*/  IMAD.WIDE.U32 R6, R26, R10, RZ ;  /* 0x0000000a1a067225 */ /* 0x000fc800078e00ff */
[----:B------:R-:W-:Y:S01]  /*10e0*/  IMAD.WIDE.U32 R4, R26, R0, RZ ;  /* 0x000000001a047225 */ /* 0x000fe200078e00ff */
[----:B------:R-:W-:Y:S01]  /*10f0*/  IADD3 R28, R7, R8, RZ ;  /* 0x00000008071c7210 */ /* 0x000fe20007ffe0ff */
[----:B------:R-:W2:Y:S01]  /*1100*/  @P3 LDC R29, c[0x0][0x2e4] ;  /* 0x0000b900ff1d3b82 */ /* 0x000ea20000000800 */
[----:B------:R-:W-:Y:S01]  /*1110*/  LOP3.LUT R8, R24, 0xffffffc0, RZ, 0xc0, !PT ;  /* 0xffffffc018087812 */ /* 0x000fe200078ec0ff */
[----:B------:R-:W-:Y:S01]  /*1120*/  IMAD R2, R27, R0, RZ ;  /* 0x000000001b027224 */ /* 0x000fe200078e02ff */
[----:B------:R-:W-:Y:S01]  /*1130*/  SEL R36, R6, R4, !P2 ;  /* 0x0000000406247207 */ /* 0x000fe20005000000 */
[----:B------:R-:W-:Y:S01]  /*1140*/  @!P1 IMAD.MOV R23, RZ, RZ, -R23 ;  /* 0x000000ffff179224 */ /* 0x000fe200078e0a17 */
[----:B------:R-:W-:Y:S01]  /*1150*/  @!P5 LOP3.LUT R23, RZ, R18, RZ, 0x33, !PT ;  /* 0x00000012ff17d212 */ /* 0x000fe200078e33ff */
[----:B------:R-:W-:Y:S01]  /*1160*/  IMAD.SHL.U32 R4, R46, 0x80, RZ ;  /* 0x000000802e047824 */ /* 0x000fe200078e00ff */
[----:B------:R-:W-:Y:S01]  /*1170*/  @P2 IADD3 R28, R5, R2, RZ ;  /* 0x00000002051c2210 */ /* 0x000fe20007ffe0ff */
[----:B------:R-:W3:Y:S01]  /*1180*/  @P0 LDC.64 R18, c[0x0][0x248] ;  /* 0x00009200ff120b82 */ /* 0x000ee20000000a00 */
[----:B------:R-:W-:Y:S01]  /*1190*/  @!P2 IMAD R2, R42, R12, RZ ;  /* 0x0000000c2a02a224 */ /* 0x000fe200078e02ff */
[----:B------:R-:W-:Y:S01]  /*11a0*/  IADD3 R8, R8, -0x40, RZ ;  /* 0xffffffc008087810 */ /* 0x000fe20007ffe0ff */
[----:B------:R-:W-:-:S03]  /*11b0*/  @P2 IMAD.WIDE.U32 R6, R0, R16, RZ ;  /* 0x0000001000062225 */ /* 0x000fc600078e00ff */
[----:B------:R-:W-:Y:S01]  /*11c0*/  SHF.R.S32.HI R11, RZ, 0x1f, R8 ;  /* 0x0000001fff0b7819 */ /* 0x000fe20000011408 */
[----:B------:R-:W-:Y:S01]  /*11d0*/  @!P2 IMAD R10, R46, R13, R2 ;  /* 0x0000000d2e0aa224 */ /* 0x000fe200078e0202 */
[----:B------:R-:W-:Y:S01]  /*11e0*/  SEL R2, R4, RZ, P4 ;  /* 0x000000ff04027207 */ /* 0x000fe20002000000 */
[C---:B-1----:R-:W-:Y:S02]  /*11f0*/  @P3 IMAD R13, R46.reuse, R30, RZ ;  /* 0x0000001e2e0d3224 */ /* 0x042fe400078e02ff */
        /* <DEDUP_REMOVED lines=8> */
[----:B--2---:R-:W-:Y:S01]  /*1280*/  @P3 IMAD R10, R248, R29, R6 ;  /* 0x0000001df80a3224 */ /* 0x004fe200078e0206 */
[----:B------:R-:W-:Y:S01]  /*1290*/  @!P2 MOV R16, R4 ;  /* 0x000000040010a202 */ /* 0x000fe20000000f00 */
[----:B----4-:R-:W-:Y:S01]  /*12a0*/  IMAD.WIDE.U32 R4, R31, R20, RZ ;  /* 0x000000141f047225 */ /* 0x010fe200078e00ff */
[----:B------:R-:W-:-:S03]  /*12b0*/  ISETP.NE.AND P1, PT, R34, RZ, PT ;  /* 0x000000ff2200720c */ /* 0x000fc60003f25270 */
[----:B------:R-:W-:Y:S01]  /*12c0*/  IMAD.WIDE.U32 R12, R26, R2, RZ ;  /* 0x000000021a0c7225 */ /* 0x000fe200078e00ff */
[----:B------:R-:W-:-:S03]  /*12d0*/  SEL R27, R4, RZ, P1 ;  /* 0x000000ff041b7207 */ /* 0x000fc60000800000 */
[----:B------:R-:W-:Y:S02]  /*12e0*/  @!P3 IMAD R6, R46, R41, R248 ;  /* 0x000000292e06b224 */ /* 0x000fe400078e02f8 */
[----:B------:R-:W-:Y:S02]  /*12f0*/  @P0 IMAD.IADD R2, R247, 0x1, R47 ;  /* 0x00000001f7020824 */ /* 0x000fe400078e022f */
[----:B------:R-:W-:Y:S02]  /*1300*/  IMAD R17, R26, R9, R7 ;  /* 0x000000091a117224 */ /* 0x000fe400078e0207 */
[----:B------:R-:W-:Y:S01]  /*1310*/  @!P3 IMAD R10, R6, R30, RZ ;  /* 0x0000001e060ab224 */ /* 0x000fe200078e02ff */
[----:B------:R-:W-:Y:S01]  /*1320*/  SHF.R.S32.HI R30, RZ, 0x1f, R22 ;  /* 0x0000001fff1e7819 */ /* 0x000fe20000011416 */
[----:B------:R-:W-:Y:S02]  /*1330*/  IMAD R7, R31, R21, R5 ;  /* 0x000000151f077224 */ /* 0x000fe400078e0205 */
[----:B------:R-:W-:-:S02]  /*1340*/  IMAD R9, R248, R239, RZ ;  /* 0x000000eff8097224 */ /* 0x000fc400078e02ff */
[C---:B---3--:R-:W-:Y:S01]  /*1350*/  @P0 IMAD R6, R2.reuse, R19, RZ ;  /* 0x0000001302060224 */ /* 0x048fe200078e02ff */
        /* <DEDUP_REMOVED lines=18> */
.L_x_669:
        /* <DEDUP_REMOVED lines=13> */
.L_x_670:
        /* <DEDUP_REMOVED lines=10> */
.L_x_671:
[----:B------:R-:W-:-:S04]  /*15f0*/  IMAD R2, R46, R41, R248 ;  /* 0x000000292e027224 */ /* 0x000fc800078e02f8 */
[----:B------:R-:W-:-:S07]  /*1600*/  IMAD R2, R2, R43, RZ ;  /* 0x0000002b02027224 */ /* 0x000fce00078e02ff */
.L_x_672:
[----:B------:R-:W1:Y:S01]  /*1610*/  S2R R43, SR_TID.X ;  /* 0x00000000002b7919 */ /* 0x000e620000002100 */
[----:B------:R-:W2:Y:S01]  /*1620*/  LDC.64 R20, c[0x0][0x420] ;  /* 0x00010800ff147b82 */ /* 0x000ea20000000a00 */
[----:B------:R-:W-:Y:S01]  /*1630*/  IMAD R239, R239, R41, RZ ;  /* 0x00000029efef7224 */ /* 0x000fe200078e02ff */
[----:B------:R-:W-:Y:S01]  /*1640*/  IADD3 R0, -R195, R244, R22 ;  /* 0x000000f4c3007210 */ /* 0x000fe20007ffe116 */
[----:B------:R-:W-:Y:S01]  /*1650*/  ULDC UR4, c[0x0][0x398] ;  /* 0x0000e60000047ab9 */ /* 0x000fe20000000800 */
[----:B------:R-:W-:Y:S01]  /*1660*/  SHF.R.S32.HI R221, RZ, 0x1f, R220 ;  /* 0x0000001fffdd7819 */ /* 0x000fe200000114dc */
[----:B------:R-:W-:Y:S01]  /*1670*/  IMAD.SHL.U32 R238, R239, 0x40, RZ ;  /* 0x00000040efee7824 */ /* 0x000fe200078e00ff */
[----:B------:R-:W-:Y:S01]  /*1680*/  ULDC.64 UR10, c[0x0][0x210] ;  /* 0x00008400000a7ab9 */ /* 0x000fe20000000a00 */
[----:B------:R-:W-:Y:S01]  /*1690*/  VIADD R0, R0, -UR4 ;  /* 0x8000000400007c36 */ /* 0x000fe20008000000 */
[----:B------:R-:W-:Y:S01]  /*16a0*/  ULDC.64 UR4, c[0x0][0x428] ;  /* 0x00010a0000047ab9 */ /* 0x000fe20000000a00 */
[----:B------:R-:W-:Y:S01]  /*16b0*/  IMAD.IADD R17, R8, 0x1, R2 ;  /* 0x0000000108117824 */ /* 0x000fe200078e0202 */
[----:B------:R-:W-:Y:S01]  /*16c0*/  IADD3 R6, P3, P2, R12, R238, R9 ;  /* 0x000000ee0c067210 */ /* 0x000fe20007a7e009 */
[----:B------:R-:W-:Y:S01]  /*16d0*/  IMAD.IADD R218, R8, 0x1, R10 ;  /* 0x0000000108da7824 */ /* 0x000fe200078e020a */
[----:B------:R-:W-:Y:S01]  /*16e0*/  SHF.R.S32.HI R4, RZ, 0x1f, R238 ;  /* 0x0000001fff047819 */ /* 0x000fe200000114ee */
[----:B------:R-:W-:Y:S01]  /*16f0*/  IMAD R7, R249, UR4, RZ ;  /* 0x00000004f9077c24 */ /* 0x000fe2000f8e02ff */
[----:B------:R-:W3:Y:S01]  /*1700*/  LDC.64 R44, c[0x0][0x478] ;  /* 0x00011e00ff2c7b82 */ /* 0x000ee20000000a00 */
[----:B------:R-:W-:Y:S01]  /*1710*/  ULDC.64 UR8, c[0x0][0x3e0] ;  /* 0x0000f80000087ab9 */ /* 0x000fe20000000a00 */
[----:B------:R-:W-:Y:S01]  /*1720*/  IADD3.X R13, R5, R4, R26, P3, P2 ;  /* 0x00000004050d7210 */ /* 0x000fe20001fe441a */
[----:B------:R-:W-:Y:S01]  /*1730*/  BSSY B1, `(.L_x_668) ;  /* 0x00007c4000017945 */ /* 0x000fe20003800000 */
[----:B------:R-:W-:-:S02]  /*1740*/  SHF.R.S32.HI R5, RZ, 0x1f, R0 ;  /* 0x0000001fff057819 */ /* 0x000fc40000011400 */
[----:B------:R-:W-:Y:S02]  /*1750*/  IADD3 R4, P4, R220, R16, RZ ;  /* 0x00000010dc047210 */ /* 0x000fe40007f9e0ff */
[----:B------:R-:W-:Y:S02]  /*1760*/  IADD3 R16, P3, P2, R27, R6, R36 ;  /* 0x000000061b107210 */ /* 0x000fe40007a7e024 */
[----:B------:R-:W-:Y:S01]  /*1770*/  LEA.HI R24, R5, R0, RZ, 0x6 ;  /* 0x0000000005187211 */ /* 0x000fe200078f30ff */
[-C--:B--2---:R-:W-:Y:S01]  /*1780*/  IMAD R0, R11, R20.reuse, RZ ;  /* 0x000000140b007224 */ /* 0x084fe200078e02ff */
[----:B------:R-:W-:Y:S01]  /*1790*/  IADD3.X R10, R34, R13, R28, P3, P2 ;  /* 0x0000000d220a7210 */ /* 0x000fe20001fe441c */
[----:B------:R-:W-:Y:S02]  /*17a0*/  IMAD.X R5, R221, 0x1, R25, P4 ;  /* 0x00000001dd057824 */ /* 0x000fe400020e0619 */
[C---:B------:R-:W-:Y:S01]  /*17b0*/  IMAD R2, R8.reuse, R21, R0 ;  /* 0x0000001508027224 */ /* 0x040fe200078e0200 */
[----:B-1----:R-:W-:Y:S01]  /*17c0*/  SHF.R.S32.HI R27, RZ, 0x1f, R43 ;  /* 0x0000001fff1b7819 */ /* 0x002fe2000001142b */
[----:B------:R-:W-:-:S03]  /*17d0*/  IMAD.WIDE.U32 R4, R8, R20, R4 ;  /* 0x0000001408047225 */ /* 0x000fc600078e0004 */
[-C--:B------:R-:W-:Y:S01]  /*17e0*/  LEA.HI R6, R27, R43.reuse, RZ, 0x3 ;  /* 0x0000002b1b067211 */ /* 0x080fe200078f18ff */
[----:B------:R-:W-:Y:S01]  /*17f0*/  IMAD.IADD R5, R5, 0x1, R2 ;  /* 0x0000000105057824 */ /* 0x000fe200078e0202 */
[----:B------:R-:W-:Y:S02]  /*1800*/  LEA.HI R9, R27, R43, RZ, 0x5 ;  /* 0x0000002b1b097211 */ /* 0x000fe400078f28ff */
[----:B------:R-:W-:Y:S01]  /*1810*/  SHF.R.S32.HI R0, RZ, 0x3, R6 ;  /* 0x00000003ff007819 */ /* 0x000fe20000011406 */
[----:B------:R-:W-:Y:S01]  /*1820*/  IMAD.WIDE.U32 R4, R248, UR4, R4 ;  /* 0x00000004f8047c25 */ /* 0x000fe2000f8e0004 */
[----:B------:R-:W-:Y:S02]  /*1830*/  LOP3.LUT R6, R9, 0xffffffe0, RZ, 0xc0, !PT ;  /* 0xffffffe009067812 */ /* 0x000fe400078ec0ff */
[----:B------:R-:W-:Y:S02]  /*1840*/  IADD3 R8, P4, R0, R8, RZ ;  /* 0x0000000800087210 */ /* 0x000fe40007f9e0ff */
[----:B------:R-:W-:Y:S01]  /*1850*/  SHF.R.S32.HI R26, RZ, 0x1f, R0 ;  /* 0x0000001fff1a7819 */ /* 0x000fe20000011400 */
[----:B------:R-:W-:Y:S01]  /*1860*/  IMAD.IADD R25, R43, 0x1, -R6 ;  /* 0x000000012b197824 */ /* 0x000fe200078e0a06 */
[----:B------:R-:W-:-:S02]  /*1870*/  SHF.R.S32.HI R2, RZ, 0x5, R9 ;  /* 0x00000005ff027819 */ /* 0x000fc40000011409 */
[----:B------:R-:W-:Y:S01]  /*1880*/  IADD3.X R9, R26, R11, RZ, P4, !PT ;  /* 0x0000000b1a097210 */ /* 0x000fe200027fe4ff */
[----:B------:R-:W-:Y:S01]  /*1890*/  IMAD R11, R248, UR5, R7 ;  /* 0x00000005f80b7c24 */ /* 0x000fe2000f8e0207 */
[----:B------:R-:W-:Y:S01]  /*18a0*/  ULDC.64 UR4, c[0x0][0x258] ;  /* 0x0000960000047ab9 */ /* 0x000fe20000000a00 */
[----:B------:R-:W-:Y:S02]  /*18b0*/  IMAD R2, R2, R239, R25 ;  /* 0x000000ef02027224 */ /* 0x000fe400078e0219 */
[----:B------:R-:W-:-:S04]  /*18c0*/  IMAD.WIDE.U32 R6, R8, R32, R220 ;  /* 0x0000002008067225 */ /* 0x000fc800078e00dc */
[----:B------:R-:W-:Y:S01]  /*18d0*/  IMAD R12, R9, R32, RZ ;  /* 0x00000020090c7224 */ /* 0x000fe200078e02ff */
[----:B------:R-:W-:Y:S01]  /*18e0*/  IADD3 R9, P2, R2, R16, RZ ;  /* 0x0000001002097210 */ /* 0x000fe20007f5e0ff */
[----:B------:R-:W-:Y:S01]  /*18f0*/  IMAD.IADD R5, R5, 0x1, R11 ;  /* 0x0000000105057824 */ /* 0x000fe200078e020b */
[----:B------:R-:W-:Y:S01]  /*1900*/  IADD3 R6, P3, R40, R6, RZ ;  /* 0x0000000628067210 */ /* 0x000fe20007f7e0ff */
[----:B------:R-:W-:Y:S01]  /*1910*/  IMAD R8, R8, R33, R12 ;  /* 0x0000002108087224 */ /* 0x000fe200078e020c */
[----:B------:R-:W-:Y:S01]  /*1920*/  LEA.HI.X.SX32 R205, R2, R10, 0x1, P2 ;  /* 0x0000000a02cd7211 */ /* 0x000fe200010f0eff */
[----:B------:R-:W-:Y:S02]  /*1930*/  IMAD R2, R249, UR4, RZ ;  /* 0x00000004f9027c24 */ /* 0x000fe4000f8e02ff */
[----:B------:R-:W-:Y:S01]  /*1940*/  IMAD.WIDE.U32 R4, R0, R20, R4 ;  /* 0x0000001400047225 */ /* 0x000fe200078e0004 */
[----:B------:R-:W-:Y:S02]  /*1950*/  IADD3.X R7, R35, R7, R8, P3, !PT ;  /* 0x0000000723077210 */ /* 0x000fe40001ffe408 */
[----:B------:R-:W1:Y:S01]  /*1960*/  LDC.64 R34, c[0x0][0x2b0] ;  /* 0x0000ac00ff227b82 */ /* 0x000e620000000a00 */
[C---:B------:R-:W-:Y:S01]  /*1970*/  IMAD R10, R248.reuse, UR5, R2 ;  /* 0x00000005f80a7c24 */ /* 0x040fe2000f8e0202 */
[----:B------:R-:W-:Y:S01]  /*1980*/  SHF.R.S32.HI R8, RZ, 0x6, R24 ;  /* 0x00000006ff087819 */ /* 0x000fe20000011418 */
[----:B------:R-:W-:Y:S01]  /*1990*/  IMAD.WIDE.U32 R6, R248, UR4, R6 ;  /* 0x00000004f8067c25 */ /* 0x000fe2000f8e0006 */
[----:B------:R-:W-:Y:S01]  /*19a0*/  ULDC.64 UR4, c[0x0][0x400] ;  /* 0x0001000000047ab9 */ /* 0x000fe20000000a00 */
[----:B------:R-:W-:-:S02]  /*19b0*/  LEA R196, P3, R4, UR8, 0x1 ;  /* 0x0000000804c47c11 */ /* 0x000fc4000f8608ff */
[----:B------:R-:W-:Y:S01]  /*19c0*/  LEA R206, P2, R9, UR4, 0x2 ;  /* 0x0000000409ce7c11 */ /* 0x000fe2000f8410ff */
[----:B------:R-:W-:Y:S01]  /*19d0*/  IMAD R2, R26, R20, RZ ;  /* 0x000000141a027224 */ /* 0x000fe200078e02ff */
[----:B------:R-:W-:Y:S01]  /*19e0*/  VIMNMX R245, RZ, R8, !PT ;  /* 0x00000008fff57248 */ /* 0x000fe20007fe0100 */
[----:B---3--:R-:W-:Y:S01]  /*19f0*/  IMAD.WIDE R12, R17, 0x4, R44 ;  /* 0x00000004110c7825 */ /* 0x008fe200078e022c */
[----:B------:R-:W-:Y:S02]  /*1a00*/  LEA.HI.X R205, R9, UR5, R205, 0x2, P2 ;  /* 0x0000000509cd7c11 */ /* 0x000fe400090f14cd */
[----:B------:R-:W-:Y:S01]  /*1a10*/  ISETP.GT.AND P2, PT, R194, R245, PT ;  /* 0x000000f5c200720c */ /* 0x000fe20003f44270 */
[----:B------:R-:W-:Y:S01]  /*1a20*/  IMAD R2, R0, R21, R2 ;  /* 0x0000001500027224 */ /* 0x000fe200078e0202 */
[----:B------:R-:W-:Y:S01]  /*1a30*/  LEA R198, P4, R6, UR10, 0x1 ;  /* 0x0000000a06c67c11 */ /* 0x000fe2000f8808ff */
[----:B------:R-:W-:Y:S01]  /*1a40*/  IMAD.MOV.U32 R227, RZ, RZ, R13 ;  /* 0x000000ffffe37224 */ /* 0x000fe200078e000d */
[----:B------:R-:W-:Y:S01]  /*1a50*/  MOV R228, R12 ;  /* 0x0000000c00e47202 */ /* 0x000fe20000000f00 */
[----:B------:R-:W-:-:S02]  /*1a60*/  IMAD.IADD R2, R5, 0x1, R2 ;  /* 0x0000000105027824 */ /* 0x000fc400078e0202 */
[----:B------:R-:W-:Y:S02]  /*1a70*/  IMAD.IADD R5, R7, 0x1, R10 ;  /* 0x0000000107057824 */ /* 0x000fe400078e020a */
[----:B------:R-:W-:Y:S01]  /*1a80*/  VIADD R194, R194, 0xffffffff ;  /* 0xffffffffc2c27836 */ /* 0x000fe20000000000 */
[----:B------:R-:W-:Y:S01]  /*1a90*/  LEA.HI.X R197, R4, UR9, R2, 0x1, P3 ;  /* 0x0000000904c57c11 */ /* 0x000fe200098f0c02 */
[----:B-1----:R-:W-:Y:S01]  /*1aa0*/  IMAD.WIDE R218, R218, 0x4, R34 ;  /* 0x00000004dada7825 */ /* 0x002fe200078e0222 */
[----:B------:R-:W-:Y:S01]  /*1ab0*/  LEA.HI.X R199, R6, UR11, R5, 0x1, P4 ;  /* 0x0000000b06c77c11 */ /* 0x000fe2000a0f0c05 */
        /* <DEDUP_REMOVED lines=26> */
.L_x_674:
        /* <DEDUP_REMOVED lines=13> */
.L_x_675:
[-C--:B------:R-:W-:Y:S01]  /*1d30*/  IMAD R2, R30, R4.reuse, RZ ;  /* 0x000000041e027224 */ /* 0x080fe200078e02ff */
[----:B------:R-:W-:Y:S01]  /*1d40*/  ULDC UR4, c[0x0][0x2d0] ;  /* 0x0000b40000047ab9 */ /* 0x000fe20000000800 */
[----:B------:R-:W-:Y:S01]  /*1d50*/  IMAD.WIDE.U32 R6, R22, R4, R220 ;  /* 0x0000000416067225 */ /* 0x000fe200078e00dc */
        /* <DEDUP_REMOVED lines=29> */
.L_x_677:
[----:B------:R-:W-:Y:S05]  /*1f30*/  BSYNC B0 ;  /* 0x0000000000007941 */ /* 0x000fea0003800000 */
.L_x_676:
        /* <DEDUP_REMOVED lines=14> */
.L_x_679:
[----:B------:R-:W-:Y:S05]  /*2020*/  BSYNC B0 ;  /* 0x0000000000007941 */ /* 0x000fea0003800000 */
.L_x_678:
        /* <DEDUP_REMOVED lines=14> */
.L_x_681:
[----:B------:R-:W-:Y:S05]  /*2110*/  BSYNC B0 ;  /* 0x0000000000007941 */ /* 0x000fea0003800000 */
.L_x_680:
        /* <DEDUP_REMOVED lines=13> */
.L_x_683:
[----:B------:R-:W-:Y:S05]  /*21f0*/  BSYNC B0 ;  /* 0x0000000000007941 */ /* 0x000fea0003800000 */
.L_x_682:
        /* <DEDUP_REMOVED lines=22> */
.L_x_685:
[----:B------:R-:W-:Y:S05]  /*2360*/  BSYNC B0 ;  /* 0x0000000000007941 */ /* 0x000fea0003800000 */
.L_x_684:
        /* <DEDUP_REMOVED lines=14> */
.L_x_687:
[----:B------:R-:W-:Y:S05]  /*2450*/  BSYNC B0 ;  /* 0x0000000000007941 */ /* 0x000fea0003800000 */
.L_x_686:
        /* <DEDUP_REMOVED lines=14> */
.L_x_689:
[----:B------:R-:W-:Y:S05]  /*2540*/  BSYNC B0 ;  /* 0x0000000000007941 */ /* 0x000fea0003800000 */
.L_x_688:
        /* <DEDUP_REMOVED lines=14> */
.L_x_673:
[----:B------:R-:W-:Y:S01]  /*2630*/  IMAD R2, R246, -0x80, R195 ;  /* 0xffffff80f6027824 */ /* 0x000fe200078e02c3 */
[----:B------:R-:W-:Y:S01]  /*2640*/  @P1 BAR.SYNC.DEFER_BLOCKING 0x0 ;  /* 0x0000000000001b1d */ /* 0x000fe20000010000 */
[----:B------:R-:W-:Y:S01]  /*2650*/  VIADD R5, R0, 0x40 ;  /* 0x0000004000057836 */ /* 0x000fe20000000000 */
[----:B------:R-:W-:Y:S01]  /*2660*/  LEA.HI R9, R194, R194, RZ, 0x1 ;  /* 0x000000c2c2097211 */ /* 0x000fe200078f08ff */
[C---:B------:R-:W-:Y:S01]  /*2670*/  VIADD R4, R0.reuse, 0x60 ;  /* 0x0000006000047836 */ /* 0x040fe20000000000 */
[CC--:B------:R-:W-:Y:S01]  /*2680*/  ISETP.GE.AND P0, PT, R0.reuse, R2.reuse, PT ;  /* 0x000000020000720c */ /* 0x0c0fe20003f06270 */
[----:B------:R-:W-:Y:S01]  /*2690*/  VIADD R7, R0, 0x20 ;  /* 0x0000002000077836 */ /* 0x000fe20000000000 */
[----:B------:R-:W-:Y:S01]  /*26a0*/  ISETP.GE.AND P5, PT, R5, R2, PT ;  /* 0x000000020500720c */ /* 0x000fe20003fa6270 */
[----:B------:R-:W-:Y:S01]  /*26b0*/  IMAD R6, R30, R14, RZ ;  /* 0x0000000e1e067224 */ /* 0x000fe200078e02ff */
        /* <DEDUP_REMOVED lines=8> */
[----:B------:R-:W-:Y:S01]  /*2740*/  IADD3 R4, P0, R37, R4, RZ ;  /* 0x0000000425047210 */ /* 0x000fe20007f1e0ff */
[----:B------:R-:W-:Y:S01]  /*2750*/  IMAD R8, R30, R18, RZ ;  /* 0x000000121e087224 */ /* 0x000fe200078e02ff */
[----:B------:R-:W-:Y:S01]  /*2760*/  ISETP.GE.AND P2, PT, R7, R12, PT ;  /* 0x0000000c0700720c */ /* 0x000fe20003f46270 */
[C---:B------:R-:W-:Y:S01]  /*2770*/  IMAD.WIDE.U32 R6, R22.reuse, R18, R220 ;  /* 0x0000001216067225 */ /* 0x040fe200078e00dc */
[----:B------:R-:W-:Y:S01]  /*2780*/  IADD3.X R5, R39, R5, R2, P0, !PT ;  /* 0x0000000527057210 */ /* 0x000fe200007fe402 */
[----:B------:R-:W-:Y:S01]  /*2790*/  BSSY B0, `(.L_x_691) ;  /* 0x000001e000007945 */ /* 0x000fe20003800000 */
[----:B------:R-:W-:Y:S01]  /*27a0*/  LEA R2, R251, UR6, 0x1 ;  /* 0x00000006fb027c11 */ /* 0x000fe2000f8e08ff */
[----:B------:R-:W-:Y:S01]  /*27b0*/  IMAD R10, R22, R19, R8 ;  /* 0x00000013160a7224 */ /* 0x000fe200078e0208 */
[----:B------:R-:W-:Y:S01]  /*27c0*/  IADD3 R16, P0, R29, R6, RZ ;  /* 0x000000061d107210 */ /* 0x000fe20007f1e0ff */
[----:B------:R-:W-:Y:S01]  /*27d0*/  IMAD R8, R38, UR4, RZ ;  /* 0x0000000426087c24 */ /* 0x000fe2000f8e02ff */
[----:B------:R-:W-:Y:S01]  /*27e0*/  ISETP.GE.AND P3, PT, R0, R12, PT ;  /* 0x0000000c0000720c */ /* 0x000fe20003f66270 */
[----:B------:R1:W-:Y:S01]  /*27f0*/  @P1 STS.128 [R2+0xa000], RZ ;  /* 0x00a000ff02001388 */ /* 0x0003e20000000c00 */
[----:B------:R-:W-:Y:S01]  /*2800*/  IMAD.WIDE.U32 R4, R23, UR4, R4 ;  /* 0x0000000417047c25 */ /* 0x000fe2000f8e0004 */
[----:B------:R-:W-:-:S02]  /*2810*/  IADD3.X R17, R31, R7, R10, P0, !PT ;  /* 0x000000071f117210 */ /* 0x000fc400007fe40a */
[----:B------:R-:W-:Y:S01]  /*2820*/  LOP3.LUT R22, R9, 0xfffffffe, RZ, 0xc0, !PT ;  /* 0xfffffffe09167812 */ /* 0x000fe200078ec0ff */
[----:B------:R-:W-:-:S04]  /*2830*/  IMAD R8, R23, UR5, R8 ;  /* 0x0000000517087c24 */ /* 0x000fc8000f8e0208 */
        /* <DEDUP_REMOVED lines=19> */
.L_x_692:
[----:B------:R-:W-:Y:S05]  /*2970*/  BSYNC B0 ;  /* 0x0000000000007941 */ /* 0x000fea0003800000 */
.L_x_691:
        /* <DEDUP_REMOVED lines=22> */
.L_x_694:
[----:B------:R-:W-:Y:S05]  /*2ae0*/  BSYNC B0 ;  /* 0x0000000000007941 */ /* 0x000fea0003800000 */
.L_x_693:
        /* <DEDUP_REMOVED lines=22> */
.L_x_696:
[----:B------:R-:W-:Y:S05]  /*2c50*/  BSYNC B0 ;  /* 0x0000000000007941 */ /* 0x000fea0003800000 */
.L_x_695:
        /* <DEDUP_REMOVED lines=22> */
.L_x_698:
[----:B------:R-:W-:Y:S05]  /*2dc0*/  BSYNC B0 ;  /* 0x0000000000007941 */ /* 0x000fea0003800000 */
.L_x_697:
        /* <DEDUP_REMOVED lines=13> */
.L_x_700:
[----:B------:R-:W-:Y:S05]  /*2ea0*/  BSYNC B0 ;  /* 0x0000000000007941 */ /* 0x000fea0003800000 */
.L_x_699:
        /* <DEDUP_REMOVED lines=17> */
.L_x_702:
[----:B------:R-:W-:Y:S05]  /*2fc0*/  BSYNC B0 ;  /* 0x0000000000007941 */ /* 0x000fea0003800000 */
.L_x_701:
        /* <DEDUP_REMOVED lines=17> */
.L_x_704:
[----:B------:R-:W-:Y:S05]  /*30e0*/  BSYNC B0 ;  /* 0x0000000000007941 */ /* 0x000fea0003800000 */
.L_x_703:
        /* <DEDUP_REMOVED lines=13> */
[----:B-1----:R-:W-:-:S04]  /*31c0*/  LEA R4, P0, R32, R198, 0x6 ;  /* 0x000000c620047211 */ /* 0x002fc800078030ff */
[----:B------:R-:W-:-:S05]  /*31d0*/  LEA.HI.X R5, R32, R199, R33, 0x6, P0 ;  /* 0x000000c720057211 */ /* 0x000fca00000f3421 */
[----:B------:R-:W-:Y:S01]  /*31e0*/  @!PT LDS RZ, [RZ] ;  /* 0x00000000fffff984 */ /* 0x000fe20000000800 */
[----:B------:R-:W-:Y:S01]  /*31f0*/  @!PT LDS RZ, [RZ] ;  /* 0x00000000fffff984 */ /* 0x000fe20000000800 */
[----:B------:R-:W-:Y:S01]  /*3200*/  @!PT LDS RZ, [RZ] ;  /* 0x00000000fffff984 */ /* 0x000fe20000000800 */
[----:B------:R1:W-:Y:S04]  /*3210*/  LDGSTS.E.BYPASS.LTC128B.128 [R192+0x1000], desc[UR14][R4.64] ;  /* 0x0100000004c07fae */ /* 0x0003e8000b901d4e */
.L_x_706:
[----:B------:R-:W-:Y:S05]  /*3220*/  BSYNC B0 ;  /* 0x0000000000007941 */ /* 0x000fea0003800000 */
.L_x_705:
[----:B------:R-:W-:Y:S01]  /*3230*/  ISETP.NE.AND P0, PT, R13, RZ, PT ;  /* 0x000000ff0d00720c */ /* 0x000fe20003f05270 */
[----:B------:R-:W-:Y:S01]  /*3240*/  ULDC.64 UR4, c[0x0][0x260] ;  /* 0x0000980000047ab9 */ /* 0x000fe20000000a00 */
[----:B------:R-:W-:Y:S01]  /*3250*/  BSSY B0, `(.L_x_707) ;  /* 0x0000018000007945 */ /* 0x000fe20003800000 */
[----:B------:R-:W-:Y:S02]  /*3260*/  IMAD R8, R38, UR4, RZ ;  /* 0x0000000426087c24 */ /* 0x000fe4000f8e02ff */
[----:B-1----:R-:W-:-:S04]  /*3270*/  IMAD.WIDE.U32 R4, R23, UR4, R16 ;  /* 0x0000000417047c25 */ /* 0x002fc8000f8e0010 */
        /* <DEDUP_REMOVED lines=15> */
[----:B---3--:R-:W-:-:S04]  /*3370*/  LEA R10, P0, R6, UR4, 0x1 ;  /* 0x00000004060a7c11 */ /* 0x008fc8000f8008ff */
[----:B------:R-:W-:-:S05]  /*3380*/  LEA.HI.X R11, R6, UR5, R9, 0x1, P0 ;  /* 0x00000005060b7c11 */ /* 0x000fca00080f0c09 */
[----:B------:R-:W-:Y:S01]  /*3390*/  @!PT LDS RZ, [RZ] ;  /* 0x00000000fffff984 */ /* 0x000fe20000000800 */
[----:B------:R-:W-:Y:S01]  /*33a0*/  @!PT LDS RZ, [RZ] ;  /* 0x00000000fffff984 */ /* 0x000fe20000000800 */
[----:B------:R-:W-:Y:S01]  /*33b0*/  @!PT LDS RZ, [RZ] ;  /* 0x00000000fffff984 */ /* 0x000fe20000000800 */
[----:B------:R3:W-:Y:S04]  /*33c0*/  LDGSTS.E.BYPASS.LTC128B.128 [R2+0x6000], desc[UR14][R10.64] ;  /* 0x060000000a027fae */ /* 0x0007e8000b901d4e */
.L_x_708:
[----:B------:R-:W-:Y:S05]  /*33d0*/  BSYNC B0 ;  /* 0x0000000000007941 */ /* 0x000fea0003800000 */
.L_x_707:
        /* <DEDUP_REMOVED lines=22> */
.L_x_710:
[----:B------:R-:W-:Y:S05]  /*3540*/  BSYNC B0 ;  /* 0x0000000000007941 */ /* 0x000fea0003800000 */
.L_x_709:
        /* <DEDUP_REMOVED lines=22> */
.L_x_712:
[----:B------:R-:W-:Y:S05]  /*36b0*/  BSYNC B0 ;  /* 0x0000000000007941 */ /* 0x000fea0003800000 */
.L_x_711:
        /* <DEDUP_REMOVED lines=18> */
[----:B------:R-:W-:Y:S01]  /*37e0*/  @!PT LDS RZ, [RZ] ;  /* 0x00000000fffff984 */ /* 0x000fe20000000800 */
[----:B------:R-:W-:Y:S01]  /*37f0*/  @!PT LDS RZ, [RZ] ;  /* 0x00000000fffff984 */ /* 0x000fe20000000800 */
[----:B------:R-:W-:Y:S01]  /*3800*/  @!PT LDS RZ, [RZ] ;  /* 0x00000000fffff984 */ /* 0x000fe20000000800 */
[----:B------:R1:W-:Y:S02]  /*3810*/  LDGSTS.E.BYPASS.LTC128B.128 [R2+0x9000], desc[UR14][R4.64] ;  /* 0x0900000004027fae */ /* 0x0003e4000b901d4e */
.L_x_714:
[----:B------:R-:W-:Y:S05]  /*3820*/  BSYNC B0 ;  /* 0x0000000000007941 */ /* 0x000fea0003800000 */
.L_x_713:
[----:B------:R-:W-:Y:S01]  /*3830*/  ULDC.64 UR4, c[0x0][0x3c8] ;  /* 0x0000f20000047ab9 */ /* 0x000fe20000000a00 */
[C---:B-1234-:R-:W-:Y:S01]  /*3840*/  VIADD R2, R226.reuse, 0x8 ;  /* 0x00000008e2027836 */ /* 0x05efe20000000000 */
[----:B------:R-:W-:Y:S01]  /*3850*/  ISETP.NE.U32.AND P5, PT, RZ, UR4, PT ;  /* 0x00000004ff007c0c */ /* 0x000fe2000bfa5070 */
[----:B------:R-:W0:Y:S01]  /*3860*/  LDGDEPBAR ;  /* 0x00000000000079af */ /* 0x000e220000000000 */
[C---:B------:R-:W-:Y:S01]  /*3870*/  VIADD R0, R226.reuse, 0x28 ;  /* 0x00000028e2007836 */ /* 0x040fe20000000000 */
[-C--:B------:R-:W-:Y:S01]  /*3880*/  ISETP.GE.AND P0, PT, R226, R12.reuse, PT ;  /* 0x0000000ce200720c */ /* 0x080fe20003f06270 */
[----:B------:R-:W-:Y:S01]  /*3890*/  IMAD.MOV.U32 R225, RZ, RZ, 0x7f800000 ;  /* 0x7f800000ffe17424 */ /* 0x000fe200078e00ff */
[----:B------:R-:W-:Y:S01]  /*38a0*/  ISETP.NE.AND.EX P5, PT, RZ, UR5, PT, P5 ;  /* 0x00000005ff007c0c */ /* 0x000fe2000bfa5350 */
[----:B------:R-:W-:Y:S01]  /*38b0*/  IMAD.MOV.U32 R223, RZ, RZ, 0x7f800000 ;  /* 0x7f800000ffdf7424 */ /* 0x000fe200078e00ff */
[-C--:B------:R-:W-:Y:S01]  /*38c0*/  ISETP.GE.AND P4, PT, R2, R12.reuse, PT ;  /* 0x0000000c0200720c */ /* 0x080fe20003f86270 */
[----:B------:R-:W-:Y:S01]  /*38d0*/  VIADD R2, R226, 0x20 ;  /* 0x00000020e2027836 */ /* 0x000fe20000000000 */
[-C--:B------:R-:W-:Y:S01]  /*38e0*/  ISETP.GE.AND P2, PT, R0, R12.reuse, PT ;  /* 0x0000000c0000720c */ /* 0x080fe20003f46270 */
[----:B------:R-:W-:Y:S01]  /*38f0*/  IMAD.MOV.U32 R224, RZ, RZ, 0x7f800000 ;  /* 0x7f800000ffe07424 */ /* 0x000fe200078e00ff */
[----:B------:R-:W1:Y:S01]  /*3900*/  LDC.64 R14, c[0x0][0x3b8] ;  /* 0x0000ee00ff0e7b82 */ /* 0x000e620000000a00 */
[----:B------:R-:W-:Y:S01]  /*3910*/  IMAD.MOV.U32 R222, RZ, RZ, 0x7f800000 ;  /* 0x7f800000ffde7424 */ /* 0x000fe200078e00ff */
[----:B------:R-:W-:Y:S01]  /*3920*/  ISETP.GE.AND P3, PT, R2, R12, PT ;  /* 0x0000000c0200720c */ /* 0x000fe20003f66270 */
[----:B------:R-:W-:-:S04]  /*3930*/  IMAD.WIDE R4, R226, 0x4, R218 ;  /* 0x00000004e2047825 */ /* 0x000fc800078e02da */
[C---:B------:R-:W-:Y:S01]  /*3940*/  IMAD.SHL.U32 R230, R239.reuse, 0x10, RZ ;  /* 0x00000010efe67824 */ /* 0x040fe200078e00ff */
[----:B------:R-:W2:Y:S01]  /*3950*/  @P5 LDC.64 R8, c[0x0][0x3d0] ;  /* 0x0000f400ff085b82 */ /* 0x000ea20000000a00 */
[----:B------:R-:W5:Y:S01]  /*3960*/  @!P0 LDG.E R225, desc[UR14][R4.64] ;  /* 0x0000000e04e18981 */ /* 0x000f62000c1e1900 */
[----:B------:R-:W-:Y:S02]  /*3970*/  IMAD.SHL.U32 R229, R239, 0x8, RZ ;  /* 0x00000008efe57824 */ /* 0x000fe400078e00ff */
[----:B------:R-:W-:Y:S01]  /*3980*/  IMAD.MOV.U32 R174, RZ, RZ, 0x20 ;  /* 0x00000020ffae7424 */ /* 0x000fe200078e00ff */
[----:B------:R-:W5:Y:S01]  /*3990*/  @!P4 LDG.E R224, desc[UR14][R4.64+0x20] ;  /* 0x0000200e04e0c981 */ /* 0x000f62000c1e1900 */
[----:B------:R-:W-:Y:S01]  /*39a0*/  @!P2 IMAD.WIDE R10, R0, 0x4, R218 ;  /* 0x00000004000aa825 */ /* 0x000fe200078e02da */
[----:B------:R-:W-:-:S04]  /*39b0*/  DEPBAR.LE SB0, 0x1 ;  /* 0x000080400000791a */ /* 0x000fc80000000000 */
[----:B------:R-:W5:Y:S01]  /*39c0*/  @!P3 LDG.E R222, desc[UR14][R4.64+0x80] ;  /* 0x0000800e04deb981 */ /* 0x000f62000c1e1900 */
[----:B------:R-:W-:Y:S01]  /*39d0*/  IMAD.MOV.U32 R164, RZ, RZ, 0x40 ;  /* 0x00000040ffa47424 */ /* 0x000fe200078e00ff */
[----:B------:R-:W-:Y:S01]  /*39e0*/  CS2R R94, SRZ ;  /* 0x00000000005e7805 */ /* 0x000fe2000001ff00 */
[----:B------:R-:W-:Y:S01]  /*39f0*/  IMAD.MOV.U32 R178, RZ, RZ, RZ ;  /* 0x000000ffffb27224 */ /* 0x000fe200078e00ff */
[----:B------:R3:W5:Y:S01]  /*3a00*/  @!P2 LDG.E R223, desc[UR14][R10.64] ;  /* 0x0000000e0adfa981 */ /* 0x000762000c1e1900 */
[C---:B------:R-:W-:Y:S01]  /*3a10*/  IMAD R243, R239.reuse, 0x18, RZ ;  /* 0x00000018eff37824 */ /* 0x040fe200078e02ff */
[----:B------:R-:W-:Y:S01]  /*3a20*/  CS2R R92, SRZ ;  /* 0x00000000005c7805 */ /* 0x000fe2000001ff00 */
[----:B------:R-:W-:Y:S01]  /*3a30*/  IMAD.SHL.U32 R242, R239, 0x20, RZ ;  /* 0x00000020eff27824 */ /* 0x000fe200078e00ff */
[----:B------:R-:W-:Y:S01]  /*3a40*/  BAR.SYNC.DEFER_BLOCKING 0x0 ;  /* 0x0000000000007b1d */ /* 0x000fe20000010000 */
[-C--:B--2---:R-:W-:Y:S01]  /*3a50*/  @P5 IMAD R2, R42, R8.reuse, RZ ;  /* 0x000000082a025224 */ /* 0x084fe200078e02ff */
[----:B------:R-:W-:Y:S01]  /*3a60*/  CS2R R98, SRZ ;  /* 0x0000000000627805 */ /* 0x000fe2000001ff00 */
[----:B------:R-:W-:Y:S01]  /*3a70*/  @P5 IMAD.WIDE.U32 R6, R46, R8, R248 ;  /* 0x000000082e065225 */ /* 0x000fe200078e00f8 */
[----:B------:R-:W-:-:S02]  /*3a80*/  CS2R R96, SRZ ;  /* 0x0000000000607805 */ /* 0x000fc4000001ff00 */
[----:B------:R-:W-:Y:S02]  /*3a90*/  CS2R R90, SRZ ;  /* 0x00000000005a7805 */ /* 0x000fe4000001ff00 */
[----:B------:R-:W-:Y:S01]  /*3aa0*/  CS2R R88, SRZ ;  /* 0x0000000000587805 */ /* 0x000fe2000001ff00 */
[----:B------:R-:W-:Y:S01]  /*3ab0*/  @P5 IMAD R2, R46, R9, R2 ;  /* 0x000000092e025224 */ /* 0x000fe200078e0202 */
[----:B------:R-:W-:Y:S01]  /*3ac0*/  @P5 LEA R8, P0, R6, UR4, 0x2 ;  /* 0x0000000406085c11 */ /* 0x000fe2000f8010ff */
[----:B------:R-:W2:Y:S01]  /*3ad0*/  S2R R12, SR_TID.X ;  /* 0x00000000000c7919 */ /* 0x000ea20000002100 */
[----:B------:R-:W-:Y:S01]  /*3ae0*/  VIADD R250, R230, 0x20 ;  /* 0x00000020e6fa7836 */ /* 0x000fe20000000000 */
[----:B------:R-:W-:Y:S01]  /*3af0*/  CS2R R86, SRZ ;  /* 0x0000000000567805 */ /* 0x000fe2000001ff00 */
[----:B------:R-:W-:Y:S01]  /*3b00*/  @P5 IMAD.IADD R0, R7, 0x1, R2 ;  /* 0x0000000107005824 */ /* 0x000fe200078e0202 */
[----:B------:R-:W-:Y:S01]  /*3b10*/  CS2R R84, SRZ ;  /* 0x0000000000547805 */ /* 0x000fe2000001ff00 */
[----:B------:R-:W4:Y:S01]  /*3b20*/  @P5 LDC R7, c[0x0][0x2e8] ;  /* 0x0000ba00ff075b82 */ /* 0x000f220000000800 */
[----:B------:R-:W-:Y:S01]  /*3b30*/  IMAD R241, R239, 0x28, RZ ;  /* 0x00000028eff17824 */ /* 0x000fe200078e02ff */
[----:B------:R-:W-:-:S02]  /*3b40*/  CS2R R78, SRZ ;  /* 0x00000000004e7805 */ /* 0x000fc4000001ff00 */
[----:B------:R-:W-:Y:S01]  /*3b50*/  @P5 LEA.HI.X R9, R6, UR5, R0, 0x2, P0 ;  /* 0x0000000506095c11 */ /* 0x000fe200080f1400 */
[----:B---3--:R-:W-:Y:S01]  /*3b60*/  IMAD.SHL.U32 R11, R252, 0x20, RZ ;  /* 0x00000020fc0b7824 */ /* 0x008fe200078e00ff */
[----:B------:R-:W-:Y:S01]  /*3b70*/  CS2R R76, SRZ ;  /* 0x00000000004c7805 */ /* 0x000fe2000001ff00 */
[----:B-1----:R-:W3:Y:S01]  /*3b80*/  LDG.E.64 R4, desc[UR14][R14.64+0x8] ;  /* 0x0000080e0e047981 */ /* 0x002ee2000c1e1b00 */
[----:B------:R-:W-:Y:S01]  /*3b90*/  IMAD R240, R239, 0x30, RZ ;  /* 0x00000030eff07824 */ /* 0x000fe200078e02ff */
[----:B------:R-:W-:Y:S01]  /*3ba0*/  CS2R R82, SRZ ;  /* 0x0000000000527805 */ /* 0x000fe2000001ff00 */
[----:B------:R-:W-:Y:S01]  /*3bb0*/  IMAD.MOV R238, RZ, RZ, -R238 ;  /* 0x000000ffffee7224 */ /* 0x000fe200078e0aee */
[----:B------:R-:W3:Y:S01]  /*3bc0*/  @P5 LDG.E R10, desc[UR14][R8.64] ;  /* 0x0000000e080a5981 */ /* 0x000ee2000c1e1900 */
[----:B------:R-:W-:Y:S01]  /*3bd0*/  IMAD.SHL.U32 R168, R177, 0x2, RZ ;  /* 0x00000002b1a87824 */ /* 0x000fe200078e00ff */
        /* <DEDUP_REMOVED lines=23> */
[----:B------:R-:W-:Y:S01]  /*3d50*/  CS2R R36, SRZ ;  /* 0x0000000000247805 */ /* 0x000fe2000001ff00 */
[----:B------:R-:W-:Y:S01]  /*3d60*/  IMAD.MOV.U32 R217, RZ, RZ, R192 ;  /* 0x000000ffffd97224 */ /* 0x000fe200078e00c0 */
[----:B------:R-:W-:Y:S01]  /*3d70*/  ULDC UR4, c[0x0][0x2d0] ;  /* 0x0000b40000047ab9 */ /* 0x000fe20000000800 */
[----:B------:R-:W3:Y:S01]  /*3d80*/  LDG.E.64 R8, desc[UR14][R14.64] ;  /* 0x0000000e0e087981 */ /* 0x000ee2000c1e1b00 */
[----:B------:R-:W-:Y:S01]  /*3d90*/  LEA.HI R0, R27, R43, RZ, 0x4 ;  /* 0x0000002b1b007211 */ /* 0x000fe200078f20ff */
[----:B------:R-:W-:Y:S02]  /*3da0*/  ULDC.U8 UR8, c[0x0][0x388] ;  /* 0x0000e20000087ab9 */ /* 0x000fe40000000000 */
[----:B------:R1:W1:Y:S01]  /*3db0*/  LDSM.16.M88.4 R156, [R172+0xa000] ;  /* 0x00a00000ac9c783b */ /* 0x0002620000000200 */
[----:B------:R-:W-:-:S03]  /*3dc0*/  LOP3.LUT R0, R0, 0xfffffff0, RZ, 0xc0, !PT ;  /* 0xfffffff000007812 */ /* 0x000fc600078ec0ff */
[----:B------:R1:W1:Y:S02]  /*3dd0*/  LDSM.16.M88.4 R160, [R172+0xa800] ;  /* 0x00a80000aca0783b */ /* 0x0002640000000200 */
[----:B------:R-:W-:-:S05]  /*3de0*/  IMAD.IADD R0, R43, 0x1, -R0 ;  /* 0x000000012b007824 */ /* 0x000fca00078e0a00 */
[----:B------:R-:W-:Y:S01]  /*3df0*/  SHF.R.S32.HI R2, RZ, 0x1f, R0 ;  /* 0x0000001fff027819 */ /* 0x000fe20000011400 */
[----:B------:R-:W-:-:S03]  /*3e00*/  IMAD R6, R46, R41, R248 ;  /* 0x000000292e067224 */ /* 0x000fc600078e02f8 */
[----:B------:R-:W-:Y:S01]  /*3e10*/  LEA.HI R2, R2, R0, RZ, 0x3 ;  /* 0x0000000002027211 */ /* 0x000fe200078f18ff */
[----:B------:R-:W-:-:S03]  /*3e20*/  IMAD.SHL.U32 R6, R6, 0x20, RZ ;  /* 0x0000002006067824 */ /* 0x000fc600078e00ff */
[----:B------:R-:W-:Y:S01]  /*3e30*/  LOP3.LUT R2, R2, 0xfffffff8, RZ, 0xc0, !PT ;  /* 0xfffffff802027812 */ /* 0x000fe200078ec0ff */
[----:B--2---:R-:W-:Y:S01]  /*3e40*/  IMAD.SHL.U32 R12, R12, 0x2, RZ ;  /* 0x000000020c0c7824 */ /* 0x004fe200078e00ff */
[----:B----4-:R-:W2:Y:S03]  /*3e50*/  @P5 MUFU.RCP R7, R7 ;  /* 0x0000000700075308 */ /* 0x010ea60000001000 */
[----:B------:R-:W-:Y:S01]  /*3e60*/  IMAD.IADD R0, R0, 0x1, -R2 ;  /* 0x0000000100007824 */ /* 0x000fe200078e0a02 */
[----:B------:R-:W-:-:S04]  /*3e70*/  LOP3.LUT R11, R11, 0x6, R12, 0xf8, !PT ;  /* 0x000000060b0b7812 */ /* 0x000fc800078ef80c */
[C---:B------:R-:W-:Y:S02]  /*3e80*/  LOP3.LUT P0, RZ, R0.reuse, 0x2, RZ, 0xc0, !PT ;  /* 0x0000000200ff7812 */ /* 0x040fe4000780c0ff */
[----:B------:R-:W-:Y:S02]  /*3e90*/  LOP3.LUT P2, RZ, R0, 0x4, RZ, 0xc0, !PT ;  /* 0x0000000400ff7812 */ /* 0x000fe4000784c0ff */
[----:B------:R-:W-:Y:S01]  /*3ea0*/  SHF.R.S32.HI R0, RZ, 0x1f, R25 ;  /* 0x0000001fff007819 */ /* 0x000fe20000011419 */
[----:B------:R-:W-:Y:S02]  /*3eb0*/  VIADD R2, R177, 0x1000 ;  /* 0x00001000b1027836 */ /* 0x000fe40000000000 */
[----:B------:R-:W-:Y:S01]  /*3ec0*/  IMAD R193, R246, 0x80, R11 ;  /* 0x00000080f6c17824 */ /* 0x000fe200078e020b */
[----:B------:R-:W-:Y:S02]  /*3ed0*/  SEL R174, R174, 0xffffffe0, !P0 ;  /* 0xffffffe0aeae7807 */ /* 0x000fe40004000000 */
[----:B------:R-:W-:Y:S01]  /*3ee0*/  SEL R2, R2, R177, !P1 ;  /* 0x000000b102027207 */ /* 0x000fe20004800000 */
[----:B------:R-:W-:-:S02]  /*3ef0*/  VIADD R216, R193, 0x10 ;  /* 0x00000010c1d87836 */ /* 0x000fc40000000000 */
[C---:B------:R-:W-:Y:S02]  /*3f00*/  VIADD R215, R193.reuse, 0x9 ;  /* 0x00000009c1d77836 */ /* 0x040fe40000000000 */
[C---:B------:R-:W-:Y:S02]  /*3f10*/  VIADD R214, R193.reuse, 0x8 ;  /* 0x00000008c1d67836 */ /* 0x040fe40000000000 */
[C---:B------:R-:W-:Y:S02]  /*3f20*/  VIADD R213, R193.reuse, 0x1 ;  /* 0x00000001c1d57836 */ /* 0x040fe40000000000 */
[C---:B------:R-:W-:Y:S02]  /*3f30*/  VIADD R208, R193.reuse, 0x19 ;  /* 0x00000019c1d07836 */ /* 0x040fe40000000000 */
[C---:B------:R-:W-:Y:S02]  /*3f40*/  VIADD R207, R193.reuse, 0x18 ;  /* 0x00000018c1cf7836 */ /* 0x040fe40000000000 */
[----:B------:R-:W-:Y:S01]  /*3f50*/  VIADD R204, R193, 0x11 ;  /* 0x00000011c1cc7836 */ /* 0x000fe20000000000 */
[----:B------:R-:W-:Y:S01]  /*3f60*/  CS2R R46, SRZ ;  /* 0x00000000002e7805 */ /* 0x000fe2000001ff00 */
[----:B------:R-:W-:Y:S01]  /*3f70*/  IMAD R239, R239, 0x38, RZ ;  /* 0x00000038efef7824 */ /* 0x000fe200078e02ff */
[----:B------:R-:W-:-:S02]  /*3f80*/  CS2R R42, SRZ ;  /* 0x00000000002a7805 */ /* 0x000fc4000001ff00 */
[----:B------:R-:W-:Y:S02]  /*3f90*/  CS2R R40, SRZ ;  /* 0x0000000000287805 */ /* 0x000fe4000001ff00 */
[----:B------:R-:W-:Y:S01]  /*3fa0*/  I2FP.F32.S32 R209, R193 ;  /* 0x000000c100d17245 */ /* 0x000fe20000201400 */
[----:B------:R-:W-:Y:S01]  /*3fb0*/  IMAD.IADD R169, R167, 0x1, R174 ;  /* 0x00000001a7a97824 */ /* 0x000fe200078e02ae */
[----:B------:R-:W-:Y:S02]  /*3fc0*/  LEA R166, R2, UR6, 0x1 ;  /* 0x0000000602a67c11 */ /* 0x000fe4000f8e08ff */
[----:B------:R-:W-:Y:S02]  /*3fd0*/  I2FP.F32.S32 R216, R216 ;  /* 0x000000d800d87245 */ /* 0x000fe40000201400 */
[----:B------:R-:W-:Y:S02]  /*3fe0*/  I2FP.F32.S32 R215, R215 ;  /* 0x000000d700d77245 */ /* 0x000fe40000201400 */
[----:B------:R-:W-:-:S02]  /*3ff0*/  I2FP.F32.S32 R214, R214 ;  /* 0x000000d600d67245 */ /* 0x000fc40000201400 */
[----:B------:R-:W-:Y:S02]  /*4000*/  I2FP.F32.S32 R213, R213 ;  /* 0x000000d500d57245 */ /* 0x000fe40000201400 */
[----:B------:R-:W-:Y:S02]  /*4010*/  I2FP.F32.S32 R212, R208 ;  /* 0x000000d000d47245 */ /* 0x000fe40000201400 */
[----:B------:R-:W-:Y:S02]  /*4020*/  I2FP.F32.S32 R211, R207 ;  /* 0x000000cf00d37245 */ /* 0x000fe40000201400 */
[----:B------:R-:W-:Y:S02]  /*4030*/  I2FP.F32.S32 R210, R204 ;  /* 0x000000cc00d27245 */ /* 0x000fe40000201400 */
[----:B------:R-:W-:Y:S02]  /*4040*/  SEL R164, R164, 0xffffffc0, !P2 ;  /* 0xffffffc0a4a47807 */ /* 0x000fe40005000000 */
[----:B---3--:R-:W-:Y:S01]  /*4050*/  IADD3 R232, P4, P3, R6, R4, R25 ;  /* 0x0000000406e87210 */ /* 0x008fe20007b9e019 */
[----:B------:R-:W-:Y:S01]  /*4060*/  IMAD.IADD R4, R229, 0x1, R250 ;  /* 0x00000001e5047824 */ /* 0x000fe200078e02fa */
[----:B------:R-:W-:-:S03]  /*4070*/  SHF.R.S32.HI R6, RZ, 0x1f, R6 ;  /* 0x0000001fff067819 */ /* 0x000fc60000011406 */
[----:B------:R-:W-:Y:S01]  /*4080*/  IMAD.IADD R235, R229, 0x1, R4 ;  /* 0x00000001e5eb7824 */ /* 0x000fe200078e0204 */
[----:B------:R-:W-:Y:S01]  /*4090*/  IADD3.X R6, R6, R5, R0, P4, P3 ;  /* 0x0000000506067210 */ /* 0x000fe200027e6400 */
[----:B------:R-:W-:Y:S02]  /*40a0*/  VIADD R0, R175, 0x1000 ;  /* 0x00001000af007836 */ /* 0x000fe40000000000 */
[----:B------:R-:W-:-:S03]  /*40b0*/  IMAD.IADD R234, R229, 0x1, R235 ;  /* 0x00000001e5ea7824 */ /* 0x000fc600078e02eb */
[----:B------:R-:W-:Y:S01]  /*40c0*/  SEL R0, R0, R175, !P1 ;  /* 0x000000af00007207 */ /* 0x000fe20004800000 */
[----:B------:R-:W-:Y:S02]  /*40d0*/  IMAD.IADD R231, R229, 0x1, R234 ;  /* 0x00000001e5e77824 */ /* 0x000fe400078e02ea */
[----:B--2---:R-:W-:Y:S01]  /*40e0*/  @P5 FMUL.FTZ R178, R10, R7 ;  /* 0x000000070ab25220 */ /* 0x004fe20000410000 */
[----:B------:R-:W-:Y:S01]  /*40f0*/  IMAD.WIDE.U32 R232, R232, -0x2daee0ad, RZ ;  /* 0xd2511f53e8e87825 */ /* 0x000fe200078e00ff */
[----:B------:R-:W-:-:S03]  /*4100*/  LEA R165, R0, UR6, 0x1 ;  /* 0x0000000600a57c11 */ /* 0x000fc6000f8e08ff */
[----:B------:R-:W-:Y:S01]  /*4110*/  IMAD.IADD R237, R229, 0x1, R231 ;  /* 0x00000001e5ed7824 */ /* 0x000fe200078e02e7 */
[----:B------:R-:W-:Y:S02]  /*4120*/  R2UR UR5, R8 ;  /* 0x00000000080572ca */ /* 0x000fe400000e0000 */
[----:B------:R-:W-:-:S11]  /*4130*/  R2UR UR25, R9 ;  /* 0x00000000091972ca */ /* 0x000fd600000e0000 */
[----:B------:R-:W-:Y:S01]  /*4140*/  UIADD3 UR23, UR5, -0x4ab325aa, URZ ;  /* 0xb54cda5605177890 */ /* 0x000fe2000fffe03f */
[----:B------:R-:W-:Y:S01]  /*4150*/  LOP3.LUT R236, R6, UR5, RZ, 0x3c, !PT ;  /* 0x0000000506ec7c12 */ /* 0x000fe2000f8e3cff */
[----:B------:R-:W-:Y:S02]  /*4160*/  UIADD3 UR21, UR5, 0x1715609d, URZ ;  /* 0x1715609d05157890 */ /* 0x000fe4000fffe03f */
[----:B------:R-:W-:Y:S02]  /*4170*/  UIADD3 UR19, UR5, 0x78dde6e4, URZ ;  /* 0x78dde6e405137890 */ /* 0x000fe4000fffe03f */
[----:B------:R-:W-:Y:S02]  /*4180*/  UIADD3 UR17, UR5, -0x255992d5, URZ ;  /* 0xdaa66d2b05117890 */ /* 0x000fe4000fffe03f */
[----:B------:R-:W-:Y:S02]  /*4190*/  UIADD3 UR11, UR5, 0x3c6ef372, URZ ;  /* 0x3c6ef372050b7890 */ /* 0x000fe4000fffe03f */
[----:B------:R-:W-:-:S02]  /*41a0*/  UIADD3 UR9, UR5, -0x61c88647, URZ ;  /* 0x9e3779b905097890 */ /* 0x000fc4000fffe03f */
[----:B------:R-:W-:Y:S02]  /*41b0*/  UIADD3 UR24, UR25, 0x646e171e, URZ ;  /* 0x646e171e19187890 */ /* 0x000fe4000fffe03f */
[----:B------:R-:W-:Y:S02]  /*41c0*/  UIADD3 UR22, UR25, -0x56f99767, URZ ;  /* 0xa906689919167890 */ /* 0x000fe4000fffe03f */
[----:B------:R-:W-:Y:S02]  /*41d0*/  UIADD3 UR20, UR25, -0x126145ec, URZ ;  /* 0xed9eba1419147890 */ /* 0x000fe4000fffe03f */
[----:B------:R-:W-:Y:S02]  /*41e0*/  UIADD3 UR18, UR25, 0x32370b8f, URZ ;  /* 0x32370b8f19127890 */ /* 0x000fe4000fffe03f */
[----:B------:R-:W-:Y:S02]  /*41f0*/  UIADD3 UR16, UR25, 0x76cf5d0a, URZ ;  /* 0x76cf5d0a19107890 */ /* 0x000fe4000fffe03f */
[----:B------:R-:W-:Y:S01]  /*4200*/  UIADD3 UR10, UR25, -0x4498517b, URZ ;  /* 0xbb67ae85190a7890 */ /* 0x000fe2000fffe03f */
[----:B-1----:R-:W-:-:S11]  /*4210*/  ULDC UR5, c[0x0][0x2ec] ;  /* 0x0000bb0000057ab9 */ /* 0x002fd60000000800 */
.L_x_717:
[----:B-----5:R-:W-:Y:S01]  /*4220*/  FSETP.NEU.FTZ.AND P1, PT, R225, -INF , PT ;  /* 0xff800000e100780b */ /* 0x020fe20003f3d000 */
[----:B------:R-:W2:Y:S01]  /*4230*/  LDL R179, [R1] ;  /* 0x0000000001b37983 */ /* 0x000ea20000100800 */
[----:B------:R-:W-:Y:S01]  /*4240*/  FSETP.NEU.FTZ.AND P0, PT, R224, -INF , PT ;  /* 0xff800000e000780b */ /* 0x000fe20003f1d000 */
[----:B------:R-:W-:Y:S01]  /*4250*/  IMAD.IADD R0, R166, 0x1, R174 ;  /* 0x00000001a6007824 */ /* 0x000fe200078e02ae */
[----:B------:R-:W-:Y:S01]  /*4260*/  FSETP.NEU.FTZ.AND P4, PT, R222, -INF , PT ;  /* 0xff800000de00780b */ /* 0x000fe20003f9d000 */
[----:B------:R-:W0:Y:S01]  /*4270*/  LDGDEPBAR ;  /* 0x00000000000079af */ /* 0x000e220000000000 */
[--C-:B------:R-:W-:Y:S02]  /*4280*/  IMAD.IADD R128, R166, 0x1, R164.reuse ;  /* 0x00000001a6807824 */ /* 0x100fe400078e02a4 */
[----:B------:R-:W-:Y:S01]  /*4290*/  IMAD.SHL.U32 R2, R246, 0x80, RZ ;  /* 0x00000080f6027824 */ /* 0x000fe200078e00ff */
[----:B------:R-:W-:Y:S04]  /*42a0*/  DEPBAR.LE SB0, 0x0 ;  /* 0x000080000000791a */ /* 0x000fe80000000000 */
[----:B------:R-:W-:Y:S06]  /*42b0*/  BAR.SYNC.DEFER_BLOCKING 0x0 ;  /* 0x0000000000007b1d */ /* 0x000fec0000010000 */
[----:B------:R-:W-:Y:S08]  /*42c0*/  LDSM.16.M88.4 R32, [R166] ;  /* 0x00000000a620783b */ /* 0x000ff00000000200 */
[----:B------:R-:W1:Y:S08]  /*42d0*/  LDSM.16.M88.4 R16, [R170+0x6000] ;  /* 0x00600000aa10783b */ /* 0x000e700000000200 */
[----:B------:R-:W3:Y:S08]  /*42e0*/  LDSM.16.M88.4 R28, [R166+0x1000] ;  /* 0x00100000a61c783b */ /* 0x000ef00000000200 */
[----:B------:R-:W4:Y:S08]  /*42f0*/  LDSM.16.M88.4 R100, [R170+0x6800] ;  /* 0x00680000aa64783b */ /* 0x000f300000000200 */
[----:B------:R-:W-:Y:S08]  /*4300*/  LDSM.16.M88.4 R104, [R0] ;  /* 0x000000000068783b */ /* 0x000ff00000000200 */
[----:B------:R-:W4:Y:S01]  /*4310*/  LDSM.16.M88.4 R108, [R173+0x6000] ;  /* 0x00600000ad6c783b */ /* 0x000f220000000200 */
[-C--:B-1----:R-:W-:Y:S07]  /*4320*/  HMMA.16816.F32.BF16 R4, R32, R16.reuse, RZ ;  /* 0x000000102004723c */ /* 0x082fee00000418ff */
[----:B------:R1:W1:Y:S01]  /*4330*/  LDSM.16.M88.4 R112, [R0+0x1000] ;  /* 0x001000000070783b */ /* 0x0002620000000200 */
[C---:B---3--:R-:W-:Y:S07]  /*4340*/  HMMA.16816.F32.BF16 R8, R28.reuse, R16, RZ ;  /* 0x000000101c08723c */ /* 0x048fee00000418ff */
[----:B------:R-:W3:Y:S01]  /*4350*/  LDSM.16.M88.4 R116, [R173+0x6800] ;  /* 0x00680000ad74783b */ /* 0x000ee20000000200 */
[-C--:B------:R-:W-:Y:S07]  /*4360*/  HMMA.16816.F32.BF16 R12, R28, R18.reuse, RZ ;  /* 0x000000121c0c723c */ /* 0x080fee00000418ff */
[----:B------:R-:W-:Y:S01]  /*4370*/  LDSM.16.M88.4 R120, [R128] ;  /* 0x000000008078783b */ /* 0x000fe20000000200 */
[C---:B------:R-:W-:Y:S07]  /*4380*/  HMMA.16816.F32.BF16 R16, R32.reuse, R18, RZ ;  /* 0x000000122010723c */ /* 0x040fee00000418ff */
[----:B------:R-:W3:Y:S01]  /*4390*/  LDSM.16.M88.4 R124, [R171+0x6000] ;  /* 0x00600000ab7c783b */ /* 0x000ee20000000200 */
[-C--:B----4-:R-:W-:Y:S03]  /*43a0*/  HMMA.16816.F32.BF16 R20, R32, R100.reuse, RZ ;  /* 0x000000642014723c */ /* 0x090fe600000418ff */
[----:B-1----:R-:W-:Y:S02]  /*43b0*/  IMAD.IADD R0, R0, 0x1, R164 ;  /* 0x0000000100007824 */ /* 0x002fe400078e02a4 */
[----:B------:R-:W-:Y:S01]  /*43c0*/  IMAD.MOV.U32 R164, RZ, RZ, 0x40 ;  /* 0x00000040ffa47424 */ /* 0x000fe200078e00ff */
[C---:B------:R-:W-:Y:S01]  /*43d0*/  HMMA.16816.F32.BF16 R24, R28.reuse, R100, RZ ;  /* 0x000000641c18723c */ /* 0x040fe200000418ff */
[----:B------:R-:W1:Y:S04]  /*43e0*/  LDSM.16.M88.4 R128, [R128+0x1000] ;  /* 0x001000008080783b */ /* 0x000e680000000200 */
[----:B------:R-:W-:Y:S01]  /*43f0*/  SEL R164, R164, 0xffffffc0, !P2 ;  /* 0xffffffc0a4a47807 */ /* 0x000fe20005000000 */
[-C--:B------:R-:W-:Y:S06]  /*4400*/  HMMA.16816.F32.BF16 R28, R28, R102.reuse, RZ ;  /* 0x000000661c1c723c */ /* 0x080fec00000418ff */
[----:B------:R-:W-:Y:S01]  /*4410*/  HMMA.16816.F32.BF16 R32, R32, R102, RZ ;  /* 0x000000662020723c */ /* 0x000fe200000418ff */
[----:B------:R-:W4:Y:S05]  /*4420*/  LDSM.16.M88.4 R100, [R171+0x6800] ;  /* 0x00680000ab64783b */ /* 0x000f2a0000000200 */
[-C--:B------:R-:W-:Y:S06]  /*4430*/  HMMA.16816.F32.BF16 R4, R104, R108.reuse, R4 ;  /* 0x0000006c6804723c */ /* 0x080fec0000041804 */
[C---:B------:R-:W-:Y:S06]  /*4440*/  HMMA.16816.F32.BF16 R8, R112.reuse, R108, R8 ;  /* 0x0000006c7008723c */ /* 0x040fec0000041808 */
[-C--:B------:R-:W-:Y:S06]  /*4450*/  HMMA.16816.F32.BF16 R12, R112, R110.reuse, R12 ;  /* 0x0000006e700c723c */ /* 0x080fec000004180c */
[C---:B------:R-:W-:Y:S01]  /*4460*/  HMMA.16816.F32.BF16 R16, R104.reuse, R110, R16 ;  /* 0x0000006e6810723c */ /* 0x040fe20000041810 */
[----:B------:R-:W-:Y:S05]  /*4470*/  LDSM.16.M88.4 R108, [R172+0x6000] ;  /* 0x00600000ac6c783b */ /* 0x000fea0000000200 */
[-C--:B---3--:R-:W-:Y:S06]  /*4480*/  HMMA.16816.F32.BF16 R20, R104, R116.reuse, R20 ;  /* 0x000000746814723c */ /* 0x088fec0000041814 */
[C---:B------:R-:W-:Y:S06]  /*4490*/  HMMA.16816.F32.BF16 R24, R112.reuse, R116, R24 ;  /* 0x000000747018723c */ /* 0x040fec0000041818 */
[-C--:B------:R-:W-:Y:S01]  /*44a0*/  HMMA.16816.F32.BF16 R28, R112, R118.reuse, R28 ;  /* 0x00000076701c723c */ /* 0x080fe2000004181c */
[----:B------:R-:W-:Y:S04]  /*44b0*/  LDSM.16.M88.4 R112, [R0+0x1000] ;  /* 0x001000000070783b */ /* 0x000fe80000000200 */
[----:B------:R-:W-:Y:S01]  /*44c0*/  IADD3 R116, R244, 0x80, R2 ;  /* 0x00000080f4747810 */ /* 0x000fe20007ffe002 */
[----:B------:R-:W-:Y:S03]  /*44d0*/  HMMA.16816.F32.BF16 R32, R104, R118, R32 ;  /* 0x000000766820723c */ /* 0x000fe60000041820 */
[----:B------:R3:W4:Y:S02]  /*44e0*/  LDSM.16.M88.4 R104, [R0] ;  /* 0x000000000068783b */ /* 0x0007240000000200 */
[----:B------:R-:W-:Y:S01]  /*44f0*/  IMAD.IADD R117, R116, 0x1, -R195 ;  /* 0x0000000174757824 */ /* 0x000fe200078e0ac3 */
[-C--:B------:R-:W-:Y:S05]  /*4500*/  HMMA.16816.F32.BF16 R4, R120, R124.reuse, R4 ;  /* 0x0000007c7804723c */ /* 0x080fea0000041804 */
[----:B------:R-:W-:Y:S01]  /*4510*/  IMAD.SHL.U32 R118, R194, 0x40, RZ ;  /* 0x00000040c2767824 */ /* 0x000fe200078e00ff */
[C---:B-1----:R-:W-:Y:S04]  /*4520*/  HMMA.16816.F32.BF16 R8, R128.reuse, R124, R8 ;  /* 0x0000007c8008723c */ /* 0x042fe80000041808 */
[----:B------:R-:W-:Y:S01]  /*4530*/  ISETP.GE.AND P6, PT, R118, R117, PT ;  /* 0x000000757600720c */ /* 0x000fe20003fc6270 */
[----:B------:R-:W-:Y:S01]  /*4540*/  VIADD R2, R2, 0x80 ;  /* 0x0000008002027836 */ /* 0x000fe20000000000 */
[-C--:B------:R-:W-:Y:S04]  /*4550*/  HMMA.16816.F32.BF16 R12, R128, R126.reuse, R12 ;  /* 0x0000007e800c723c */ /* 0x080fe8000004180c */
[----:B------:R-:W-:Y:S02]  /*4560*/  ISETP.LT.AND P6, PT, R2, R195, P6 ;  /* 0x000000c30200720c */ /* 0x000fe400037c1270 */
[C---:B------:R-:W-:Y:S05]  /*4570*/  HMMA.16816.F32.BF16 R16, R120.reuse, R126, R16 ;  /* 0x0000007e7810723c */ /* 0x040fea0000041810 */
[----:B---3--:R-:W-:Y:S01]  /*4580*/  IMAD R0, R246, 0x4, R252 ;  /* 0x00000004f6007824 */ /* 0x008fe200078e02fc */
[-C--:B----4-:R-:W-:Y:S05]  /*4590*/  HMMA.16816.F32.BF16 R20, R120, R100.reuse, R20 ;  /* 0x000000647814723c */ /* 0x090fea0000041814 */
[----:B------:R-:W-:Y:S01]  /*45a0*/  LOP3.LUT R0, R0, UR25, RZ, 0x3c, !PT ;  /* 0x0000001900007c12 */ /* 0x000fe2000f8e3cff */
[C---:B------:R-:W-:Y:S05]  /*45b0*/  HMMA.16816.F32.BF16 R24, R128.reuse, R100, R24 ;  /* 0x000000648018723c */ /* 0x040fea0000041818 */
[----:B------:R-:W-:Y:S01]  /*45c0*/  LOP3.LUT R119, R233, R0, RZ, 0x3c, !PT ;  /* 0x00000000e9777212 */ /* 0x000fe200078e3cff */
[-C--:B------:R-:W-:Y:S05]  /*45d0*/  HMMA.16816.F32.BF16 R28, R128, R102.reuse, R28 ;  /* 0x00000066801c723c */ /* 0x080fea000004181c */
[----:B------:R-:W-:Y:S01]  /*45e0*/  IMAD.WIDE.U32 R126, R119, -0x326172a9, RZ ;  /* 0xcd9e8d57777e7825 */ /* 0x000fe200078e00ff */
[----:B------:R-:W-:Y:S05]  /*45f0*/  HMMA.16816.F32.BF16 R32, R120, R102, R32 ;  /* 0x000000667820723c */ /* 0x000fea0000041820 */
[----:B------:R-:W-:Y:S01]  /*4600*/  FMUL.FTZ R119, R225, 1.4426950216293334961 ;  /* 0x3fb8aa3be1777820 */ /* 0x000fe20000410000 */
[-C--:B------:R-:W-:Y:S05]  /*4610*/  HMMA.16816.F32.BF16 R4, R104, R108.reuse, R4 ;  /* 0x0000006c6804723c */ /* 0x080fea0000041804 */
[----:B------:R-:W-:Y:S01]  /*4620*/  FSEL R119, R119, RZ, P1 ;  /* 0x000000ff77777208 */ /* 0x000fe20000800000 */
[C---:B------:R-:W-:Y:S06]  /*4630*/  HMMA.16816.F32.BF16 R8, R112.reuse, R108, R8 ;  /* 0x0000006c7008723c */ /* 0x040fec0000041808 */
[-C--:B------:R-:W-:Y:S06]  /*4640*/  HMMA.16816.F32.BF16 R12, R112, R110.reuse, R12 ;  /* 0x0000006e700c723c */ /* 0x080fec000004180c */
[C---:B------:R-:W-:Y:S06]  /*4650*/  HMMA.16816.F32.BF16 R16, R104.reuse, R110, R16 ;  /* 0x0000006e6810723c */ /* 0x040fec0000041810 */
[-C--:B------:R-:W-:Y:S01]  /*4660*/  FFMA.FTZ R4, R209, R178.reuse, R4 ;  /* 0x000000b2d1047223 */ /* 0x080fe20000010004 */
[-C--:B------:R-:W-:Y:S01]  /*4670*/  FFMA.FTZ R5, R213, R178.reuse, R5 ;  /* 0x000000b2d5057223 */ /* 0x080fe20000010005 */
[-C--:B------:R-:W-:Y:S03]  /*4680*/  FFMA.FTZ R6, R209, R178.reuse, R6 ;  /* 0x000000b2d1067223 */ /* 0x080fe60000010006 */
[CC--:B------:R-:W-:Y:S01]  /*4690*/  FFMA.FTZ R7, R213.reuse, R178.reuse, R7 ;  /* 0x000000b2d5077223 */ /* 0x0c0fe20000010007 */
[-C--:B------:R-:W-:Y:S01]  /*46a0*/  FFMA.FTZ R11, R213, R178.reuse, R11 ;  /* 0x000000b2d50b7223 */ /* 0x080fe2000001000b */
[----:B------:R-:W-:Y:S02]  /*46b0*/  @!P6 VIADD R110, R193, 0x8 ;  /* 0x00000008c16ee836 */ /* 0x000fe40000000000 */
[-C--:B------:R-:W-:Y:S01]  /*46c0*/  FFMA.FTZ R8, R209, R178.reuse, R8 ;  /* 0x000000b2d1087223 */ /* 0x080fe20000010008 */
[----:B------:R-:W-:Y:S02]  /*46d0*/  @!P6 VIADD R111, R193, 0x9 ;  /* 0x00000009c16fe836 */ /* 0x000fe40000000000 */
[-C--:B------:R-:W-:Y:S01]  /*46e0*/  FFMA.FTZ R9, R213, R178.reuse, R9 ;  /* 0x000000b2d5097223 */ /* 0x080fe20000010009 */
[-C--:B------:R-:W-:Y:S01]  /*46f0*/  FFMA.FTZ R10, R209, R178.reuse, R10 ;  /* 0x000000b2d10a7223 */ /* 0x080fe2000001000a */
[CC--:B------:R-:W-:Y:S01]  /*4700*/  FFMA.FTZ R12, R214.reuse, R178.reuse, R12 ;  /* 0x000000b2d60c7223 */ /* 0x0c0fe2000001000c */
[CC--:B------:R-:W-:Y:S01]  /*4710*/  FFMA.FTZ R13, R215.reuse, R178.reuse, R13 ;  /* 0x000000b2d70d7223 */ /* 0x0c0fe2000001000d */
[CC--:B------:R-:W-:Y:S01]  /*4720*/  FFMA.FTZ R14, R214.reuse, R178.reuse, R14 ;  /* 0x000000b2d60e7223 */ /* 0x0c0fe2000001000e */
[CC--:B------:R-:W-:Y:S01]  /*4730*/  FFMA.FTZ R15, R215.reuse, R178.reuse, R15 ;  /* 0x000000b2d70f7223 */ /* 0x0c0fe2000001000f */
[CC--:B------:R-:W-:Y:S01]  /*4740*/  FFMA.FTZ R16, R214.reuse, R178.reuse, R16 ;  /* 0x000000b2d6107223 */ /* 0x0c0fe20000010010 */
[CC--:B------:R-:W-:Y:S01]  /*4750*/  FFMA.FTZ R17, R215.reuse, R178.reuse, R17 ;  /* 0x000000b2d7117223 */ /* 0x0c0fe20000010011 */
[-C--:B------:R-:W-:Y:S01]  /*4760*/  FFMA.FTZ R18, R214, R178.reuse, R18 ;  /* 0x000000b2d6127223 */ /* 0x080fe20000010012 */
[----:B------:R-:W-:Y:S01]  /*4770*/  FFMA.FTZ R19, R215, R178, R19 ;  /* 0x000000b2d7137223 */ /* 0x000fe20000010013 */
[----:B--2---:R-:W-:Y:S04]  /*4780*/  IMAD R116, R194, 0x4, R179 ;  /* 0x00000004c2747824 */ /* 0x004fe800078e02b3 */
[C---:B------:R-:W-:Y:S02]  /*4790*/  VIADD R0, R116.reuse, 0x2 ;  /* 0x0000000274007836 */ /* 0x040fe40000000000 */
[----:B------:R-:W-:Y:S04]  /*47a0*/  IMAD.WIDE.U32 R116, R116, -0x326172a9, RZ ;  /* 0xcd9e8d5774747825 */ /* 0x000fe800078e00ff */
[----:B------:R-:W-:Y:S01]  /*47b0*/  IMAD.WIDE.U32 R100, R0, -0x326172a9, RZ ;  /* 0xcd9e8d5700647825 */ /* 0x000fe200078e00ff */
[-C--:B------:R-:W-:Y:S02]  /*47c0*/  LOP3.LUT R2, R117, R236.reuse, RZ, 0x3c, !PT ;  /* 0x000000ec75027212 */ /* 0x080fe400078e3cff */
[----:B------:R-:W-:Y:S01]  /*47d0*/  LOP3.LUT R116, R127, UR9, R116, 0x96, !PT ;  /* 0x000000097f747c12 */ /* 0x000fe2000f8e9674 */
[----:B------:R-:W-:Y:S01]  /*47e0*/  FMUL.FTZ R117, R222, 1.4426950216293334961 ;  /* 0x3fb8aa3bde757820 */ /* 0x000fe20000410000 */
[----:B------:R-:W-:Y:S01]  /*47f0*/  LOP3.LUT R101, R101, R236, RZ, 0x3c, !PT ;  /* 0x000000ec65657212 */ /* 0x000fe200078e3cff */
[----:B------:R-:W-:Y:S01]  /*4800*/  IMAD.WIDE.U32 R102, R2, -0x2daee0ad, RZ ;  /* 0xd2511f5302667825 */ /* 0x000fe200078e00ff */
[----:B------:R-:W-:Y:S02]  /*4810*/  LOP3.LUT R124, R127, UR9, R100, 0x96, !PT ;  /* 0x000000097f7c7c12 */ /* 0x000fe4000f8e9664 */
[----:B------:R-:W-:Y:S01]  /*4820*/  LOP3.LUT R0, R232, UR10, RZ, 0x3c, !PT ;  /* 0x0000000ae8007c12 */ /* 0x000fe2000f8e3cff */
[----:B------:R-:W-:Y:S01]  /*4830*/  IMAD.WIDE.U32 R100, R101, -0x2daee0ad, RZ ;  /* 0xd2511f5365647825 */ /* 0x000fe200078e00ff */
[----:B------:R-:W-:Y:S02]  /*4840*/  LOP3.LUT R127, R126, UR11, RZ, 0x3c, !PT ;  /* 0x0000000b7e7f7c12 */ /* 0x000fe4000f8e3cff */
[----:B------:R-:W-:Y:S01]  /*4850*/  LOP3.LUT R120, R0, R103, RZ, 0x3c, !PT ;  /* 0x0000006700787212 */ /* 0x000fe200078e3cff */
[----:B------:R-:W-:Y:S01]  /*4860*/  IMAD.WIDE.U32 R122, R116, -0x2daee0ad, RZ ;  /* 0xd2511f53747a7825 */ /* 0x000fe200078e00ff */
[----:B------:R-:W-:Y:S02]  /*4870*/  LOP3.LUT R126, R0, R101, RZ, 0x3c, !PT ;  /* 0x00000065007e7212 */ /* 0x000fe400078e3cff */
[----:B------:R-:W-:Y:S01]  /*4880*/  @!P6 IADD3 R2, -R244, 0x1, R226 ;  /* 0x00000001f402e810 */ /* 0x000fe20007ffe1e2 */
[----:B------:R-:W-:Y:S01]  /*4890*/  IMAD.WIDE.U32 R124, R124, -0x2daee0ad, RZ ;  /* 0xd2511f537c7c7825 */ /* 0x000fe200078e00ff */
[----:B------:R-:W-:Y:S02]  /*48a0*/  LOP3.LUT R123, R123, UR16, R102, 0x96, !PT ;  /* 0x000000107b7b7c12 */ /* 0x000fe4000f8e9666 */
[--C-:B------:R-:W-:Y:S01]  /*48b0*/  @!P6 IADD3 R2, R118, R2, R195.reuse ;  /* 0x000000027602e210 */ /* 0x100fe20007ffe0c3 */
[----:B------:R-:W-:Y:S01]  /*48c0*/  FMUL.FTZ R118, R224, 1.4426950216293334961 ;  /* 0x3fb8aa3be0767820 */ /* 0x000fe20000410000 */
[----:B------:R-:W-:Y:S01]  /*48d0*/  LOP3.LUT R125, R125, UR16, R100, 0x96, !PT ;  /* 0x000000107d7d7c12 */ /* 0x000fe2000f8e9664 */
[----:B------:R-:W-:Y:S01]  /*48e0*/  @!P6 VIADD R116, R193, 0x1 ;  /* 0x00000001c174e836 */ /* 0x000fe20000000000 */
[C---:B------:R-:W-:Y:S01]  /*48f0*/  @!P6 VIMNMX R109, R2.reuse, R195, PT ;  /* 0x000000c3026de248 */ /* 0x040fe20003fe0100 */
[----:B------:R-:W1:Y:S01]  /*4900*/  LDSM.16.M88.4 R100, [R172+0x6800] ;  /* 0x00680000ac64783b */ /* 0x000e620000000200 */
[C-C-:B------:R-:W-:Y:S02]  /*4910*/  @!P6 VIADDMNMX R108, R2.reuse, 0x8, R195.reuse, PT ;  /* 0x00000008026ce846 */ /* 0x140fe400038001c3 */
[--C-:B------:R-:W-:Y:S02]  /*4920*/  @!P6 VIADDMNMX R0, R2, 0x20, R195.reuse, PT ;  /* 0x000000200200e846 */ /* 0x100fe400038001c3 */
[----:B------:R-:W-:Y:S02]  /*4930*/  @!P6 ISETP.GE.AND P3, PT, R116, R108, PT ;  /* 0x0000006c7400e20c */ /* 0x000fe40003f66270 */
[----:B------:R-:W-:Y:S02]  /*4940*/  @!P6 VIADDMNMX R2, R2, 0x28, R195, PT ;  /* 0x000000280202e846 */ /* 0x000fe400038001c3 */
[----:B------:R-:W-:Y:S02]  /*4950*/  @!P6 ISETP.GE.AND P1, PT, R116, R0, PT ;  /* 0x000000007400e20c */ /* 0x000fe40003f26270 */
[----:B------:R-:W-:Y:S02]  /*4960*/  FSEL R118, R118, RZ, P0 ;  /* 0x000000ff76767208 */ /* 0x000fe40000000000 */
[CC--:B------:R-:W-:Y:S02]  /*4970*/  @!P6 ISETP.GE.AND P0, PT, R116.reuse, R109.reuse, PT ;  /* 0x0000006d7400e20c */ /* 0x0c0fe40003f06270 */
[----:B------:R-:W-:Y:S01]  /*4980*/  @!P6 ISETP.GE.AND P5, PT, R116, R2, PT ;  /* 0x000000027400e20c */ /* 0x000fe20003fa6270 */
[----:B------:R-:W-:Y:S01]  /*4990*/  FMUL.FTZ R116, R223, 1.4426950216293334961 ;  /* 0x3fb8aa3bdf747820 */ /* 0x000fe20000410000 */
[----:B------:R-:W-:Y:S02]  /*49a0*/  FSEL R117, R117, RZ, P4 ;  /* 0x000000ff75757208 */ /* 0x000fe40002000000 */
[----:B------:R-:W-:Y:S02]  /*49b0*/  FSETP.NEU.FTZ.AND P4, PT, R223, -INF , PT ;  /* 0xff800000df00780b */ /* 0x000fe40003f9d000 */
[----:B------:R-:W-:Y:S02]  /*49c0*/  @!P6 FSEL R5, R5, -INF , !P0 ;  /* 0xff8000000505e808 */ /* 0x000fe40004000000 */
[----:B------:R-:W-:Y:S02]  /*49d0*/  FSEL R116, R116, RZ, P4 ;  /* 0x000000ff74747208 */ /* 0x000fe40002000000 */
[-C--:B------:R-:W-:Y:S01]  /*49e0*/  @!P6 ISETP.GE.AND P4, PT, R193, R109.reuse, PT ;  /* 0x0000006dc100e20c */ /* 0x080fe20003f86270 */
[--C-:B------:R-:W-:Y:S01]  /*49f0*/  FFMA.FTZ R5, R5, UR5, -R119.reuse ;  /* 0x0000000505057c23 */ /* 0x100fe20008010877 */
[C---:B------:R-:W-:Y:S02]  /*4a00*/  @!P6 ISETP.GE.AND P0, PT, R193.reuse, R0, PT ;  /* 0x00000000c100e20c */ /* 0x040fe40003f06270 */
[----:B------:R-:W-:Y:S01]  /*4a10*/  @!P6 FSEL R4, R4, -INF , !P4 ;  /* 0xff8000000404e808 */ /* 0x000fe20006000000 */
[----:B------:R-:W-:Y:S01]  /*4a20*/  MUFU.EX2 R182, R5 ;  /* 0x0000000500b67308 */ /* 0x000fe20000000800 */
[----:B------:R-:W-:Y:S02]  /*4a30*/  @!P6 ISETP.GE.AND P4, PT, R193, R108, PT ;  /* 0x0000006cc100e20c */ /* 0x000fe40003f86270 */
[----:B------:R-:W-:Y:S01]  /*4a40*/  @!P6 FSEL R7, R7, -INF , !P3 ;  /* 0xff8000000707e808 */ /* 0x000fe20005800000 */
[----:B------:R-:W-:Y:S01]  /*4a50*/  FFMA.FTZ R4, R4, UR5, -R119 ;  /* 0x0000000504047c23 */ /* 0x000fe20008010877 */
[----:B------:R-:W-:Y:S02]  /*4a60*/  @!P6 FSEL R6, R6, -INF , !P4 ;  /* 0xff8000000606e808 */ /* 0x000fe40006000000 */
[----:B------:R-:W-:Y:S01]  /*4a70*/  @!P6 ISETP.GE.AND P4, PT, R193, R2, PT ;  /* 0x00000002c100e20c */ /* 0x000fe20003f86270 */
[--C-:B------:R-:W-:Y:S01]  /*4a80*/  FFMA.FTZ R7, R7, UR5, -R118.reuse ;  /* 0x0000000507077c23 */ /* 0x100fe20008010876 */
[----:B------:R-:W-:Y:S01]  /*4a90*/  @!P6 FSEL R11, R11, -INF , !P5 ;  /* 0xff8000000b0be808 */ /* 0x000fe20006800000 */
[-C--:B-1----:R-:W-:Y:S01]  /*4aa0*/  HMMA.16816.F32.BF16 R20, R104, R100.reuse, R20 ;  /* 0x000000646814723c */ /* 0x082fe20000041814 */
[----:B------:R1:W2:Y:S02]  /*4ab0*/  MUFU.EX2 R181, R4 ;  /* 0x0000000400b57308 */ /* 0x0002a40000000800 */
[-C--:B------:R-:W-:Y:S01]  /*4ac0*/  @!P6 ISETP.GE.AND P5, PT, R111, R0.reuse, PT ;  /* 0x000000006f00e20c */ /* 0x080fe20003fa6270 */
[----:B------:R-:W-:Y:S01]  /*4ad0*/  FFMA.FTZ R6, R6, UR5, -R118 ;  /* 0x0000000506067c23 */ /* 0x000fe20008010876 */
[----:B------:R-:W-:Y:S01]  /*4ae0*/  @!P6 ISETP.GE.AND P3, PT, R110, R0, PT ;  /* 0x000000006e00e20c */ /* 0x000fe20003f66270 */
[--C-:B------:R-:W-:Y:S01]  /*4af0*/  FFMA.FTZ R11, R11, UR5, -R116.reuse ;  /* 0x000000050b0b7c23 */ /* 0x100fe20008010874 */
[----:B------:R-:W-:Y:S01]  /*4b00*/  @!P6 FSEL R8, R8, -INF , !P0 ;  /* 0xff8000000808e808 */ /* 0x000fe20004000000 */
[C---:B------:R-:W-:Y:S03]  /*4b10*/  HMMA.16816.F32.BF16 R24, R112.reuse, R100, R24 ;  /* 0x000000647018723c */ /* 0x040fe60000041818 */
[----:B------:R-:W3:Y:S01]  /*4b20*/  MUFU.EX2 R184, R7 ;  /* 0x0000000700b87308 */ /* 0x000ee20000000800 */
[----:B------:R-:W-:Y:S01]  /*4b30*/  @!P6 FSEL R9, R9, -INF , !P1 ;  /* 0xff8000000909e808 */ /* 0x000fe20004800000 */
[--C-:B------:R-:W-:Y:S01]  /*4b40*/  FFMA.FTZ R8, R8, UR5, -R117.reuse ;  /* 0x0000000508087c23 */ /* 0x100fe20008010875 */
[CC--:B------:R-:W-:Y:S01]  /*4b50*/  @!P6 ISETP.GE.AND P1, PT, R110.reuse, R109.reuse, PT ;  /* 0x0000006d6e00e20c */ /* 0x0c0fe20003f26270 */
[-C--:B------:R-:W-:Y:S06]  /*4b60*/  HMMA.16816.F32.BF16 R28, R112, R102.reuse, R28 ;  /* 0x00000066701c723c */ /* 0x080fec000004181c */
[----:B------:R4:W3:Y:S01]  /*4b70*/  MUFU.EX2 R187, R6 ;  /* 0x0000000600bb7308 */ /* 0x0008e20000000800 */
[----:B------:R-:W-:Y:S01]  /*4b80*/  @!P6 ISETP.GE.AND P0, PT, R110, R2, PT ;  /* 0x000000026e00e20c */ /* 0x000fe20003f06270 */
[--C-:B------:R-:W-:Y:S03]  /*4b90*/  FFMA.FTZ R9, R9, UR5, -R117.reuse ;  /* 0x0000000509097c23 */ /* 0x100fe60008010875 */
[----:B------:R-:W-:Y:S01]  /*4ba0*/  @!P6 FSEL R10, R10, -INF , !P4 ;  /* 0xff8000000a0ae808 */ /* 0x000fe20006000000 */
[----:B------:R-:W-:Y:S04]  /*4bb0*/  HMMA.16816.F32.BF16 R32, R104, R102, R32 ;  /* 0x000000666820723c */ /* 0x000fe80000041820 */
[----:B------:R-:W-:Y:S01]  /*4bc0*/  @!P6 ISETP.GE.AND P4, PT, R110, R108, PT ;  /* 0x0000006c6e00e20c */ /* 0x000fe20003f86270 */
[--C-:B------:R-:W-:Y:S01]  /*4bd0*/  FFMA.FTZ R10, R10, UR5, -R116.reuse ;  /* 0x000000050a0a7c23 */ /* 0x100fe20008010874 */
[----:B------:R-:W-:Y:S01]  /*4be0*/  @!P6 FSEL R12, R12, -INF , !P3 ;  /* 0xff8000000c0ce808 */ /* 0x000fe20005800000 */
[----:B------:R2:W-:Y:S01]  /*4bf0*/  MUFU.EX2 R190, R8 ;  /* 0x0000000800be7308 */ /* 0x0005e20000000800 */
[----:B------:R-:W-:Y:S03]  /*4c00*/  @!P6 ISETP.GE.AND P3, PT, R111, R2, PT ;  /* 0x000000026f00e20c */ /* 0x000fe60003f66270 */
[----:B------:R-:W-:Y:S01]  /*4c10*/  @!P6 FSEL R13, R13, -INF , !P5 ;  /* 0xff8000000d0de808 */ /* 0x000fe20006800000 */
[--C-:B------:R-:W-:Y:S01]  /*4c20*/  FFMA.FTZ R12, R12, UR5, -R117.reuse ;  /* 0x000000050c0c7c23 */ /* 0x100fe20008010875 */
[-C--:B------:R-:W-:Y:S01]  /*4c30*/  @!P6 ISETP.GE.AND P5, PT, R111, R109.reuse, PT ;  /* 0x0000006d6f00e20c */ /* 0x080fe20003fa6270 */
[----:B------:R-:W-:Y:S01]  /*4c40*/  @!P6 VIADD R110, R193, 0x10 ;  /* 0x00000010c16ee836 */ /* 0x000fe20000000000 */
[----:B------:R-:W-:Y:S01]  /*4c50*/  @!P6 FSEL R14, R14, -INF , !P0 ;  /* 0xff8000000e0ee808 */ /* 0x000fe20004000000 */
[----:B------:R-:W-:Y:S01]  /*4c60*/  FFMA.FTZ R13, R13, UR5, -R117 ;  /* 0x000000050d0d7c23 */ /* 0x000fe20008010875 */
[----:B------:R-:W-:Y:S01]  /*4c70*/  @!P6 ISETP.GE.AND P0, PT, R111, R108, PT ;  /* 0x0000006c6f00e20c */ /* 0x000fe20003f06270 */
[-C--:B------:R-:W-:Y:S01]  /*4c80*/  FFMA.FTZ R29, R212, R178.reuse, R29 ;  /* 0x000000b2d41d7223 */ /* 0x080fe2000001001d */
[----:B------:R-:W-:Y:S01]  /*4c90*/  @!P6 FSEL R15, R15, -INF , !P3 ;  /* 0xff8000000f0fe808 */ /* 0x000fe20005800000 */
[--C-:B------:R-:W-:Y:S01]  /*4ca0*/  FFMA.FTZ R14, R14, UR5, -R116.reuse ;  /* 0x000000050e0e7c23 */ /* 0x100fe20008010874 */
[-C--:B------:R-:W-:Y:S01]  /*4cb0*/  @!P6 ISETP.GE.AND P3, PT, R110, R109.reuse, PT ;  /* 0x0000006d6e00e20c */ /* 0x080fe20003f66270 */
[-C--:B------:R-:W-:Y:S01]  /*4cc0*/  FFMA.FTZ R31, R212, R178.reuse, R31 ;  /* 0x000000b2d41f7223 */ /* 0x080fe2000001001f */
[----:B------:R-:W-:Y:S01]  /*4cd0*/  @!P6 FSEL R16, R16, -INF , !P1 ;  /* 0xff8000001010e808 */ /* 0x000fe20004800000 */
[----:B------:R-:W-:Y:S01]  /*4ce0*/  FFMA.FTZ R33, R212, R178, R33 ;  /* 0x000000b2d4217223 */ /* 0x000fe20000010021 */
[----:B------:R-:W-:Y:S01]  /*4cf0*/  @!P6 ISETP.GE.AND P1, PT, R110, R108, PT ;  /* 0x0000006c6e00e20c */ /* 0x000fe20003f26270 */
[----:B------:R-:W-:Y:S01]  /*4d00*/  FFMA.FTZ R35, R212, R178, R35 ;  /* 0x000000b2d4237223 */ /* 0x000fe20000010023 */
[----:B------:R-:W-:Y:S01]  /*4d10*/  @!P6 FSEL R17, R17, -INF , !P5 ;  /* 0xff8000001111e808 */ /* 0x000fe20006800000 */
[----:B------:R-:W-:Y:S01]  /*4d20*/  FFMA.FTZ R15, R15, UR5, -R116 ;  /* 0x000000050f0f7c23 */ /* 0x000fe20008010874 */
[----:B------:R-:W-:Y:S01]  /*4d30*/  @!P6 ISETP.GE.AND P5, PT, R110, R0, PT ;  /* 0x000000006e00e20c */ /* 0x000fe20003fa6270 */
[--C-:B------:R-:W-:Y:S01]  /*4d40*/  FFMA.FTZ R16, R16, UR5, -R119.reuse ;  /* 0x0000000510107c23 */ /* 0x100fe20008010877 */
[----:B------:R-:W-:Y:S01]  /*4d50*/  @!P6 FSEL R18, R18, -INF , !P4 ;  /* 0xff8000001212e808 */ /* 0x000fe20006000000 */
[----:B------:R-:W-:Y:S01]  /*4d60*/  FFMA.FTZ R17, R17, UR5, -R119 ;  /* 0x0000000511117c23 */ /* 0x000fe20008010877 */
[----:B------:R-:W-:Y:S01]  /*4d70*/  @!P6 ISETP.GE.AND P4, PT, R110, R2, PT ;  /* 0x000000026e00e20c */ /* 0x000fe20003f86270 */
[-C--:B------:R-:W-:Y:S01]  /*4d80*/  FFMA.FTZ R20, R216, R178.reuse, R20 ;  /* 0x000000b2d8147223 */ /* 0x080fe20000010014 */
[----:B------:R-:W-:Y:S01]  /*4d90*/  @!P6 FSEL R19, R19, -INF , !P0 ;  /* 0xff8000001313e808 */ /* 0x000fe20004000000 */
[----:B------:R-:W-:Y:S01]  /*4da0*/  IMAD.WIDE.U32 R110, R120, -0x326172a9, RZ ;  /* 0xcd9e8d57786e7825 */ /* 0x000fe200078e00ff */
[----:B------:R-:W-:Y:S01]  /*4db0*/  @!P6 ISETP.GE.AND P0, PT, R204, R109, PT ;  /* 0x0000006dcc00e20c */ /* 0x000fe20003f06270 */
[----:B------:R-:W-:Y:S01]  /*4dc0*/  MUFU.EX2 R189, R11 ;  /* 0x0000000b00bd7308 */ /* 0x000fe20000000800 */
[----:B------:R-:W-:Y:S01]  /*4dd0*/  @!P6 FSEL R20, R20, -INF , !P3 ;  /* 0xff8000001414e808 */ /* 0x000fe20005800000 */
[-C--:B------:R-:W-:Y:S01]  /*4de0*/  FFMA.FTZ R21, R210, R178.reuse, R21 ;  /* 0x000000b2d2157223 */ /* 0x080fe20000010015 */
[----:B------:R-:W-:Y:S01]  /*4df0*/  LOP3.LUT R120, R127, R111, RZ, 0x3c, !PT ;  /* 0x0000006f7f787212 */ /* 0x000fe200078e3cff */
[----:B------:R-:W-:Y:S01]  /*4e00*/  FFMA.FTZ R22, R216, R178, R22 ;  /* 0x000000b2d8167223 */ /* 0x000fe20000010016 */
[----:B------:R-:W-:Y:S01]  /*4e10*/  @!P6 ISETP.GE.AND P3, PT, R204, R108, PT ;  /* 0x0000006ccc00e20c */ /* 0x000fe20003f66270 */
[----:B------:R-:W-:Y:S01]  /*4e20*/  FFMA.FTZ R23, R210, R178, R23 ;  /* 0x000000b2d2177223 */ /* 0x000fe20000010017 */
[----:B------:R-:W-:Y:S01]  /*4e30*/  @!P6 FSEL R21, R21, -INF , !P0 ;  /* 0xff8000001515e808 */ /* 0x000fe20004000000 */
[----:B------:R-:W-:Y:S01]  /*4e40*/  IMAD.WIDE.U32 R100, R126, -0x326172a9, RZ ;  /* 0xcd9e8d577e647825 */ /* 0x000fe200078e00ff */
[----:B------:R-:W-:Y:S01]  /*4e50*/  @!P6 FSEL R22, R22, -INF , !P1 ;  /* 0xff8000001616e808 */ /* 0x000fe20004800000 */
[----:B------:R3:W-:Y:S01]  /*4e60*/  MUFU.EX2 R188, R9 ;  /* 0x0000000900bc7308 */ /* 0x0007e20000000800 */
[----:B------:R-:W-:Y:S01]  /*4e70*/  @!P6 FSEL R23, R23, -INF , !P3 ;  /* 0xff8000001717e808 */ /* 0x000fe20005800000 */
[--C-:B------:R-:W-:Y:S01]  /*4e80*/  FFMA.FTZ R18, R18, UR5, -R118.reuse ;  /* 0x0000000512127c23 */ /* 0x100fe20008010876 */
[-C--:B------:R-:W-:Y:S01]  /*4e90*/  @!P6 ISETP.GE.AND P0, PT, R204, R0.reuse, PT ;  /* 0x00000000cc00e20c */ /* 0x080fe20003f06270 */
[----:B------:R-:W-:Y:S01]  /*4ea0*/  FFMA.FTZ R20, R20, UR5, -R119 ;  /* 0x0000000514147c23 */ /* 0x000fe20008010877 */
[-C--:B------:R-:W-:Y:S01]  /*4eb0*/  @!P6 ISETP.GE.AND P1, PT, R207, R0.reuse, PT ;  /* 0x00000000cf00e20c */ /* 0x080fe20003f26270 */
[----:B------:R-:W-:Y:S01]  /*4ec0*/  FFMA.FTZ R23, R23, UR5, -R118 ;  /* 0x0000000517177c23 */ /* 0x000fe20008010876 */
[----:B------:R-:W-:Y:S01]  /*4ed0*/  @!P6 ISETP.GE.AND P3, PT, R208, R0, PT ;  /* 0x00000000d000e20c */ /* 0x000fe20003f66270 */
[----:B------:R-:W-:Y:S01]  /*4ee0*/  IMAD.WIDE.U32 R120, R120, -0x2daee0ad, RZ ;  /* 0xd2511f5378787825 */ /* 0x000fe200078e00ff */
[----:B------:R-:W-:Y:S01]  /*4ef0*/  LOP3.LUT R0, R127, R101, RZ, 0x3c, !PT ;  /* 0x000000657f007212 */ /* 0x000fe200078e3cff */
[----:B------:R-:W-:Y:S01]  /*4f00*/  MUFU.EX2 R180, R13 ;  /* 0x0000000d00b47308 */ /* 0x000fe20000000800 */
[----:B------:R-:W-:Y:S01]  /*4f10*/  @!P6 FSEL R29, R29, -INF , !P3 ;  /* 0xff8000001d1de808 */ /* 0x000fe20005800000 */
[----:B------:R-:W-:Y:S01]  /*4f20*/  IMAD.WIDE.U32 R112, R123, -0x326172a9, RZ ;  /* 0xcd9e8d577b707825 */ /* 0x000fe200078e00ff */
[----:B------:R-:W-:Y:S02]  /*4f30*/  LOP3.LUT R111, R121, UR18, R122, 0x96, !PT ;  /* 0x00000012796f7c12 */ /* 0x000fe4000f8e967a */
[----:B------:R-:W-:Y:S01]  /*4f40*/  @!P6 ISETP.GE.AND P3, PT, R207, R108, PT ;  /* 0x0000006ccf00e20c */ /* 0x000fe20003f66270 */
[----:B------:R-:W-:Y:S01]  /*4f50*/  IMAD.WIDE.U32 R114, R125, -0x326172a9, RZ ;  /* 0xcd9e8d577d727825 */ /* 0x000fe200078e00ff */
[----:B-1----:R-:W-:Y:S03]  /*4f60*/  LOP3.LUT R4, R113, UR17, R110, 0x96, !PT ;  /* 0x0000001171047c12 */ /* 0x002fe6000f8e966e */
[----:B------:R1:W-:Y:S01]  /*4f70*/  MUFU.EX2 R186, R14 ;  /* 0x0000000e00ba7308 */ /* 0x0003e20000000800 */
[----:B------:R-:W-:Y:S01]  /*4f80*/  FFMA.FTZ R25, R210, R178, R25 ;  /* 0x000000b2d2197223 */ /* 0x000fe20000010019 */
[----:B----4-:R-:W-:Y:S01]  /*4f90*/  IMAD.WIDE.U32 R6, R0, -0x2daee0ad, RZ ;  /* 0xd2511f5300067825 */ /* 0x010fe200078e00ff */
[----:B------:R-:W-:Y:S03]  /*4fa0*/  LOP3.LUT R100, R115, UR17, R100, 0x96, !PT ;  /* 0x0000001173647c12 */ /* 0x000fe6000f8e9664 */
[----:B------:R-:W-:Y:S01]  /*4fb0*/  FFMA.FTZ R19, R19, UR5, -R118 ;  /* 0x0000000513137c23 */ /* 0x000fe20008010876 */
[----:B------:R-:W-:Y:S01]  /*4fc0*/  @!P6 FSEL R25, R25, -INF , !P0 ;  /* 0xff8000001919e808 */ /* 0x000fe20004000000 */
[----:B------:R-:W-:Y:S01]  /*4fd0*/  IMAD.WIDE.U32 R110, R111, -0x326172a9, RZ ;  /* 0xcd9e8d576f6e7825 */ /* 0x000fe200078e00ff */
[----:B--2---:R-:W-:Y:S01]  /*4fe0*/  LOP3.LUT R8, R7, UR18, R124, 0x96, !PT ;  /* 0x0000001207087c12 */ /* 0x004fe2000f8e967c */
[----:B------:R2:W4:Y:S01]  /*4ff0*/  MUFU.EX2 R191, R10 ;  /* 0x0000000a00bf7308 */ /* 0x0005220000000800 */
[----:B------:R-:W-:Y:S01]  /*5000*/  @!P6 ISETP.GE.AND P0, PT, R207, R2, PT ;  /* 0x00000002cf00e20c */ /* 0x000fe20003f06270 */
[-C--:B------:R-:W-:Y:S01]  /*5010*/  FFMA.FTZ R30, R211, R178.reuse, R30 ;  /* 0x000000b2d31e7223 */ /* 0x080fe2000001001e */
[----:B------:R-:W-:Y:S01]  /*5020*/  LOP3.LUT R112, R111, UR19, R112, 0x96, !PT ;  /* 0x000000136f707c12 */ /* 0x000fe2000f8e9670 */
[----:B------:R-:W-:Y:S01]  /*5030*/  FFMA.FTZ R24, R216, R178, R24 ;  /* 0x000000b2d8187223 */ /* 0x000fe20000010018 */
[----:B------:R-:W-:Y:S04]  /*5040*/  IMAD.WIDE.U32 R100, R100, -0x2daee0ad, RZ ;  /* 0xd2511f5364647825 */ /* 0x000fe800078e00ff */
[----:B------:R-:W-:Y:S01]  /*5050*/  FFMA.FTZ R22, R22, UR5, -R118 ;  /* 0x0000000516167c23 */ /* 0x000fe20008010876 */
[----:B------:R-:W-:Y:S01]  /*5060*/  @!P6 FSEL R30, R30, -INF , !P0 ;  /* 0xff8000001e1ee808 */ /* 0x000fe20004000000 */
[----:B---3--:R-:W-:Y:S01]  /*5070*/  IMAD.WIDE.U32 R8, R8, -0x326172a9, RZ ;  /* 0xcd9e8d5708087825 */ /* 0x008fe200078e00ff */
[----:B------:R-:W-:Y:S01]  /*5080*/  @!P6 FSEL R24, R24, -INF , !P5 ;  /* 0xff8000001818e808 */ /* 0x000fe20006800000 */
[----:B------:R3:W-:Y:S01]  /*5090*/  MUFU.EX2 R183, R12 ;  /* 0x0000000c00b77308 */ /* 0x0007e20000000800 */
[----:B------:R-:W-:Y:S01]  /*50a0*/  @!P6 ISETP.GE.AND P5, PT, R204, R2, PT ;  /* 0x00000002cc00e20c */ /* 0x000fe20003fa6270 */
[----:B------:R-:W-:Y:S01]  /*50b0*/  IMAD.WIDE.U32 R4, R4, -0x2daee0ad, RZ ;  /* 0xd2511f5304047825 */ /* 0x000fe200078e00ff */
[----:B------:R-:W-:Y:S02]  /*50c0*/  @!P6 ISETP.GE.AND P0, PT, R208, R108, PT ;  /* 0x0000006cd000e20c */ /* 0x000fe40003f06270 */
[----:B------:R-:W-:Y:S01]  /*50d0*/  LOP3.LUT R108, R9, UR19, R114, 0x96, !PT ;  /* 0x00000013096c7c12 */ /* 0x000fe2000f8e9672 */
[-C--:B------:R-:W-:Y:S01]  /*50e0*/  FFMA.FTZ R28, R211, R178.reuse, R28 ;  /* 0x000000b2d31c7223 */ /* 0x080fe2000001001c */
[----:B------:R-:W-:Y:S01]  /*50f0*/  LOP3.LUT R115, R101, UR20, R6, 0x96, !PT ;  /* 0x0000001465737c12 */ /* 0x000fe2000f8e9606 */
[-C--:B------:R-:W-:Y:S01]  /*5100*/  FFMA.FTZ R27, R210, R178.reuse, R27 ;  /* 0x000000b2d21b7223 */ /* 0x080fe2000001001b */
[----:B------:R-:W-:Y:S01]  /*5110*/  LOP3.LUT R7, R5, UR20, R120, 0x96, !PT ;  /* 0x0000001405077c12 */ /* 0x000fe2000f8e9678 */
[----:B------:R-:W-:Y:S01]  /*5120*/  IMAD.WIDE.U32 R112, R112, -0x2daee0ad, RZ ;  /* 0xd2511f5370707825 */ /* 0x000fe200078e00ff */
[----:B------:R-:W-:Y:S01]  /*5130*/  @!P6 FSEL R28, R28, -INF , !P1 ;  /* 0xff8000001c1ce808 */ /* 0x000fe20004800000 */
[----:B------:R-:W-:Y:S01]  /*5140*/  MUFU.EX2 R185, R15 ;  /* 0x0000000f00b97308 */ /* 0x000fe20000000800 */
[----:B------:R-:W-:Y:S01]  /*5150*/  @!P6 FSEL R27, R27, -INF , !P5 ;  /* 0xff8000001b1be808 */ /* 0x000fe20006800000 */
[----:B------:R-:W-:Y:S01]  /*5160*/  FFMA.FTZ R30, R30, UR5, -R116 ;  /* 0x000000051e1e7c23 */ /* 0x000fe20008010874 */
[-C--:B------:R-:W-:Y:S01]  /*5170*/  @!P6 ISETP.GE.AND P5, PT, R207, R109.reuse, PT ;  /* 0x0000006dcf00e20c */ /* 0x080fe20003fa6270 */
[----:B------:R-:W-:Y:S01]  /*5180*/  FFMA.FTZ R28, R28, UR5, -R117 ;  /* 0x000000051c1c7c23 */ /* 0x000fe20008010875 */
[----:B------:R-:W-:Y:S01]  /*5190*/  @!P6 ISETP.GE.AND P1, PT, R208, R109, PT ;  /* 0x0000006dd000e20c */ /* 0x000fe20003f26270 */
[----:B------:R-:W-:Y:S01]  /*51a0*/  IMAD.WIDE.U32 R114, R115, -0x326172a9, RZ ;  /* 0xcd9e8d5773727825 */ /* 0x000fe200078e00ff */
[----:B------:R-:W-:Y:S03]  /*51b0*/  LOP3.LUT R4, R113, UR22, R4, 0x96, !PT ;  /* 0x0000001671047c12 */ /* 0x000fe6000f8e9604 */
[----:B------:R-:W-:Y:S01]  /*51c0*/  MUFU.EX2 R122, R28 ;  /* 0x0000001c007a7308 */ /* 0x000fe20000000800 */
[----:B------:R-:W-:Y:S01]  /*51d0*/  @!P6 FSEL R33, R33, -INF , !P1 ;  /* 0xff8000002121e808 */ /* 0x000fe20004800000 */
[----:B------:R-:W-:Y:S01]  /*51e0*/  IMAD.WIDE.U32 R108, R108, -0x2daee0ad, RZ ;  /* 0xd2511f536c6c7825 */ /* 0x000fe200078e00ff */
[----:B------:R-:W-:Y:S02]  /*51f0*/  LOP3.LUT R8, R115, UR21, R8, 0x96, !PT ;  /* 0x0000001573087c12 */ /* 0x000fe4000f8e9608 */
[----:B------:R-:W-:Y:S01]  /*5200*/  @!P6 FSEL R35, R35, -INF , !P0 ;  /* 0xff8000002323e808 */ /* 0x000fe20004000000 */
[----:B------:R-:W-:Y:S01]  /*5210*/  IMAD.WIDE.U32 R6, R7, -0x326172a9, RZ ;  /* 0xcd9e8d5707067825 */ /* 0x000fe200078e00ff */
[----:B------:R-:W-:Y:S03]  /*5220*/  LOP3.LUT R100, R109, UR22, R100, 0x96, !PT ;  /* 0x000000166d647c12 */ /* 0x000fe6000f8e9664 */
[----:B------:R-:W-:Y:S01]  /*5230*/  MUFU.EX2 R115, R30 ;  /* 0x0000001e00737308 */ /* 0x000fe20000000800 */
[----:B------:R-:W-:Y:S01]  /*5240*/  FFMA.FTZ R26, R216, R178, R26 ;  /* 0x000000b2d81a7223 */ /* 0x000fe2000001001a */
[----:B------:R-:W-:Y:S01]  /*5250*/  IMAD.WIDE.U32 R4, R4, -0x326172a9, RZ ;  /* 0xcd9e8d5704047825 */ /* 0x000fe200078e00ff */
[----:B------:R-:W-:Y:S03]  /*5260*/  LOP3.LUT R7, R7, UR21, R110, 0x96, !PT ;  /* 0x0000001507077c12 */ /* 0x000fe6000f8e966e */
[----:B------:R-:W-:Y:S01]  /*5270*/  FFMA.FTZ R27, R27, UR5, -R116 ;  /* 0x000000051b1b7c23 */ /* 0x000fe20008010874 */
[----:B------:R-:W-:Y:S01]  /*5280*/  @!P6 FSEL R26, R26, -INF , !P4 ;  /* 0xff8000001a1ae808 */ /* 0x000fe20006000000 */
[----:B------:R-:W-:Y:S01]  /*5290*/  IMAD.WIDE.U32 R8, R8, -0x2daee0ad, RZ ;  /* 0xd2511f5308087825 */ /* 0x000fe200078e00ff */
[C---:B------:R-:W-:Y:S01]  /*52a0*/  LOP3.LUT R109, R4.reuse, 0xffff, RZ, 0xc0, !PT ;  /* 0x0000ffff046d7812 */ /* 0x040fe200078ec0ff */
[----:B------:R-:W4:Y:S01]  /*52b0*/  MUFU.EX2 R128, R16 ;  /* 0x0000001000807308 */ /* 0x000f220000000800 */
[----:B------:R-:W-:Y:S01]  /*52c0*/  LOP3.LUT R11, R5, UR23, R6, 0x96, !PT ;  /* 0x00000017050b7c12 */ /* 0x000fe2000f8e9606 */
[----:B------:R-:W-:Y:S01]  /*52d0*/  IMAD.MOV.U32 R113, RZ, RZ, R227 ;  /* 0x000000ffff717224 */ /* 0x000fe200078e00e3 */
[----:B------:R-:W-:Y:S01]  /*52e0*/  SHF.R.U32.HI R110, RZ, 0x18, R4 ;  /* 0x00000018ff6e7819 */ /* 0x000fe20000011604 */
[----:B------:R-:W-:Y:S01]  /*52f0*/  IMAD.WIDE.U32 R6, R7, -0x2daee0ad, RZ ;  /* 0xd2511f5307067825 */ /* 0x000fe200078e00ff */
[----:B------:R-:W-:Y:S02]  /*5300*/  LOP3.LUT R101, R4, 0xff, RZ, 0xc0, !PT ;  /* 0x000000ff04657812 */ /* 0x000fe400078ec0ff */
[----:B-1----:R-:W-:Y:S01]  /*5310*/  SHF.R.U32.HI R14, RZ, 0x18, R8 ;  /* 0x00000018ff0e7819 */ /* 0x002fe20000011608 */
[----:B------:R-:W-:Y:S01]  /*5320*/  FFMA.FTZ R21, R21, UR5, -R119 ;  /* 0x0000000515157c23 */ /* 0x000fe20008010877 */
[----:B------:R-:W-:Y:S01]  /*5330*/  SHF.R.U32.HI R111, RZ, 0x10, R4 ;  /* 0x00000010ff6f7819 */ /* 0x000fe20000011604 */
[----:B------:R-:W-:Y:S01]  /*5340*/  IMAD.WIDE.U32 R4, R100, -0x326172a9, RZ ;  /* 0xcd9e8d5764047825 */ /* 0x000fe200078e00ff */
[----:B--2---:R-:W-:Y:S01]  /*5350*/  LOP3.LUT R10, R7, UR24, R112, 0x96, !PT ;  /* 0x00000018070a7c12 */ /* 0x004fe2000f8e9670 */
[----:B------:R-:W-:Y:S01]  /*5360*/  MUFU.EX2 R125, R17 ;  /* 0x00000011007d7308 */ /* 0x000fe20000000800 */
[----:B------:R-:W-:Y:S01]  /*5370*/  @!P6 ISETP.GE.AND P4, PT, R208, R2, PT ;  /* 0x00000002d000e20c */ /* 0x000fe20003f86270 */
[----:B------:R-:W-:Y:S01]  /*5380*/  IMAD.MOV.U32 R112, RZ, RZ, R228 ;  /* 0x000000ffff707224 */ /* 0x000fe200078e00e4 */
[----:B------:R-:W-:Y:S01]  /*5390*/  SHF.R.U32.HI R13, RZ, 0x10, R4 ;  /* 0x00000010ff0d7819 */ /* 0x000fe20000011604 */
[----:B------:R-:W-:Y:S01]  /*53a0*/  FFMA.FTZ R26, R26, UR5, -R116 ;  /* 0x000000051a1a7c23 */ /* 0x000fe20008010874 */
[----:B------:R-:W-:Y:S01]  /*53b0*/  LOP3.LUT R2, R9, UR24, R108, 0x96, !PT ;  /* 0x0000001809027c12 */ /* 0x000fe2000f8e966c */
[--C-:B------:R-:W-:Y:S01]  /*53c0*/  FFMA.FTZ R25, R25, UR5, -R117.reuse ;  /* 0x0000000519197c23 */ /* 0x100fe20008010875 */
[----:B------:R-:W-:Y:S01]  /*53d0*/  LOP3.LUT R100, R8, 0xff, RZ, 0xc0, !PT ;  /* 0x000000ff08647812 */ /* 0x000fe200078ec0ff */
[--C-:B------:R-:W-:Y:S01]  /*53e0*/  FFMA.FTZ R24, R24, UR5, -R117.reuse ;  /* 0x0000000518187c23 */ /* 0x100fe20008010875 */
[----:B------:R-:W-:Y:S01]  /*53f0*/  SHF.R.U32.HI R107, RZ, 0x10, R8 ;  /* 0x00000010ff6b7819 */ /* 0x000fe20000011608 */
[----:B------:R-:W-:Y:S01]  /*5400*/  FFMA.FTZ R117, R29, UR5, -R117 ;  /* 0x000000051d757c23 */ /* 0x000fe20008010875 */
[----:B------:R-:W-:Y:S01]  /*5410*/  LOP3.LUT R104, R8, 0xffff, RZ, 0xc0, !PT ;  /* 0x0000ffff08687812 */ /* 0x000fe200078ec0ff */
[CC--:B------:R-:W-:Y:S01]  /*5420*/  FFMA.FTZ R32, R211.reuse, R178.reuse, R32 ;  /* 0x000000b2d3207223 */ /* 0x0c0fe20000010020 */
[C---:B------:R-:W-:Y:S01]  /*5430*/  LOP3.LUT R8, R4.reuse, 0xffff, RZ, 0xc0, !PT ;  /* 0x0000ffff04087812 */ /* 0x040fe200078ec0ff */
[----:B------:R-:W-:Y:S01]  /*5440*/  FFMA.FTZ R34, R211, R178, R34 ;  /* 0x000000b2d3227223 */ /* 0x000fe20000010022 */
[----:B------:R-:W-:Y:S01]  /*5450*/  LOP3.LUT R9, R4, 0xff, RZ, 0xc0, !PT ;  /* 0x000000ff04097812 */ /* 0x000fe200078ec0ff */
[----:B------:R-:W-:Y:S01]  /*5460*/  MUFU.EX2 R117, R117 ;  /* 0x0000007500757308 */ /* 0x000fe20000000800 */
[----:B---3--:R-:W-:Y:S01]  /*5470*/  SHF.R.U32.HI R12, RZ, 0x18, R4 ;  /* 0x00000018ff0c7819 */ /* 0x008fe20000011604 */
[----:B------:R-:W-:Y:S01]  /*5480*/  IMAD.U32 R108, RZ, RZ, UR6 ;  /* 0x00000006ff6c7e24 */ /* 0x000fe2000f8e00ff */
[----:B------:R-:W-:Y:S02]  /*5490*/  LOP3.LUT R4, R11, 0xff, RZ, 0xc0, !PT ;  /* 0x000000ff0b047812 */ /* 0x000fe400078ec0ff */
[----:B------:R-:W-:Y:S02]  /*54a0*/  LOP3.LUT R0, R5, UR23, R114, 0x96, !PT ;  /* 0x0000001705007c12 */ /* 0x000fe4000f8e9672 */
[----:B------:R-:W-:Y:S03]  /*54b0*/  @!P6 FSEL R32, R32, -INF , !P5 ;  /* 0xff8000002020e808 */ /* 0x000fe60006800000 */
[----:B------:R-:W-:Y:S01]  /*54c0*/  MUFU.EX2 R179, R18 ;  /* 0x0000001200b37308 */ /* 0x000fe20000000800 */
[----:B------:R-:W-:Y:S02]  /*54d0*/  ISETP.LE.U32.AND P5, PT, R4, UR8, PT ;  /* 0x0000000804007c0c */ /* 0x000fe4000bfa3070 */
[----:B------:R-:W-:Y:S01]  /*54e0*/  SHF.R.U32.HI R5, RZ, 0x18, R11 ;  /* 0x00000018ff057819 */ /* 0x000fe2000001160b */
[--C-:B------:R-:W-:Y:S01]  /*54f0*/  FFMA.FTZ R32, R32, UR5, -R119.reuse ;  /* 0x0000000520207c23 */ /* 0x100fe20008010877 */
[----:B------:R-:W-:Y:S01]  /*5500*/  LOP3.LUT R4, R11, 0xffff, RZ, 0xc0, !PT ;  /* 0x0000ffff0b047812 */ /* 0x000fe200078ec0ff */
[----:B------:R-:W-:Y:S01]  /*5510*/  FFMA.FTZ R119, R33, UR5, -R119 ;  /* 0x0000000521777c23 */ /* 0x000fe20008010877 */
[----:B------:R-:W-:Y:S03]  /*5520*/  ISETP.LE.U32.AND P1, PT, R5, UR8, PT ;  /* 0x0000000805007c0c */ /* 0x000fe6000bf23070 */
[----:B------:R-:W-:Y:S01]  /*5530*/  MUFU.EX2 R121, R20 ;  /* 0x0000001400797308 */ /* 0x000fe20000000800 */
[----:B------:R-:W-:Y:S02]  /*5540*/  SHF.R.U32.HI R5, RZ, 0x8, R4 ;  /* 0x00000008ff057819 */ /* 0x000fe40000011604 */
[----:B------:R-:W-:Y:S02]  /*5550*/  SHF.R.U32.HI R11, RZ, 0x10, R11 ;  /* 0x00000010ff0b7819 */ /* 0x000fe4000001160b */
[----:B------:R-:W-:Y:S01]  /*5560*/  LOP3.LUT R5, R5, 0xffff, RZ, 0xc0, !PT ;  /* 0x0000ffff05057812 */ /* 0x000fe200078ec0ff */
[----:B------:R-:W-:Y:S01]  /*5570*/  @!P5 FADD.FTZ R181, -R181, -RZ ;  /* 0x800000ffb5b5d221 */ /* 0x000fe20000010100 */
[----:B------:R-:W-:Y:S03]  /*5580*/  LOP3.LUT R4, R11, 0xff, RZ, 0xc0, !PT ;  /* 0x000000ff0b047812 */ /* 0x000fe600078ec0ff */
[----:B------:R-:W-:Y:S01]  /*5590*/  MUFU.EX2 R123, R23 ;  /* 0x00000017007b7308 */ /* 0x000fe20000000800 */
[----:B------:R-:W-:Y:S02]  /*55a0*/  ISETP.LE.U32.AND P0, PT, R5, UR8, PT ;  /* 0x0000000805007c0c */ /* 0x000fe4000bf03070 */
[----:B------:R-:W-:Y:S01]  /*55b0*/  LOP3.LUT R5, R0, 0xffff, RZ, 0xc0, !PT ;  /* 0x0000ffff00057812 */ /* 0x000fe200078ec0ff */
[----:B------:R-:W-:Y:S01]  /*55c0*/  @!P1 FADD.FTZ R184, -R184, -RZ ;  /* 0x800000ffb8b89221 */ /* 0x000fe20000010100 */
[----:B------:R-:W-:Y:S02]  /*55d0*/  @!P6 FSEL R34, R34, -INF , !P3 ;  /* 0xff8000002222e808 */ /* 0x000fe40005800000 */
[----:B------:R-:W-:Y:S03]  /*55e0*/  ISETP.LE.U32.AND P3, PT, R4, UR8, PT ;  /* 0x0000000804007c0c */ /* 0x000fe6000bf63070 */
[----:B------:R-:W1:Y:S01]  /*55f0*/  MUFU.EX2 R131, R19 ;  /* 0x0000001300837308 */ /* 0x000e620000000800 */
[----:B------:R-:W-:Y:S01]  /*5600*/  LOP3.LUT R102, R6, 0xff, RZ, 0xc0, !PT ;  /* 0x000000ff06667812 */ /* 0x000fe200078ec0ff */
[----:B------:R-:W-:Y:S01]  /*5610*/  FFMA.FTZ R34, R34, UR5, -R118 ;  /* 0x0000000522227c23 */ /* 0x000fe20008010876 */
[----:B------:R-:W-:Y:S01]  /*5620*/  SHF.R.U32.HI R103, RZ, 0x18, R6 ;  /* 0x00000018ff677819 */ /* 0x000fe20000011606 */
[----:B------:R-:W-:Y:S01]  /*5630*/  FFMA.FTZ R118, R35, UR5, -R118 ;  /* 0x0000000523767c23 */ /* 0x000fe20008010876 */
[----:B------:R-:W-:Y:S01]  /*5640*/  LOP3.LUT R105, R6, 0xffff, RZ, 0xc0, !PT ;  /* 0x0000ffff06697812 */ /* 0x000fe200078ec0ff */
[----:B------:R-:W-:Y:S01]  /*5650*/  @!P0 FADD.FTZ R182, -R182, -RZ ;  /* 0x800000ffb6b68221 */ /* 0x000fe20000010100 */
[----:B------:R-:W-:Y:S03]  /*5660*/  SHF.R.U32.HI R106, RZ, 0x10, R6 ;  /* 0x00000010ff6a7819 */ /* 0x000fe60000011606 */
[----:B------:R-:W-:Y:S01]  /*5670*/  MUFU.EX2 R114, R34 ;  /* 0x0000002200727308 */ /* 0x000fe20000000800 */
[----:B------:R-:W-:Y:S02]  /*5680*/  SHF.R.U32.HI R4, RZ, 0x10, R0 ;  /* 0x00000010ff047819 */ /* 0x000fe40000011600 */
[----:B------:R-:W-:Y:S01]  /*5690*/  LOP3.LUT R7, R0, 0xff, RZ, 0xc0, !PT ;  /* 0x000000ff00077812 */ /* 0x000fe200078ec0ff */
[----:B------:R-:W-:Y:S01]  /*56a0*/  @!P3 FADD.FTZ R187, -R187, -RZ ;  /* 0x800000ffbbbbb221 */ /* 0x000fe20000010100 */
[----:B------:R-:W-:Y:S02]  /*56b0*/  SHF.R.U32.HI R6, RZ, 0x8, R5 ;  /* 0x00000008ff067819 */ /* 0x000fe40000011605 */
[----:B------:R-:W-:Y:S03]  /*56c0*/  LOP3.LUT R5, R4, 0xff, RZ, 0xc0, !PT ;  /* 0x000000ff04057812 */ /* 0x000fe600078ec0ff */
[----:B------:R-:W-:Y:S01]  /*56d0*/  MUFU.EX2 R126, R27 ;  /* 0x0000001b007e7308 */ /* 0x000fe20000000800 */
[----:B------:R-:W-:Y:S02]  /*56e0*/  @!P6 FSEL R31, R31, -INF , !P4 ;  /* 0xff8000001f1fe808 */ /* 0x000fe40006000000 */
[----:B------:R-:W-:Y:S02]  /*56f0*/  ISETP.LE.U32.AND P5, PT, R5, UR8, PT ;  /* 0x0000000805007c0c */ /* 0x000fe4000bfa3070 */
[----:B------:R-:W-:Y:S01]  /*5700*/  ISETP.LE.U32.AND P6, PT, R7, UR8, PT ;  /* 0x0000000807007c0c */ /* 0x000fe2000bfc3070 */
[----:B------:R-:W-:Y:S01]  /*5710*/  FFMA.FTZ R116, R31, UR5, -R116 ;  /* 0x000000051f747c23 */ /* 0x000fe20008010874 */
[----:B------:R-:W-:Y:S03]  /*5720*/  LOP3.LUT R4, R6, 0xffff, RZ, 0xc0, !PT ;  /* 0x0000ffff06047812 */ /* 0x000fe600078ec0ff */
[----:B------:R-:W-:Y:S01]  /*5730*/  MUFU.EX2 R124, R22 ;  /* 0x00000016007c7308 */ /* 0x000fe20000000800 */
[----:B------:R-:W-:Y:S02]  /*5740*/  ISETP.LE.U32.AND P4, PT, R101, UR8, PT ;  /* 0x0000000865007c0c */ /* 0x000fe4000bf83070 */
[----:B------:R-:W-:Y:S02]  /*5750*/  ISETP.LE.U32.AND P0, PT, R4, UR8, PT ;  /* 0x0000000804007c0c */ /* 0x000fe4000bf03070 */
[----:B------:R-:W-:Y:S02]  /*5760*/  SHF.R.U32.HI R4, RZ, 0x18, R0 ;  /* 0x00000018ff047819 */ /* 0x000fe40000011600 */
[----:B------:R-:W-:Y:S01]  /*5770*/  SHF.R.U32.HI R0, RZ, 0x8, R8 ;  /* 0x00000008ff007819 */ /* 0x000fe20000011608 */
[----:B----4-:R-:W-:Y:S01]  /*5780*/  @!P5 FADD.FTZ R191, -R191, -RZ ;  /* 0x800000ffbfbfd221 */ /* 0x010fe20000010100 */
[----:B------:R-:W-:Y:S01]  /*5790*/  ISETP.LE.U32.AND P3, PT, R4, UR8, PT ;  /* 0x0000000804007c0c */ /* 0x000fe2000bf63070 */
[----:B------:R-:W-:Y:S01]  /*57a0*/  @!P6 FADD.FTZ R190, -R190, -RZ ;  /* 0x800000ffbebee221 */ /* 0x000fe20000010100 */
[----:B------:R-:W-:Y:S01]  /*57b0*/  LOP3.LUT R0, R0, 0xffff, RZ, 0xc0, !PT ;  /* 0x0000ffff00007812 */ /* 0x000fe200078ec0ff */
[----:B------:R-:W2:Y:S01]  /*57c0*/  MUFU.EX2 R120, R21 ;  /* 0x0000001500787308 */ /* 0x000ea20000000800 */
[----:B------:R-:W-:Y:S01]  /*57d0*/  LOP3.LUT R5, R10, 0xffff, RZ, 0xc0, !PT ;  /* 0x0000ffff0a057812 */ /* 0x000fe200078ec0ff */
[----:B------:R-:W-:Y:S01]  /*57e0*/  @!P4 FADD.FTZ R128, -R128, -RZ ;  /* 0x800000ff8080c221 */ /* 0x000fe20000010100 */
[----:B------:R-:W-:Y:S01]  /*57f0*/  ISETP.LE.U32.AND P6, PT, R0, UR8, PT ;  /* 0x0000000800007c0c */ /* 0x000fe2000bfc3070 */
[----:B------:R-:W-:Y:S01]  /*5800*/  @!P0 FADD.FTZ R188, -R188, -RZ ;  /* 0x800000ffbcbc8221 */ /* 0x000fe20000010100 */
[----:B------:R-:W-:Y:S02]  /*5810*/  LOP3.LUT R0, R13, 0xff, RZ, 0xc0, !PT ;  /* 0x000000ff0d007812 */ /* 0x000fe400078ec0ff */
[----:B------:R-:W-:Y:S03]  /*5820*/  ISETP.LE.U32.AND P0, PT, R12, UR8, PT ;  /* 0x000000080c007c0c */ /* 0x000fe6000bf03070 */
[----:B------:R-:W-:Y:S01]  /*5830*/  MUFU.EX2 R130, R26 ;  /* 0x0000001a00827308 */ /* 0x000fe20000000800 */
[----:B------:R-:W-:Y:S01]  /*5840*/  ISETP.LE.U32.AND P5, PT, R0, UR8, PT ;  /* 0x0000000800007c0c */ /* 0x000fe2000bfa3070 */
[----:B------:R-:W-:Y:S01]  /*5850*/  @!P3 FADD.FTZ R189, -R189, -RZ ;  /* 0x800000ffbdbdb221 */ /* 0x000fe20000010100 */
[----:B------:R-:W-:Y:S02]  /*5860*/  SHF.R.U32.HI R0, RZ, 0x8, R109 ;  /* 0x00000008ff007819 */ /* 0x000fe4000001166d */
[--C-:B------:R-:W-:Y:S02]  /*5870*/  SHF.R.U32.HI R4, RZ, 0x18, R10.reuse ;  /* 0x00000018ff047819 */ /* 0x100fe4000001160a */
[----:B------:R-:W-:Y:S01]  /*5880*/  LOP3.LUT R0, R0, 0xffff, RZ, 0xc0, !PT ;  /* 0x0000ffff00007812 */ /* 0x000fe200078ec0ff */
[----:B------:R-:W-:Y:S01]  /*5890*/  @!P6 FADD.FTZ R180, -R180, -RZ ;  /* 0x800000ffb4b4e221 */ /* 0x000fe20000010100 */
[----:B------:R-:W-:Y:S01]  /*58a0*/  ISETP.LE.U32.AND P3, PT, R110, UR8, PT ;  /* 0x000000086e007c0c */ /* 0x000fe2000bf63070 */
[----:B------:R-:W-:Y:S01]  /*58b0*/  MUFU.EX2 R119, R119 ;  /* 0x0000007700777308 */ /* 0x000fe20000000800 */
[----:B------:R-:W-:Y:S01]  /*58c0*/  ISETP.LE.U32.AND P6, PT, R0, UR8, PT ;  /* 0x0000000800007c0c */ /* 0x000fe2000bfc3070 */
[----:B------:R-:W-:Y:S01]  /*58d0*/  @!P0 FADD.FTZ R185, -R185, -RZ ;  /* 0x800000ffb9b98221 */ /* 0x000fe20000010100 */
[----:B------:R-:W-:Y:S01]  /*58e0*/  LOP3.LUT R0, R111, 0xff, RZ, 0xc0, !PT ;  /* 0x000000ff6f007812 */ /* 0x000fe200078ec0ff */
[----:B------:R-:W-:Y:S01]  /*58f0*/  @!P5 FADD.FTZ R186, -R186, -RZ ;  /* 0x800000ffbabad221 */ /* 0x000fe20000010100 */
[----:B------:R-:W-:Y:S02]  /*5900*/  ISETP.LE.U32.AND P1, PT, R9, UR8, PT ;  /* 0x0000000809007c0c */ /* 0x000fe4000bf23070 */
[----:B------:R-:W-:Y:S03]  /*5910*/  ISETP.LE.U32.AND P0, PT, R0, UR8, PT ;  /* 0x0000000800007c0c */ /* 0x000fe6000bf03070 */
[----:B------:R-:W-:Y:S01]  /*5920*/  MUFU.EX2 R111, R32 ;  /* 0x00000020006f7308 */ /* 0x000fe20000000800 */
[----:B------:R-:W-:Y:S02]  /*5930*/  LOP3.LUT R0, R10, 0xff, RZ, 0xc0, !PT ;  /* 0x000000ff0a007812 */ /* 0x000fe400078ec0ff */
[----:B------:R-:W-:Y:S01]  /*5940*/  SHF.R.U32.HI R10, RZ, 0x10, R10 ;  /* 0x00000010ff0a7819 */ /* 0x000fe2000001160a */
[----:B-1----:R-:W-:Y:S01]  /*5950*/  @!P3 FADD.FTZ R131, -R131, -RZ ;  /* 0x800000ff8383b221 */ /* 0x002fe20000010100 */
[----:B------:R-:W-:Y:S01]  /*5960*/  ISETP.LE.U32.AND P4, PT, R0, UR8, PT ;  /* 0x0000000800007c0c */ /* 0x000fe2000bf83070 */
[----:B------:R-:W-:Y:S01]  /*5970*/  @!P6 FADD.FTZ R125, -R125, -RZ ;  /* 0x800000ff7d7de221 */ /* 0x000fe20000010100 */
[----:B------:R-:W-:Y:S03]  /*5980*/  SHF.R.U32.HI R0, RZ, 0x8, R5 ;  /* 0x00000008ff007819 */ /* 0x000fe60000011605 */
[----:B------:R-:W-:Y:S01]  /*5990*/  MUFU.EX2 R127, R25 ;  /* 0x00000019007f7308 */ /* 0x000fe20000000800 */
[----:B------:R-:W-:Y:S01]  /*59a0*/  ISETP.LE.U32.AND P6, PT, R4, UR8, PT ;  /* 0x0000000804007c0c */ /* 0x000fe2000bfc3070 */
[----:B------:R-:W-:Y:S01]  /*59b0*/  @!P1 FADD.FTZ R183, -R183, -RZ ;  /* 0x800000ffb7b79221 */ /* 0x000fe20000010100 */
[----:B------:R-:W-:Y:S01]  /*59c0*/  LOP3.LUT R4, R2, 0xff, RZ, 0xc0, !PT ;  /* 0x000000ff02047812 */ /* 0x000fe200078ec0ff */
[----:B------:R-:W-:Y:S01]  /*59d0*/  @!P0 FADD.FTZ R179, -R179, -RZ ;  /* 0x800000ffb3b38221 */ /* 0x000fe20000010100 */
[----:B------:R-:W-:Y:S02]  /*59e0*/  LOP3.LUT R0, R0, 0xffff, RZ, 0xc0, !PT ;  /* 0x0000ffff00007812 */ /* 0x000fe400078ec0ff */
[----:B------:R-:W-:Y:S03]  /*59f0*/  LOP3.LUT R10, R10, 0xff, RZ, 0xc0, !PT ;  /* 0x000000ff0a0a7812 */ /* 0x000fe600078ec0ff */
[----:B------:R-:W-:Y:S01]  /*5a00*/  MUFU.EX2 R116, R116 ;  /* 0x0000007400747308 */ /* 0x000fe20000000800 */
[----:B------:R-:W-:Y:S01]  /*5a10*/  ISETP.LE.U32.AND P0, PT, R0, UR8, PT ;  /* 0x0000000800007c0c */ /* 0x000fe2000bf03070 */
[----:B------:R-:W-:Y:S01]  /*5a20*/  @!P4 FADD.FTZ R121, -R121, -RZ ;  /* 0x800000ff7979c221 */ /* 0x000fe20000010100 */
[----:B------:R-:W-:Y:S02]  /*5a30*/  ISETP.LE.U32.AND P4, PT, R4, UR8, PT ;  /* 0x0000000804007c0c */ /* 0x000fe4000bf83070 */
[----:B------:R-:W-:Y:S01]  /*5a40*/  LOP3.LUT R0, R2, 0xffff, RZ, 0xc0, !PT ;  /* 0x0000ffff02007812 */ /* 0x000fe200078ec0ff */
[----:B------:R-:W-:Y:S01]  /*5a50*/  @!P6 FADD.FTZ R123, -R123, -RZ ;  /* 0x800000ff7b7be221 */ /* 0x000fe20000010100 */
[--C-:B------:R-:W-:Y:S03]  /*5a60*/  SHF.R.U32.HI R4, RZ, 0x10, R2.reuse ;  /* 0x00000010ff047819 */ /* 0x100fe60000011602 */
[----:B------:R-:W1:Y:S01]  /*5a70*/  MUFU.EX2 R129, R24 ;  /* 0x0000001800817308 */ /* 0x000e620000000800 */
[----:B------:R-:W-:Y:S02]  /*5a80*/  SHF.R.U32.HI R2, RZ, 0x18, R2 ;  /* 0x00000018ff027819 */ /* 0x000fe40000011602 */
[----:B------:R-:W-:Y:S02]  /*5a90*/  ISETP.LE.U32.AND P3, PT, R10, UR8, PT ;  /* 0x000000080a007c0c */ /* 0x000fe4000bf63070 */
[----:B------:R-:W-:Y:S01]  /*5aa0*/  ISETP.LE.U32.AND P6, PT, R2, UR8, PT ;  /* 0x0000000802007c0c */ /* 0x000fe2000bfc3070 */
[----:B--2---:R-:W-:Y:S01]  /*5ab0*/  @!P0 FADD.FTZ R120, -R120, -RZ ;  /* 0x800000ff78788221 */ /* 0x004fe20000010100 */
[----:B------:R-:W-:Y:S03]  /*5ac0*/  LOP3.LUT R2, R106, 0xff, RZ, 0xc0, !PT ;  /* 0x000000ff6a027812 */ /* 0x000fe600078ec0ff */
[----:B------:R-:W2:Y:S01]  /*5ad0*/  MUFU.EX2 R118, R118 ;  /* 0x0000007600767308 */ /* 0x000ea20000000800 */
[----:B------:R-:W-:Y:S02]  /*5ae0*/  LOP3.LUT R4, R4, 0xff, RZ, 0xc0, !PT ;  /* 0x000000ff04047812 */ /* 0x000fe400078ec0ff */
[----:B------:R-:W-:Y:S02]  /*5af0*/  SHF.R.U32.HI R0, RZ, 0x8, R0 ;  /* 0x00000008ff007819 */ /* 0x000fe40000011600 */
[----:B------:R-:W-:Y:S02]  /*5b00*/  ISETP.LE.U32.AND P1, PT, R102, UR8, PT ;  /* 0x0000000866007c0c */ /* 0x000fe4000bf23070 */
[----:B------:R-:W-:Y:S01]  /*5b10*/  LOP3.LUT R0, R0, 0xffff, RZ, 0xc0, !PT ;  /* 0x0000ffff00007812 */ /* 0x000fe200078ec0ff */
[----:B------:R-:W-:Y:S01]  /*5b20*/  @!P3 FADD.FTZ R124, -R124, -RZ ;  /* 0x800000ff7c7cb221 */ /* 0x000fe20000010100 */
[----:B------:R-:W-:Y:S01]  /*5b30*/  ISETP.LE.U32.AND P3, PT, R4, UR8, PT ;  /* 0x0000000804007c0c */ /* 0x000fe2000bf63070 */
[----:B------:R-:W-:Y:S01]  /*5b40*/  @!P6 FADD.FTZ R126, -R126, -RZ ;  /* 0x800000ff7e7ee221 */ /* 0x000fe20000010100 */
[----:B------:R-:W-:Y:S01]  /*5b50*/  ISETP.LE.U32.AND P6, PT, R2, UR8, PT ;  /* 0x0000000802007c0c */ /* 0x000fe2000bfc3070 */
[----:B-1----:R-:W-:Y:S01]  /*5b60*/  @!P4 FADD.FTZ R129, -R129, -RZ ;  /* 0x800000ff8181c221 */ /* 0x002fe20000010100 */
[----:B------:R-:W-:Y:S02]  /*5b70*/  SHF.R.U32.HI R2, RZ, 0x8, R104 ;  /* 0x00000008ff027819 */ /* 0x000fe40000011668 */
[----:B------:R-:W-:Y:S02]  /*5b80*/  ISETP.LE.U32.AND P0, PT, R0, UR8, PT ;  /* 0x0000000800007c0c */ /* 0x000fe4000bf03070 */
[----:B------:R-:W-:Y:S01]  /*5b90*/  LOP3.LUT R4, R2, 0xffff, RZ, 0xc0, !PT ;  /* 0x0000ffff02047812 */ /* 0x000fe200078ec0ff */
[----:B------:R-:W-:Y:S01]  /*5ba0*/  @!P1 FADD.FTZ R111, -R111, -RZ ;  /* 0x800000ff6f6f9221 */ /* 0x000fe20000010100 */
[----:B------:R-:W-:Y:S02]  /*5bb0*/  F2FP.RELU.BF16.F32.PACK_AB R2, R182, R181 ;  /* 0x000000b5b602723e */ /* 0x000fe400000018ff */
[----:B------:R-:W-:Y:S01]  /*5bc0*/  SHF.R.U32.HI R0, RZ, 0x8, R105 ;  /* 0x00000008ff007819 */ /* 0x000fe20000011669 */
[----:B------:R-:W-:Y:S01]  /*5bd0*/  @!P3 FADD.FTZ R130, -R130, -RZ ;  /* 0x800000ff8282b221 */ /* 0x000fe20000010100 */
[----:B------:R-:W-:Y:S01]  /*5be0*/  F2FP.RELU.BF16.F32.PACK_AB R5, R188, R190 ;  /* 0x000000bebc05723e */ /* 0x000fe200000018ff */
[----:B------:R1:W-:Y:S01]  /*5bf0*/  STS [R200+0xe000], R2 ;  /* 0x00e00002c8007388 */ /* 0x0003e20000000800 */
[----:B------:R-:W-:Y:S01]  /*5c00*/  LOP3.LUT R0, R0, 0xffff, RZ, 0xc0, !PT ;  /* 0x0000ffff00007812 */ /* 0x000fe200078ec0ff */
[----:B------:R-:W-:Y:S01]  /*5c10*/  @!P6 FADD.FTZ R114, -R114, -RZ ;  /* 0x800000ff7272e221 */ /* 0x000fe20000010100 */
[----:B------:R-:W-:Y:S01]  /*5c20*/  F2FP.RELU.BF16.F32.PACK_AB R6, R180, R183 ;  /* 0x000000b7b406723e */ /* 0x000fe200000018ff */
[----:B------:R-:W-:Y:S01]  /*5c30*/  @!P0 FADD.FTZ R127, -R127, -RZ ;  /* 0x800000ff7f7f8221 */ /* 0x000fe20000010100 */
[----:B------:R-:W-:Y:S02]  /*5c40*/  ISETP.LE.U32.AND P3, PT, R0, UR8, PT ;  /* 0x0000000800007c0c */ /* 0x000fe4000bf63070 */
[----:B------:R-:W-:Y:S02]  /*5c50*/  LOP3.LUT R0, R107, 0xff, RZ, 0xc0, !PT ;  /* 0x000000ff6b007812 */ /* 0x000fe400078ec0ff */
[----:B------:R-:W-:Y:S02]  /*5c60*/  ISETP.LE.U32.AND P0, PT, R14, UR8, PT ;  /* 0x000000080e007c0c */ /* 0x000fe4000bf03070 */
[----:B------:R-:W-:Y:S02]  /*5c70*/  ISETP.LE.U32.AND P1, PT, R0, UR8, PT ;  /* 0x0000000800007c0c */ /* 0x000fe4000bf23070 */
[----:B------:R-:W-:Y:S02]  /*5c80*/  F2FP.RELU.BF16.F32.PACK_AB R0, R184, R187 ;  /* 0x000000bbb800723e */ /* 0x000fe400000018ff */
[----:B------:R-:W-:Y:S02]  /*5c90*/  ISETP.LE.U32.AND P5, PT, R103, UR8, PT ;  /* 0x0000000867007c0c */ /* 0x000fe4000bfa3070 */
[----:B------:R-:W-:Y:S01]  /*5ca0*/  ISETP.LE.U32.AND P4, PT, R100, UR8, PT ;  /* 0x0000000864007c0c */ /* 0x000fe2000bf83070 */
[----:B------:R3:W-:Y:S01]  /*5cb0*/  STS [R200+0xe400], R0 ;  /* 0x00e40000c8007388 */ /* 0x0007e20000000800 */
[----:B------:R-:W-:Y:S01]  /*5cc0*/  @!P3 FADD.FTZ R119, -R119, -RZ ;  /* 0x800000ff7777b221 */ /* 0x000fe20000010100 */
[----:B------:R-:W-:Y:S02]  /*5cd0*/  ISETP.LE.U32.AND P3, PT, R4, UR8, PT ;  /* 0x0000000804007c0c */ /* 0x000fe4000bf63070 */
[----:B------:R-:W-:Y:S01]  /*5ce0*/  F2FP.RELU.BF16.F32.PACK_AB R4, R125, R128 ;  /* 0x000000807d04723e */ /* 0x000fe200000018ff */
[----:B------:R-:W-:Y:S01]  /*5cf0*/  @!P0 FADD.FTZ R116, -R116, -RZ ;  /* 0x800000ff74748221 */ /* 0x000fe20000010100 */
[C---:B------:R-:W-:Y:S01]  /*5d00*/  LEA R112, P0, R226.reuse, R112, 0x2 ;  /* 0x00000070e2707211 */ /* 0x040fe200078010ff */
[----:B------:R-:W-:Y:S01]  /*5d10*/  @!P1 FADD.FTZ R115, -R115, -RZ ;  /* 0x800000ff73739221 */ /* 0x000fe20000010100 */
[----:B-1----:R-:W-:Y:S01]  /*5d20*/  F2FP.RELU.BF16.F32.PACK_AB R2, R131, R179 ;  /* 0x000000b38302723e */ /* 0x002fe200000018ff */
[----:B------:R1:W-:Y:S01]  /*5d30*/  STS [R203+0xe000], R4 ;  /* 0x00e00004cb007388 */ /* 0x0003e20000000800 */
[----:B------:R-:W-:Y:S01]  /*5d40*/  LEA.HI.X.SX32 R113, R226, R113, 0x2, P0 ;  /* 0x00000071e2717211 */ /* 0x000fe200000f16ff */
[----:B--2---:R-:W-:Y:S01]  /*5d50*/  @!P5 FADD.FTZ R118, -R118, -RZ ;  /* 0x800000ff7676d221 */ /* 0x004fe20000010100 */
[----:B------:R-:W-:Y:S01]  /*5d60*/  @!P4 FADD.FTZ R122, -R122, -RZ ;  /* 0x800000ff7a7ac221 */ /* 0x000fe20000010100 */
[----:B------:R2:W-:Y:S01]  /*5d70*/  STS [R203+0xe400], R2 ;  /* 0x00e40002cb007388 */ /* 0x0005e20000000800 */
[----:B------:R-:W-:Y:S01]  /*5d80*/  FSETP.GE.FTZ.AND P0, PT, R181, RZ, PT ;  /* 0x000000ffb500720b */ /* 0x000fe20003f16000 */
[----:B------:R-:W-:Y:S01]  /*5d90*/  @!P3 FADD.FTZ R117, -R117, -RZ ;  /* 0x800000ff7575b221 */ /* 0x000fe20000010100 */
[----:B------:R-:W-:Y:S01]  /*5da0*/  FSETP.GE.FTZ.AND P6, PT, R182, RZ, PT ;  /* 0x000000ffb600720b */ /* 0x000fe20003fd6000 */
[----:B------:R4:W-:Y:S01]  /*5db0*/  STS [R200+0xf000], R5 ;  /* 0x00f00005c8007388 */ /* 0x0009e20000000800 */
[----:B------:R-:W-:Y:S02]  /*5dc0*/  FSETP.GE.FTZ.AND P5, PT, R128, RZ, PT ;  /* 0x000000ff8000720b */ /* 0x000fe40003fb6000 */
[C---:B------:R-:W-:Y:S01]  /*5dd0*/  FSETP.GE.FTZ.AND P1, PT, R120.reuse, RZ, PT ;  /* 0x000000ff7800720b */ /* 0x040fe20003f36000 */
[----:B------:R-:W4:Y:S01]  /*5de0*/  LDG.E R110, desc[UR14][R112.64] ;  /* 0x0000000e706e7981 */ /* 0x000f22000c1e1900 */
[----:B------:R-:W-:Y:S02]  /*5df0*/  FSETP.GE.FTZ.AND P4, PT, R125, RZ, PT ;  /* 0x000000ff7d00720b */ /* 0x000fe40003f96000 */
[----:B------:R-:W-:Y:S01]  /*5e00*/  FSETP.GE.FTZ.AND P3, PT, R121, RZ, PT ;  /* 0x000000ff7900720b */ /* 0x000fe20003f76000 */
[----:B------:R-:W4:Y:S01]  /*5e10*/  LDG.E R109, desc[UR14][R112.64+0x20] ;  /* 0x0000200e706d7981 */ /* 0x000f22000c1e1900 */
[----:B---3--:R-:W-:Y:S05]  /*5e20*/  F2FP.RELU.BF16.F32.PACK_AB R0, R189, R191 ;  /* 0x000000bfbd00723e */ /* 0x008fea00000018ff */
[----:B------:R3:W-:Y:S01]  /*5e30*/  STS [R200+0xf400], R0 ;  /* 0x00f40000c8007388 */ /* 0x0007e20000000800 */
[----:B-1----:R-:W-:Y:S03]  /*5e40*/  F2FP.RELU.BF16.F32.PACK_AB R4, R120, R121 ;  /* 0x000000797804723e */ /* 0x002fe600000018ff */
[----:B------:R1:W-:Y:S01]  /*5e50*/  STS [R203+0xf000], R6 ;  /* 0x00f00006cb007388 */ /* 0x0003e20000000800 */
[----:B--2---:R-:W-:Y:S02]  /*5e60*/  F2FP.RELU.BF16.F32.PACK_AB R2, R123, R124 ;  /* 0x0000007c7b02723e */ /* 0x004fe400000018ff */
[----:B----4-:R-:W-:Y:S05]  /*5e70*/  F2FP.RELU.BF16.F32.PACK_AB R5, R185, R186 ;  /* 0x000000bab905723e */ /* 0x010fea00000018ff */
[----:B------:R2:W-:Y:S04]  /*5e80*/  STS [R203+0xf400], R5 ;  /* 0x00f40005cb007388 */ /* 0x0005e80000000800 */
[----:B------:R4:W-:Y:S04]  /*5e90*/  STS [R201+0xe000], R4 ;  /* 0x00e00004c9007388 */ /* 0x0009e80000000800 */
[----:B------:R4:W-:Y:S01]  /*5ea0*/  STS [R201+0xe400], R2 ;  /* 0x00e40002c9007388 */ /* 0x0009e20000000800 */
[----:B---3--:R-:W-:Y:S02]  /*5eb0*/  F2FP.RELU.BF16.F32.PACK_AB R0, R119, R111 ;  /* 0x0000006f7700723e */ /* 0x008fe400000018ff */
[----:B-1----:R-:W-:Y:S03]  /*5ec0*/  F2FP.RELU.BF16.F32.PACK_AB R6, R127, R129 ;  /* 0x000000817f06723e */ /* 0x002fe600000018ff */
[----:B------:R1:W-:Y:S01]  /*5ed0*/  STS [R202+0xe000], R0 ;  /* 0x00e00000ca007388 */ /* 0x0003e20000000800 */
[----:B--2---:R-:W-:Y:S02]  /*5ee0*/  F2FP.RELU.BF16.F32.PACK_AB R5, R126, R130 ;  /* 0x000000827e05723e */ /* 0x004fe400000018ff */
[----:B----4-:R-:W-:Y:S02]  /*5ef0*/  F2FP.RELU.BF16.F32.PACK_AB R4, R118, R114 ;  /* 0x000000727604723e */ /* 0x010fe400000018ff */
[----:B------:R-:W-:Y:S03]  /*5f00*/  F2FP.RELU.BF16.F32.PACK_AB R2, R117, R122 ;  /* 0x0000007a7502723e */ /* 0x000fe600000018ff */
[----:B------:R-:W-:Y:S04]  /*5f10*/  STS [R202+0xe400], R4 ;  /* 0x00e40004ca007388 */ /* 0x000fe80000000800 */
[----:B------:R-:W-:Y:S01]  /*5f20*/  STS [R201+0xf000], R6 ;  /* 0x00f00006c9007388 */ /* 0x000fe20000000800 */
[----:B-1----:R-:W-:Y:S03]  /*5f30*/  F2FP.RELU.BF16.F32.PACK_AB R0, R116, R115 ;  /* 0x000000737400723e */ /* 0x002fe600000018ff */
[----:B------:R-:W-:Y:S04]  /*5f40*/  STS [R201+0xf400], R5 ;  /* 0x00f40005c9007388 */ /* 0x000fe80000000800 */
[----:B------:R-:W-:Y:S04]  /*5f50*/  STS [R202+0xf000], R2 ;  /* 0x00f00002ca007388 */ /* 0x000fe80000000800 */
[----:B------:R1:W-:Y:S04]  /*5f60*/  STS [R202+0xf400], R0 ;  /* 0x00f40000ca007388 */ /* 0x0003e80000000800 */
[----:B------:R-:W2:Y:S08]  /*5f70*/  LDSM.16.M88.4 R32, [R168+UR6+0x4000] ;  /* 0x00400006a820783b */ /* 0x000eb00008000200 */
[----:B------:R-:W3:Y:S01]  /*5f80*/  LDSM.16.M88.4 R28, [R168+UR6+0x5000] ;  /* 0x00500006a81c783b */ /* 0x000ee20008000200 */
[----:B-1----:R-:W-:Y:S05]  /*5f90*/  IADD3 R0, R168, 0x4000, R108 ;  /* 0x00004000a8007810 */ /* 0x002fea0007ffe06c */
[C---:B------:R-:W-:Y:S02]  /*5fa0*/  IMAD.IADD R2, R0.reuse, 0x1, R174 ;  /* 0x0000000100027824 */ /* 0x040fe400078e02ae */
[----:B------:R-:W-:Y:S03]  /*5fb0*/  IMAD.IADD R0, R0, 0x1, R164 ;  /* 0x0000000100007824 */ /* 0x000fe600078e02a4 */
[----:B------:R-:W1:Y:S08]  /*5fc0*/  LDSM.16.M88.4 R100, [R2] ;  /* 0x000000000264783b */ /* 0x000e700000000200 */
[----:B------:R-:W4:Y:S01]  /*5fd0*/  LDSM.16.M88.4 R104, [R2+0x1000] ;  /* 0x001000000268783b */ /* 0x000f220000000200 */
        /* <DEDUP_REMOVED lines=8> */
[-C--:B-1----:R-:W-:Y:S06]  /*6060*/  HMMA.16816.F32.BF16 R4, R100, R140.reuse, R4 ;  /* 0x0000008c6404723c */ /* 0x082fec0000041804 */
[C---:B----4-:R-:W-:Y:S06]  /*6070*/  HMMA.16816.F32.BF16 R8, R104.reuse, R140, R8 ;  /* 0x0000008c6808723c */ /* 0x050fec0000041808 */
[-C--:B------:R-:W-:Y:S06]  /*6080*/  HMMA.16816.F32.BF16 R12, R104, R142.reuse, R12 ;  /* 0x0000008e680c723c */ /* 0x080fec000004180c */
[C---:B------:R-:W-:Y:S06]  /*6090*/  HMMA.16816.F32.BF16 R16, R100.reuse, R142, R16 ;  /* 0x0000008e6410723c */ /* 0x040fec0000041810 */
[-C--:B------:R-:W-:Y:S06]  /*60a0*/  HMMA.16816.F32.BF16 R20, R100, R144.reuse, R20 ;  /* 0x000000906414723c */ /* 0x080fec0000041814 */
[C---:B------:R-:W-:Y:S06]  /*60b0*/  HMMA.16816.F32.BF16 R24, R104.reuse, R144, R24 ;  /* 0x000000906818723c */ /* 0x040fec0000041818 */
[-C--:B------:R-:W-:Y:S01]  /*60c0*/  HMMA.16816.F32.BF16 R28, R104, R146.reuse, R28 ;  /* 0x00000092681c723c */ /* 0x080fe2000004181c */
[----:B------:R-:W1:Y:S05]  /*60d0*/  LDSM.16.M88.4 R104, [R0] ;  /* 0x000000000068783b */ /* 0x000e6a0000000200 */
[----:B------:R-:W-:Y:S03]  /*60e0*/  HMMA.16816.F32.BF16 R32, R100, R146, R32 ;  /* 0x000000926420723c */ /* 0x000fe60000041820 */
[----:B------:R2:W3:Y:S02]  /*60f0*/  LDSM.16.M88.4 R100, [R0+0x1000] ;  /* 0x001000000064783b */ /* 0x0004e40000000200 */
[----:B--2---:R-:W-:Y:S06]  /*6100*/  IMAD.IADD R0, R164, 0x1, R2 ;  /* 0x00000001a4007824 */ /* 0x004fec00078e0202 */
[----:B------:R2:W5:Y:S01]  /*6110*/  LDG.E R2, desc[UR14][R112.64+0xa0] ;  /* 0x0000a00e70027981 */ /* 0x000562000c1e1900 */
        /* <DEDUP_REMOVED lines=9> */
[----:B------:R-:W3:Y:S03]  /*61b0*/  LDSM.16.M88.4 R104, [R0+0x1000] ;  /* 0x001000000068783b */ /* 0x000ee60000000200 */
[-C--:B-1----:R-:W-:Y:S06]  /*61c0*/  HMMA.16816.F32.BF16 R4, R100, R156.reuse, R4 ;  /* 0x0000009c6404723c */ /* 0x082fec0000041804 */
[C---:B---3--:R-:W-:Y:S06]  /*61d0*/  HMMA.16816.F32.BF16 R8, R104.reuse, R156, R8 ;  /* 0x0000009c6808723c */ /* 0x048fec0000041808 */
[-C--:B------:R-:W-:Y:S06]  /*61e0*/  HMMA.16816.F32.BF16 R12, R104, R158.reuse, R12 ;  /* 0x0000009e680c723c */ /* 0x080fec000004180c */
[C---:B------:R-:W-:Y:S06]  /*61f0*/  HMMA.16816.F32.BF16 R16, R100.reuse, R158, R16 ;  /* 0x0000009e6410723c */ /* 0x040fec0000041810 */
[----:B------:R-:W-:Y:S01]  /*6200*/  FADD.FTZ R0, -R110, R4 ;  /* 0x000000046e007221 */ /* 0x000fe20000010100 */
        /* <DEDUP_REMOVED lines=22> */
[----:B------:R-:W-:Y:S01]  /*6370*/  FADD.FTZ R6, -R109, R6 ;  /* 0x000000066d067221 */ /* 0x000fe20000010100 */
        /* <DEDUP_REMOVED lines=18> */
[----:B--2---:R-:W-:Y:S06]  /*64a0*/  @!P6 BRA `(.L_x_715) ;  /* 0x000000000088e947 */ /* 0x004fec0003800000 */
        /* <DEDUP_REMOVED lines=34> */
.L_x_715:
[----:B---3--:R-:W-:Y:S01]  /*66d0*/  FADD.FTZ R6, -R109, R19 ;  /* 0x000000136d067221 */ /* 0x008fe20000010100 */
[----:B------:R-:W-:Y:S01]  /*66e0*/  FSETP.GE.FTZ.AND P4, PT, R131, RZ, PT ;  /* 0x000000ff8300720b */ /* 0x000fe20003f96000 */
[----:B------:R1:W-:Y:S01]  /*66f0*/  STS [R200+0xa000], R16 ;  /* 0x00a00010c8007388 */ /* 0x0003e20000000800 */
[----:B------:R-:W-:Y:S01]  /*6700*/  FMUL.FTZ R33, R187, R33 ;  /* 0x00000021bb217220 */ /* 0x000fe20000410000 */
[----:B------:R-:W-:Y:S01]  /*6710*/  FMUL.FTZ R32, R184, R32 ;  /* 0x00000020b8207220 */ /* 0x000fe20000410000 */
[----:B------:R-:W-:Y:S01]  /*6720*/  FSEL R6, R6, R109, P4 ;  /* 0x0000006d06067208 */ /* 0x000fe20002000000 */
[----:B------:R-:W-:Y:S01]  /*6730*/  FADD.FTZ R5, -R109, R18 ;  /* 0x000000126d057221 */ /* 0x000fe20000010100 */
[----:B------:R-:W-:Y:S01]  /*6740*/  FSETP.GE.FTZ.AND P0, PT, R179, RZ, PT ;  /* 0x000000ffb300720b */ /* 0x000fe20003f16000 */
[----:B------:R-:W-:Y:S01]  /*6750*/  FADD.FTZ R22, -R109, R22 ;  /* 0x000000166d167221 */ /* 0x000fe20000010100 */
        /* <DEDUP_REMOVED lines=11> */
[----:B------:R-:W-:Y:S01]  /*6810*/  FADD.FTZ R13, -R4, R13 ;  /* 0x0000000d040d7221 */ /* 0x000fe20000010100 */
        /* <DEDUP_REMOVED lines=29> */
[----:B------:R-:W-:Y:S02]  /*69f0*/  FSETP.GE.FTZ.AND P0, PT, R117, RZ, PT ;  /* 0x000000ff7500720b */ /* 0x000fe40003f16000 */
        /* <DEDUP_REMOVED lines=28> */
[----:B------:R-:W-:Y:S01]  /*6bc0*/  FSETP.GE.FTZ.AND P5, PT, R185, RZ, PT ;  /* 0x000000ffb900720b */ /* 0x000fe20003fb6000 */
[----:B------:R-:W-:Y:S01]  /*6bd0*/  IMAD.MOV.U32 R117, RZ, RZ, R205 ;  /* 0x000000ffff757224 */ /* 0x000fe200078e00cd */
        /* <DEDUP_REMOVED lines=115> */
.L_x_716:
[----:B------:R-:W-:Y:S01]  /*7310*/  LDSM.16.M88.4 R16, [R167] ;  /* 0x00000000a710783b */ /* 0x000fe20000000200 */
[--C-:B------:R-:W-:Y:S01]  /*7320*/  IMAD.IADD R2, R176, 0x1, R164.reuse ;  /* 0x00000001b0027824 */ /* 0x100fe200078e02a4 */
[----:B------:R-:W-:Y:S01]  /*7330*/  LEA R206, P0, R238, R116, 0x2 ;  /* 0x00000074eece7211 */ /* 0x000fe200078010ff */
[----:B------:R-:W-:Y:S01]  /*7340*/  IMAD.IADD R112, R167, 0x1, R164 ;  /* 0x00000001a7707824 */ /* 0x000fe200078e02a4 */
[----:B------:R-:W2:Y:S01]  /*7350*/  LDSM.16.MT88.4 R8, [R0+0x2000] ;  /* 0x002000000008783b */ /* 0x000ea20000004200 */
[----:B------:R-:W-:Y:S01]  /*7360*/  IMAD.IADD R113, R164, 0x1, R169 ;  /* 0x00000001a4717824 */ /* 0x000fe200078e02a9 */
[----:B------:R-:W-:Y:S01]  /*7370*/  LEA.HI.X.SX32 R205, R238, R117, 0x2, P0 ;  /* 0x00000075eecd7211 */ /* 0x000fe200000f16ff */
[C---:B------:R-:W-:Y:S01]  /*7380*/  IMAD.IADD R115, R229.reuse, 0x1, R250 ;  /* 0x00000001e5737824 */ /* 0x040fe200078e02fa */
        /* <DEDUP_REMOVED lines=274> */
[----:B------:R-:W-:Y:S01]  /*84b0*/  F2FP.BF16.F32.PACK_AB R19, R19, R62 ;  /* 0x0000003e1313723e */ /* 0x000fe200000010ff */
[----:B--2---:R-:W-:Y:S04]  /*84c0*/  STS [R108], R18 ;  /* 0x000000126c007388 */ /* 0x004fe80000000800 */
[----:B------:R-:W-:Y:S04]  /*84d0*/  STS [R108+0x400], R17 ;  /* 0x000400116c007388 */ /* 0x000fe80000000800 */
[----:B---3--:R-:W-:Y:S04]  /*84e0*/  STS [R107], R14 ;  /* 0x0000000e6b007388 */ /* 0x008fe80000000800 */
[----:B----4-:R-:W-:Y:S04]  /*84f0*/  STS [R109], R13 ;  /* 0x0000000d6d007388 */ /* 0x010fe80000000800 */
[----:B------:R-:W-:Y:S01]  /*8500*/  STS [R108+0x2000], R16 ;  /* 0x002000106c007388 */ /* 0x000fe20000000800 */
[----:B------:R-:W-:-:S03]  /*8510*/  ISETP.NE.AND P0, PT, R104, -0x1, PT ;  /* 0xffffffff6800780c */ /* 0x000fc60003f05270 */
[----:B------:R-:W-:Y:S04]  /*8520*/  STS [R108+0x2400], R15 ;  /* 0x0024000f6c007388 */ /* 0x000fe80000000800 */
[----:B------:R-:W-:Y:S04]  /*8530*/  STS [R107+0x2000], R12 ;  /* 0x0020000c6b007388 */ /* 0x000fe80000000800 */
[----:B------:R-:W-:Y:S04]  /*8540*/  STS [R107+0x2400], R11 ;  /* 0x0024000b6b007388 */ /* 0x000fe80000000800 */
[----:B------:R-:W-:Y:S04]  /*8550*/  STS [R106], R10 ;  /* 0x0000000a6a007388 */ /* 0x000fe80000000800 */
[----:B------:R-:W-:Y:S04]  /*8560*/  STS [R106+0x400], R9 ;  /* 0x000400096a007388 */ /* 0x000fe80000000800 */
[----:B------:R1:W-:Y:S04]  /*8570*/  STS [R105], R6 ;  /* 0x0000000669007388 */ /* 0x0003e80000000800 */
[----:B------:R-:W-:Y:S04]  /*8580*/  STS [R105+0x400], R5 ;  /* 0x0004000569007388 */ /* 0x000fe80000000800 */
[----:B------:R-:W-:Y:S04]  /*8590*/  STS [R106+0x2000], R8 ;  /* 0x002000086a007388 */ /* 0x000fe80000000800 */
[----:B------:R-:W-:Y:S04]  /*85a0*/  STS [R106+0x2400], R7 ;  /* 0x002400076a007388 */ /* 0x000fe80000000800 */
[----:B------:R2:W-:Y:S04]  /*85b0*/  STS [R105+0x2000], R4 ;  /* 0x0020000469007388 */ /* 0x0005e80000000800 */
[----:B------:R-:W-:Y:S04]  /*85c0*/  STS [R105+0x2400], R2 ;  /* 0x0024000269007388 */ /* 0x000fe80000000800 */
[----:B------:R3:W-:Y:S01]  /*85d0*/  STS [R108+0x4000], R0 ;  /* 0x004000006c007388 */ /* 0x0007e20000000800 */
[----:B-1----:R-:W-:-:S03]  /*85e0*/  @P0 IADD3 R6, R247, R104, RZ ;  /* 0x00000068f7060210 */ /* 0x002fc60007ffe0ff */
[----:B------:R1:W-:Y:S04]  /*85f0*/  STS [R108+0x4400], R30 ;  /* 0x0044001e6c007388 */ /* 0x0003e80000000800 */
[----:B------:R-:W-:Y:S04]  /*8600*/  STS [R107+0x4000], R32 ;  /* 0x004000206b007388 */ /* 0x000fe80000000800 */
[----:B------:R-:W-:Y:S04]  /*8610*/  STS [R109+0x4000], R29 ;  /* 0x0040001d6d007388 */ /* 0x000fe80000000800 */
[----:B------:R-:W-:Y:S01]  /*8620*/  STS [R108+0x6000], R34 ;  /* 0x006000226c007388 */ /* 0x000fe20000000800 */
[----:B--2---:R-:W2:Y:S03]  /*8630*/  @P0 LDC.64 R4, c[0x0][0x450] ;  /* 0x00011400ff040b82 */ /* 0x004ea60000000a00 */
[----:B------:R-:W-:Y:S01]  /*8640*/  STS [R108+0x6400], R33 ;  /* 0x006400216c007388 */ /* 0x000fe20000000800 */
[----:B---3--:R-:W-:-:S02]  /*8650*/  @P0 IADD3 R0, R247, R104, RZ ;  /* 0x00000068f7000210 */ /* 0x008fc40007ffe0ff */
[----:B------:R-:W3:Y:S02]  /*8660*/  S2R R104, SR_CTAID.Y ;  /* 0x0000000000687919 */ /* 0x000ee40000002600 */
[----:B-1----:R-:W1:Y:S01]  /*8670*/  @P0 LDC.64 R30, c[0x0][0x458] ;  /* 0x00011600ff1e0b82 */ /* 0x002e620000000a00 */
[----:B------:R4:W-:Y:S04]  /*8680*/  STS [R107+0x6000], R28 ;  /* 0x0060001c6b007388 */ /* 0x0009e80000000800 */
[----:B------:R-:W-:Y:S04]  /*8690*/  STS [R107+0x6400], R27 ;  /* 0x0064001b6b007388 */ /* 0x000fe80000000800 */
[----:B------:R-:W-:Y:S04]  /*86a0*/  STS [R106+0x4000], R26 ;  /* 0x0040001a6a007388 */ /* 0x000fe80000000800 */
[----:B------:R-:W-:Y:S04]  /*86b0*/  STS [R106+0x4400], R25 ;  /* 0x004400196a007388 */ /* 0x000fe80000000800 */
[----:B------:R-:W-:Y:S04]  /*86c0*/  STS [R105+0x4000], R22 ;  /* 0x0040001669007388 */ /* 0x000fe80000000800 */
[----:B------:R-:W-:Y:S04]  /*86d0*/  STS [R105+0x4400], R21 ;  /* 0x0044001569007388 */ /* 0x000fe80000000800 */
[----:B------:R-:W-:Y:S04]  /*86e0*/  STS [R106+0x6000], R24 ;  /* 0x006000186a007388 */ /* 0x000fe80000000800 */
[----:B------:R3:W-:Y:S04]  /*86f0*/  STS [R106+0x6400], R23 ;  /* 0x006400176a007388 */ /* 0x0007e80000000800 */
[----:B------:R3:W-:Y:S01]  /*8700*/  STS [R105+0x6000], R20 ;  /* 0x0060001469007388 */ /* 0x0007e20000000800 */
[----:B------:R-:W3:Y:S03]  /*8710*/  S2R R12, SR_TID.X ;  /* 0x00000000000c7919 */ /* 0x000ee60000002100 */
[----:B------:R3:W-:Y:S01]  /*8720*/  STS [R105+0x6400], R19 ;  /* 0x0064001369007388 */ /* 0x0007e20000000800 */
[----:B--2---:R-:W-:-:S02]  /*8730*/  @P0 IMAD R2, R0, R5, RZ ;  /* 0x0000000500020224 */ /* 0x004fc400078e02ff */
[----:B------:R-:W-:-:S04]  /*8740*/  @P0 IMAD.WIDE.U32 R8, R0, R4, RZ ;  /* 0x0000000400080225 */ /* 0x000fc800078e00ff */
[C---:B-1----:R-:W-:Y:S02]  /*8750*/  @P0 IMAD R0, R6.reuse, R31, RZ ;  /* 0x0000001f06000224 */ /* 0x042fe400078e02ff */
[----:B------:R-:W-:Y:S01]  /*8760*/  @P0 IMAD.WIDE.U32 R6, R6, R30, RZ ;  /* 0x0000001e06060225 */ /* 0x000fe200078e00ff */
[----:B------:R-:W-:Y:S02]  /*8770*/  @P0 IADD3 R10, R9, R2, RZ ;  /* 0x00000002090a0210 */ /* 0x000fe40007ffe0ff */
[----:B------:R-:W-:Y:S02]  /*8780*/  @P0 MOV R2, R8 ;  /* 0x0000000800020202 */ /* 0x000fe40000000f00 */
[----:B----4-:R-:W-:Y:S02]  /*8790*/  @P0 IADD3 R28, R7, R0, RZ ;  /* 0x00000000071c0210 */ /* 0x010fe40007ffe0ff */
[----:B---3--:R-:W-:Y:S02]  /*87a0*/  @P0 MOV R23, R6 ;  /* 0x0000000600170202 */ /* 0x008fe40000000f00 */
[----:B------:R-:W-:-:S02]  /*87b0*/  SHF.L.U32 R20, R246, 0x7, RZ ;  /* 0x00000007f6147819 */ /* 0x000fc400000006ff */
[----:B------:R-:W-:Y:S01]  /*87c0*/  SHF.R.S32.HI R11, RZ, 0x1f, R104 ;  /* 0x0000001fff0b7819 */ /* 0x000fe20000011468 */
        /* <DEDUP_REMOVED lines=13> */
.L_x_718:
        /* <DEDUP_REMOVED lines=13> */
.L_x_719:
[----:B------:R-:W-:Y:S01]  /*8970*/  BAR.SYNC.DEFER_BLOCKING 0x0 ;  /* 0x0000000000007b1d */ /* 0x000fe20000010000 */
[--C-:B------:R-:W-:Y:S01]  /*8980*/  SHF.R.S32.HI R9, RZ, 0x1f, R220.reuse ;  /* 0x0000001fff097819 */ /* 0x100fe200000114dc */
[----:B------:R-:W-:Y:S01]  /*8990*/  IMAD.MOV.U32 R8, RZ, RZ, R220 ;  /* 0x000000ffff087224 */ /* 0x000fe200078e00dc */
[----:B------:R-:W-:Y:S02]  /*89a0*/  SHF.R.S32.HI R22, RZ, 0x1f, R20 ;  /* 0x0000001fff167819 */ /* 0x000fe40000011414 */
[----:B------:R-:W-:Y:S01]  /*89b0*/  SHF.R.S32.HI R11, RZ, 0x1f, R12 ;  /* 0x0000001fff0b7819 */ /* 0x000fe2000001140c */
[-C--:B------:R-:W-:Y:S01]  /*89c0*/  IMAD.WIDE.U32 R6, R20, R4.reuse, R8 ;  /* 0x0000000414067225 */ /* 0x080fe200078e0008 */
[----:B------:R-:W-:Y:S01]  /*89d0*/  ULDC UR4, c[0x0][0x2d0] ;  /* 0x0000b40000047ab9 */ /* 0x000fe20000000800 */
[----:B------:R-:W-:Y:S01]  /*89e0*/  SHF.R.S32.HI R21, RZ, 0x1f, R248 ;  /* 0x0000001fff157819 */ /* 0x000fe200000114f8 */
[----:B------:R-:W-:Y:S01]  /*89f0*/  BSSY B0, `(.L_x_720) ;  /* 0x0000026000007945 */ /* 0x000fe20003800000 */
[----:B------:R-:W-:Y:S01]  /*8a00*/  IMAD R0, R22, R4, RZ ;  /* 0x0000000416007224 */ /* 0x000fe200078e02ff */
[----:B------:R-:W-:-:S02]  /*8a10*/  IADD3 R6, P0, R2, R6, RZ ;  /* 0x0000000602067210 */ /* 0x000fc40007f1e0ff */
[----:B------:R-:W-:Y:S01]  /*8a20*/  LEA.HI R2, R11, R12, RZ, 0x3 ;  /* 0x0000000c0b027211 */ /* 0x000fe200078f18ff */
[----:B------:R-:W-:Y:S01]  /*8a30*/  IMAD R0, R20, R5, R0 ;  /* 0x0000000514007224 */ /* 0x000fe200078e0200 */
[----:B------:R-:W-:Y:S01]  /*8a40*/  ISETP.GE.AND P4, PT, R220, UR4, PT ;  /* 0x00000004dc007c0c */ /* 0x000fe2000bf86270 */
[----:B------:R-:W-:-:S03]  /*8a50*/  ULDC.64 UR4, c[0x0][0x468] ;  /* 0x00011a0000047ab9 */ /* 0x000fc60000000a00 */
[----:B------:R-:W-:Y:S02]  /*8a60*/  IADD3.X R7, R10, R7, R0, P0, !PT ;  /* 0x000000070a077210 */ /* 0x000fe400007fe400 */
[----:B------:R-:W-:Y:S01]  /*8a70*/  SHF.R.S32.HI R0, RZ, 0x3, R2 ;  /* 0x00000003ff007819 */ /* 0x000fe20000011402 */
[----:B------:R-:W-:Y:S01]  /*8a80*/  IMAD R2, R246, -0x80, R195 ;  /* 0xffffff80f6027824 */ /* 0x000fe200078e02c3 */
[----:B------:R1:W2:Y:S01]  /*8a90*/  LDS.128 R24, [R114+0x7000] ;  /* 0x0070000072187984 */ /* 0x0002a20000000c00 */
[----:B------:R-:W-:Y:S01]  /*8aa0*/  IMAD.WIDE.U32 R6, R248, UR4, R6 ;  /* 0x00000004f8067c25 */ /* 0x000fe2000f8e0006 */
[----:B------:R-:W-:Y:S02]  /*8ab0*/  SHF.R.S32.HI R29, RZ, 0x1f, R0 ;  /* 0x0000001fff1d7819 */ /* 0x000fe40000011400 */
[----:B------:R1:W3:Y:S01]  /*8ac0*/  LDS.128 R32, [R114+0xb000] ;  /* 0x00b0000072207984 */ /* 0x0002e20000000c00 */
[C---:B------:R-:W-:Y:S02]  /*8ad0*/  VIADD R10, R0.reuse, 0x20 ;  /* 0x00000020000a7836 */ /* 0x040fe40000000000 */
[C---:B------:R-:W-:Y:S01]  /*8ae0*/  VIADD R12, R0.reuse, 0x40 ;  /* 0x00000040000c7836 */ /* 0x040fe20000000000 */
[----:B------:R1:W4:Y:S01]  /*8af0*/  LDS.128 R36, [R114+0xc000] ;  /* 0x00c0000072247984 */ /* 0x0003220000000c00 */
[----:B------:R-:W-:Y:S01]  /*8b00*/  VIADD R11, R0, 0x60 ;  /* 0x00000060000b7836 */ /* 0x000fe20000000000 */
[-C--:B------:R-:W-:Y:S01]  /*8b10*/  ISETP.GE.OR P3, PT, R10, R2.reuse, P4 ;  /* 0x000000020a00720c */ /* 0x080fe20002766670 */
[----:B------:R-:W-:Y:S01]  /*8b20*/  IMAD R10, R21, UR4, RZ ;  /* 0x00000004150a7c24 */ /* 0x000fe2000f8e02ff */
[----:B------:R1:W1:Y:S01]  /*8b30*/  LDS.128 R40, [R114+0xd000] ;  /* 0x00d0000072287984 */ /* 0x0002620000000c00 */
[----:B------:R-:W-:-:S02]  /*8b40*/  ISETP.GE.OR P2, PT, R12, R2, P4 ;  /* 0x000000020c00720c */ /* 0x000fc40002746670 */
[-C--:B------:R-:W-:Y:S02]  /*8b50*/  ISETP.GE.OR P1, PT, R11, R2.reuse, P4 ;  /* 0x000000020b00720c */ /* 0x080fe40002726670 */
[----:B------:R-:W-:Y:S01]  /*8b60*/  ISETP.GE.OR P4, PT, R0, R2, P4 ;  /* 0x000000020000720c */ /* 0x000fe20002786670 */
[----:B------:R-:W-:-:S04]  /*8b70*/  IMAD R2, R248, UR5, R10 ;  /* 0x00000005f8027c24 */ /* 0x000fc8000f8e020a */
[----:B------:R-:W-:-:S08]  /*8b80*/  IMAD.IADD R2, R2, 0x1, R7 ;  /* 0x0000000102027824 */ /* 0x000fd000078e0207 */
        /* <DEDUP_REMOVED lines=12> */
.L_x_721:
[----:B------:R-:W-:Y:S05]  /*8c50*/  BSYNC B0 ;  /* 0x0000000000007941 */ /* 0x000fea0003800000 */
.L_x_720:
        /* <DEDUP_REMOVED lines=14> */
.L_x_723:
[----:B------:R-:W-:Y:S05]  /*8d40*/  BSYNC B0 ;  /* 0x0000000000007941 */ /* 0x000fea0003800000 */
.L_x_722:
[----:B--2---:R2:W1:Y:S01]  /*8d50*/  LDS.128 R16, [R114+0x8000] ;  /* 0x0080000072107984 */ /* 0x0044620000000c00 */
[----:B------:R-:W-:Y:S04]  /*8d60*/  BSSY B0, `(.L_x_724) ;  /* 0x000000e000007945 */ /* 0x000fe80003800000 */
[----:B------:R-:W-:Y:S05]  /*8d70*/  @P2 BRA `(.L_x_725) ;  /* 0x0000000000302947 */ /* 0x000fea0003800000 */
[----:B------:R-:W-:Y:S01]  /*8d80*/  IADD3 R12, P0, R0, 0x40, RZ ;  /* 0x00000040000c7810 */ /* 0x000fe20007f1e0ff */
        /* <DEDUP_REMOVED lines=11> */
.L_x_725:
[----:B------:R-:W-:Y:S05]  /*8e40*/  BSYNC B0 ;  /* 0x0000000000007941 */ /* 0x000fea0003800000 */
.L_x_724:
        /* <DEDUP_REMOVED lines=14> */
.L_x_727:
[----:B------:R-:W-:Y:S05]  /*8f30*/  BSYNC B0 ;  /* 0x0000000000007941 */ /* 0x000fea0003800000 */
.L_x_726:
        /* <DEDUP_REMOVED lines=23> */
.L_x_729:
[----:B------:R-:W-:Y:S05]  /*90b0*/  BSYNC B0 ;  /* 0x0000000000007941 */ /* 0x000fea0003800000 */
.L_x_728:
        /* <DEDUP_REMOVED lines=13> */
[----:B---3--:R2:W-:Y:S02]  /*9190*/  STG.E.128 desc[UR14][R8.64], R32 ;  /* 0x0000002008007986 */ /* 0x0085e4000c101d0e */
.L_x_731:
[----:B------:R-:W-:Y:S05]  /*91a0*/  BSYNC B0 ;  /* 0x0000000000007941 */ /* 0x000fea0003800000 */
.L_x_730:
        /* <DEDUP_REMOVED lines=14> */
.L_x_733:
[----:B------:R-:W-:Y:S05]  /*9290*/  BSYNC B0 ;  /* 0x0000000000007941 */ /* 0x000fea0003800000 */
.L_x_732:
        /* <DEDUP_REMOVED lines=13> */
.L_x_690:
[----:B------:R-:W-:Y:S05]  /*9370*/  BSYNC B1 ;  /* 0x0000000000017941 */ /* 0x000fea0003800000 */
.L_x_668:
[----:B------:R-:W3:Y:S02]  /*9380*/  LDC R0, c[0x0][0xc] ;  /* 0x00000300ff007b82 */ /* 0x000ee40000000800 */
[----:B---3--:R-:W-:-:S04]  /*9390*/  IADD3 R246, R0, R246, RZ ;  /* 0x000000f600f67210 */ /* 0x008fc80007ffe0ff */
[----:B------:R-:W-:-:S13]  /*93a0*/  ISETP.GE.AND P0, PT, R246, UR7, PT ;  /* 0x00000007f6007c0c */ /* 0x000fda000bf06270 */
[----:B------:R-:W-:Y:S05]  /*93b0*/  @P0 BRA `(.L_x_734) ;  /* 0x0000000000040947 */ /* 0x000fea0003800000 */
[----:B------:R-:W-:Y:S05]  /*93c0*/  BRA `(.L_x_735) ;  /* 0xffffff7400607947 */ /* 0x000fea000383ffff */
.L_x_734:
[----:B------:R-:W-:Y:S05]  /*93d0*/  EXIT ;  /* 0x000000000000794d */ /* 0x000fea0003800000 */
.L_x_736:
        /* <DEDUP_REMOVED lines=10> */
.L_x_1270:


//--------------------- .text._ZN5flash44flash_bwd_dq_dk_dv_loop_seqk_parallel_kernelI23Flash_bwd_kernel_traitsILi64ELi64ELi128ELi8ELi2ELi4ELi4ELb1ELb0EN7cutlass10bfloat16_tE19Flash_kernel_traitsILi64ELi64ELi128ELi8ES3_EELb0ELb1ELb0ELb1ELb0ELb0ELb1EEEvNS_16Flash_bwd_paramsE --------------------------
	.section	.text._ZN5flash44flash_bwd_dq_dk_dv_loop_seqk_parallel_kernelI23Flash_bwd_kernel_traitsILi64ELi64ELi128ELi8ELi2ELi4ELi4ELb1ELb0EN7cutlass10bfloat16_tE19Flash_kernel_traitsILi64ELi64ELi128ELi8ES3_EELb0ELb1ELb0ELb1ELb0ELb0ELb1EEEvNS_16Flash_bwd_paramsE,"ax",@progbits
	.align	128
        .global         _ZN5flash44flash_bwd_dq_dk_dv_loop_seqk_parallel_kernelI23Flash_bwd_kernel_traitsILi64ELi64ELi128ELi8ELi2ELi4ELi4ELb1ELb0EN7cutlass10bfloat16_tE19Flash_kernel_traitsILi64ELi64ELi128ELi8ES3_EELb0ELb1ELb0ELb1ELb0ELb0ELb1EEEvNS_16Flash_bwd_paramsE
        .type           _ZN5flash44flash_bwd_dq_dk_dv_loop_seqk_parallel_kernelI23Flash_bwd_kernel_traitsILi64ELi64ELi128ELi8ELi2ELi4ELi4ELb1ELb0EN7cutlass10bfloat16_tE19Flash_kernel_traitsILi64ELi64ELi128ELi8ES3_EELb0ELb1ELb0ELb1ELb0ELb0ELb1EEEvNS_16Flash_bwd_paramsE,@function
        .size           _ZN5flash44flash_bwd_dq_dk_dv_loop_seqk_parallel_kernelI23Flash_bwd_kernel_traitsILi64ELi64ELi128ELi8ELi2ELi4ELi4ELb1ELb0EN7cutlass10bfloat16_tE19Flash_kernel_traitsILi64ELi64ELi128ELi8ES3_EELb0ELb1ELb0ELb1ELb0ELb0ELb1EEEvNS_16Flash_bwd_paramsE,(.L_x_1271 - _ZN5flash44flash_bwd_dq_dk_dv_loop_seqk_parallel_kernelI23Flash_bwd_kernel_traitsILi64ELi64ELi128ELi8ELi2ELi4ELi4ELb1ELb0EN7cutlass10bfloat16_tE19Flash_kernel_traitsILi64ELi64ELi128ELi8ES3_EELb0ELb1ELb0ELb1ELb0ELb0ELb1EEEvNS_16Flash_bwd_paramsE)
        .other          _ZN5flash44flash_bwd_dq_dk_dv_loop_seqk_parallel_kernelI23Flash_bwd_kernel_traitsILi64ELi64ELi128ELi8ELi2ELi4ELi4ELb1ELb0EN7cutlass10bfloat16_tE19Flash_kernel_traitsILi64ELi64ELi128ELi8ES3_EELb0ELb1ELb0ELb1ELb0ELb0ELb1EEEvNS_16Flash_bwd_paramsE,@"STO_CUDA_ENTRY STV_DEFAULT"
_ZN5flash44flash_bwd_dq_dk_dv_loop_seqk_parallel_kernelI23Flash_bwd_kernel_traitsILi64ELi64ELi128ELi8ELi2ELi4ELi4ELb1ELb0EN7cutlass10bfloat16_tE19Flash_kernel_traitsILi64ELi64ELi128ELi8ES3_EELb0ELb1ELb0ELb1ELb0ELb0ELb1EEEvNS_16Flash_bwd_paramsE:
.text._ZN5flash44flash_bwd_dq_dk_dv_loop_seqk_parallel_kernelI23Flash_bwd_kernel_traitsILi64ELi64ELi128ELi8ELi2ELi4ELi4ELb1ELb0EN7cutlass10bfloat16_tE19Flash_kernel_traitsILi64ELi64ELi128ELi8ES3_EELb0ELb1ELb0ELb1ELb0ELb0ELb1EEEvNS_16Flash_bwd_paramsE:
        /* <DEDUP_REMOVED lines=20> */
[----:B---3--:R-:W-:Y:S01]  /*0140*/  ULEA UR4, UR4, UR5, 0x18 ;  /* 0x0000000504047291 */ /* 0x008fe2000f8ec03f */
[----:B--2---:R-:W-:Y:S01]  /*0150*/  SHF.R.S32.HI R15, RZ, 0x1f, R16 ;  /* 0x0000001fff0f7819 */ /* 0x004fe20000011410 */
[----:B------:R-:W-:Y:S01]  /*0160*/  IMAD.SHL.U32 R249, R16, 0x2, RZ ;  /* 0x0000000210f97824 */ /* 0x000fe200078e00ff */
[----:B----4-:R-:W-:-:S02]  /*0170*/  USHF.R.S32.HI UR5, URZ, 0x1f, UR59 ;  /* 0x0000001f3f057899 */ /* 0x010fc4000801143b */
[CC--:B------:R-:W-:Y:S01]  /*0180*/  LEA.HI R4, R15.reuse, R16.reuse, RZ, 0x4 ;  /* 0x000000100f047211 */ /* 0x0c0fe200078f20ff */
[----:B------:R-:W-:Y:S01]  /*0190*/  USHF.R.S32.HI UR7, URZ, 0x1f, UR59 ;  /* 0x0000001f3f077899 */ /* 0x000fe2000801143b */
[C---:B------:R-:W-:Y:S02]  /*01a0*/  LEA.HI R19, R15.reuse, R16, RZ, 0x3 ;  /* 0x000000100f137211 */ /* 0x040fe400078f18ff */
[----:B------:R-:W-:Y:S01]  /*01b0*/  SHF.R.S32.HI R2, RZ, 0x4, R4 ;  /* 0x00000004ff027819 */ /* 0x000fe20000011404 */
[----:B-----5:R-:W-:Y:S01]  /*01c0*/  USHF.L.U32 UR6, UR48, 0x7, URZ ;  /* 0x0000000730067899 */ /* 0x020fe2000800063f */
[----:B------:R-:W-:Y:S02]  /*01d0*/  SHF.R.S32.HI R242, RZ, 0x3, R19 ;  /* 0x00000003fff27819 */ /* 0x000fe40000011413 */
[----:B-1----:R-:W-:Y:S02]  /*01e0*/  LEA.HI R0, R4, R2, RZ, 0x1 ;  /* 0x0000000204007211 */ /* 0x002fe400078f08ff */
[----:B------:R-:W-:-:S02]  /*01f0*/  LEA.HI R18, R15, R16, RZ, 0x2 ;  /* 0x000000100f127211 */ /* 0x000fc400078f10ff */
[----:B------:R-:W-:Y:S02]  /*0200*/  LOP3.LUT R0, R0, 0xfffffffe, RZ, 0xc0, !PT ;  /* 0xfffffffe00007812 */ /* 0x000fe400078ec0ff */
[--C-:B------:R-:W-:Y:S02]  /*0210*/  SHF.R.S32.HI R10, RZ, 0x2, R18.reuse ;  /* 0x00000002ff0a7819 */ /* 0x100fe40000011412 */
[----:B------:R-:W-:Y:S01]  /*0220*/  SHF.R.S32.HI R3, RZ, 0x1f, R18 ;  /* 0x0000001fff037819 */ /* 0x000fe20000011412 */
[----:B------:R-:W-:Y:S01]  /*0230*/  IMAD.IADD R13, R2, 0x1, -R0 ;  /* 0x00000001020d7824 */ /* 0x000fe200078e0a00 */
[----:B------:R-:W-:Y:S01]  /*0240*/  LOP3.LUT R0, R19, 0xfffffff8, RZ, 0xc0, !PT ;  /* 0xfffffff813007812 */ /* 0x000fe200078ec0ff */
[----:B------:R-:W-:Y:S01]  /*0250*/  IMAD.SHL.U32 R2, R242, 0x40, RZ ;  /* 0x00000040f2027824 */ /* 0x000fe200078e00ff */
[----:B------:R-:W-:Y:S02]  /*0260*/  LEA.HI R12, R15, R16, RZ, 0x5 ;  /* 0x000000100f0c7211 */ /* 0x000fe400078f28ff */
[----:B------:R-:W-:Y:S01]  /*0270*/  LEA.HI R3, R3, R10, RZ, 0x3 ;  /* 0x0000000a03037211 */ /* 0x000fe200078f18ff */
[----:B------:R-:W-:Y:S01]  /*0280*/  IMAD.IADD R0, R16, 0x1, -R0 ;  /* 0x0000000110007824 */ /* 0x000fe200078e0a00 */
[----:B------:R-:W-:-:S02]  /*0290*/  LOP3.LUT R2, R2, 0x1c0, RZ, 0xc0, !PT ;  /* 0x000001c002027812 */ /* 0x000fc400078ec0ff */
[--C-:B------:R-:W-:Y:S01]  /*02a0*/  SHF.R.S32.HI R20, RZ, 0x5, R12.reuse ;  /* 0x00000005ff147819 */ /* 0x100fe2000001140c */
[----:B------:R-:W-:Y:S01]  /*02b0*/  IMAD.SHL.U32 R234, R0, 0x8, RZ ;  /* 0x0000000800ea7824 */ /* 0x000fe200078e00ff */
        /* <DEDUP_REMOVED lines=18> */
[----:B------:R-:W-:Y:S01]  /*03e0*/  LEA.HI R14, R4, R3, RZ, 0x3 ;  /* 0x00000003040e7211 */ /* 0x000fe200078f18ff */
[----:B------:R-:W-:Y:S01]  /*03f0*/  IMAD.SHL.U32 R4, R13, 0x200, RZ ;  /* 0x000002000d047824 */ /* 0x000fe200078e00ff */
[----:B------:R-:W-:Y:S02]  /*0400*/  SHF.R.S32.HI R6, RZ, 0x6, R6 ;  /* 0x00000006ff067819 */ /* 0x000fe40000011406 */
[----:B------:R-:W-:Y:S02]  /*0410*/  LOP3.LUT R8, R0, 0x8, R19, 0xf8, !PT ;  /* 0x0000000800087812 */ /* 0x000fe400078ef813 */
[----:B------:R-:W-:Y:S01]  /*0420*/  SHF.R.U32.HI R5, RZ, 0x3, R0 ;  /* 0x00000003ff057819 */ /* 0x000fe20000011600 */
[----:B------:R-:W-:Y:S01]  /*0430*/  IMAD R248, R6, 0x200, R248 ;  /* 0x0000020006f87824 */ /* 0x000fe200078e02f8 */
[----:B------:R-:W-:Y:S01]  /*0440*/  LOP3.LUT R11, R0, 0x30, R2, 0xf8, !PT ;  /* 0x00000030000b7812 */ /* 0x000fe200078ef802 */
[----:B------:R-:W-:Y:S01]  /*0450*/  IMAD R2, R6, 0x800, R4 ;  /* 0x0000080006027824 */ /* 0x000fe200078e0204 */
[----:B------:R-:W-:-:S02]  /*0460*/  LOP3.LUT R9, R14, 0xfffffff8, RZ, 0xc0, !PT ;  /* 0xfffffff80e097812 */ /* 0x000fc400078ec0ff */
[----:B------:R-:W-:Y:S02]  /*0470*/  LOP3.LUT R0, R8, R5, RZ, 0x3c, !PT ;  /* 0x0000000508007212 */ /* 0x000fe400078e3cff */
[----:B------:R-:W-:Y:S01]  /*0480*/  LOP3.LUT R7, R10, 0x1, RZ, 0xc0, !PT ;  /* 0x000000010a077812 */ /* 0x000fe200078ec0ff */
[----:B------:R-:W-:Y:S01]  /*0490*/  IMAD.IADD R17, R3, 0x1, -R9 ;  /* 0x0000000103117824 */ /* 0x000fe200078e0a09 */
[----:B------:R-:W-:Y:S01]  /*04a0*/  LOP3.LUT R3, R11, 0x8, R19, 0xf8, !PT ;  /* 0x000000080b037812 */ /* 0x000fe200078ef813 */
[----:B------:R-:W-:Y:S01]  /*04b0*/  IMAD.IADD R182, R2, 0x1, R0 ;  /* 0x0000000102b67824 */ /* 0x000fe200078e0200 */
[----:B------:R-:W-:Y:S02]  /*04c0*/  LEA.HI R0, R15, R16, RZ, 0x7 ;  /* 0x000000100f007211 */ /* 0x000fe400078f38ff */
[----:B------:R-:W-:Y:S02]  /*04d0*/  LOP3.LUT R2, R18, 0x7ffffffc, RZ, 0xc0, !PT ;  /* 0x7ffffffc12027812 */ /* 0x000fe400078ec0ff */
[----:B------:R-:W-:Y:S01]  /*04e0*/  LOP3.LUT R5, R4, R3, R5, 0xf6, !PT ;  /* 0x0000000304057212 */ /* 0x000fe200078ef605 */
[----:B------:R-:W-:Y:S01]  /*04f0*/  IMAD.SHL.U32 R3, R6, 0x20, RZ ;  /* 0x0000002006037824 */ /* 0x000fe200078e00ff */
[----:B------:R-:W-:Y:S01]  /*0500*/  ISETP.NE.U32.AND P0, PT, R7, 0x1, PT ;  /* 0x000000010700780c */ /* 0x000fe20003f05070 */
[----:B------:R-:W-:Y:S01]  /*0510*/  IMAD.IADD R11, R16, 0x1, -R2 ;  /* 0x00000001100b7824 */ /* 0x000fe200078e0a02 */
[----:B------:R-:W-:Y:S01]  /*0520*/  SHF.R.S32.HI R4, RZ, 0x7, R0 ;  /* 0x00000007ff047819 */ /* 0x000fe20000011400 */
[----:B------:R-:W-:Y:S01]  /*0530*/  IMAD.SHL.U32 R0, R10, 0x40, RZ ;  /* 0x000000400a007824 */ /* 0x000fe200078e00ff */
[----:B------:R-:W-:-:S02]  /*0540*/  LOP3.LUT R7, R12, 0xffffffe0, RZ, 0xc0, !PT ;  /* 0xffffffe00c077812 */ /* 0x000fc400078ec0ff */
[----:B------:R-:W-:Y:S01]  /*0550*/  LEA.HI R9, R12, R20, RZ, 0x1 ;  /* 0x000000140c097211 */ /* 0x000fe200078f08ff */
[----:B------:R-:W-:Y:S01]  /*0560*/  IMAD.SHL.U32 R2, R4, 0x8, RZ ;  /* 0x0000000804027824 */ /* 0x000fe200078e00ff */
[----:B------:R-:W-:Y:S01]  /*0570*/  LOP3.LUT R0, R0, 0x1c0, RZ, 0xc0, !PT ;  /* 0x000001c000007812 */ /* 0x000fe200078ec0ff */
[----:B------:R-:W-:Y:S01]  /*0580*/  IMAD.IADD R21, R16, 0x1, -R7 ;  /* 0x0000000110157824 */ /* 0x000fe200078e0a07 */
[----:B------:R-:W-:Y:S01]  /*0590*/  R2P PR, R10, 0x6 ;  /* 0x000000060a007804 */ /* 0x000fe20000000000 */
[----:B------:R-:W-:Y:S01]  /*05a0*/  IMAD.SHL.U32 R7, R13, 0x10, RZ ;  /* 0x000000100d077824 */ /* 0x000fe200078e00ff */
[----:B------:R-:W-:Y:S02]  /*05b0*/  LOP3.LUT R2, R2, 0x8, RZ, 0xc0, !PT ;  /* 0x0000000802027812 */ /* 0x000fe400078ec0ff */
[----:B------:R-:W-:Y:S01]  /*05c0*/  SHF.R.U32.HI R6, RZ, 0x3, R0 ;  /* 0x00000003ff067819 */ /* 0x000fe20000011600 */
[----:B------:R-:W-:Y:S01]  /*05d0*/  STL [R1+0x10], R21 ;  /* 0x0000101501007387 */ /* 0x000fe20000100800 */
[----:B------:R-:W-:-:S02]  /*05e0*/  SHF.R.S32.HI R15, RZ, 0x1f, R21 ;  /* 0x0000001fff0f7819 */ /* 0x000fc40000011415 */
[----:B------:R-:W-:Y:S02]  /*05f0*/  LOP3.LUT R249, R3, 0x6, R249, 0xf8, !PT ;  /* 0x0000000603f97812 */ /* 0x000fe400078ef8f9 */
[----:B------:R-:W-:Y:S02]  /*0600*/  LOP3.LUT R12, R2, 0x10, R7, 0xf8, !PT ;  /* 0x00000010020c7812 */ /* 0x000fe400078ef807 */
[----:B------:R-:W-:Y:S02]  /*0610*/  LOP3.LUT R8, R0, 0x20, R3, 0xf8, !PT ;  /* 0x0000002000087812 */ /* 0x000fe400078ef803 */
[----:B------:R-:W-:Y:S01]  /*0620*/  LOP3.LUT R10, R6, R0, R2, 0x1e, !PT ;  /* 0x00000000060a7212 */ /* 0x000fe200078e1e02 */
[----:B------:R-:W-:Y:S01]  /*0630*/  IMAD.SHL.U32 R0, R11, 0x2, RZ ;  /* 0x000000020b007824 */ /* 0x000fe200078e00ff */
[----:B------:R-:W-:Y:S02]  /*0640*/  LOP3.LUT R3, R9, 0xfffffffe, RZ, 0xc0, !PT ;  /* 0xfffffffe09037812 */ /* 0x000fe400078ec0ff */
[----:B------:R-:W-:Y:S01]  /*0650*/  LEA.HI R2, R15, R21, RZ, 0x2 ;  /* 0x000000150f027211 */ /* 0x000fe200078f10ff */
[----:B------:R-:W-:Y:S01]  /*0660*/  IMAD R4, R4, 0x1000, R0 ;  /* 0x0000100004047824 */ /* 0x000fe200078e0200 */
[----:B------:R-:W-:Y:S01]  /*0670*/  LOP3.LUT R8, R8, R6, RZ, 0x3c, !PT ;  /* 0x0000000608087212 */ /* 0x000fe200078e3cff */
[----:B------:R-:W-:Y:S01]  /*0680*/  IMAD.IADD R7, R20, 0x1, -R3 ;  /* 0x0000000114077824 */ /* 0x000fe200078e0a03 */
[----:B------:R-:W-:Y:S01]  /*0690*/  SHF.R.S32.HI R2, RZ, 0x2, R2 ;  /* 0x00000002ff027819 */ /* 0x000fe20000011402 */
[----:B------:R-:W-:Y:S01]  /*06a0*/  IMAD.SHL.U32 R3, R17, 0x40, RZ ;  /* 0x0000004011037824 */ /* 0x000fe200078e00ff */
[----:B------:R-:W-:Y:S01]  /*06b0*/  SEL R195, R195, 0x10, !P0 ;  /* 0x00000010c3c37807 */ /* 0x000fe20004000000 */
[----:B------:R-:W-:-:S02]  /*06c0*/  IMAD R6, R174, 0x400, R0 ;  /* 0x00000400ae067824 */ /* 0x000fc400078e0200 */
[----:B------:R-:W-:Y:S01]  /*06d0*/  IMAD R251, R7, 0x10, R2 ;  /* 0x0000001007fb7824 */ /* 0x000fe200078e0202 */
[----:B------:R-:W-:Y:S01]  /*06e0*/  LOP3.LUT R3, R3, 0x1c0, RZ, 0xc0, !PT ;  /* 0x000001c003037812 */ /* 0x000fe200078ec0ff */
[----:B------:R-:W-:Y:S02]  /*06f0*/  IMAD R4, R7, 0x400, R4 ;  /* 0x0000040007047824 */ /* 0x000fe400078e0204 */
[----:B------:R-:W-:Y:S02]  /*0700*/  VIADD R2, R251, 0xffffffc0 ;  /* 0xffffffc0fb027836 */ /* 0x000fe40000000000 */
[----:B------:R-:W-:Y:S02]  /*0710*/  IMAD.IADD R10, R6, 0x1, R10 ;  /* 0x00000001060a7824 */ /* 0x000fe400078e020a */
[----:B------:R-:W-:Y:S01]  /*0720*/  IMAD.SHL.U32 R6, R13, 0x8, RZ ;  /* 0x000000080d067824 */ /* 0x000fe200078e00ff */
[----:B------:R-:W-:Y:S01]  /*0730*/  SHF.R.S32.HI R0, RZ, 0x1f, R2 ;  /* 0x0000001fff007819 */ /* 0x000fe20000011402 */
[----:B------:R-:W-:Y:S01]  /*0740*/  IMAD.IADD R8, R8, 0x1, R4 ;  /* 0x0000000108087824 */ /* 0x000fe200078e0204 */
[----:B------:R-:W-:-:S02]  /*0750*/  SHF.R.U32.HI R4, RZ, 0x3, R3 ;  /* 0x00000003ff047819 */ /* 0x000fc40000011603 */
[----:B------:R-:W-:Y:S01]  /*0760*/  SHF.L.U64.HI R250, R2, 0x2, R0 ;  /* 0x0000000202fa7819 */ /* 0x000fe20000010200 */
[----:B------:R-:W-:Y:S01]  /*0770*/  IMAD.SHL.U32 R0, R14, 0x40, RZ ;  /* 0x000000400e007824 */ /* 0x000fe200078e00ff */
[----:B------:R-:W-:Y:S02]  /*0780*/  LOP3.LUT R2, R3, 0x8, R6, 0xf8, !PT ;  /* 0x0000000803027812 */ /* 0x000fe400078ef806 */
[----:B------:R-:W-:Y:S02]  /*0790*/  LOP3.LUT R3, R4, R12, R3, 0x1e, !PT ;  /* 0x0000000c04037212 */ /* 0x000fe400078e1e03 */
[----:B------:R-:W-:Y:S02]  /*07a0*/  LOP3.LUT R0, R0, 0xfffffe00, RZ, 0xc0, !PT ;  /* 0xfffffe0000007812 */ /* 0x000fe400078ec0ff */
[----:B------:R-:W-:Y:S02]  /*07b0*/  LOP3.LUT R2, R2, R4, RZ, 0x3c, !PT ;  /* 0x0000000402027212 */ /* 0x000fe400078e3cff */
[----:B------:R-:W-:Y:S01]  /*07c0*/  LOP3.LUT R180, R3, R0, RZ, 0xfc, !PT ;  /* 0x0000000003b47212 */ /* 0x000fe200078efcff */
[--C-:B------:R-:W-:Y:S01]  /*07d0*/  IMAD R4, R7, 0x400, R0.reuse ;  /* 0x0000040007047824 */ /* 0x100fe200078e0200 */
[----:B------:R-:W-:Y:S01]  /*07e0*/  LEA R197, R8, UR4, 0x1 ;  /* 0x0000000408c57c11 */ /* 0x000fe2000f8e08ff */
        /* <DEDUP_REMOVED lines=16> */
[----:B------:R-:W-:Y:S01]  /*08f0*/  SEL R2, R2, 0xffffffc0, !P3 ;  /* 0xffffffc002027807 */ /* 0x000fe20005800000 */
[----:B------:R-:W-:Y:S01]  /*0900*/  IMAD.IADD R198, R197, 0x1, R195 ;  /* 0x00000001c5c67824 */ /* 0x000fe200078e02c3 */
[----:B------:R-:W-:Y:S01]  /*0910*/  LEA R0, R182, UR6, 0x1 ;  /* 0x00000006b6007c11 */ /* 0x000fe2000f8e08ff */
[----:B------:R-:W-:Y:S01]  /*0920*/  VIADD R183, R183, UR5 ;  /* 0x00000005b7b77c36 */ /* 0x000fe20008000000 */
[----:B------:R-:W-:-:S02]  /*0930*/  SEL R4, R4, 0xffffffe0, !P1 ;  /* 0xffffffe004047807 */ /* 0x000fc40004800000 */
[----:B------:R-:W-:Y:S01]  /*0940*/  LEA R252, R10, UR5, 0x1 ;  /* 0x000000050afc7c11 */ /* 0x000fe2000f8e08ff */
[C---:B------:R-:W-:Y:S02]  /*0950*/  IMAD.IADD R176, R0.reuse, 0x1, R2 ;  /* 0x0000000100b07824 */ /* 0x040fe400078e0202 */
[----:B------:R-:W-:Y:S02]  /*0960*/  IMAD.IADD R178, R0, 0x1, R177 ;  /* 0x0000000100b27824 */ /* 0x000fe400078e02b1 */
[----:B------:R-:W-:Y:S02]  /*0970*/  IMAD.IADD R0, R4, 0x1, R252 ;  /* 0x0000000104007824 */ /* 0x000fe400078e02fc */
[C---:B------:R-:W-:Y:S02]  /*0980*/  VIADD R6, R252.reuse, 0x40 ;  /* 0x00000040fc067836 */ /* 0x040fe40000000000 */
[C---:B------:R-:W-:Y:S01]  /*0990*/  @P2 VIADD R6, R252.reuse, 0xffffffc0 ;  /* 0xffffffc0fc062836 */ /* 0x040fe20000000000 */
[----:B------:R1:W-:Y:S01]  /*09a0*/  STL [R1+0x8], R0 ;  /* 0x0000080001007387 */ /* 0x0003e20000100800 */
[----:B------:R-:W-:-:S02]  /*09b0*/  VIADD R7, R252, 0x420 ;  /* 0x00000420fc077836 */ /* 0x000fc40000000000 */
[----:B------:R-:W-:Y:S01]  /*09c0*/  @P1 VIADD R7, R252, 0x3e0 ;  /* 0x000003e0fc071836 */ /* 0x000fe20000000000 */
[----:B------:R2:W-:Y:S01]  /*09d0*/  STL [R1], R6 ;  /* 0x0000000601007387 */ /* 0x0005e20000100800 */
[----:B------:R-:W-:Y:S02]  /*09e0*/  IMAD.IADD R196, R197, 0x1, R4 ;  /* 0x00000001c5c47824 */ /* 0x000fe400078e0204 */
[----:B------:R-:W-:Y:S01]  /*09f0*/  IMAD.IADD R177, R177, 0x1, R176 ;  /* 0x00000001b1b17824 */ /* 0x000fe200078e02b0 */
[----:B------:R2:W-:Y:S01]  /*0a00*/  STL [R1+0xc], R7 ;  /* 0x00000c0701007387 */ /* 0x0005e20000100800 */
[----:B------:R-:W-:Y:S02]  /*0a10*/  IMAD.IADD R195, R195, 0x1, R196 ;  /* 0x00000001c3c37824 */ /* 0x000fe400078e02c4 */
[----:B-1----:R-:W-:-:S05]  /*0a20*/  IMAD.IADD R0, R4, 0x1, R6 ;  /* 0x0000000104007824 */ /* 0x002fca00078e0206 */
[----:B------:R2:W-:Y:S02]  /*0a30*/  STL [R1+0x4], R0 ;  /* 0x0000040001007387 */ /* 0x0005e40000100800 */
.L_x_805:
        /* <DEDUP_REMOVED lines=18> */
[----:B--2---:R-:W-:Y:S01]  /*0b60*/  IMAD.U32 R6, RZ, RZ, UR10 ;  /* 0x0000000aff067e24 */ /* 0x004fe2000f8e00ff */
        /* <DEDUP_REMOVED lines=11> */
[----:B----4-:R-:W2:Y:S01]  /*0c20*/  @P1 LDG.E R8, desc[UR8][R6.64] ;  /* 0x0000000806081981 */ /* 0x010ea2000c1e1900 */
        /* <DEDUP_REMOVED lines=36> */
.L_x_737:
        /* <DEDUP_REMOVED lines=15> */
[----:B------:R-:W-:-:S02]  /*0f60*/  USHF.L.U32 UR14, UR48, 0x7, URZ ;  /* 0x00000007300e7899 */ /* 0x000fc4000800063f */
[----:B------:R-:W-:Y:S02]  /*0f70*/  UIMAD UR30, UR48, UR7, UR6 ;  /* 0x00000007301e72a4 */ /* 0x000fe4000f8e0206 */
[----:B------:R-:W-:Y:S01]  /*0f80*/  USHF.R.S32.HI UR41, URZ, 0x1f, UR61 ;  /* 0x0000001f3f297899 */ /* 0x000fe2000801143d */
[----:B------:R-:W-:Y:S01]  /*0f90*/  @!UP1 ULDC.64 UR6, c[0x0][0x418] ;  /* 0x0001060000069ab9 */ /* 0x000fe20000000a00 */
[----:B------:R-:W-:Y:S01]  /*0fa0*/  ULDC.64 UR38, c[0x0][0x240] ;  /* 0x0000900000267ab9 */ /* 0x000fe20000000a00 */
[----:B------:R-:W-:Y:S01]  /*0fb0*/  ULDC UR20, c[0x0][0x2dc] ;  /* 0x0000b70000147ab9 */ /* 0x000fe20000000800 */
[----:B------:R-:W-:Y:S01]  /*0fc0*/  ULDC UR46, c[0x0][0x270] ;  /* 0x00009c00002e7ab9 */ /* 0x000fe20000000800 */
[----:B------:R-:W-:Y:S02]  /*0fd0*/  USEL UR32, UR14, URZ, UP2 ;  /* 0x0000003f0e207287 */ /* 0x000fe40009000000 */
[----:B------:R-:W-:Y:S01]  /*0fe0*/  @!UP1 UIMAD.WIDE.U32 UR42, UR48, UR6, URZ ;  /* 0x00000006302a92a5 */ /* 0x000fe2000f8e003f */
[----:B-1----:R-:W-:Y:S01]  /*0ff0*/  IABS R6, R7 ;  /* 0x0000000700067213 */ /* 0x002fe20000000000 */
[----:B------:R-:W-:Y:S01]  /*1000*/  UIMAD.WIDE.U32 UR14, UR5, UR38, URZ ;  /* 0x00000026050e72a5 */ /* 0x000fe2000f8e003f */
[----:B------:R-:W-:Y:S01]  /*1010*/  ISETP.NE.AND P3, PT, R7, RZ, PT ;  /* 0x000000ff0700720c */ /* 0x000fe20003f65270 */
[----:B------:R-:W-:Y:S01]  /*1020*/  UIMAD UR25, UR5, UR39, URZ ;  /* 0x00000027051972a4 */ /* 0x000fe2000f8e023f */
[----:B------:R-:W1:Y:S01]  /*1030*/  I2F.RP R4, R6 ;  /* 0x0000000600047306 */ /* 0x000e620000209400 */
[----:B------:R-:W-:-:S02]  /*1040*/  USHF.L.U64.HI UR16, UR48, 0x7, UR60 ;  /* 0x0000000730107899 */ /* 0x000fc4000801023c */
[----:B------:R-:W-:Y:S02]  /*1050*/  USEL UR58, UR22, UR14, !UP1 ;  /* 0x0000000e163a7287 */ /* 0x000fe4000c800000 */
[----:B--2---:R-:W-:Y:S02]  /*1060*/  UIMAD.WIDE.U32 UR28, UR11, UR12, URZ ;  /* 0x0000000c0b1c72a5 */ /* 0x004fe4000f8e003f */
[----:B------:R-:W-:Y:S02]  /*1070*/  UIADD3 UR50, UR23, UR30, URZ ;  /* 0x0000001e17327290 */ /* 0x000fe4000fffe03f */
[----:B------:R-:W-:Y:S02]  /*1080*/  UIMAD UR52, UR11, UR13, UR29 ;  /* 0x0000000d0b3472a4 */ /* 0x000fe4000f8e021d */
[----:B------:R-:W-:Y:S01]  /*1090*/  @!UP1 UIMAD UR11, UR60, UR6, URZ ;  /* 0x000000063c0b92a4 */ /* 0x000fe2000f8e023f */
[----:B------:R-:W-:Y:S01]  /*10a0*/  @UP1 ULDC.64 UR12, c[0x0][0x420] ;  /* 0x00010800000c1ab9 */ /* 0x000fe20000000a00 */
[----:B------:R-:W-:Y:S01]  /*10b0*/  @UP1 UIADD3 UR50, UR15, UR25, URZ ;  /* 0x000000190f321290 */ /* 0x000fe2000fffe03f */
        /* <DEDUP_REMOVED lines=15> */
[----:B------:R-:W-:-:S02]  /*11b0*/  ULOP3.LUT UR15, UR27, 0xffffffc0, URZ, 0xc0, !UPT ;  /* 0xffffffc01b0f7892 */ /* 0x000fc4000f8ec03f */
[----:B------:R-:W-:Y:S02]  /*11c0*/  USEL UR35, UR16, URZ, UP2 ;  /* 0x0000003f10237287 */ /* 0x000fe40009000000 */
[----:B------:R-:W-:Y:S02]  /*11d0*/  UIMAD.WIDE.U32 UR16, UR6, UR12, URZ ;  /* 0x0000000c061072a5 */ /* 0x000fe4000f8e003f */
        /* <DEDUP_REMOVED lines=8> */
[----:B------:R-:W-:Y:S01]  /*1260*/  USEL UR57, UR16, UR12, !UP1 ;  /* 0x0000000c10397287 */ /* 0x000fe2000c800000 */
[----:B------:R-:W-:Y:S01]  /*1270*/  IMAD.HI.U32 R0, R5, R0, R4 ;  /* 0x0000000005007227 */ /* 0x000fe200078e0004 */
[----:B------:R-:W-:Y:S02]  /*1280*/  USHF.R.S32.HI UR23, URZ, 0x1f, UR11 ;  /* 0x0000001f3f177899 */ /* 0x000fe4000801140b */
[----:B------:R-:W-:Y:S02]  /*1290*/  UIADD3 UR16, UP2, UR11, UR32, URZ ;  /* 0x000000200b107290 */ /* 0x000fe4000ff5e03f */
[----:B------:R-:W-:Y:S01]  /*12a0*/  UISETP.NE.AND UP0, UPT, UR37, -0x1, UPT ;  /* 0xffffffff2500788c */ /* 0x000fe2000bf05270 */
[----:B------:R-:W-:Y:S01]  /*12b0*/  IMAD.HI.U32 R0, R0, R2, RZ ;  /* 0x0000000200007227 */ /* 0x000fe200078e00ff */
[----:B------:R-:W-:Y:S02]  /*12c0*/  UIMAD UR22, UR7, UR5, URZ ;  /* 0x00000005071672a4 */ /* 0x000fe4000f8e023f */
[----:B------:R-:W-:-:S02]  /*12d0*/  UIADD3.X UR12, UR23, UR35, URZ, UP2, !UPT ;  /* 0x00000023170c7290 */ /* 0x000fc400097fe43f */
[----:B------:R-:W-:Y:S01]  /*12e0*/  IADD3 R4, -R0, RZ, RZ ;  /* 0x000000ff00047210 */ /* 0x000fe20007ffe1ff */
[----:B------:R-:W-:Y:S02]  /*12f0*/  UIMAD UR7, UR7, UR16, URZ ;  /* 0x00000010070772a4 */ /* 0x000fe4000f8e023f */
[----:B------:R-:W-:Y:S02]  /*1300*/  UIADD3 UR49, UR17, UR14, URZ ;  /* 0x0000000e11317290 */ /* 0x000fe4000fffe03f */
[C---:B------:R-:W-:Y:S01]  /*1310*/  IMAD R2, R6.reuse, R4, R2 ;  /* 0x0000000406027224 */ /* 0x040fe200078e0202 */
[----:B------:R-:W-:Y:S01]  /*1320*/  @!UP1 UIADD3 UR53, UR43, UR40, URZ ;  /* 0x000000282b359290 */ /* 0x000fe2000fffe03f */
[----:B------:R-:W-:Y:S01]  /*1330*/  ULDC UR30, c[0x0][0x2c4] ;  /* 0x0000b100001e7ab9 */ /* 0x000fe20000000800 */
[----:B------:R-:W-:Y:S02]  /*1340*/  UIMAD UR17, UR6, UR12, UR7 ;  /* 0x0000000c061172a4 */ /* 0x000fe4000f8e0207 */
[----:B------:R-:W-:Y:S01]  /*1350*/  ISETP.GT.U32.AND P1, PT, R6, R2, PT ;  /* 0x000000020600720c */ /* 0x000fe20003f24070 */
[----:B------:R-:W-:-:S02]  /*1360*/  UIMAD.WIDE.U32 UR40, UR6, UR16, URZ ;  /* 0x00000010062872a5 */ /* 0x000fc4000f8e003f */
[----:B------:R-:W-:Y:S01]  /*1370*/  @UP3 UIMAD UR6, UR48, UR30, URZ ;  /* 0x0000001e300632a4 */ /* 0x000fe2000f8e023f */
[----:B------:R-:W-:Y:S01]  /*1380*/  ULDC.U8 UR19, c[0x0][0x480] ;  /* 0x0001200000137ab9 */ /* 0x000fe20000000000 */
[----:B------:R-:W-:Y:S02]  /*1390*/  @UP0 UIADD3 UR24, UR33, UR37, URZ ;  /* 0x0000002521180290 */ /* 0x000fe4000fffe03f */
[----:B------:R-:W-:Y:S02]  /*13a0*/  @UP0 UIADD3 UR26, UR33, UR37, URZ ;  /* 0x00000025211a0290 */ /* 0x000fe4000fffe03f */
[----:B------:R-:W-:Y:S02]  /*13b0*/  UIMAD UR51, UR59, UR20, URZ ;  /* 0x000000143b3372a4 */ /* 0x000fe4000f8e023f */
[----:B------:R-:W-:Y:S02]  /*13c0*/  UISETP.NE.AND UP4, UPT, UR19, URZ, UPT ;  /* 0x0000003f1300728c */ /* 0x000fe4000bf85270 */
[----:B------:R-:W-:Y:S01]  /*13d0*/  @!P1 IMAD.IADD R2, R2, 0x1, -R6 ;  /* 0x0000000102029824 */ /* 0x000fe200078e0a06 */
[----:B------:R-:W-:Y:S01]  /*13e0*/  @UP3 USEL UR7, UR6, UR5, !UP1 ;  /* 0x0000000506073287 */ /* 0x000fe2000c800000 */
[----:B------:R-:W-:Y:S01]  /*13f0*/  @!P1 VIADD R0, R0, 0x1 ;  /* 0x0000000100009836 */ /* 0x000fe20000000000 */
[----:B------:R-:W-:Y:S01]  /*1400*/  PLOP3.LUT P1, PT, PT, PT, UP0, 0x80, 0x0 ;  /* 0x000000000000781c */ /* 0x000fe20003f2f008 */
[----:B------:R-:W-:Y:S01]  /*1410*/  @UP0 ULDC.64 UR20, c[0x0][0x248] ;  /* 0x0000920000140ab9 */ /* 0x000fe20000000a00 */
[----:B------:R-:W-:Y:S01]  /*1420*/  ISETP.GE.U32.AND P0, PT, R2, R6, PT ;  /* 0x000000060200720c */ /* 0x000fe20003f06070 */
[----:B------:R-:W-:Y:S01]  /*1430*/  @UP0 ULDC.64 UR18, c[0x0][0x250] ;  /* 0x0000940000120ab9 */ /* 0x000fe20000000a00 */
[----:B------:R-:W-:Y:S01]  /*1440*/  LOP3.LUT R2, R7, UR59, RZ, 0x3c, !PT ;  /* 0x0000003b07027c12 */ /* 0x000fe2000f8e3cff */
[----:B------:R-:W-:Y:S01]  /*1450*/  @UP1 UIADD3 UR49, UR13, UR22, URZ ;  /* 0x000000160d311290 */ /* 0x000fe2000fffe03f */
[----:B------:R-:W-:-:S02]  /*1460*/  @UP3 ULDC UR6, c[0x0][0x2e4] ;  /* 0x0000b90000063ab9 */ /* 0x000fc40000000800 */
[----:B------:R-:W-:Y:S01]  /*1470*/  ISETP.GE.AND P2, PT, R2, RZ, PT ;  /* 0x000000ff0200720c */ /* 0x000fe20003f46270 */
[----:B------:R-:W-:Y:S02]  /*1480*/  @UP0 UIMAD.WIDE.U32 UR14, UR24, UR20, URZ ;  /* 0x00000014180e02a5 */ /* 0x000fe4000f8e003f */
        /* <DEDUP_REMOVED lines=8> */
[----:B------:R-:W-:Y:S02]  /*1510*/  USHF.R.S32.HI UR46, URZ, 0x6, UR27 ;  /* 0x000000063f2e7899 */ /* 0x000fe4000801141b */
[----:B------:R-:W-:Y:S02]  /*1520*/  USEL UR54, UR52, URZ, UP4 ;  /* 0x0000003f34367287 */ /* 0x000fe4000a000000 */
[----:B------:R-:W-:Y:S01]  /*1530*/  @!UP3 UIMAD UR35, UR6, UR30, URZ ;  /* 0x0000001e0623b2a4 */ /* 0x000fe2000f8e023f */
[----:B------:R-:W-:Y:S01]  /*1540*/  @!P2 IADD3 R10, -R10, RZ, RZ ;  /* 0x000000ff0a0aa210 */ /* 0x000fe20007ffe1ff */
[----:B------:R-:W-:Y:S01]  /*1550*/  USHF.R.S32.HI UR29, URZ, 0x1f, UR34 ;  /* 0x0000001f3f1d7899 */ /* 0x000fe20008011422 */
[----:B------:R-:W-:Y:S01]  /*1560*/  @!P3 LOP3.LUT R10, RZ, R7, RZ, 0x33, !PT ;  /* 0x00000007ff0ab212 */ /* 0x000fe200078e33ff */
[----:B------:R-:W-:-:S02]  /*1570*/  USHF.R.S32.HI UR56, URZ, 0x1f, UR51 ;  /* 0x0000001f3f387899 */ /* 0x000fc40008011433 */
[----:B------:R-:W-:Y:S02]  /*1580*/  USEL UR55, UR28, URZ, UP4 ;  /* 0x0000003f1c377287 */ /* 0x000fe4000a000000 */
        /* <DEDUP_REMOVED lines=18> */
.L_x_739:
        /* <DEDUP_REMOVED lines=13> */
.L_x_740:
        /* <DEDUP_REMOVED lines=11> */
.L_x_741:
[----:B------:R-:W-:Y:S02]  /*1830*/  ULDC UR5, c[0x0][0x270] ;  /* 0x00009c0000057ab9 */ /* 0x000fe40000000800 */
[----:B------:R-:W-:-:S04]  /*1840*/  UIMAD UR5, UR48, UR5, UR59 ;  /* 0x00000005300572a4 */ /* 0x000fc8000f8e023b */
[----:B------:R-:W-:-:S12]  /*1850*/  UIMAD UR5, UR5, UR61, URZ ;  /* 0x0000003d050572a4 */ /* 0x000fd8000f8e023f */
.L_x_742:
[----:B------:R-:W2:Y:S01]  /*1860*/  LDL R15, [R1+0x10] ;  /* 0x00001000010f7983 */ /* 0x000ea20000100800 */
[----:B------:R-:W1:Y:S01]  /*1870*/  LDC.64 R12, c[0x0][0x420] ;  /* 0x00010800ff0c7b82 */ /* 0x000e620000000a00 */
[----:B------:R-:W-:Y:S01]  /*1880*/  SHF.R.S32.HI R14, RZ, 0x1f, R242 ;  /* 0x0000001fff0e7819 */ /* 0x000fe200000114f2 */
[----:B------:R-:W-:Y:S01]  /*1890*/  ULDC UR7, c[0x0][0x270] ;  /* 0x00009c0000077ab9 */ /* 0x000fe20000000800 */
[----:B------:R-:W3:Y:S01]  /*18a0*/  S2R R8, SR_TID.X ;  /* 0x0000000000087919 */ /* 0x000ee20000002100 */
[----:B------:R-:W-:Y:S01]  /*18b0*/  IADD3 R0, P0, R242, UR11, RZ ;  /* 0x0000000bf2007c10 */ /* 0x000fe2000ff1e0ff */
[----:B------:R-:W-:Y:S01]  /*18c0*/  ULDC UR6, c[0x0][0x2dc] ;  /* 0x0000b70000067ab9 */ /* 0x000fe20000000800 */
[--C-:B------:R-:W-:Y:S01]  /*18d0*/  SHF.R.S32.HI R235, RZ, 0x1f, R234.reuse ;  /* 0x0000001fffeb7819 */ /* 0x100fe200000114ea */
[----:B------:R-:W4:Y:S01]  /*18e0*/  S2R R9, SR_TID.X ;  /* 0x0000000000097919 */ /* 0x000f220000002100 */
[----:B------:R-:W-:Y:S01]  /*18f0*/  IADD3.X R2, R14, UR23, RZ, P0, !PT ;  /* 0x000000170e027c10 */ /* 0x000fe200087fe4ff */
[----:B------:R-:W-:Y:S01]  /*1900*/  UIMAD UR26, UR6, UR7, URZ ;  /* 0x00000007061a72a4 */ /* 0x000fe2000f8e023f */
[----:B------:R-:W-:Y:S01]  /*1910*/  BSSY B1, `(.L_x_738) ;  /* 0x000078b000017945 */ /* 0x000fe20003800000 */
[----:B------:R-:W-:Y:S01]  /*1920*/  IMAD.WIDE.U32 R4, R0, UR38, R234 ;  /* 0x0000002600047c25 */ /* 0x000fe2000f8e00ea */
[----:B------:R-:W-:-:S02]  /*1930*/  UIADD3 UR28, UR11, UR5, URZ ;  /* 0x000000050b1c7290 */ /* 0x000fc4000fffe03f */
[----:B------:R-:W-:Y:S01]  /*1940*/  UIADD3 UR5, -UR10, UR36, UR34 ;  /* 0x000000240a057290 */ /* 0x000fe2000fffe122 */
[----:B------:R-:W-:Y:S01]  /*1950*/  IMAD R2, R2, UR38, RZ ;  /* 0x0000002602027c24 */ /* 0x000fe2000f8e02ff */
[----:B------:R-:W-:Y:S01]  /*1960*/  USHF.R.S32.HI UR16, URZ, 0x1f, UR59 ;  /* 0x0000001f3f107899 */ /* 0x000fe2000801143b */
[----:B------:R-:W-:Y:S01]  /*1970*/  IADD3 R6, P2, R4, UR58, RZ ;  /* 0x0000003a04067c10 */ /* 0x000fe2000ff5e0ff */
[----:B------:R-:W-:Y:S01]  /*1980*/  ULDC UR15, c[0x0][0x398] ;  /* 0x0000e600000f7ab9 */ /* 0x000fe20000000800 */
[----:B------:R-:W-:Y:S01]  /*1990*/  IMAD R2, R0, UR39, R2 ;  /* 0x0000002700027c24 */ /* 0x000fe2000f8e0202 */
[----:B------:R-:W-:Y:S01]  /*19a0*/  USHF.L.U32 UR24, UR26, 0x6, URZ ;  /* 0x000000061a187899 */ /* 0x000fe2000800063f */
[----:B------:R-:W-:Y:S01]  /*19b0*/  IADD3 R4, P0, R234, UR14, RZ ;  /* 0x0000000eea047c10 */ /* 0x000fe2000ff1e0ff */
[----:B------:R-:W-:Y:S01]  /*19c0*/  ULDC.64 UR12, c[0x0][0x258] ;  /* 0x00009600000c7ab9 */ /* 0x000fe20000000a00 */
[----:B------:R-:W-:Y:S01]  /*19d0*/  ULDC.64 UR6, c[0x0][0x428] ;  /* 0x00010a0000067ab9 */ /* 0x000fe20000000a00 */
[----:B------:R-:W-:Y:S01]  /*19e0*/  UIADD3 UR5, UR5, -UR15, URZ ;  /* 0x8000000f05057290 */ /* 0x000fe2000fffe03f */
[----:B------:R-:W-:Y:S01]  /*19f0*/  IADD3.X R7, R5, UR50, R2, P2, !PT ;  /* 0x0000003205077c10 */ /* 0x000fe200097fe402 */
[----:B------:R-:W-:Y:S01]  /*1a00*/  UIMAD UR17, UR16, UR6, URZ ;  /* 0x00000006101172a4 */ /* 0x000fe2000f8e023f */
[----:B------:R-:W-:Y:S01]  /*1a10*/  IADD3.X R5, R235, UR53, RZ, P0, !PT ;  /* 0x00000035eb057c10 */ /* 0x000fe200087fe4ff */
[----:B------:R-:W-:Y:S01]  /*1a20*/  UIMAD UR14, UR16, UR12, URZ ;  /* 0x0000000c100e72a4 */ /* 0x000fe2000f8e023f */
[----:B------:R-:W-:Y:S01]  /*1a30*/  IMAD.U32 R2, RZ, RZ, UR12 ;  /* 0x0000000cff027e24 */ /* 0x000fe2000f8e00ff */
[----:B------:R-:W-:Y:S01]  /*1a40*/  USHF.R.S32.HI UR15, URZ, 0x1f, UR24 ;  /* 0x0000001f3f0f7899 */ /* 0x000fe20008011418 */
[----:B-1----:R-:W-:Y:S01]  /*1a50*/  IMAD R0, R12, UR23, RZ ;  /* 0x000000170c007c24 */ /* 0x002fe2000f8e02ff */
[----:B------:R-:W-:Y:S01]  /*1a60*/  UIADD3 UR16, UP2, UP1, UR40, UR24, UR51 ;  /* 0x0000001828107290 */ /* 0x000fe2000f95e033 */
[----:B------:R-:W-:Y:S01]  /*1a70*/  IMAD.WIDE.U32 R6, R2, UR59, R6 ;  /* 0x0000003b02067c25 */ /* 0x000fe2000f8e0006 */
[----:B------:R-:W-:Y:S01]  /*1a80*/  USHF.R.S32.HI UR32, URZ, 0x1f, UR5 ;  /* 0x0000001f3f207899 */ /* 0x000fe20008011405 */
[----:B---3--:R-:W-:Y:S01]  /*1a90*/  SHF.R.S32.HI R8, RZ, 0x1f, R8 ;  /* 0x0000001fff087819 */ /* 0x008fe20000011408 */
[----:B------:R-:W-:Y:S01]  /*1aa0*/  UIMAD UR22, UR59, UR13, UR14 ;  /* 0x0000000d3b1672a4 */ /* 0x000fe2000f8e020e */
[----:B------:R-:W-:Y:S01]  /*1ab0*/  IMAD R0, R13, UR11, R0 ;  /* 0x0000000b0d007c24 */ /* 0x000fe2000f8e0200 */
[----:B------:R-:W-:Y:S01]  /*1ac0*/  UIADD3.X UR12, UR52, UR15, UR56, UP2, UP1 ;  /* 0x0000000f340c7290 */ /* 0x000fe200097e2438 */
[----:B----4-:R-:W-:Y:S01]  /*1ad0*/  LEA.HI R8, R8, R9, RZ, 0x5 ;  /* 0x0000000908087211 */ /* 0x010fe200078f28ff */
[----:B------:R-:W-:Y:S01]  /*1ae0*/  UIADD3 UR13, UP2, UP1, UR55, UR16, UR57 ;  /* 0x00000010370d7290 */ /* 0x000fe2000f95e039 */
[----:B------:R-:W-:Y:S01]  /*1af0*/  IMAD.WIDE.U32 R4, R12, UR11, R4 ;  /* 0x0000000b0c047c25 */ /* 0x000fe2000f8e0004 */
[----:B------:R-:W-:Y:S01]  /*1b00*/  ULEA.HI UR32, UR32, UR5, URZ, 0x6 ;  /* 0x0000000520207291 */ /* 0x000fe2000f8f303f */
[----:B------:R-:W-:Y:S01]  /*1b10*/  SHF.R.S32.HI R8, RZ, 0x5, R8 ;  /* 0x00000005ff087819 */ /* 0x000fe20000011408 */
[----:B------:R-:W-:Y:S01]  /*1b20*/  UIADD3.X UR12, UR54, UR12, UR49, UP2, UP1 ;  /* 0x0000000c360c7290 */ /* 0x000fe200097e2431 */
[----:B------:R-:W-:Y:S01]  /*1b30*/  IMAD.IADD R5, R5, 0x1, R0 ;  /* 0x0000000105057824 */ /* 0x000fe200078e0200 */
[----:B------:R-:W-:-:S02]  /*1b40*/  USHF.R.S32.HI UR32, URZ, 0x6, UR32 ;  /* 0x000000063f207899 */ /* 0x000fc40008011420 */
[----:B------:R-:W-:Y:S02]  /*1b50*/  UIMAD UR14, UR59, UR7, UR17 ;  /* 0x000000073b0e72a4 */ /* 0x000fe4000f8e0211 */
[----:B------:R-:W-:Y:S02]  /*1b60*/  UISETP.LT.AND UP1, UPT, URZ, UR32, UPT ;  /* 0x000000203f00728c */ /* 0x000fe4000bf21270 */
[----:B------:R-:W-:Y:S02]  /*1b70*/  UIADD3 UR11, UR11, UR35, URZ ;  /* 0x000000230b0b7290 */ /* 0x000fe4000fffe03f */
[----:B------:R-:W-:Y:S01]  /*1b80*/  USEL UR32, URZ, UR32, !UP1 ;  /* 0x000000203f207287 */ /* 0x000fe2000c800000 */
[----:B------:R-:W-:-:S03]  /*1b90*/  ULDC.64 UR16, c[0x0][0x478] ;  /* 0x00011e0000107ab9 */ /* 0x000fc60000000a00 */
[----:B------:R-:W-:Y:S02]  /*1ba0*/  UISETP.GT.AND UP1, UPT, UR46, UR32, UPT ;  /* 0x000000202e00728c */ /* 0x000fe4000bf24270 */
[----:B------:R-:W-:Y:S01]  /*1bb0*/  UIMAD.WIDE UR16, UR28, 0x4, UR16 ;  /* 0x000000041c1078a5 */ /* 0x000fe2000f8e0210 */
[----:B--2---:R-:W-:Y:S02]  /*1bc0*/  IMAD R2, R8, UR26, R15 ;  /* 0x0000001a08027c24 */ /* 0x004fe4000f8e020f */
[----:B------:R-:W-:Y:S01]  /*1bd0*/  IMAD.U32 R8, RZ, RZ, UR6 ;  /* 0x00000006ff087e24 */ /* 0x000fe2000f8e00ff */
[----:B------:R-:W-:Y:S02]  /*1be0*/  ULDC.64 UR6, c[0x0][0x400] ;  /* 0x0001000000067ab9 */ /* 0x000fe40000000a00 */
[----:B------:R-:W-:Y:S01]  /*1bf0*/  IADD3 R0, P0, R2, UR13, RZ ;  /* 0x0000000d02007c10 */ /* 0x000fe2000ff1e0ff */
[----:B------:R-:W-:-:S03]  /*1c00*/  IMAD.WIDE.U32 R4, R8, UR59, R4 ;  /* 0x0000003b08047c25 */ /* 0x000fc6000f8e0004 */
[----:B------:R-:W-:Y:S01]  /*1c10*/  LEA.HI.X.SX32 R2, R2, UR12, 0x1, P0 ;  /* 0x0000000c02027c11 */ /* 0x000fe200080f0eff */
[----:B------:R-:W-:Y:S01]  /*1c20*/  VIADD R5, R5, UR14 ;  /* 0x0000000e05057c36 */ /* 0x000fe20008000000 */
[----:B------:R-:W-:Y:S01]  /*1c30*/  LEA R216, P0, R0, UR6, 0x2 ;  /* 0x0000000600d87c11 */ /* 0x000fe2000f8010ff */
[----:B------:R-:W-:Y:S01]  /*1c40*/  ULDC.64 UR12, c[0x0][0x2b0] ;  /* 0x0000ac00000c7ab9 */ /* 0x000fe20000000a00 */
[----:B------:R-:W-:Y:S01]  /*1c50*/  ULDC.64 UR14, c[0x0][0x3e0] ;  /* 0x0000f800000e7ab9 */ /* 0x000fe20000000a00 */
[-C--:B------:R-:W-:Y:S01]  /*1c60*/  IMAD.WIDE.U32 R4, R242, R12.reuse, R4 ;  /* 0x0000000cf2047225 */ /* 0x080fe200078e0004 */
[----:B------:R-:W-:Y:S01]  /*1c70*/  LEA.HI.X R215, R0, UR7, R2, 0x2, P0 ;  /* 0x0000000700d77c11 */ /* 0x000fe200080f1402 */
[----:B------:R-:W-:Y:S01]  /*1c80*/  ULDC.64 UR6, c[0x0][0x210] ;  /* 0x0000840000067ab9 */ /* 0x000fe20000000a00 */
[----:B------:R-:W-:Y:S01]  /*1c90*/  UIMAD.WIDE UR12, UR11, 0x4, UR12 ;  /* 0x000000040b0c78a5 */ /* 0x000fe2000f8e020c */
[----:B------:R-:W-:Y:S01]  /*1ca0*/  VIADD R2, R7, UR22 ;  /* 0x0000001607027c36 */ /* 0x000fe20008000000 */
[----:B------:R-:W-:Y:S01]  /*1cb0*/  LEA R202, P0, R6, UR6, 0x1 ;  /* 0x0000000606ca7c11 */ /* 0x000fe2000f8008ff */
[----:B------:R-:W-:Y:S01]  /*1cc0*/  IMAD R0, R14, R12, RZ ;  /* 0x0000000c0e007224 */ /* 0x000fe200078e02ff */
[----:B------:R-:W-:-:S02]  /*1cd0*/  LEA R200, P2, R4, UR14, 0x1 ;  /* 0x0000000e04c87c11 */ /* 0x000fc4000f8408ff */
[----:B------:R-:W-:Y:S01]  /*1ce0*/  LEA.HI.X R203, R6, UR7, R2, 0x1, P0 ;  /* 0x0000000706cb7c11 */ /* 0x000fe200080f0c02 */
[----:B------:R-:W-:Y:S01]  /*1cf0*/  IMAD R0, R242, R13, R0 ;  /* 0x0000000df2007224 */ /* 0x000fe200078e0200 */
[----:B------:R-:W-:Y:S01]  /*1d00*/  PLOP3.LUT P0, PT, PT, PT, UP1, 0x80, 0x0 ;  /* 0x000000000000781c */ /* 0x000fe20003f0f018 */
[----:B------:R-:W-:Y:S02]  /*1d10*/  UIADD3 UR7, UR46, -0x1, URZ ;  /* 0xffffffff2e077890 */ /* 0x000fe4000fffe03f */
[----:B------:R-:W-:Y:S01]  /*1d20*/  IMAD.IADD R0, R5, 0x1, R0 ;  /* 0x0000000105007824 */ /* 0x000fe200078e0200 */
[----:B------:R-:W-:-:S04]  /*1d30*/  UMOV UR14, UR12 ;  /* 0x0000000c000e7c82 */ /* 0x000fc80008000000 */
        /* <DEDUP_REMOVED lines=22> */
.L_x_744:
        /* <DEDUP_REMOVED lines=20> */
.L_x_745:
        /* <DEDUP_REMOVED lines=35> */
.L_x_747:
[----:B------:R-:W-:Y:S05]  /*2210*/  BSYNC B0 ;  /* 0x0000000000007941 */ /* 0x000fea0003800000 */
.L_x_746:
[----:B------:R-:W-:Y:S04]  /*2220*/  BSSY B0, `(.L_x_748) ;  /* 0x000000e000007945 */ /* 0x000fe80003800000 */
        /* <DEDUP_REMOVED lines=12> */
[----:B------:R2:W-:Y:S02]  /*22f0*/  STG.E.128 desc[UR8][R8.64], RZ ;  /* 0x000000ff08007986 */ /* 0x0005e4000c101d08 */
.L_x_749:
[----:B------:R-:W-:Y:S05]  /*2300*/  BSYNC B0 ;  /* 0x0000000000007941 */ /* 0x000fea0003800000 */
.L_x_748:
[----:B------:R-:W-:Y:S04]  /*2310*/  BSSY B0, `(.L_x_750) ;  /* 0x000000e000007945 */ /* 0x000fe80003800000 */
[----:B------:R-:W-:Y:S05]  /*2320*/  @P1 BRA `(.L_x_751) ;  /* 0x0000000000301947 */ /* 0x000fea0003800000 */
[----:B------:R-:W-:Y:S01]  /*2330*/  IADD3 R2, P4, R242, 0x40, RZ ;  /* 0x00000040f2027810 */ /* 0x000fe20007f9e0ff */
[----:B------:R-:W-:Y:S01]  /*2340*/  ULDC.64 UR14, c[0x0][0x3f0] ;  /* 0x0000fc00000e7ab9 */ /* 0x000fe20000000a00 */
[----:B------:R-:W-:-:S03]  /*2350*/  MOV R7, R0 ;  /* 0x0000000000077202 */ /* 0x000fc60000000f00 */
[----:B------:R-:W-:-:S04]  /*2360*/  IMAD.X R6, RZ, RZ, R14, P4 ;  /* 0x000000ffff067224 */ /* 0x000fc800020e060e */
[----:B-12---:R-:W-:Y:S02]  /*2370*/  IMAD R8, R6, UR12, RZ ;  /* 0x0000000c06087c24 */ /* 0x006fe4000f8e02ff */
[----:B------:R-:W-:-:S04]  /*2380*/  IMAD.MOV.U32 R6, RZ, RZ, R4 ;  /* 0x000000ffff067224 */ /* 0x000fc800078e0004 */
[----:B------:R-:W-:-:S04]  /*2390*/  IMAD.WIDE.U32 R6, R2, UR12, R6 ;  /* 0x0000000c02067c25 */ /* 0x000fc8000f8e0006 */
[----:B------:R-:W-:Y:S01]  /*23a0*/  IMAD R2, R2, UR13, R8 ;  /* 0x0000000d02027c24 */ /* 0x000fe2000f8e0208 */
[----:B------:R-:W-:-:S04]  /*23b0*/  LEA R8, P4, R6, UR14, 0x1 ;  /* 0x0000000e06087c11 */ /* 0x000fc8000f8808ff */
[----:B------:R-:W-:-:S04]  /*23c0*/  IADD3 R2, R7, R2, RZ ;  /* 0x0000000207027210 */ /* 0x000fc80007ffe0ff */
[----:B------:R-:W-:-:S05]  /*23d0*/  LEA.HI.X R9, R6, UR15, R2, 0x1, P4 ;  /* 0x0000000f06097c11 */ /* 0x000fca000a0f0c02 */
[----:B------:R3:W-:Y:S02]  /*23e0*/  STG.E.128 desc[UR8][R8.64], RZ ;  /* 0x000000ff08007986 */ /* 0x0007e4000c101d08 */
.L_x_751:
[----:B------:R-:W-:Y:S05]  /*23f0*/  BSYNC B0 ;  /* 0x0000000000007941 */ /* 0x000fea0003800000 */
.L_x_750:
        /* <DEDUP_REMOVED lines=14> */
.L_x_753:
[----:B------:R-:W-:Y:S05]  /*24e0*/  BSYNC B0 ;  /* 0x0000000000007941 */ /* 0x000fea0003800000 */
.L_x_752:
        /* <DEDUP_REMOVED lines=26> */
.L_x_755:
[----:B------:R-:W-:Y:S05]  /*2690*/  BSYNC B0 ;  /* 0x0000000000007941 */ /* 0x000fea0003800000 */
.L_x_754:
        /* <DEDUP_REMOVED lines=14> */
.L_x_757:
[----:B------:R-:W-:Y:S05]  /*2780*/  BSYNC B0 ;  /* 0x0000000000007941 */ /* 0x000fea0003800000 */
.L_x_756:
        /* <DEDUP_REMOVED lines=14> */
.L_x_759:
[----:B------:R-:W-:Y:S05]  /*2870*/  BSYNC B0 ;  /* 0x0000000000007941 */ /* 0x000fea0003800000 */
.L_x_758:
        /* <DEDUP_REMOVED lines=14> */
.L_x_743:
        /* <DEDUP_REMOVED lines=14> */
[C---:B------:R-:W-:Y:S01]  /*2a40*/  VIADD R2, R242.reuse, 0x60 ;  /* 0x00000060f2027836 */ /* 0x040fe20000000000 */
[----:B------:R-:W-:Y:S01]  /*2a50*/  IADD3.X R5, R5, UR47, R0, P0, !PT ;  /* 0x0000002f05057c10 */ /* 0x000fe200087fe400 */
[----:B------:R-:W-:Y:S01]  /*2a60*/  IMAD R0, R11, UR22, RZ ;  /* 0x000000160b007c24 */ /* 0x000fe2000f8e02ff */
[----:B------:R-:W-:Y:S01]  /*2a70*/  ISETP.GE.AND P0, PT, R242, UR6, PT ;  /* 0x00000006f2007c0c */ /* 0x000fe2000bf06270 */
[----:B------:R-:W-:Y:S01]  /*2a80*/  UIADD3 UR11, UR7, -UR11, URZ ;  /* 0x8000000b070b7290 */ /* 0x000fe2000fffe03f */
[----:B------:R-:W-:Y:S01]  /*2a90*/  ISETP.GE.AND P1, PT, R2, UR6, PT ;  /* 0x0000000602007c0c */ /* 0x000fe2000bf26270 */
[----:B------:R-:W-:Y:S01]  /*2aa0*/  IMAD R6, R10, UR23, R0 ;  /* 0x000000170a067c24 */ /* 0x000fe2000f8e0200 */
[----:B------:R-:W-:Y:S01]  /*2ab0*/  LEA R0, R248, UR4, 0x1 ;  /* 0x00000004f8007c11 */ /* 0x000fe2000f8e08ff */
[----:B------:R-:W-:Y:S01]  /*2ac0*/  UIMAD UR5, UR7, -0x40, UR36 ;  /* 0xffffffc0070578a4 */ /* 0x000fe2000f8e0224 */
[----:B------:R-:W-:Y:S01]  /*2ad0*/  VIADD R2, R242, 0x20 ;  /* 0x00000020f2027836 */ /* 0x000fe20000000000 */
[----:B------:R-:W-:Y:S01]  /*2ae0*/  UISETP.NE.AND UP0, UPT, UR11, 0x1, UPT ;  /* 0x000000010b00788c */ /* 0x000fe2000bf05270 */
[----:B------:R-:W-:Y:S01]  /*2af0*/  IMAD.WIDE.U32 R4, R10, UR22, R4 ;  /* 0x000000160a047c25 */ /* 0x000fe2000f8e0004 */
[----:B------:R-:W-:Y:S02]  /*2b00*/  BSSY B0, `(.L_x_761) ;  /* 0x000001b000007945 */ /* 0x000fe40003800000 */
[----:B------:R-:W-:-:S02]  /*2b10*/  ISETP.GE.AND P3, PT, R2, UR6, PT ;  /* 0x0000000602007c0c */ /* 0x000fc4000bf66270 */
[----:B------:R-:W-:Y:S01]  /*2b20*/  ISETP.GE.AND P5, PT, R2, UR5, PT ;  /* 0x0000000502007c0c */ /* 0x000fe2000bfa6270 */
[----:B------:R-:W-:Y:S01]  /*2b30*/  VIADD R2, R248, 0x1000 ;  /* 0x00001000f8027836 */ /* 0x000fe20000000000 */
[----:B------:R-:W-:Y:S01]  /*2b40*/  PLOP3.LUT P4, PT, PT, PT, UP0, 0x40, 0x0 ;  /* 0x000000000000781c */ /* 0x000fe20003f8e808 */
[----:B------:R1:W-:Y:S01]  /*2b50*/  @P0 STS.128 [R0+0xa000], RZ ;  /* 0x00a000ff00000388 */ /* 0x0003e20000000c00 */
[----:B------:R-:W-:Y:S02]  /*2b60*/  ISETP.GE.AND P6, PT, R242, UR5, PT ;  /* 0x00000005f2007c0c */ /* 0x000fe4000bfc6270 */
        /* <DEDUP_REMOVED lines=20> */
.L_x_762:
[----:B------:R-:W-:Y:S05]  /*2cb0*/  BSYNC B0 ;  /* 0x0000000000007941 */ /* 0x000fea0003800000 */
.L_x_761:
        /* <DEDUP_REMOVED lines=22> */
.L_x_764:
[----:B------:R-:W-:Y:S05]  /*2e20*/  BSYNC B0 ;  /* 0x0000000000007941 */ /* 0x000fea0003800000 */
.L_x_763:
        /* <DEDUP_REMOVED lines=22> */
.L_x_766:
[----:B------:R-:W-:Y:S05]  /*2f90*/  BSYNC B0 ;  /* 0x0000000000007941 */ /* 0x000fea0003800000 */
.L_x_765:
        /* <DEDUP_REMOVED lines=22> */
.L_x_768:
[----:B------:R-:W-:Y:S05]  /*3100*/  BSYNC B0 ;  /* 0x0000000000007941 */ /* 0x000fea0003800000 */
.L_x_767:
[----:B------:R-:W0:Y:S01]  /*3110*/  LDGDEPBAR ;  /* 0x00000000000079af */ /* 0x000e220000000000 */
[----:B------:R-:W-:Y:S01]  /*3120*/  BSSY B0, `(.L_x_769) ;  /* 0x000000d000007945 */ /* 0x000fe20003800000 */
[----:B------:R-:W-:Y:S02]  /*3130*/  MOV R2, UR20 ;  /* 0x0000001400027c02 */ /* 0x000fe40008000f00 */
        /* <DEDUP_REMOVED lines=11> */
.L_x_770:
[----:B------:R-:W-:Y:S05]  /*31f0*/  BSYNC B0 ;  /* 0x0000000000007941 */ /* 0x000fea0003800000 */
.L_x_769:
        /* <DEDUP_REMOVED lines=13> */
.L_x_772:
[----:B------:R-:W-:Y:S05]  /*32d0*/  BSYNC B0 ;  /* 0x0000000000007941 */ /* 0x000fea0003800000 */
.L_x_771:
        /* <DEDUP_REMOVED lines=17> */
.L_x_774:
[----:B------:R-:W-:Y:S05]  /*33f0*/  BSYNC B0 ;  /* 0x0000000000007941 */ /* 0x000fea0003800000 */
.L_x_773:
        /* <DEDUP_REMOVED lines=13> */
[----:B---3--:R-:W-:Y:S02]  /*34d0*/  IMAD.U32 R5, RZ, RZ, UR38 ;  /* 0x00000026ff057e24 */ /* 0x008fe4000f8e00ff */
[----:B------:R-:W-:-:S03]  /*34e0*/  IMAD.U32 R6, RZ, RZ, UR39 ;  /* 0x00000027ff067e24 */ /* 0x000fc6000f8e00ff */
[----:B------:R-:W-:-:S04]  /*34f0*/  LEA R4, P4, R5, R202, 0x6 ;  /* 0x000000ca05047211 */ /* 0x000fc800078830ff */
[----:B------:R-:W-:-:S05]  /*3500*/  LEA.HI.X R5, R5, R203, R6, 0x6, P4 ;  /* 0x000000cb05057211 */ /* 0x000fca00020f3406 */
[----:B------:R-:W-:Y:S01]  /*3510*/  @!PT LDS RZ, [RZ] ;  /* 0x00000000fffff984 */ /* 0x000fe20000000800 */
[----:B------:R-:W-:Y:S01]  /*3520*/  @!PT LDS RZ, [RZ] ;  /* 0x00000000fffff984 */ /* 0x000fe20000000800 */
[----:B------:R-:W-:Y:S01]  /*3530*/  @!PT LDS RZ, [RZ] ;  /* 0x00000000fffff984 */ /* 0x000fe20000000800 */
[----:B------:R3:W-:Y:S04]  /*3540*/  LDGSTS.E.BYPASS.LTC128B.128 [R184+0x1000], desc[UR8][R4.64] ;  /* 0x0100000004b87fae */ /* 0x0007e8000b901d48 */
.L_x_776:
[----:B------:R-:W-:Y:S05]  /*3550*/  BSYNC B0 ;  /* 0x0000000000007941 */ /* 0x000fea0003800000 */
.L_x_775:
[----:B------:R-:W-:Y:S01]  /*3560*/  UIMAD UR6, UR29, UR20, URZ ;  /* 0x000000141d0672a4 */ /* 0x000fe2000f8e023f */
[----:B---3--:R-:W-:Y:S01]  /*3570*/  IMAD.WIDE.U32 R4, R2, UR34, R234 ;  /* 0x0000002202047c25 */ /* 0x008fe2000f8e00ea */
[----:B------:R3:W-:Y:S01]  /*3580*/  @P0 STS.128 [R0+0x6000], RZ ;  /* 0x006000ff00000388 */ /* 0x0007e20000000c00 */
[----:B------:R-:W-:Y:S01]  /*3590*/  ULDC.64 UR18, c[0x0][0x260] ;  /* 0x0000980000127ab9 */ /* 0x000fe20000000a00 */
[----:B------:R-:W-:Y:S01]  /*35a0*/  UIMAD UR6, UR34, UR21, UR6 ;  /* 0x00000015220672a4 */ /* 0x000fe2000f8e0206 */
[----:B------:R-:W-:Y:S01]  /*35b0*/  VIADD R2, R251, 0x8 ;  /* 0x00000008fb027836 */ /* 0x000fe20000000000 */
[----:B------:R-:W-:Y:S01]  /*35c0*/  IADD3 R4, P4, R4, UR25, RZ ;  /* 0x0000001904047c10 */ /* 0x000fe2000ff9e0ff */
[----:B------:R-:W-:Y:S01]  /*35d0*/  IMAD R6, R11, UR18, RZ ;  /* 0x000000120b067c24 */ /* 0x000fe2000f8e02ff */
[----:B------:R-:W-:Y:S02]  /*35e0*/  BSSY B0, `(.L_x_777) ;  /* 0x000001f000007945 */ /* 0x000fe40003800000 */
[----:B------:R-:W-:Y:S01]  /*35f0*/  IMAD.U32 R7, RZ, RZ, UR6 ;  /* 0x00000006ff077e24 */ /* 0x000fe2000f8e00ff */
[----:B------:R-:W-:Y:S01]  /*3600*/  ISETP.GE.AND P6, PT, R2, UR5, PT ;  /* 0x0000000502007c0c */ /* 0x000fe2000bfc6270 */
[----:B------:R-:W-:Y:S01]  /*3610*/  IMAD R6, R10, UR19, R6 ;  /* 0x000000130a067c24 */ /* 0x000fe2000f8e0206 */
[----:B------:R-:W-:-:S02]  /*3620*/  IADD3 R2, R251, 0x20, RZ ;  /* 0x00000020fb027810 */ /* 0x000fc40007ffe0ff */
[----:B------:R-:W-:Y:S02]  /*3630*/  IADD3.X R5, R5, UR27, R7, P4, !PT ;  /* 0x0000001b05057c10 */ /* 0x000fe4000a7fe407 */
[----:B------:R-:W-:Y:S02]  /*3640*/  ISETP.GE.AND P4, PT, R251, UR5, PT ;  /* 0x00000005fb007c0c */ /* 0x000fe4000bf86270 */
[----:B------:R-:W-:Y:S01]  /*3650*/  ISETP.GE.AND P5, PT, R2, UR5, PT ;  /* 0x0000000502007c0c */ /* 0x000fe2000bfa6270 */
[----:B------:R-:W-:Y:S01]  /*3660*/  IMAD.WIDE.U32 R4, R10, UR18, R4 ;  /* 0x000000120a047c25 */ /* 0x000fe2000f8e0004 */
[----:B------:R-:W-:-:S03]  /*3670*/  P2R R11, PR, RZ, 0x10 ;  /* 0x00000010ff0b7803 */ /* 0x000fc60000000000 */
[----:B------:R-:W-:Y:S01]  /*3680*/  VIADD R10, R251, 0x28 ;  /* 0x00000028fb0a7836 */ /* 0x000fe20000000000 */
[----:B------:R-:W-:-:S04]  /*3690*/  IADD3 R2, R5, R6, RZ ;  /* 0x0000000605027210 */ /* 0x000fc80007ffe0ff */
[----:B------:R-:W-:Y:S01]  /*36a0*/  ISETP.GE.AND P4, PT, R10, UR5, PT ;  /* 0x000000050a007c0c */ /* 0x000fe2000bf86270 */
[----:B---3--:R-:W-:-:S12]  /*36b0*/  @P0 BRA `(.L_x_778) ;  /* 0x0000000000440947 */ /* 0x008fd80003800000 */
        /* <DEDUP_REMOVED lines=17> */
.L_x_778:
[----:B------:R-:W-:Y:S05]  /*37d0*/  BSYNC B0 ;  /* 0x0000000000007941 */ /* 0x000fea0003800000 */
.L_x_777:
        /* <DEDUP_REMOVED lines=22> */
.L_x_780:
[----:B------:R-:W-:Y:S05]  /*3940*/  BSYNC B0 ;  /* 0x0000000000007941 */ /* 0x000fea0003800000 */
.L_x_779:
        /* <DEDUP_REMOVED lines=22> */
.L_x_782:
[----:B------:R-:W-:Y:S05]  /*3ab0*/  BSYNC B0 ;  /* 0x0000000000007941 */ /* 0x000fea0003800000 */
.L_x_781:
        /* <DEDUP_REMOVED lines=22> */
.L_x_784:
[----:B------:R-:W-:Y:S05]  /*3c20*/  BSYNC B0 ;  /* 0x0000000000007941 */ /* 0x000fea0003800000 */
.L_x_783:
[----:B------:R-:W0:Y:S01]  /*3c30*/  LDGDEPBAR ;  /* 0x00000000000079af */ /* 0x000e220000000000 */
[----:B------:R-:W-:Y:S01]  /*3c40*/  ULDC.64 UR20, c[0x0][0x3c8] ;  /* 0x0000f20000147ab9 */ /* 0x000fe20000000a00 */
[----:B-1----:R-:W-:Y:S01]  /*3c50*/  IMAD.SHL.U32 R4, R251, 0x4, RZ ;  /* 0x00000004fb047824 */ /* 0x002fe200078e00ff */
[----:B------:R-:W-:Y:S01]  /*3c60*/  UISETP.NE.U32.AND UP2, UPT, UR20, URZ, UPT ;  /* 0x0000003f1400728c */ /* 0x000fe2000bf45070 */
[----:B------:R-:W-:Y:S01]  /*3c70*/  ISETP.NE.AND P3, PT, R11, RZ, PT ;  /* 0x000000ff0b00720c */ /* 0x000fe20003f65270 */
[----:B------:R-:W-:Y:S01]  /*3c80*/  IMAD.MOV.U32 R239, RZ, RZ, 0x7f800000 ;  /* 0x7f800000ffef7424 */ /* 0x000fe200078e00ff */
[----:B------:R-:W-:Y:S01]  /*3c90*/  SHF.R.S32.HI R8, RZ, 0x1f, R251 ;  /* 0x0000001fff087819 */ /* 0x000fe200000114fb */
[----:B------:R-:W-:Y:S01]  /*3ca0*/  UISETP.NE.AND.EX UP2, UPT, UR21, URZ, UPT, UP2 ;  /* 0x0000003f1500728c */ /* 0x000fe2000bf45320 */
[----:B------:R-:W-:Y:S01]  /*3cb0*/  IADD3 R4, P1, R4, UR14, RZ ;  /* 0x0000000e04047c10 */ /* 0x000fe2000ff3e0ff */
[----:B------:R-:W-:Y:S01]  /*3cc0*/  IMAD.MOV.U32 R240, RZ, RZ, 0x7f800000 ;  /* 0x7f800000fff07424 */ /* 0x000fe200078e00ff */
[----:B--234-:R-:W-:Y:S01]  /*3cd0*/  SHF.R.S32.HI R0, RZ, 0x1f, R10 ;  /* 0x0000001fff007819 */ /* 0x01cfe2000001140a */
[----:B------:R-:W-:Y:S01]  /*3ce0*/  IMAD.MOV.U32 R241, RZ, RZ, 0x7f800000 ;  /* 0x7f800000fff17424 */ /* 0x000fe200078e00ff */
[C---:B------:R-:W-:Y:S01]  /*3cf0*/  @!P4 LEA R6, P0, R10.reuse, UR14, 0x2 ;  /* 0x0000000e0a06cc11 */ /* 0x040fe2000f8010ff */
[----:B------:R-:W-:Y:S01]  /*3d00*/  IMAD.MOV.U32 R238, RZ, RZ, 0x7f800000 ;  /* 0x7f800000ffee7424 */ /* 0x000fe200078e00ff */
[----:B------:R-:W-:Y:S01]  /*3d10*/  SHF.L.U64.HI R2, R251, 0x2, R8 ;  /* 0x00000002fb027819 */ /* 0x000fe20000010208 */
[----:B------:R-:W-:Y:S01]  /*3d20*/  USHF.R.S32.HI UR6, URZ, 0x1f, UR59 ;  /* 0x0000001f3f067899 */ /* 0x000fe2000801143b */
[----:B------:R-:W-:Y:S01]  /*3d30*/  @!P4 LEA.HI.X R7, R10, UR13, R0, 0x2, P0 ;  /* 0x0000000d0a07cc11 */ /* 0x000fe200080f1400 */
[----:B------:R-:W-:Y:S01]  /*3d40*/  ULDC UR35, c[0x0][0x2d0] ;  /* 0x0000b40000237ab9 */ /* 0x000fe20000000800 */
[----:B------:R-:W-:Y:S01]  /*3d50*/  IADD3.X R5, R2, UR13, RZ, P1, !PT ;  /* 0x0000000d02057c10 */ /* 0x000fe20008ffe4ff */
[----:B------:R-:W-:Y:S01]  /*3d60*/  @UP2 ULDC.64 UR22, c[0x0][0x3d0] ;  /* 0x0000f40000162ab9 */ /* 0x000fe20000000a00 */
[----:B------:R-:W-:Y:S01]  /*3d70*/  @UP2 UMOV UR18, UR59 ;  /* 0x0000003b00122c82 */ /* 0x000fe20008000000 */
[----:B------:R-:W5:Y:S01]  /*3d80*/  @!P4 LDG.E R239, desc[UR8][R6.64] ;  /* 0x0000000806efc981 */ /* 0x000f62000c1e1900 */
[----:B------:R-:W-:Y:S01]  /*3d90*/  @UP2 UIMAD UR5, UR60, UR22, URZ ;  /* 0x000000163c0522a4 */ /* 0x000fe2000f8e023f */
[----:B------:R-:W-:Y:S01]  /*3da0*/  PLOP3.LUT P2, PT, PT, PT, UP2, 0x80, 0x0 ;  /* 0x000000000000781c */ /* 0x000fe20003f4f028 */
[----:B------:R-:W-:-:S04]  /*3db0*/  DEPBAR.LE SB0, 0x1 ;  /* 0x000080400000791a */ /* 0x000fc80000000000 */
[----:B------:R-:W5:Y:S01]  /*3dc0*/  @!P3 LDG.E R240, desc[UR8][R4.64] ;  /* 0x0000000804f0b981 */ /* 0x000f62000c1e1900 */
[----:B------:R-:W-:Y:S01]  /*3dd0*/  @UP2 UMOV UR19, UR6 ;  /* 0x0000000600132c82 */ /* 0x000fe20008000000 */
[----:B------:R-:W-:Y:S02]  /*3de0*/  @UP2 UIMAD UR5, UR48, UR23, UR5 ;  /* 0x00000017300522a4 */ /* 0x000fe4000f8e0205 */
[----:B------:R-:W5:Y:S01]  /*3df0*/  @!P6 LDG.E R241, desc[UR8][R4.64+0x20] ;  /* 0x0000200804f1e981 */ /* 0x000f62000c1e1900 */
[----:B------:R-:W-:Y:S01]  /*3e00*/  @UP2 UIMAD.WIDE.U32 UR18, UR48, UR22, UR18 ;  /* 0x00000016301222a5 */ /* 0x000fe2000f8e0012 */
[----:B------:R-:W-:Y:S01]  /*3e10*/  LEA R144, R182, UR4, 0x1 ;  /* 0x00000004b6907c11 */ /* 0x000fe2000f8e08ff */
[----:B------:R-:W-:Y:S01]  /*3e20*/  IMAD R243, RZ, RZ, -UR24 ;  /* 0x80000018fff37e24 */ /* 0x000fe2000f8e02ff */
[----:B------:R1:W5:Y:S01]  /*3e30*/  @!P5 LDG.E R238, desc[UR8][R4.64+0x80] ;  /* 0x0000800804eed981 */ /* 0x000362000c1e1900 */
[----:B------:R-:W-:Y:S02]  /*3e40*/  @UP2 ULEA UR20, UP1, UR18, UR20, 0x2 ;  /* 0x0000001412142291 */ /* 0x000fe4000f82103f */
[----:B------:R-:W-:Y:S01]  /*3e50*/  @UP2 UIADD3 UR5, UR19, UR5, URZ ;  /* 0x0000000513052290 */ /* 0x000fe2000fffe03f */
[----:B------:R-:W-:Y:S03]  /*3e60*/  BAR.SYNC.DEFER_BLOCKING 0x0 ;  /* 0x0000000000007b1d */ /* 0x000fe60000010000 */
[----:B------:R-:W-:-:S03]  /*3e70*/  @UP2 ULEA.HI.X UR21, UR18, UR21, UR5, 0x2, UP1 ;  /* 0x0000001512152291 */ /* 0x000fc600088f1405 */
[----:B------:R-:W-:Y:S01]  /*3e80*/  @UP2 ULDC UR5, c[0x0][0x2e8] ;  /* 0x0000ba0000052ab9 */ /* 0x000fe20000000800 */
[----:B------:R-:W-:Y:S02]  /*3e90*/  IMAD.MOV.U32 R179, RZ, RZ, 0x20 ;  /* 0x00000020ffb37424 */ /* 0x000fe400078e00ff */
[----:B------:R-:W-:Y:S02]  /*3ea0*/  VIADD R172, R180, 0x1000 ;  /* 0x00001000b4ac7836 */ /* 0x000fe40000000000 */
[----:B------:R-:W-:Y:S02]  /*3eb0*/  VIADD R173, R181, 0x1000 ;  /* 0x00001000b5ad7836 */ /* 0x000fe40000000000 */
[----:B------:R-:W-:Y:S01]  /*3ec0*/  IMAD.MOV.U32 R128, RZ, RZ, 0x40 ;  /* 0x00000040ff807424 */ /* 0x000fe200078e00ff */
[----:B------:R-:W-:Y:S01]  /*3ed0*/  UIADD3 UR34, UR36, 0x80, UR34 ;  /* 0x0000008024227890 */ /* 0x000fe2000fffe022 */
[----:B------:R-:W-:Y:S01]  /*3ee0*/  IMAD.SHL.U32 R246, R251, 0x4, RZ ;  /* 0x00000004fbf67824 */ /* 0x000fe200078e00ff */
[----:B------:R-:W-:-:S02]  /*3ef0*/  CS2R R94, SRZ ;  /* 0x00000000005e7805 */ /* 0x000fc4000001ff00 */
[----:B------:R-:W-:Y:S02]  /*3f00*/  CS2R R92, SRZ ;  /* 0x00000000005c7805 */ /* 0x000fe4000001ff00 */
[----:B------:R-:W-:Y:S02]  /*3f10*/  CS2R R98, SRZ ;  /* 0x0000000000627805 */ /* 0x000fe4000001ff00 */
[----:B------:R-:W-:Y:S02]  /*3f20*/  CS2R R96, SRZ ;  /* 0x0000000000607805 */ /* 0x000fe4000001ff00 */
[----:B------:R-:W-:Y:S01]  /*3f30*/  CS2R R90, SRZ ;  /* 0x00000000005a7805 */ /* 0x000fe2000001ff00 */
[----:B-1----:R-:W-:Y:S01]  /*3f40*/  IMAD.U32 R4, RZ, RZ, UR20 ;  /* 0x00000014ff047e24 */ /* 0x002fe2000f8e00ff */
[----:B------:R-:W-:Y:S01]  /*3f50*/  CS2R R88, SRZ ;  /* 0x0000000000587805 */ /* 0x000fe2000001ff00 */
[----:B------:R-:W-:Y:S01]  /*3f60*/  IMAD.U32 R5, RZ, RZ, UR21 ;  /* 0x00000015ff057e24 */ /* 0x000fe2000f8e00ff */
[----:B------:R-:W1:Y:S01]  /*3f70*/  S2R R2, SR_TID.X ;  /* 0x0000000000027919 */ /* 0x000e620000002100 */
[----:B------:R-:W-:-:S02]  /*3f80*/  CS2R R86, SRZ ;  /* 0x0000000000567805 */ /* 0x000fc4000001ff00 */
[----:B------:R-:W-:Y:S02]  /*3f90*/  CS2R R84, SRZ ;  /* 0x0000000000547805 */ /* 0x000fe4000001ff00 */
[----:B------:R-:W-:Y:S01]  /*3fa0*/  CS2R R78, SRZ ;  /* 0x00000000004e7805 */ /* 0x000fe2000001ff00 */
[----:B------:R2:W3:Y:S01]  /*3fb0*/  @P2 LDG.E R7, desc[UR8][R4.64] ;  /* 0x0000000804072981 */ /* 0x0004e2000c1e1900 */
[----:B------:R-:W-:Y:S02]  /*3fc0*/  CS2R R76, SRZ ;  /* 0x00000000004c7805 */ /* 0x000fe4000001ff00 */
[----:B------:R-:W-:Y:S02]  /*3fd0*/  CS2R R82, SRZ ;  /* 0x0000000000527805 */ /* 0x000fe4000001ff00 */
[----:B------:R-:W-:Y:S01]  /*3fe0*/  CS2R R80, SRZ ;  /* 0x0000000000507805 */ /* 0x000fe2000001ff00 */
[----:B------:R4:W2:Y:S01]  /*3ff0*/  LDSM.16.M88.4 R140, [R144+0xa000] ;  /* 0x00a00000908c783b */ /* 0x0008a20000000200 */
[----:B------:R-:W3:Y:S01]  /*4000*/  @P2 MUFU.RCP R6, UR5 ;  /* 0x0000000500062d08 */ /* 0x000ee20008001000 */
[----:B------:R-:W-:-:S02]  /*4010*/  CS2R R74, SRZ ;  /* 0x00000000004a7805 */ /* 0x000fc4000001ff00 */
[----:B------:R-:W-:Y:S01]  /*4020*/  CS2R R72, SRZ ;  /* 0x0000000000487805 */ /* 0x000fe2000001ff00 */
[----:B------:R-:W2:Y:S01]  /*4030*/  LDSM.16.M88.4 R144, [R144+0xa800] ;  /* 0x00a800009090783b */ /* 0x000ea20000000200 */
[----:B------:R-:W-:Y:S02]  /*4040*/  CS2R R70, SRZ ;  /* 0x0000000000467805 */ /* 0x000fe4000001ff00 */
[----:B------:R-:W-:Y:S02]  /*4050*/  CS2R R68, SRZ ;  /* 0x0000000000447805 */ /* 0x000fe4000001ff00 */
[----:B------:R-:W-:Y:S01]  /*4060*/  CS2R R62, SRZ ;  /* 0x00000000003e7805 */ /* 0x000fe2000001ff00 */
[----:B------:R4:W2:Y:S01]  /*4070*/  LDSM.16.M88.4 R148, [R178] ;  /* 0x00000000b294783b */ /* 0x0008a20000000200 */
[----:B------:R-:W-:Y:S02]  /*4080*/  CS2R R60, SRZ ;  /* 0x00000000003c7805 */ /* 0x000fe4000001ff00 */
[----:B------:R-:W-:-:S02]  /*4090*/  CS2R R66, SRZ ;  /* 0x0000000000427805 */ /* 0x000fc4000001ff00 */
[----:B------:R-:W-:Y:S01]  /*40a0*/  CS2R R64, SRZ ;  /* 0x0000000000407805 */ /* 0x000fe2000001ff00 */
[----:B------:R4:W2:Y:S01]  /*40b0*/  LDSM.16.M88.4 R152, [R178+0x800] ;  /* 0x00080000b298783b */ /* 0x0008a20000000200 */
        /* <DEDUP_REMOVED lines=10> */
[----:B------:R-:W-:Y:S02]  /*4160*/  CS2R R42, SRZ ;  /* 0x00000000002a7805 */ /* 0x000fe4000001ff00 */
[----:B-1----:R-:W-:Y:S01]  /*4170*/  SHF.R.S32.HI R0, RZ, 0x1f, R2 ;  /* 0x0000001fff007819 */ /* 0x002fe20000011402 */
[----:B------:R4:W1:Y:S01]  /*4180*/  LDSM.16.M88.4 R164, [R177] ;  /* 0x00000000b1a4783b */ /* 0x0008620000000200 */
[----:B------:R-:W-:-:S02]  /*4190*/  CS2R R40, SRZ ;  /* 0x0000000000287805 */ /* 0x000fc4000001ff00 */
[----:B------:R-:W-:Y:S02]  /*41a0*/  CS2R R38, SRZ ;  /* 0x0000000000267805 */ /* 0x000fe4000001ff00 */
[----:B------:R-:W-:Y:S01]  /*41b0*/  LEA.HI R0, R0, R2, RZ, 0x4 ;  /* 0x0000000200007211 */ /* 0x000fe200078f20ff */
[----:B------:R4:W1:Y:S01]  /*41c0*/  LDSM.16.M88.4 R168, [R177+0x800] ;  /* 0x00080000b1a8783b */ /* 0x0008620000000200 */
[----:B------:R-:W-:Y:S01]  /*41d0*/  CS2R R36, SRZ ;  /* 0x0000000000247805 */ /* 0x000fe2000001ff00 */
[----:B------:R-:W-:Y:S01]  /*41e0*/  IMAD.MOV.U32 R222, RZ, RZ, R184 ;  /* 0x000000ffffde7224 */ /* 0x000fe200078e00b8 */
[----:B------:R-:W-:Y:S01]  /*41f0*/  LOP3.LUT R0, R0, 0xfffffff0, RZ, 0xc0, !PT ;  /* 0xfffffff000007812 */ /* 0x000fe200078ec0ff */
[----:B------:R-:W-:Y:S02]  /*4200*/  UIMAD UR30, UR26, 0x18, URZ ;  /* 0x000000181a1e78a4 */ /* 0x000fe4000f8e023f */
[----:B------:R-:W-:Y:S02]  /*4210*/  USHF.L.U32 UR29, UR26, 0x5, URZ ;  /* 0x000000051a1d7899 */ /* 0x000fe4000800063f */
[----:B------:R-:W-:Y:S01]  /*4220*/  IMAD.IADD R0, R2, 0x1, -R0 ;  /* 0x0000000102007824 */ /* 0x000fe200078e0a00 */
[----:B------:R-:W-:-:S02]  /*4230*/  UIMAD UR28, UR26, 0x28, URZ ;  /* 0x000000281a1c78a4 */ /* 0x000fc4000f8e023f */
[----:B------:R-:W-:Y:S02]  /*4240*/  UIMAD UR27, UR26, 0x30, URZ ;  /* 0x000000301a1b78a4 */ /* 0x000fe4000f8e023f */
[----:B------:R-:W-:Y:S01]  /*4250*/  SHF.R.S32.HI R2, RZ, 0x1f, R0 ;  /* 0x0000001fff027819 */ /* 0x000fe20000011400 */
[----:B------:R-:W-:-:S03]  /*4260*/  ULDC UR11, c[0x0][0x2ec] ;  /* 0x0000bb00000b7ab9 */ /* 0x000fc60000000800 */
[----:B------:R-:W-:Y:S01]  /*4270*/  LEA.HI R2, R2, R0, RZ, 0x3 ;  /* 0x0000000002027211 */ /* 0x000fe200078f18ff */
[----:B------:R-:W-:-:S03]  /*4280*/  USHF.L.U32 UR24, UR26, 0x4, URZ ;  /* 0x000000041a187899 */ /* 0x000fc6000800063f */
[----:B------:R-:W-:Y:S01]  /*4290*/  LOP3.LUT R2, R2, 0xfffffff8, RZ, 0xc0, !PT ;  /* 0xfffffff802027812 */ /* 0x000fe200078ec0ff */
[----:B------:R-:W-:Y:S02]  /*42a0*/  USHF.L.U32 UR18, UR26, 0x3, URZ ;  /* 0x000000031a127899 */ /* 0x000fe4000800063f */
[----:B------:R-:W-:Y:S02]  /*42b0*/  UIADD3 UR23, UR24, 0x20, URZ ;  /* 0x0000002018177890 */ /* 0x000fe4000fffe03f */
[----:B------:R-:W-:Y:S02]  /*42c0*/  IMAD.IADD R0, R0, 0x1, -R2 ;  /* 0x0000000100007824 */ /* 0x000fe400078e0a02 */
[----:B------:R-:W-:-:S03]  /*42d0*/  UIADD3 UR22, UR18, UR23, URZ ;  /* 0x0000001712167290 */ /* 0x000fc6000fffe03f */
[C---:B------:R-:W-:Y:S02]  /*42e0*/  LOP3.LUT P0, RZ, R0.reuse, 0x2, RZ, 0xc0, !PT ;  /* 0x0000000200ff7812 */ /* 0x040fe4000780c0ff */
[----:B------:R-:W-:Y:S01]  /*42f0*/  LOP3.LUT P1, RZ, R0, 0x4, RZ, 0xc0, !PT ;  /* 0x0000000400ff7812 */ /* 0x000fe2000782c0ff */
[----:B------:R-:W-:Y:S01]  /*4300*/  IMAD.U32 R0, RZ, RZ, UR31 ;  /* 0x0000001fff007e24 */ /* 0x000fe2000f8e00ff */
[----:B------:R-:W-:Y:S01]  /*4310*/  UIADD3 UR21, UR18, UR22, URZ ;  /* 0x0000001612157290 */ /* 0x000fe2000fffe03f */
[----:B------:R-:W-:Y:S02]  /*4320*/  PLOP3.LUT P3, PT, PT, PT, UP0, 0x40, 0x0 ;  /* 0x000000000000781c */ /* 0x000fe40003f6e808 */
[----:B------:R-:W-:Y:S01]  /*4330*/  IMAD R0, R0, 0x80, R249 ;  /* 0x0000008000007824 */ /* 0x000fe200078e02f9 */
[----:B------:R-:W-:Y:S01]  /*4340*/  UIADD3 UR20, UR18, UR21, URZ ;  /* 0x0000001512147290 */ /* 0x000fe2000fffe03f */
[----:B--2---:R-:W-:Y:S01]  /*4350*/  VIADD R5, R251, 0x1 ;  /* 0x00000001fb057836 */ /* 0x004fe20000000000 */
[----:B------:R-:W-:Y:S01]  /*4360*/  SEL R179, R179, 0xffffffe0, !P0 ;  /* 0xffffffe0b3b37807 */ /* 0x000fe20004000000 */
[----:B------:R-:W-:Y:S01]  /*4370*/  IMAD.U32 R4, RZ, RZ, UR36 ;  /* 0x00000024ff047e24 */ /* 0x000fe2000f8e00ff */
[----:B------:R-:W-:Y:S01]  /*4380*/  SEL R172, R172, R180, P3 ;  /* 0x000000b4acac7207 */ /* 0x000fe20001800000 */
[----:B------:R-:W-:-:S02]  /*4390*/  VIADD R221, R0, 0x9 ;  /* 0x0000000900dd7836 */ /* 0x000fc40000000000 */
[C---:B------:R-:W-:Y:S02]  /*43a0*/  VIADD R220, R0.reuse, 0x8 ;  /* 0x0000000800dc7836 */ /* 0x040fe40000000000 */
[----:B------:R-:W-:Y:S01]  /*43b0*/  VIADD R219, R0, 0x1 ;  /* 0x0000000100db7836 */ /* 0x000fe20000000000 */
[----:B------:R-:W-:Y:S01]  /*43c0*/  UIADD3 UR19, UR18, UR20, URZ ;  /* 0x0000001412137290 */ /* 0x000fe2000fffe03f */
[----:B------:R-:W-:Y:S01]  /*43d0*/  IADD3 R247, R5, UR10, -R4 ;  /* 0x0000000a05f77c10 */ /* 0x000fe2000fffe804 */
[----:B------:R-:W-:Y:S01]  /*43e0*/  IMAD.IADD R175, R174, 0x1, R179 ;  /* 0x00000001aeaf7824 */ /* 0x000fe200078e02b3 */
[----:B------:R-:W-:Y:S01]  /*43f0*/  SHF.L.U64.HI R245, R251, 0x2, R8 ;  /* 0x00000002fbf57819 */ /* 0x000fe20000010208 */
[----:B------:R-:W-:Y:S01]  /*4400*/  UMOV UR5, URZ ;  /* 0x0000003f00057c82 */ /* 0x000fe20008000000 */
[----:B------:R-:W-:Y:S02]  /*4410*/  I2FP.F32.S32 R221, R221 ;  /* 0x000000dd00dd7245 */ /* 0x000fe40000201400 */
[----:B------:R-:W-:-:S02]  /*4420*/  I2FP.F32.S32 R220, R220 ;  /* 0x000000dc00dc7245 */ /* 0x000fc40000201400 */
[----:B------:R-:W-:Y:S02]  /*4430*/  I2FP.F32.S32 R219, R219 ;  /* 0x000000db00db7245 */ /* 0x000fe40000201400 */
[----:B------:R-:W-:Y:S02]  /*4440*/  LEA R172, R172, UR4, 0x1 ;  /* 0x00000004acac7c11 */ /* 0x000fe4000f8e08ff */
[----:B------:R-:W-:Y:S01]  /*4450*/  SEL R128, R128, 0xffffffc0, !P1 ;  /* 0xffffffc080807807 */ /* 0x000fe20004800000 */
[----:B------:R-:W-:Y:S02]  /*4460*/  UIMAD UR26, UR26, 0x38, URZ ;  /* 0x000000381a1a78a4 */ /* 0x000fe4000f8e023f */
[----:B------:R-:W-:Y:S02]  /*4470*/  UIADD3 UR34, UR34, -UR10, URZ ;  /* 0x8000000a22227290 */ /* 0x000fe4000fffe03f */
[----:B------:R-:W-:Y:S01]  /*4480*/  UIADD3 UR25, UR18, UR19, URZ ;  /* 0x0000001312197290 */ /* 0x000fe2000fffe03f */
[----:B---3--:R-:W-:-:S05]  /*4490*/  @P2 FMUL.FTZ R2, R7, R6 ;  /* 0x0000000607022220 */ /* 0x008fca0000410000 */
[----:B------:R-:W-:Y:S02]  /*44a0*/  @P2 R2UR UR6, R2 ;  /* 0x00000000020622ca */ /* 0x000fe400000e0000 */
[----:B------:R-:W-:Y:S01]  /*44b0*/  PLOP3.LUT P2, PT, PT, PT, UP0, 0x40, 0x0 ;  /* 0x000000000000781c */ /* 0x000fe20003f4e808 */
[----:B------:R-:W-:-:S03]  /*44c0*/  VIADD R2, R251, 0xffffffc0 ;  /* 0xffffffc0fb027836 */ /* 0x000fc60000000000 */
[----:B------:R-:W-:Y:S01]  /*44d0*/  SEL R173, R173, R181, P2 ;  /* 0x000000b5adad7207 */ /* 0x000fe20001000000 */
[----:B------:R-:W-:-:S03]  /*44e0*/  IMAD.SHL.U32 R244, R2, 0x4, RZ ;  /* 0x0000000402f47824 */ /* 0x000fc600078e00ff */
[----:B------:R-:W-:-:S03]  /*44f0*/  LEA R173, R173, UR4, 0x1 ;  /* 0x00000004adad7c11 */ /* 0x000fc6000f8e08ff */
[----:B------:R-:W-:Y:S01]  /*4500*/  @UP2 UMOV UR5, UR6 ;  /* 0x0000000600052c82 */ /* 0x000fe20008000000 */
[----:B-1--4-:R-:W-:-:S05]  /*4510*/  ULDC UR6, c[0x0][0x39c] ;  /* 0x0000e70000067ab9 */ /* 0x012fca0000000800 */
.L_x_787:
        /* <DEDUP_REMOVED lines=9> */
[----:B------:R-:W-:Y:S02]  /*45b0*/  MOV R187, 0x8 ;  /* 0x0000000800bb7802 */ /* 0x000fe40000000f00 */
[----:B------:R-:W-:Y:S01]  /*45c0*/  FSETP.NEU.FTZ.AND P2, PT, R241, -INF , PT ;  /* 0xff800000f100780b */ /* 0x000fe20003f5d000 */
[----:B------:R-:W-:Y:S01]  /*45d0*/  UISETP.LT.AND UP0, UPT, UR17, UR10, UP0 ;  /* 0x0000000a1100728c */ /* 0x000fe20008701270 */
[----:B------:R-:W-:Y:S05]  /*45e0*/  MOV R189, 0x20 ;  /* 0x0000002000bd7802 */ /* 0x000fea0000000f00 */
[----:B------:R-:W-:Y:S01]  /*45f0*/  PLOP3.LUT P0, PT, PT, PT, UP0, 0x80, 0x0 ;  /* 0x000000000000781c */ /* 0x000fe20003f0f008 */
[----:B------:R-:W-:Y:S01]  /*4600*/  UISETP.GT.AND UP0, UPT, UR7, UR32, UPT ;  /* 0x000000200700728c */ /* 0x000fe2000bf04270 */
        /* <DEDUP_REMOVED lines=40> */
[----:B------:R-:W-:Y:S01]  /*4890*/  LEA R0, R0, R249, 0x7 ;  /* 0x000000f900007211 */ /* 0x000fe200078e38ff */
        /* <DEDUP_REMOVED lines=29> */
[----:B------:R3:W-:Y:S01]  /*4a70*/  MUFU.TANH R185, R13 ;  /* 0x0000000d00b97308 */ /* 0x0007e20000002400 */
[----:B-1----:R-:W-:Y:S05]  /*4a80*/  FMUL.FTZ R10, R240, 1.4426950216293334961 ;  /* 0x3fb8aa3bf00a7820 */ /* 0x002fea0000410000 */
[----:B------:R-:W-:Y:S04]  /*4a90*/  FSEL R10, R10, RZ, P3 ;  /* 0x000000ff0a0a7208 */ /* 0x000fe80001800000 */
[----:B------:R-:W1:Y:S10]  /*4aa0*/  MUFU.TANH R232, R6 ;  /* 0x0000000600e87308 */ /* 0x000e740000002400 */
[----:B------:R-:W-:Y:S01]  /*4ab0*/  MUFU.TANH R186, R12 ;  /* 0x0000000c00ba7308 */ /* 0x000fe20000002400 */
[----:B---3--:R-:W-:Y:S09]  /*4ac0*/  I2FP.F32.S32 R13, R0 ;  /* 0x00000000000d7245 */ /* 0x008ff20000201400 */
[----:B------:R3:W-:Y:S10]  /*4ad0*/  MUFU.TANH R231, R7 ;  /* 0x0000000700e77308 */ /* 0x0007f40000002400 */
[----:B------:R4:W1:Y:S10]  /*4ae0*/  MUFU.TANH R188, R9 ;  /* 0x0000000900bc7308 */ /* 0x0008740000002400 */
[----:B------:R-:W-:Y:S01]  /*4af0*/  MUFU.TANH R212, R17 ;  /* 0x0000001100d47308 */ /* 0x000fe20000002400 */
[----:B---3--:R-:W3:Y:S09]  /*4b00*/  LDSM.16.M88.4 R4, [R177+-0x3800] ;  /* 0xffc80000b104783b */ /* 0x008ef20000000200 */
[----:B------:R-:W-:Y:S01]  /*4b10*/  MUFU.TANH R193, R11 ;  /* 0x0000000b00c17308 */ /* 0x000fe20000002400 */
[----:B----4-:R-:W-:Y:S05]  /*4b20*/  FMUL.FTZ R9, R241, 1.4426950216293334961 ;  /* 0x3fb8aa3bf1097820 */ /* 0x010fea0000410000 */
[----:B------:R-:W-:Y:S04]  /*4b30*/  FSEL R9, R9, RZ, P2 ;  /* 0x000000ff09097208 */ /* 0x000fe80001000000 */
[----:B------:R-:W-:Y:S10]  /*4b40*/  MUFU.TANH R230, R18 ;  /* 0x0000001200e67308 */ /* 0x000ff40000002400 */
[----:B------:R2:W-:Y:S10]  /*4b50*/  MUFU.TANH R192, R14 ;  /* 0x0000000e00c07308 */ /* 0x0005f40000002400 */
[----:B------:R-:W-:Y:S10]  /*4b60*/  MUFU.TANH R228, R19 ;  /* 0x0000001300e47308 */ /* 0x000ff40000002400 */
[----:B------:R1:W4:Y:S01]  /*4b70*/  MUFU.TANH R190, R8 ;  /* 0x0000000800be7308 */ /* 0x0003220000002400 */
[-C--:B---3--:R-:W-:Y:S03]  /*4b80*/  HMMA.16816.F32.BF16 R20, R132, R4.reuse, R20 ;  /* 0x000000048414723c */ /* 0x088fe60000041814 */
[----:B--2---:R-:W-:Y:S03]  /*4b90*/  FFMA.FTZ R14, R219, UR5, R217 ;  /* 0x00000005db0e7c23 */ /* 0x004fe600080100d9 */
[C---:B------:R-:W-:Y:S03]  /*4ba0*/  HMMA.16816.F32.BF16 R24, R104.reuse, R4, R24 ;  /* 0x000000046818723c */ /* 0x040fe60000041818 */
[----:B------:R2:W3:Y:S03]  /*4bb0*/  MUFU.TANH R191, R15 ;  /* 0x0000000f00bf7308 */ /* 0x0004e60000002400 */
[-C--:B------:R-:W-:Y:S07]  /*4bc0*/  HMMA.16816.F32.BF16 R28, R104, R6.reuse, R28 ;  /* 0x00000006681c723c */ /* 0x080fee000004181c */
[----:B------:R-:W3:Y:S01]  /*4bd0*/  MUFU.TANH R213, R16 ;  /* 0x0000001000d57308 */ /* 0x000ee20000002400 */
[----:B------:R-:W-:Y:S03]  /*4be0*/  @!P0 IADD3 R5, R247, UR12, RZ ;  /* 0x0000000cf7058c10 */ /* 0x000fe6000fffe0ff */
[C---:B------:R-:W-:Y:S01]  /*4bf0*/  FFMA.FTZ R4, R13.reuse, UR5, R218 ;  /* 0x000000050d047c23 */ /* 0x040fe200080100da */
[----:B-1----:R-:W-:Y:S01]  /*4c00*/  FFMA.FTZ R8, R13, UR5, R232 ;  /* 0x000000050d087c23 */ /* 0x002fe200080100e8 */
[----:B------:R-:W-:Y:S04]  /*4c10*/  HMMA.16816.F32.BF16 R32, R132, R6, R32 ;  /* 0x000000068420723c */ /* 0x000fe80000041820 */
[----:B------:R-:W-:Y:S01]  /*4c20*/  @!P0 VIMNMX R12, R5, UR10, PT ;  /* 0x0000000a050c8c48 */ /* 0x000fe2000bfe0100 */
[----:B--2---:R-:W-:Y:S01]  /*4c30*/  FFMA.FTZ R15, R219, UR5, R188 ;  /* 0x00000005db0f7c23 */ /* 0x004fe200080100bc */
[----:B------:R-:W-:Y:S01]  /*4c40*/  @!P0 VIADDMNMX R11, R5, R187, UR10, PT ;  /* 0x0000000a050b8e46 */ /* 0x000fe2000b8001bb */
[----:B------:R-:W-:Y:S01]  /*4c50*/  FFMA.FTZ R7, R221, UR5, R185 ;  /* 0x00000005dd077c23 */ /* 0x000fe200080100b9 */
[-C--:B------:R-:W-:Y:S02]  /*4c60*/  @!P0 ISETP.GE.AND P4, PT, R0, R12.reuse, PT ;  /* 0x0000000c0000820c */ /* 0x080fe40003f86270 */
[----:B------:R-:W-:Y:S01]  /*4c70*/  @!P0 ISETP.GE.AND P2, PT, R2, R12, PT ;  /* 0x0000000c0200820c */ /* 0x000fe20003f46270 */
[----:B------:R-:W-:Y:S01]  /*4c80*/  FMUL.FTZ R20, R20, UR6 ;  /* 0x0000000614147c20 */ /* 0x000fe20008410000 */
[----:B------:R-:W-:Y:S01]  /*4c90*/  @!P0 FSEL R4, R4, -INF , !P4 ;  /* 0xff80000004048808 */ /* 0x000fe20006000000 */
[----:B------:R-:W-:Y:S01]  /*4ca0*/  FMUL.FTZ R21, R21, UR6 ;  /* 0x0000000615157c20 */ /* 0x000fe20008410000 */
[-C--:B------:R-:W-:Y:S01]  /*4cb0*/  @!P0 ISETP.GE.AND P3, PT, R0, R11.reuse, PT ;  /* 0x0000000b0000820c */ /* 0x080fe20003f66270 */
[----:B------:R-:W1:Y:S01]  /*4cc0*/  MUFU.TANH R210, R20 ;  /* 0x0000001400d27308 */ /* 0x000e620000002400 */
[----:B------:R-:W-:Y:S01]  /*4cd0*/  @!P0 FSEL R14, R14, -INF , !P2 ;  /* 0xff8000000e0e8808 */ /* 0x000fe20005000000 */
[--C-:B------:R-:W-:Y:S01]  /*4ce0*/  FFMA.FTZ R4, R4, UR11, -R10.reuse ;  /* 0x0000000b04047c23 */ /* 0x100fe2000801080a */
[----:B------:R-:W-:Y:S01]  /*4cf0*/  FMUL.FTZ R28, R28, UR6 ;  /* 0x000000061c1c7c20 */ /* 0x000fe20008410000 */
[----:B------:R-:W-:Y:S01]  /*4d00*/  FMUL.FTZ R29, R29, UR6 ;  /* 0x000000061d1d7c20 */ /* 0x000fe20008410000 */
[----:B------:R-:W-:Y:S01]  /*4d10*/  FMUL.FTZ R30, R30, UR6 ;  /* 0x000000061e1e7c20 */ /* 0x000fe20008410000 */
[----:B------:R-:W-:Y:S01]  /*4d20*/  FMUL.FTZ R31, R31, UR6 ;  /* 0x000000061f1f7c20 */ /* 0x000fe20008410000 */
[----:B------:R-:W-:Y:S03]  /*4d30*/  @!P0 ISETP.GE.AND P2, PT, R2, R11, PT ;  /* 0x0000000b0200820c */ /* 0x000fe60003f46270 */
[----:B------:R2:W-:Y:S01]  /*4d40*/  MUFU.EX2 R112, R4 ;  /* 0x0000000400707308 */ /* 0x0005e20000000800 */
[----:B------:R-:W-:Y:S01]  /*4d50*/  @!P0 FSEL R8, R8, -INF , !P3 ;  /* 0xff80000008088808 */ /* 0x000fe20005800000 */
[----:B------:R-:W-:Y:S01]  /*4d60*/  FFMA.FTZ R14, R14, UR11, -R10 ;  /* 0x0000000b0e0e7c23 */ /* 0x000fe2000801080a */
[----:B------:R-:W-:Y:S01]  /*4d70*/  FMUL.FTZ R32, R32, UR6 ;  /* 0x0000000620207c20 */ /* 0x000fe20008410000 */
[----:B------:R-:W-:Y:S01]  /*4d80*/  FMUL.FTZ R33, R33, UR6 ;  /* 0x0000000621217c20 */ /* 0x000fe20008410000 */
[----:B------:R-:W-:Y:S01]  /*4d90*/  FMUL.FTZ R34, R34, UR6 ;  /* 0x0000000622227c20 */ /* 0x000fe20008410000 */
[----:B------:R-:W-:Y:S01]  /*4da0*/  FFMA.FTZ R8, R8, UR11, -R9 ;  /* 0x0000000b08087c23 */ /* 0x000fe20008010809 */
[----:B------:R-:W-:Y:S03]  /*4db0*/  FMUL.FTZ R35, R35, UR6 ;  /* 0x0000000623237c20 */ /* 0x000fe60008410000 */
[----:B------:R-:W1:Y:S01]  /*4dc0*/  MUFU.TANH R209, R21 ;  /* 0x0000001500d17308 */ /* 0x000e620000002400 */
[----:B------:R-:W-:Y:S01]  /*4dd0*/  MOV R187, 0x28 ;  /* 0x0000002800bb7802 */ /* 0x000fe20000000f00 */
[----:B------:R-:W-:Y:S01]  /*4de0*/  FMUL.FTZ R22, R22, UR6 ;  /* 0x0000000616167c20 */ /* 0x000fe20008410000 */
[----:B------:R-:W-:Y:S01]  /*4df0*/  FMUL.FTZ R23, R23, UR6 ;  /* 0x0000000617177c20 */ /* 0x000fe20008410000 */
[----:B------:R-:W-:Y:S01]  /*4e00*/  FMUL.FTZ R24, R24, UR6 ;  /* 0x0000000618187c20 */ /* 0x000fe20008410000 */
[----:B------:R-:W-:Y:S01]  /*4e10*/  FMUL.FTZ R25, R25, UR6 ;  /* 0x0000000619197c20 */ /* 0x000fe20008410000 */
[----:B------:R-:W-:Y:S01]  /*4e20*/  FMUL.FTZ R26, R26, UR6 ;  /* 0x000000061a1a7c20 */ /* 0x000fe20008410000 */
[----:B------:R-:W-:Y:S03]  /*4e30*/  FMUL.FTZ R27, R27, UR6 ;  /* 0x000000061b1b7c20 */ /* 0x000fe60008410000 */
[----:B------:R4:W-:Y:S01]  /*4e40*/  MUFU.EX2 R236, R8 ;  /* 0x0000000800ec7308 */ /* 0x0009e20000000800 */
[----:B--2---:R-:W-:Y:S05]  /*4e50*/  FFMA.FTZ R4, R219, UR5, R231 ;  /* 0x00000005db047c23 */ /* 0x004fea00080100e7 */
[----:B------:R-:W-:Y:S04]  /*4e60*/  @!P0 FSEL R4, R4, -INF , !P2 ;  /* 0xff80000004048808 */ /* 0x000fe80005000000 */
[----:B------:R-:W2:Y:S01]  /*4e70*/  MUFU.TANH R226, R22 ;  /* 0x0000001600e27308 */ /* 0x000ea20000002400 */
[----:B------:R-:W-:Y:S01]  /*4e80*/  FSETP.NEU.FTZ.AND P2, PT, R238, -INF , PT ;  /* 0xff800000ee00780b */ /* 0x000fe20003f5d000 */
[----:B------:R-:W-:Y:S08]  /*4e90*/  FFMA.FTZ R4, R4, UR11, -R9 ;  /* 0x0000000b04047c23 */ /* 0x000ff00008010809 */
[----:B------:R3:W-:Y:S01]  /*4ea0*/  MUFU.EX2 R233, R14 ;  /* 0x0000000e00e97308 */ /* 0x0007e20000000800 */
[C---:B----4-:R-:W-:Y:S02]  /*4eb0*/  @!P0 VIADDMNMX R8, R5.reuse, R189, UR10, PT ;  /* 0x0000000a05088e46 */ /* 0x050fe4000b8001bd */
[----:B------:R-:W-:Y:S02]  /*4ec0*/  @!P0 VIADDMNMX R5, R5, R187, UR10, PT ;  /* 0x0000000a05058e46 */ /* 0x000fe4000b8001bb */
[-C--:B------:R-:W-:Y:S02]  /*4ed0*/  @!P0 ISETP.GE.AND P5, PT, R0, R8.reuse, PT ;  /* 0x000000080000820c */ /* 0x080fe40003fa6270 */
[CC--:B------:R-:W-:Y:S03]  /*4ee0*/  @!P0 ISETP.GE.AND P4, PT, R2.reuse, R8.reuse, PT ;  /* 0x000000080200820c */ /* 0x0c0fe60003f86270 */
[----:B------:R4:W-:Y:S01]  /*4ef0*/  MUFU.EX2 R237, R4 ;  /* 0x0000000400ed7308 */ /* 0x0009e20000000800 */
[-C--:B------:R-:W-:Y:S01]  /*4f00*/  @!P0 ISETP.GE.AND P3, PT, R2, R5.reuse, PT ;  /* 0x000000050200820c */ /* 0x080fe20003f66270 */
[----:B------:R-:W-:Y:S01]  /*4f10*/  FMUL.FTZ R2, R239, 1.4426950216293334961 ;  /* 0x3fb8aa3bef027820 */ /* 0x000fe20000410000 */
[----:B------:R-:W-:Y:S02]  /*4f20*/  @!P0 FSEL R15, R15, -INF , !P4 ;  /* 0xff8000000f0f8808 */ /* 0x000fe40006000000 */
[-C--:B------:R-:W-:Y:S05]  /*4f30*/  @!P0 ISETP.GE.AND P4, PT, R0, R5.reuse, PT ;  /* 0x000000050000820c */ /* 0x080fea0003f86270 */
[----:B------:R-:W2:Y:S01]  /*4f40*/  MUFU.TANH R225, R23 ;  /* 0x0000001700e17308 */ /* 0x000ea20000002400 */
[----:B---3--:R-:W-:Y:S05]  /*4f50*/  FFMA.FTZ R14, R13, UR5, R190 ;  /* 0x000000050d0e7c23 */ /* 0x008fea00080100be */
[----:B------:R-:W-:Y:S04]  /*4f60*/  @!P0 FSEL R14, R14, -INF , !P5 ;  /* 0xff8000000e0e8808 */ /* 0x000fe80006800000 */
[----:B------:R-:W3:Y:S01]  /*4f70*/  MUFU.TANH R137, R24 ;  /* 0x0000001800897308 */ /* 0x000ee20000002400 */
[----:B----4-:R-:W-:Y:S05]  /*4f80*/  FMUL.FTZ R4, R238, 1.4426950216293334961 ;  /* 0x3fb8aa3bee047820 */ /* 0x010fea0000410000 */
[----:B------:R-:W-:Y:S04]  /*4f90*/  FSEL R4, R4, RZ, P2 ;  /* 0x000000ff04047208 */ /* 0x000fe80001000000 */
[----:B------:R-:W4:Y:S01]  /*4fa0*/  MUFU.TANH R136, R25 ;  /* 0x0000001900887308 */ /* 0x000f220000002400 */
[----:B------:R-:W-:Y:S01]  /*4fb0*/  FSETP.NEU.FTZ.AND P2, PT, R239, -INF , PT ;  /* 0xff800000ef00780b */ /* 0x000fe20003f5d000 */
[----:B------:R-:W-:Y:S01]  /*4fc0*/  FFMA.FTZ R16, R14, UR11, -R4 ;  /* 0x0000000b0e107c23 */ /* 0x000fe20008010804 */
[----:B------:R-:W-:Y:S02]  /*4fd0*/  FFMA.FTZ R14, R13, UR5, R194 ;  /* 0x000000050d0e7c23 */ /* 0x000fe400080100c2 */
[----:B------:R-:W-:Y:S01]  /*4fe0*/  FSEL R2, R2, RZ, P2 ;  /* 0x000000ff02027208 */ /* 0x000fe20001000000 */
[----:B------:R-:W-:Y:S01]  /*4ff0*/  FFMA.FTZ R15, R15, UR11, -R4 ;  /* 0x0000000b0f0f7c23 */ /* 0x000fe20008010804 */
[----:B------:R-:W-:Y:S03]  /*5000*/  FFMA.FTZ R13, R219, UR5, R193 ;  /* 0x00000005db0d7c23 */ /* 0x000fe600080100c1 */
[----:B------:R1:W-:Y:S01]  /*5010*/  MUFU.EX2 R124, R16 ;  /* 0x00000010007c7308 */ /* 0x0003e20000000800 */
[----:B------:R-:W-:Y:S02]  /*5020*/  @!P0 FSEL R14, R14, -INF , !P4 ;  /* 0xff8000000e0e8808 */ /* 0x000fe40006000000 */
[----:B------:R-:W-:Y:S03]  /*5030*/  @!P0 FSEL R13, R13, -INF , !P3 ;  /* 0xff8000000d0d8808 */ /* 0x000fe60005800000 */
[--C-:B------:R-:W-:Y:S04]  /*5040*/  FFMA.FTZ R14, R14, UR11, -R2.reuse ;  /* 0x0000000b0e0e7c23 */ /* 0x100fe80008010802 */
[----:B------:R2:W-:Y:S01]  /*5050*/  MUFU.EX2 R123, R15 ;  /* 0x0000000f007b7308 */ /* 0x0005e20000000800 */
[----:B------:R-:W-:Y:S09]  /*5060*/  FFMA.FTZ R13, R13, UR11, -R2 ;  /* 0x0000000b0d0d7c23 */ /* 0x000ff20008010802 */
[----:B------:R3:W-:Y:S01]  /*5070*/  MUFU.EX2 R131, R14 ;  /* 0x0000000e00837308 */ /* 0x0007e20000000800 */
[C---:B-1----:R-:W-:Y:S09]  /*5080*/  FFMA.FTZ R16, R220.reuse, UR5, R230 ;  /* 0x00000005dc107c23 */ /* 0x042ff200080100e6 */
[----:B------:R-:W1:Y:S01]  /*5090*/  MUFU.TANH R189, R26 ;  /* 0x0000001a00bd7308 */ /* 0x000e620000002400 */
[----:B--2---:R-:W-:Y:S09]  /*50a0*/  FFMA.FTZ R15, R220, UR5, R186 ;  /* 0x00000005dc0f7c23 */ /* 0x004ff200080100ba */
[----:B------:R2:W-:Y:S01]  /*50b0*/  MUFU.EX2 R130, R13 ;  /* 0x0000000d00827308 */ /* 0x0005e20000000800 */
[----:B---3--:R-:W-:Y:S04]  /*50c0*/  @!P0 IADD3 R14, R0, 0x8, RZ ;  /* 0x00000008000e8810 */ /* 0x008fe80007ffe0ff */
[CC--:B------:R-:W-:Y:S02]  /*50d0*/  @!P0 ISETP.GE.AND P2, PT, R14.reuse, R8.reuse, PT ;  /* 0x000000080e00820c */ /* 0x0c0fe40003f46270 */
[-C--:B------:R-:W-:Y:S03]  /*50e0*/  @!P0 ISETP.GE.AND P3, PT, R14, R5.reuse, PT ;  /* 0x000000050e00820c */ /* 0x080fe60003f66270 */
[----:B------:R-:W3:Y:S01]  /*50f0*/  MUFU.TANH R187, R27 ;  /* 0x0000001b00bb7308 */ /* 0x000ee20000002400 */
[----:B------:R-:W-:Y:S05]  /*5100*/  @!P0 FSEL R15, R15, -INF , !P2 ;  /* 0xff8000000f0f8808 */ /* 0x000fea0005000000 */
[----:B------:R-:W-:Y:S01]  /*5110*/  FFMA.FTZ R6, R15, UR11, -R4 ;  /* 0x0000000b0f067c23 */ /* 0x000fe20008010804 */
[----:B------:R-:W-:Y:S03]  /*5120*/  FFMA.FTZ R15, R220, UR5, R192 ;  /* 0x00000005dc0f7c23 */ /* 0x000fe600080100c0 */
[----:B------:R-:W3:Y:S01]  /*5130*/  MUFU.TANH R129, R28 ;  /* 0x0000001c00817308 */ /* 0x000ee20000002400 */
[----:B--2---:R-:W-:Y:S02]  /*5140*/  @!P0 IADD3 R13, R0, 0x9, RZ ;  /* 0x00000009000d8810 */ /* 0x004fe40007ffe0ff */
[----:B------:R-:W-:Y:S02]  /*5150*/  @!P0 FSEL R15, R15, -INF , !P3 ;  /* 0xff8000000f0f8808 */ /* 0x000fe40005800000 */
[----:B------:R-:W-:Y:S05]  /*5160*/  @!P0 ISETP.GE.AND P2, PT, R13, R8, PT ;  /* 0x000000080d00820c */ /* 0x000fea0003f46270 */
[----:B------:R2:W-:Y:S01]  /*5170*/  MUFU.EX2 R120, R6 ;  /* 0x0000000600787308 */ /* 0x0005e20000000800 */
[----:B------:R-:W-:Y:S01]  /*5180*/  FFMA.FTZ R15, R15, UR11, -R2 ;  /* 0x0000000b0f0f7c23 */ /* 0x000fe20008010802 */
[----:B------:R-:W-:Y:S02]  /*5190*/  @!P0 FSEL R7, R7, -INF , !P2 ;  /* 0xff80000007078808 */ /* 0x000fe40005000000 */
[----:B------:R-:W-:Y:S02]  /*51a0*/  @!P0 ISETP.GE.AND P2, PT, R13, R5, PT ;  /* 0x000000050d00820c */ /* 0x000fe40003f46270 */
[-C--:B------:R-:W-:Y:S01]  /*51b0*/  @!P0 ISETP.GE.AND P3, PT, R14, R11.reuse, PT ;  /* 0x0000000b0e00820c */ /* 0x080fe20003f66270 */
[----:B------:R-:W-:Y:S03]  /*51c0*/  FFMA.FTZ R7, R7, UR11, -R4 ;  /* 0x0000000b07077c23 */ /* 0x000fe60008010804 */
[----:B------:R4:W-:Y:S01]  /*51d0*/  MUFU.EX2 R126, R15 ;  /* 0x0000000f007e7308 */ /* 0x0009e20000000800 */
[----:B------:R-:W-:Y:S05]  /*51e0*/  @!P0 FSEL R16, R16, -INF , !P3 ;  /* 0xff80000010108808 */ /* 0x000fea0005800000 */
[----:B------:R-:W-:Y:S04]  /*51f0*/  FFMA.FTZ R16, R16, UR11, -R9 ;  /* 0x0000000b10107c23 */ /* 0x000fe80008010809 */
[----:B------:R1:W-:Y:S01]  /*5200*/  MUFU.EX2 R119, R7 ;  /* 0x0000000700777308 */ /* 0x0003e20000000800 */
[C---:B--2---:R-:W-:Y:S05]  /*5210*/  FFMA.FTZ R6, R221.reuse, UR5, R191 ;  /* 0x00000005dd067c23 */ /* 0x044fea00080100bf */
[----:B------:R-:W-:Y:S04]  /*5220*/  @!P0 FSEL R6, R6, -INF , !P2 ;  /* 0xff80000006068808 */ /* 0x000fe80005000000 */
[----:B------:R-:W-:Y:S01]  /*5230*/  MUFU.EX2 R229, R16 ;  /* 0x0000001000e57308 */ /* 0x000fe20000000800 */
[-C--:B------:R-:W-:Y:S01]  /*5240*/  @!P0 ISETP.GE.AND P2, PT, R14, R12.reuse, PT ;  /* 0x0000000c0e00820c */ /* 0x080fe20003f46270 */
[----:B----4-:R-:W-:Y:S01]  /*5250*/  FFMA.FTZ R15, R221, UR5, R228 ;  /* 0x00000005dd0f7c23 */ /* 0x010fe200080100e4 */
[----:B------:R-:W-:Y:S07]  /*5260*/  FFMA.FTZ R6, R6, UR11, -R2 ;  /* 0x0000000b06067c23 */ /* 0x000fee0008010802 */
[----:B------:R2:W-:Y:S01]  /*5270*/  MUFU.EX2 R125, R6 ;  /* 0x00000006007d7308 */ /* 0x0005e20000000800 */
[----:B-1----:R-:W-:Y:S05]  /*5280*/  FFMA.FTZ R7, R220, UR5, R213 ;  /* 0x00000005dc077c23 */ /* 0x002fea00080100d5 */
[----:B------:R-:W-:Y:S04]  /*5290*/  @!P0 FSEL R7, R7, -INF , !P2 ;  /* 0xff80000007078808 */ /* 0x000fe80005000000 */
[----:B------:R-:W-:Y:S01]  /*52a0*/  MUFU.TANH R127, R29 ;  /* 0x0000001d007f7308 */ /* 0x000fe20000002400 */
[-C--:B------:R-:W-:Y:S01]  /*52b0*/  @!P0 ISETP.GE.AND P2, PT, R13, R12.reuse, PT ;  /* 0x0000000c0d00820c */ /* 0x080fe20003f46270 */
[----:B------:R-:W-:Y:S08]  /*52c0*/  FFMA.FTZ R7, R7, UR11, -R10 ;  /* 0x0000000b07077c23 */ /* 0x000ff0000801080a */
[----:B------:R1:W-:Y:S01]  /*52d0*/  MUFU.EX2 R208, R7 ;  /* 0x0000000700d07308 */ /* 0x0003e20000000800 */
[----:B--2---:R-:W-:Y:S05]  /*52e0*/  FFMA.FTZ R6, R221, UR5, R212 ;  /* 0x00000005dd067c23 */ /* 0x004fea00080100d4 */
[----:B------:R-:W-:Y:S04]  /*52f0*/  @!P0 FSEL R6, R6, -INF , !P2 ;  /* 0xff80000006068808 */ /* 0x000fe80005000000 */
[----:B------:R-:W2:Y:S01]  /*5300*/  MUFU.TANH R132, R32 ;  /* 0x0000002000847308 */ /* 0x000ea20000002400 */
[----:B------:R-:W-:Y:S01]  /*5310*/  @!P0 ISETP.GE.AND P2, PT, R13, R11, PT ;  /* 0x0000000b0d00820c */ /* 0x000fe20003f46270 */
[----:B------:R-:W-:Y:S03]  /*5320*/  FFMA.FTZ R6, R6, UR11, -R10 ;  /* 0x0000000b06067c23 */ /* 0x000fe6000801080a */
[----:B------:R-:W-:Y:S05]  /*5330*/  @!P0 FSEL R15, R15, -INF , !P2 ;  /* 0xff8000000f0f8808 */ /* 0x000fea0005000000 */
[----:B------:R4:W-:Y:S01]  /*5340*/  MUFU.EX2 R207, R6 ;  /* 0x0000000600cf7308 */ /* 0x0009e20000000800 */
[----:B-1----:R-:W-:Y:S01]  /*5350*/  IADD3 R7, R0, 0x10, RZ ;  /* 0x0000001000077810 */ /* 0x002fe20007ffe0ff */
[----:B------:R-:W-:Y:S03]  /*5360*/  FFMA.FTZ R15, R15, UR11, -R9 ;  /* 0x0000000b0f0f7c23 */ /* 0x000fe60008010809 */
[----:B------:R-:W-:Y:S02]  /*5370*/  I2FP.F32.S32 R13, R7 ;  /* 0x00000007000d7245 */ /* 0x000fe40000201400 */
[----:B------:R-:W-:Y:S03]  /*5380*/  @!P0 ISETP.GE.AND P2, PT, R7, R12, PT ;  /* 0x0000000c0700820c */ /* 0x000fe60003f46270 */
[----:B------:R1:W-:Y:S01]  /*5390*/  MUFU.EX2 R227, R15 ;  /* 0x0000000f00e37308 */ /* 0x0003e20000000800 */
[----:B------:R-:W-:Y:S05]  /*53a0*/  FFMA.FTZ R16, R13, UR5, R210 ;  /* 0x000000050d107c23 */ /* 0x000fea00080100d2 */
[----:B------:R-:W-:Y:S04]  /*53b0*/  @!P0 FSEL R16, R16, -INF , !P2 ;  /* 0xff80000010108808 */ /* 0x000fe80005000000 */
[----:B------:R-:W2:Y:S01]  /*53c0*/  MUFU.TANH R133, R33 ;  /* 0x0000002100857308 */ /* 0x000ea20000002400 */
[----:B----4-:R-:W-:Y:S01]  /*53d0*/  IADD3 R6, R0, 0x11, RZ ;  /* 0x0000001100067810 */ /* 0x010fe20007ffe0ff */
[--C-:B------:R-:W-:Y:S03]  /*53e0*/  FFMA.FTZ R16, R16, UR11, -R10.reuse ;  /* 0x0000000b10107c23 */ /* 0x100fe6000801080a */
[----:B------:R-:W-:Y:S02]  /*53f0*/  I2FP.F32.S32 R14, R6 ;  /* 0x00000006000e7245 */ /* 0x000fe40000201400 */
[----:B------:R-:W-:Y:S03]  /*5400*/  @!P0 ISETP.GE.AND P2, PT, R6, R12, PT ;  /* 0x0000000c0600820c */ /* 0x000fe60003f46270 */
[----:B------:R4:W-:Y:S01]  /*5410*/  MUFU.EX2 R205, R16 ;  /* 0x0000001000cd7308 */ /* 0x0009e20000000800 */
[----:B-1----:R-:W-:Y:S05]  /*5420*/  FFMA.FTZ R15, R14, UR5, R209 ;  /* 0x000000050e0f7c23 */ /* 0x002fea00080100d1 */
[----:B------:R-:W-:Y:S04]  /*5430*/  @!P0 FSEL R15, R15, -INF , !P2 ;  /* 0xff8000000f0f8808 */ /* 0x000fe80005000000 */
[----:B------:R-:W1:Y:S01]  /*5440*/  MUFU.TANH R204, R34 ;  /* 0x0000002200cc7308 */ /* 0x000e620000002400 */
[-C--:B------:R-:W-:Y:S01]  /*5450*/  @!P0 ISETP.GE.AND P2, PT, R7, R11.reuse, PT ;  /* 0x0000000b0700820c */ /* 0x080fe20003f46270 */
[----:B------:R-:W-:Y:S08]  /*5460*/  FFMA.FTZ R15, R15, UR11, -R10 ;  /* 0x0000000b0f0f7c23 */ /* 0x000ff0000801080a */
[----:B------:R3:W-:Y:S01]  /*5470*/  MUFU.EX2 R206, R15 ;  /* 0x0000000f00ce7308 */ /* 0x0007e20000000800 */
[----:B----4-:R-:W-:Y:S05]  /*5480*/  FFMA.FTZ R16, R13, UR5, R226 ;  /* 0x000000050d107c23 */ /* 0x010fea00080100e2 */
[----:B------:R-:W-:Y:S02]  /*5490*/  @!P0 FSEL R16, R16, -INF , !P2 ;  /* 0xff80000010108808 */ /* 0x000fe40005000000 */
[----:B------:R-:W-:Y:S02]  /*54a0*/  @!P0 ISETP.GE.AND P2, PT, R6, R11, PT ;  /* 0x0000000b0600820c */ /* 0x000fe40003f46270 */
[----:B------:R-:W-:Y:S01]  /*54b0*/  MUFU.TANH R134, R35 ;  /* 0x0000002300867308 */ /* 0x000fe20000002400 */
[----:B------:R-:W-:Y:S01]  /*54c0*/  FFMA.FTZ R16, R16, UR11, -R9 ;  /* 0x0000000b10107c23 */ /* 0x000fe20008010809 */
[----:B---3--:R-:W-:Y:S08]  /*54d0*/  FFMA.FTZ R15, R14, UR5, R225 ;  /* 0x000000050e0f7c23 */ /* 0x008ff000080100e1 */
[----:B------:R3:W-:Y:S01]  /*54e0*/  MUFU.EX2 R223, R16 ;  /* 0x0000001000df7308 */ /* 0x0007e20000000800 */
[----:B------:R-:W-:Y:S02]  /*54f0*/  @!P0 FSEL R15, R15, -INF , !P2 ;  /* 0xff8000000f0f8808 */ /* 0x000fe40005000000 */
[-C--:B------:R-:W-:Y:S07]  /*5500*/  @!P0 ISETP.GE.AND P2, PT, R7, R8.reuse, PT ;  /* 0x000000080700820c */ /* 0x080fee0003f46270 */
[----:B------:R-:W4:Y:S01]  /*5510*/  MUFU.TANH R139, R30 ;  /* 0x0000001e008b7308 */ /* 0x000f220000002400 */
[----:B------:R-:W-:Y:S09]  /*5520*/  FFMA.FTZ R15, R15, UR11, -R9 ;  /* 0x0000000b0f0f7c23 */ /* 0x000ff20008010809 */
[----:B------:R2:W-:Y:S01]  /*5530*/  MUFU.EX2 R224, R15 ;  /* 0x0000000f00e07308 */ /* 0x0005e20000000800 */
[----:B---3--:R-:W-:Y:S05]  /*5540*/  FFMA.FTZ R16, R13, UR5, R137 ;  /* 0x000000050d107c23 */ /* 0x008fea0008010089 */
[----:B------:R-:W-:Y:S02]  /*5550*/  @!P0 FSEL R16, R16, -INF , !P2 ;  /* 0xff80000010108808 */ /* 0x000fe40005000000 */
[----:B------:R-:W-:Y:S02]  /*5560*/  @!P0 ISETP.GE.AND P2, PT, R6, R8, PT ;  /* 0x000000080600820c */ /* 0x000fe40003f46270 */
[----:B------:R-:W3:Y:S01]  /*5570*/  MUFU.TANH R138, R31 ;  /* 0x0000001f008a7308 */ /* 0x000ee20000002400 */
[----:B------:R-:W-:Y:S01]  /*5580*/  FFMA.FTZ R16, R16, UR11, -R4 ;  /* 0x0000000b10107c23 */ /* 0x000fe20008010804 */
[----:B--2---:R-:W-:Y:S08]  /*5590*/  FFMA.FTZ R15, R14, UR5, R136 ;  /* 0x000000050e0f7c23 */ /* 0x004ff00008010088 */
[----:B------:R2:W-:Y:S01]  /*55a0*/  MUFU.EX2 R116, R16 ;  /* 0x0000001000747308 */ /* 0x0005e20000000800 */
[----:B------:R-:W-:Y:S02]  /*55b0*/  @!P0 FSEL R15, R15, -INF , !P2 ;  /* 0xff8000000f0f8808 */ /* 0x000fe40005000000 */
[-C--:B------:R-:W-:Y:S02]  /*55c0*/  @!P0 ISETP.GE.AND P2, PT, R7, R5.reuse, PT ;  /* 0x000000050700820c */ /* 0x080fe40003f46270 */
[C---:B------:R-:W-:Y:S01]  /*55d0*/  IADD3 R7, R0.reuse, 0x18, RZ ;  /* 0x0000001800077810 */ /* 0x040fe20007ffe0ff */
[----:B------:R-:W-:Y:S01]  /*55e0*/  FFMA.FTZ R15, R15, UR11, -R4 ;  /* 0x0000000b0f0f7c23 */ /* 0x000fe20008010804 */
[----:B------:R-:W-:Y:S02]  /*55f0*/  IADD3 R0, R0, 0x19, RZ ;  /* 0x0000001900007810 */ /* 0x000fe40007ffe0ff */
[----:B------:R-:W-:Y:S01]  /*5600*/  @!P0 ISETP.GE.AND P3, PT, R7, R5, PT ;  /* 0x000000050700820c */ /* 0x000fe20003f66270 */
[----:B------:R1:W-:Y:S01]  /*5610*/  MUFU.EX2 R115, R15 ;  /* 0x0000000f00737308 */ /* 0x0003e20000000800 */
[----:B--2---:R-:W-:Y:S01]  /*5620*/  FFMA.FTZ R16, R13, UR5, R189 ;  /* 0x000000050d107c23 */ /* 0x004fe200080100bd */
[----:B------:R-:W-:Y:S04]  /*5630*/  I2FP.F32.S32 R13, R7 ;  /* 0x00000007000d7245 */ /* 0x000fe80000201400 */
[----:B------:R-:W-:Y:S02]  /*5640*/  @!P0 FSEL R16, R16, -INF , !P2 ;  /* 0xff80000010108808 */ /* 0x000fe40005000000 */
[----:B------:R-:W-:Y:S02]  /*5650*/  @!P0 ISETP.GE.AND P2, PT, R6, R5, PT ;  /* 0x000000050600820c */ /* 0x000fe40003f46270 */
[----:B------:R-:W-:Y:S01]  /*5660*/  I2FP.F32.S32 R6, R0 ;  /* 0x0000000000067245 */ /* 0x000fe20000201400 */
[--C-:B------:R-:W-:Y:S01]  /*5670*/  FFMA.FTZ R16, R16, UR11, -R2.reuse ;  /* 0x0000000b10107c23 */ /* 0x100fe20008010802 */
[----:B-1----:R-:W-:Y:S01]  /*5680*/  FFMA.FTZ R15, R14, UR5, R187 ;  /* 0x000000050e0f7c23 */ /* 0x002fe200080100bb */
[----:B------:R-:W-:Y:S02]  /*5690*/  FFMA.FTZ R14, R13, UR5, R129 ;  /* 0x000000050d0e7c23 */ /* 0x000fe40008010081 */
[----:B------:R-:W-:Y:S02]  /*56a0*/  MUFU.EX2 R122, R16 ;  /* 0x00000010007a7308 */ /* 0x000fe40000000800 */
[----:B------:R-:W-:Y:S02]  /*56b0*/  @!P0 FSEL R15, R15, -INF , !P2 ;  /* 0xff8000000f0f8808 */ /* 0x000fe40005000000 */
[-C--:B------:R-:W-:Y:S03]  /*56c0*/  @!P0 ISETP.GE.AND P2, PT, R7, R8.reuse, PT ;  /* 0x000000080700820c */ /* 0x080fe60003f46270 */
[----:B------:R-:W-:Y:S01]  /*56d0*/  FFMA.FTZ R15, R15, UR11, -R2 ;  /* 0x0000000b0f0f7c23 */ /* 0x000fe20008010802 */
[----:B------:R-:W-:Y:S02]  /*56e0*/  @!P0 FSEL R14, R14, -INF , !P2 ;  /* 0xff8000000e0e8808 */ /* 0x000fe40005000000 */
[----:B------:R-:W-:Y:S01]  /*56f0*/  @!P0 ISETP.GE.AND P2, PT, R0, R8, PT ;  /* 0x000000080000820c */ /* 0x000fe20003f46270 */
[----:B------:R1:W-:Y:S01]  /*5700*/  MUFU.EX2 R121, R15 ;  /* 0x0000000f00797308 */ /* 0x0003e20000000800 */
[----:B------:R-:W-:Y:S01]  /*5710*/  FFMA.FTZ R8, R13, UR5, R132 ;  /* 0x000000050d087c23 */ /* 0x000fe20008010084 */
[--C-:B------:R-:W-:Y:S08]  /*5720*/  FFMA.FTZ R14, R14, UR11, -R4.reuse ;  /* 0x0000000b0e0e7c23 */ /* 0x100ff00008010804 */
[----:B------:R-:W-:Y:S01]  /*5730*/  MUFU.EX2 R114, R14 ;  /* 0x0000000e00727308 */ /* 0x000fe20000000800 */
[----:B-1----:R-:W-:Y:S05]  /*5740*/  FFMA.FTZ R15, R6, UR5, R127 ;  /* 0x00000005060f7c23 */ /* 0x002fea000801007f */
[----:B------:R-:W-:Y:S02]  /*5750*/  @!P0 FSEL R15, R15, -INF , !P2 ;  /* 0xff8000000f0f8808 */ /* 0x000fe40005000000 */
[-C--:B------:R-:W-:Y:S03]  /*5760*/  @!P0 ISETP.GE.AND P2, PT, R7, R12.reuse, PT ;  /* 0x0000000c0700820c */ /* 0x080fe60003f46270 */
[----:B------:R-:W-:Y:S01]  /*5770*/  FFMA.FTZ R4, R15, UR11, -R4 ;  /* 0x0000000b0f047c23 */ /* 0x000fe20008010804 */
[----:B------:R-:W-:Y:S02]  /*5780*/  @!P0 FSEL R8, R8, -INF , !P2 ;  /* 0xff80000008088808 */ /* 0x000fe40005000000 */
[----:B------:R-:W-:Y:S01]  /*5790*/  @!P0 ISETP.GE.AND P2, PT, R0, R12, PT ;  /* 0x0000000c0000820c */ /* 0x000fe20003f46270 */
[----:B------:R1:W-:Y:S02]  /*57a0*/  MUFU.EX2 R113, R4 ;  /* 0x0000000400717308 */ /* 0x0003e40000000800 */
[----:B------:R-:W-:Y:S08]  /*57b0*/  FFMA.FTZ R8, R8, UR11, -R10 ;  /* 0x0000000b08087c23 */ /* 0x000ff0000801080a */
[----:B------:R2:W-:Y:S01]  /*57c0*/  MUFU.EX2 R199, R8 ;  /* 0x0000000800c77308 */ /* 0x0005e20000000800 */
[----:B-1----:R-:W-:Y:S05]  /*57d0*/  FFMA.FTZ R4, R6, UR5, R133 ;  /* 0x0000000506047c23 */ /* 0x002fea0008010085 */
[----:B------:R-:W-:Y:S02]  /*57e0*/  @!P0 FSEL R4, R4, -INF , !P2 ;  /* 0xff80000004048808 */ /* 0x000fe40005000000 */
[-C--:B------:R-:W-:Y:S01]  /*57f0*/  @!P0 ISETP.GE.AND P2, PT, R7, R11.reuse, PT ;  /* 0x0000000b0700820c */ /* 0x080fe20003f46270 */
[C---:B--2---:R-:W-:Y:S01]  /*5800*/  FFMA.FTZ R8, R13.reuse, UR5, R204 ;  /* 0x000000050d087c23 */ /* 0x044fe200080100cc */
[----:B----4-:R-:W-:Y:S01]  /*5810*/  FFMA.FTZ R13, R13, UR5, R139 ;  /* 0x000000050d0d7c23 */ /* 0x010fe2000801008b */
[----:B------:R-:W-:Y:S01]  /*5820*/  FFMA.FTZ R10, R4, UR11, -R10 ;  /* 0x0000000b040a7c23 */ /* 0x000fe2000801080a */
[C---:B------:R-:W-:Y:S01]  /*5830*/  FFMA.FTZ R4, R6.reuse, UR5, R134 ;  /* 0x0000000506047c23 */ /* 0x040fe20008010086 */
[----:B---3--:R-:W-:Y:S01]  /*5840*/  FFMA.FTZ R6, R6, UR5, R138 ;  /* 0x0000000506067c23 */ /* 0x008fe2000801008a */
        /* <DEDUP_REMOVED lines=11> */
[----:B------:R-:W-:Y:S01]  /*5900*/  MUFU.EX2 R214, R8 ;  /* 0x0000000800d67308 */ /* 0x000fe20000000800 */
[----:B------:R-:W-:Y:S01]  /*5910*/  @!P0 FSEL R6, R6, -INF , !P2 ;  /* 0xff80000006068808 */ /* 0x000fe20005000000 */
[----:B------:R2:W-:Y:S01]  /*5920*/  STS [R197+0xe000], R0 ;  /* 0x00e00000c5007388 */ /* 0x0005e20000000800 */
[----:B------:R-:W-:Y:S02]  /*5930*/  F2FP.BF16.F32.PACK_AB R5, R123, R124 ;  /* 0x0000007c7b05723e */ /* 0x000fe400000010ff */
[----:B------:R-:W-:Y:S01]  /*5940*/  IADD3 R110, P0, R246, UR16, RZ ;  /* 0x00000010f66e7c10 */ /* 0x000fe2000ff1e0ff */
[----:B------:R3:W-:Y:S01]  /*5950*/  STS [R197+0xe400], R4 ;  /* 0x00e40004c5007388 */ /* 0x0007e20000000800 */
[----:B------:R-:W-:Y:S01]  /*5960*/  FFMA.FTZ R2, R6, UR11, -R2 ;  /* 0x0000000b06027c23 */ /* 0x000fe20008010802 */
[----:B------:R-:W-:Y:S02]  /*5970*/  F2FP.BF16.F32.PACK_AB R6, R227, R229 ;  /* 0x000000e5e306723e */ /* 0x000fe400000010ff */
[----:B------:R-:W4:Y:S01]  /*5980*/  MUFU.EX2 R211, R9 ;  /* 0x0000000900d37308 */ /* 0x000f220000000800 */
[----:B------:R-:W-:Y:S02]  /*5990*/  IADD3.X R111, R245, UR15, RZ, P0, !PT ;  /* 0x0000000ff56f7c10 */ /* 0x000fe400087fe4ff */
[----:B------:R-:W-:Y:S01]  /*59a0*/  PLOP3.LUT P2, PT, PT, PT, UP0, 0x80, 0x0 ;  /* 0x000000000000781c */ /* 0x000fe20003f4f008 */
[----:B------:R4:W-:Y:S06]  /*59b0*/  STS [R198+0xe400], R6 ;  /* 0x00e40006c6007388 */ /* 0x0009ec0000000800 */
[----:B------:R1:W-:Y:S01]  /*59c0*/  MUFU.EX2 R117, R2 ;  /* 0x0000000200757308 */ /* 0x0003e20000000800 */
[----:B------:R-:W4:Y:S04]  /*59d0*/  LDG.E R109, desc[UR8][R110.64] ;  /* 0x000000086e6d7981 */ /* 0x000f28000c1e1900 */
[----:B------:R-:W4:Y:S05]  /*59e0*/  LDG.E R108, desc[UR8][R110.64+0x20] ;  /* 0x000020086e6c7981 */ /* 0x000f2a000c1e1900 */
[----:B------:R-:W4:Y:S01]  /*59f0*/  MUFU.EX2 R118, R13 ;  /* 0x0000000d00767308 */ /* 0x000f220000000800 */
[----:B--2---:R-:W-:Y:S02]  /*5a00*/  F2FP.BF16.F32.PACK_AB R0, R207, R208 ;  /* 0x000000d0cf00723e */ /* 0x004fe400000010ff */
[----:B---3--:R-:W-:Y:S03]  /*5a10*/  F2FP.BF16.F32.PACK_AB R4, R130, R131 ;  /* 0x000000838204723e */ /* 0x008fe600000010ff */
[----:B------:R2:W-:Y:S01]  /*5a20*/  STS [R198+0xe000], R0 ;  /* 0x00e00000c6007388 */ /* 0x0005e20000000800 */
[----:B-1----:R-:W-:Y:S03]  /*5a30*/  F2FP.BF16.F32.PACK_AB R2, R135, R199 ;  /* 0x000000c78702723e */ /* 0x002fe600000010ff */
[----:B------:R1:W-:Y:S01]  /*5a40*/  STS [R197+0xf000], R5 ;  /* 0x00f00005c5007388 */ /* 0x0003e20000000800 */
[----:B----4-:R-:W-:Y:S03]  /*5a50*/  F2FP.BF16.F32.PACK_AB R6, R125, R126 ;  /* 0x0000007e7d06723e */ /* 0x010fe600000010ff */
[----:B------:R3:W-:Y:S04]  /*5a60*/  STS [R197+0xf400], R4 ;  /* 0x00f40004c5007388 */ /* 0x0007e80000000800 */
[----:B------:R4:W-:Y:S01]  /*5a70*/  STS [R198+0xf400], R6 ;  /* 0x00f40006c6007388 */ /* 0x0009e20000000800 */
[----:B--2---:R-:W-:Y:S02]  /*5a80*/  F2FP.BF16.F32.PACK_AB R0, R119, R120 ;  /* 0x000000787700723e */ /* 0x004fe400000010ff */
[----:B-1----:R-:W-:Y:S03]  /*5a90*/  F2FP.BF16.F32.PACK_AB R5, R206, R205 ;  /* 0x000000cdce05723e */ /* 0x002fe600000010ff */
[----:B------:R1:W-:Y:S01]  /*5aa0*/  STS [R198+0xf000], R0 ;  /* 0x00f00000c6007388 */ /* 0x0003e20000000800 */
[----:B---3--:R-:W-:Y:S03]  /*5ab0*/  F2FP.BF16.F32.PACK_AB R4, R224, R223 ;  /* 0x000000dfe004723e */ /* 0x008fe600000010ff */
[----:B------:R2:W-:Y:S01]  /*5ac0*/  STS [R196+0xe000], R5 ;  /* 0x00e00005c4007388 */ /* 0x0005e20000000800 */
[----:B----4-:R-:W-:Y:S03]  /*5ad0*/  F2FP.BF16.F32.PACK_AB R6, R115, R116 ;  /* 0x000000747306723e */ /* 0x010fe600000010ff */
[----:B------:R3:W-:Y:S04]  /*5ae0*/  STS [R196+0xe400], R4 ;  /* 0x00e40004c4007388 */ /* 0x0007e80000000800 */
[----:B------:R4:W-:Y:S01]  /*5af0*/  STS [R195+0xe000], R2 ;  /* 0x00e00002c3007388 */ /* 0x0009e20000000800 */
[----:B-1----:R-:W-:Y:S02]  /*5b00*/  F2FP.BF16.F32.PACK_AB R0, R211, R214 ;  /* 0x000000d6d300723e */ /* 0x002fe400000010ff */
[----:B--2---:R-:W-:Y:S03]  /*5b10*/  F2FP.BF16.F32.PACK_AB R5, R121, R122 ;  /* 0x0000007a7905723e */ /* 0x004fe600000010ff */
[----:B------:R1:W-:Y:S01]  /*5b20*/  STS [R195+0xe400], R0 ;  /* 0x00e40000c3007388 */ /* 0x0003e20000000800 */
[----:B---3--:R-:W-:Y:S03]  /*5b30*/  F2FP.BF16.F32.PACK_AB R4, R113, R114 ;  /* 0x000000727104723e */ /* 0x008fe600000010ff */
[----:B------:R-:W-:Y:S01]  /*5b40*/  STS [R196+0xf000], R6 ;  /* 0x00f00006c4007388 */ /* 0x000fe20000000800 */
[----:B----4-:R-:W-:Y:S03]  /*5b50*/  F2FP.BF16.F32.PACK_AB R2, R117, R118 ;  /* 0x000000767502723e */ /* 0x010fe600000010ff */
[----:B------:R-:W-:Y:S04]  /*5b60*/  STS [R196+0xf400], R5 ;  /* 0x00f40005c4007388 */ /* 0x000fe80000000800 */
        /* <DEDUP_REMOVED lines=8> */
[C---:B---3--:R-:W-:Y:S01]  /*5bf0*/  IADD3 R0, R128.reuse, R0, RZ ;  /* 0x0000000080007210 */ /* 0x048fe20007ffe0ff */
        /* <DEDUP_REMOVED lines=18> */
[----:B--2---:R-:W-:Y:S02]  /*5d20*/  IADD3 R0, R128, R2, RZ ;  /* 0x0000000280007210 */ /* 0x004fe40007ffe0ff */
[----:B------:R-:W-:Y:S01]  /*5d30*/  MOV R2, UR4 ;  /* 0x0000000400027c02 */ /* 0x000fe20008000f00 */
        /* <DEDUP_REMOVED lines=9> */
[----:B------:R-:W2:Y:S03]  /*5dd0*/  LDSM.16.M88.4 R104, [R0+0x5000] ;  /* 0x005000000068783b */ /* 0x000ea60000000200 */
[-C--:B-1----:R-:W-:Y:S06]  /*5de0*/  HMMA.16816.F32.BF16 R4, R100, R164.reuse, R4 ;  /* 0x000000a46404723c */ /* 0x082fec0000041804 */
[C---:B--2---:R-:W-:Y:S06]  /*5df0*/  HMMA.16816.F32.BF16 R8, R104.reuse, R164, R8 ;  /* 0x000000a46808723c */ /* 0x044fec0000041808 */
[-C--:B------:R-:W-:Y:S06]  /*5e00*/  HMMA.16816.F32.BF16 R12, R104, R166.reuse, R12 ;  /* 0x000000a6680c723c */ /* 0x080fec000004180c */
[C---:B------:R-:W-:Y:S06]  /*5e10*/  HMMA.16816.F32.BF16 R16, R100.reuse, R166, R16 ;  /* 0x000000a66410723c */ /* 0x040fec0000041810 */
[C---:B------:R-:W-:Y:S01]  /*5e20*/  FADD.FTZ R4, -R109.reuse, R4 ;  /* 0x000000046d047221 */ /* 0x040fe20000010100 */
[-C--:B------:R-:W-:Y:S04]  /*5e30*/  HMMA.16816.F32.BF16 R20, R100, R168.reuse, R20 ;  /* 0x000000a86414723c */ /* 0x080fe80000041814 */
[----:B------:R-:W-:Y:S02]  /*5e40*/  FMUL.FTZ R112, R112, R4 ;  /* 0x0000000470707220 */ /* 0x000fe40000410000 */
[C---:B------:R-:W-:Y:S01]  /*5e50*/  HMMA.16816.F32.BF16 R24, R104.reuse, R168, R24 ;  /* 0x000000a86818723c */ /* 0x040fe20000041818 */
[----:B------:R1:W5:Y:S04]  /*5e60*/  LDG.E R4, desc[UR8][R110.64+0xa0] ;  /* 0x0000a0086e047981 */ /* 0x000368000c1e1900 */
[----:B------:R-:W-:Y:S01]  /*5e70*/  FADD.FTZ R0, -R109, R5 ;  /* 0x000000056d007221 */ /* 0x000fe20000010100 */
[-C--:B------:R-:W-:Y:S01]  /*5e80*/  HMMA.16816.F32.BF16 R28, R104, R170.reuse, R28 ;  /* 0x000000aa681c723c */ /* 0x080fe2000004181c */
[----:B------:R1:W5:Y:S04]  /*5e90*/  LDG.E R104, desc[UR8][R110.64+0x80] ;  /* 0x000080086e687981 */ /* 0x000368000c1e1900 */
[----:B------:R-:W-:Y:S01]  /*5ea0*/  FFMA.FTZ R5, -R217, R217, 1 ;  /* 0x3f800000d9057423 */ /* 0x000fe200000101d9 */
[----:B------:R-:W-:Y:S05]  /*5eb0*/  HMMA.16816.F32.BF16 R32, R100, R170, R32 ;  /* 0x000000aa6420723c */ /* 0x000fea0000041820 */
[----:B------:R-:W-:Y:S01]  /*5ec0*/  FMUL.FTZ R5, R5, UR6 ;  /* 0x0000000605057c20 */ /* 0x000fe20008410000 */
[----:B------:R-:W-:Y:S01]  /*5ed0*/  FADD.FTZ R20, -R109, R20 ;  /* 0x000000146d147221 */ /* 0x000fe20000010100 */
[----:B------:R-:W-:Y:S01]  /*5ee0*/  FFMA.FTZ R100, -R218, R218, 1 ;  /* 0x3f800000da647423 */ /* 0x000fe200000101da */
[----:B------:R-:W-:Y:S03]  /*5ef0*/  FMUL.FTZ R101, R233, R0 ;  /* 0x00000000e9657220 */ /* 0x000fe60000410000 */
[----:B------:R-:W-:Y:S01]  /*5f00*/  FMUL.FTZ R100, R100, UR6 ;  /* 0x0000000664647c20 */ /* 0x000fe20008410000 */
[----:B------:R-:W-:Y:S01]  /*5f10*/  SHF.L.U32 R0, R180, 0x1, RZ ;  /* 0x00000001b4007819 */ /* 0x000fe200000006ff */
[----:B------:R-:W-:Y:S01]  /*5f20*/  FMUL.FTZ R5, R5, R101 ;  /* 0x0000006505057220 */ /* 0x000fe20000410000 */
[----:B------:R-:W-:Y:S01]  /*5f30*/  FMUL.FTZ R101, R205, R20 ;  /* 0x00000014cd657220 */ /* 0x000fe20000410000 */
[----:B------:R-:W-:Y:S01]  /*5f40*/  FMUL.FTZ R100, R100, R112 ;  /* 0x0000007064647220 */ /* 0x000fe20000410000 */
[----:B------:R-:W-:Y:S01]  /*5f50*/  IADD3 R0, R0, 0x4000, R2 ;  /* 0x0000400000007810 */ /* 0x000fe20007ffe002 */
[C---:B------:R-:W-:Y:S01]  /*5f60*/  FADD.FTZ R16, -R109.reuse, R16 ;  /* 0x000000106d107221 */ /* 0x040fe20000010100 */
[----:B------:R-:W-:Y:S01]  /*5f70*/  FADD.FTZ R17, -R109, R17 ;  /* 0x000000116d117221 */ /* 0x000fe20000010100 */
[----:B------:R-:W-:Y:S01]  /*5f80*/  FFMA.FTZ R20, -R212, R212, 1 ;  /* 0x3f800000d4147423 */ /* 0x000fe200000101d4 */
[----:B------:R-:W-:Y:S01]  /*5f90*/  F2FP.BF16.F32.PACK_AB R2, R5, R100 ;  /* 0x000000640502723e */ /* 0x000fe200000010ff */
[----:B------:R-:W-:Y:S01]  /*5fa0*/  FFMA.FTZ R5, -R213, R213, 1 ;  /* 0x3f800000d5057423 */ /* 0x000fe200000101d5 */
[----:B------:R-:W-:Y:S01]  /*5fb0*/  FADD.FTZ R21, -R109, R21 ;  /* 0x000000156d157221 */ /* 0x000fe20000010100 */
        /* <DEDUP_REMOVED lines=8> */
[----:B------:R-:W-:Y:S01]  /*6040*/  FADD.FTZ R100, -R109, R32 ;  /* 0x000000206d647221 */ /* 0x000fe20000010100 */
[----:B------:R-:W-:Y:S01]  /*6050*/  FFMA.FTZ R16, -R132, R132, 1 ;  /* 0x3f80000084107423 */ /* 0x000fe20000010184 */
[----:B------:R-:W-:Y:S01]  /*6060*/  FFMA.FTZ R17, -R210, R210, 1 ;  /* 0x3f800000d2117423 */ /* 0x000fe200000101d2 */
[----:B------:R-:W-:Y:S01]  /*6070*/  FMUL.FTZ R32, R21, UR6 ;  /* 0x0000000615207c20 */ /* 0x000fe20008410000 */
[----:B------:R-:W-:Y:S01]  /*6080*/  FMUL.FTZ R21, R199, R100 ;  /* 0x00000064c7157220 */ /* 0x000fe20000410000 */
[----:B------:R-:W-:Y:S01]  /*6090*/  FMUL.FTZ R16, R16, UR6 ;  /* 0x0000000610107c20 */ /* 0x000fe20008410000 */
[----:B------:R-:W-:Y:S01]  /*60a0*/  FMUL.FTZ R17, R17, UR6 ;  /* 0x0000000611117c20 */ /* 0x000fe20008410000 */
[----:B------:R-:W-:Y:S01]  /*60b0*/  FADD.FTZ R33, -R109, R33 ;  /* 0x000000216d217221 */ /* 0x000fe20000010100 */
[----:B------:R-:W-:Y:S01]  /*60c0*/  FADD.FTZ R6, -R108, R6 ;  /* 0x000000066c067221 */ /* 0x000fe20000010100 */
[----:B------:R-:W-:Y:S01]  /*60d0*/  FMUL.FTZ R16, R16, R21 ;  /* 0x0000001510107220 */ /* 0x000fe20000410000 */
[----:B------:R-:W-:Y:S01]  /*60e0*/  FFMA.FTZ R21, -R133, R133, 1 ;  /* 0x3f80000085157423 */ /* 0x000fe20000010185 */
[----:B------:R-:W-:Y:S01]  /*60f0*/  FMUL.FTZ R17, R17, R101 ;  /* 0x0000006511117220 */ /* 0x000fe20000410000 */
[----:B------:R-:W-:Y:S01]  /*6100*/  FMUL.FTZ R101, R135, R33 ;  /* 0x0000002187657220 */ /* 0x000fe20000410000 */
[----:B------:R-:W-:Y:S01]  /*6110*/  FADD.FTZ R33, -R108, R7 ;  /* 0x000000076c217221 */ /* 0x000fe20000010100 */
[----:B------:R-:W-:Y:S01]  /*6120*/  FMUL.FTZ R100, R236, R6 ;  /* 0x00000006ec647220 */ /* 0x000fe20000410000 */
[----:B------:R-:W-:Y:S01]  /*6130*/  FFMA.FTZ R6, -R232, R232, 1 ;  /* 0x3f800000e8067423 */ /* 0x000fe200000101e8 */
[----:B------:R-:W-:Y:S01]  /*6140*/  FFMA.FTZ R7, -R231, R231, 1 ;  /* 0x3f800000e7077423 */ /* 0x000fe200000101e7 */
[----:B------:R-:W-:Y:S01]  /*6150*/  FMUL.FTZ R21, R21, UR6 ;  /* 0x0000000615157c20 */ /* 0x000fe20008410000 */
[----:B------:R-:W-:Y:S01]  /*6160*/  FMUL.FTZ R32, R32, R102 ;  /* 0x0000006620207220 */ /* 0x000fe20000410000 */
[----:B------:R-:W-:Y:S01]  /*6170*/  FMUL.FTZ R33, R237, R33 ;  /* 0x00000021ed217220 */ /* 0x000fe20000410000 */
[----:B------:R-:W-:Y:S01]  /*6180*/  FMUL.FTZ R6, R6, UR6 ;  /* 0x0000000606067c20 */ /* 0x000fe20008410000 */
[----:B------:R-:W-:Y:S01]  /*6190*/  FMUL.FTZ R7, R7, UR6 ;  /* 0x0000000607077c20 */ /* 0x000fe20008410000 */
[----:B------:R-:W-:Y:S01]  /*61a0*/  FMUL.FTZ R21, R21, R101 ;  /* 0x0000006515157220 */ /* 0x000fe20000410000 */
[----:B------:R-:W-:Y:S01]  /*61b0*/  F2FP.BF16.F32.PACK_AB R20, R20, R5 ;  /* 0x000000051414723e */ /* 0x000fe200000010ff */
[----:B------:R-:W-:Y:S01]  /*61c0*/  FMUL.FTZ R6, R6, R100 ;  /* 0x0000006406067220 */ /* 0x000fe20000410000 */
[----:B------:R-:W-:Y:S01]  /*61d0*/  FMUL.FTZ R5, R7, R33 ;  /* 0x0000002107057220 */ /* 0x000fe20000410000 */
[----:B------:R-:W-:Y:S01]  /*61e0*/  F2FP.BF16.F32.PACK_AB R32, R32, R17 ;  /* 0x000000112020723e */ /* 0x000fe200000010ff */
[C---:B------:R-:W-:Y:S01]  /*61f0*/  FADD.FTZ R18, -R108.reuse, R18 ;  /* 0x000000126c127221 */ /* 0x040fe20000010100 */
[----:B------:R-:W-:Y:S01]  /*6200*/  F2FP.BF16.F32.PACK_AB R21, R21, R16 ;  /* 0x000000101515723e */ /* 0x000fe200000010ff */
[C---:B------:R-:W-:Y:S01]  /*6210*/  FADD.FTZ R7, -R108.reuse, R19 ;  /* 0x000000136c077221 */ /* 0x040fe20000010100 */
        /* <DEDUP_REMOVED lines=64> */
.L_x_785:
[----:B------:R1:W-:Y:S01]  /*6620*/  STS [R197+0xa000], R2 ;  /* 0x00a00002c5007388 */ /* 0x0003e20000000800 */
[C---:B-----5:R-:W-:Y:S01]  /*6630*/  FADD.FTZ R9, -R104.reuse, R9 ;  /* 0x0000000968097221 */ /* 0x060fe20000010100 */
[C---:B------:R-:W-:Y:S01]  /*6640*/  FADD.FTZ R8, -R104.reuse, R8 ;  /* 0x0000000868087221 */ /* 0x040fe20000010100 */
[----:B------:R-:W-:Y:S01]  /*6650*/  FADD.FTZ R12, -R104, R12 ;  /* 0x0000000c680c7221 */ /* 0x000fe20000010100 */
[----:B------:R2:W-:Y:S01]  /*6660*/  STS [R197+0xa400], R5 ;  /* 0x00a40005c5007388 */ /* 0x0005e20000000800 */
[----:B---3--:R-:W-:Y:S01]  /*6670*/  FFMA.FTZ R7, -R186, R186, 1 ;  /* 0x3f800000ba077423 */ /* 0x008fe200000101ba */
[----:B------:R-:W-:Y:S01]  /*6680*/  FFMA.FTZ R6, -R185, R185, 1 ;  /* 0x3f800000b9067423 */ /* 0x000fe200000101b9 */
[----:B------:R-:W-:Y:S01]  /*6690*/  FMUL.FTZ R12, R120, R12 ;  /* 0x0000000c780c7220 */ /* 0x000fe20000410000 */
[----:B------:R-:W-:Y:S01]  /*66a0*/  FADD.FTZ R24, -R104, R24 ;  /* 0x0000001868187221 */ /* 0x000fe20000010100 */
[----:B------:R-:W-:Y:S01]  /*66b0*/  FMUL.FTZ R7, R7, UR6 ;  /* 0x0000000607077c20 */ /* 0x000fe20008410000 */
[----:B------:R-:W-:Y:S01]  /*66c0*/  FMUL.FTZ R6, R6, UR6 ;  /* 0x0000000606067c20 */ /* 0x000fe20008410000 */
[C---:B------:R-:W-:Y:S01]  /*66d0*/  FADD.FTZ R25, -R104.reuse, R25 ;  /* 0x0000001968197221 */ /* 0x040fe20000010100 */
[----:B------:R-:W-:Y:S01]  /*66e0*/  FADD.FTZ R28, -R104, R28 ;  /* 0x0000001c681c7221 */ /* 0x000fe20000010100 */
[----:B------:R-:W-:Y:S01]  /*66f0*/  FMUL.FTZ R24, R116, R24 ;  /* 0x0000001874187220 */ /* 0x000fe20000410000 */
[----:B------:R-:W-:Y:S01]  /*6700*/  STS [R198+0xa000], R20 ;  /* 0x00a00014c6007388 */ /* 0x000fe20000000800 */
[----:B------:R-:W-:Y:S01]  /*6710*/  FMUL.FTZ R25, R115, R25 ;  /* 0x0000001973197220 */ /* 0x000fe20000410000 */
[----:B------:R-:W-:Y:S01]  /*6720*/  FMUL.FTZ R28, R114, R28 ;  /* 0x0000001c721c7220 */ /* 0x000fe20000410000 */
        /* <DEDUP_REMOVED lines=8> */
[----:B-1----:R-:W-:Y:S01]  /*67b0*/  F2FP.BF16.F32.PACK_AB R2, R16, R17 ;  /* 0x000000111002723e */ /* 0x002fe200000010ff */
[----:B------:R-:W-:Y:S01]  /*67c0*/  FMUL.FTZ R27, R121, R27 ;  /* 0x0000001b791b7220 */ /* 0x000fe20000410000 */
[----:B------:R-:W-:Y:S01]  /*67d0*/  F2FP.BF16.F32.PACK_AB R16, R18, R19 ;  /* 0x000000131210723e */ /* 0x000fe200000010ff */
[----:B------:R-:W-:Y:S01]  /*67e0*/  FMUL.FTZ R18, R124, R8 ;  /* 0x000000087c127220 */ /* 0x000fe20000410000 */
[----:B--2---:R-:W-:Y:S01]  /*67f0*/  FADD.FTZ R5, -R104, R13 ;  /* 0x0000000d68057221 */ /* 0x004fe20000010100 */
[----:B------:R1:W-:Y:S01]  /*6800*/  STS [R198+0xa400], R2 ;  /* 0x00a40002c6007388 */ /* 0x0003e20000000800 */
[----:B------:R-:W-:Y:S01]  /*6810*/  FMUL.FTZ R13, R123, R9 ;  /* 0x000000097b0d7220 */ /* 0x000fe20000410000 */
[----:B------:R-:W-:Y:S01]  /*6820*/  FFMA.FTZ R9, -R190, R190, 1 ;  /* 0x3f800000be097423 */ /* 0x000fe200000101be */
[----:B------:R-:W-:Y:S01]  /*6830*/  FFMA.FTZ R8, -R188, R188, 1 ;  /* 0x3f800000bc087423 */ /* 0x000fe200000101bc */
[----:B------:R-:W-:Y:S01]  /*6840*/  FMUL.FTZ R5, R119, R5 ;  /* 0x0000000577057220 */ /* 0x000fe20000410000 */
[----:B------:R-:W-:Y:S01]  /*6850*/  FMUL.FTZ R30, R118, R30 ;  /* 0x0000001e761e7220 */ /* 0x000fe20000410000 */
[----:B------:R-:W-:Y:S01]  /*6860*/  FMUL.FTZ R9, R9, UR6 ;  /* 0x0000000609097c20 */ /* 0x000fe20008410000 */
[----:B------:R-:W-:Y:S01]  /*6870*/  FMUL.FTZ R8, R8, UR6 ;  /* 0x0000000608087c20 */ /* 0x000fe20008410000 */
[----:B------:R-:W-:Y:S02]  /*6880*/  F2FP.BF16.F32.PACK_AB R17, R22, R23 ;  /* 0x000000171611723e */ /* 0x000fe400000010ff */
[----:B------:R-:W-:Y:S01]  /*6890*/  FMUL.FTZ R19, R9, R18 ;  /* 0x0000001209137220 */ /* 0x000fe20000410000 */
[----:B------:R-:W-:Y:S01]  /*68a0*/  FMUL.FTZ R18, R8, R13 ;  /* 0x0000000d08127220 */ /* 0x000fe20000410000 */
[----:B------:R-:W-:Y:S01]  /*68b0*/  FMUL.FTZ R13, R7, R12 ;  /* 0x0000000c070d7220 */ /* 0x000fe20000410000 */
[----:B------:R-:W-:Y:S01]  /*68c0*/  FFMA.FTZ R9, -R137, R137, 1 ;  /* 0x3f80000089097423 */ /* 0x000fe20000010189 */
[----:B------:R-:W-:Y:S01]  /*68d0*/  FMUL.FTZ R12, R6, R5 ;  /* 0x00000005060c7220 */ /* 0x000fe20000410000 */
[----:B------:R-:W-:Y:S01]  /*68e0*/  FFMA.FTZ R8, -R136, R136, 1 ;  /* 0x3f80000088087423 */ /* 0x000fe20000010188 */
[----:B------:R-:W-:Y:S01]  /*68f0*/  FADD.FTZ R5, -R104, R29 ;  /* 0x0000001d68057221 */ /* 0x000fe20000010100 */
[----:B------:R-:W-:Y:S01]  /*6900*/  FFMA.FTZ R7, -R129, R129, 1 ;  /* 0x3f80000081077423 */ /* 0x000fe20000010181 */
[----:B------:R-:W-:Y:S01]  /*6910*/  FFMA.FTZ R6, -R127, R127, 1 ;  /* 0x3f8000007f067423 */ /* 0x000fe2000001017f */
[----:B------:R-:W-:Y:S01]  /*6920*/  FMUL.FTZ R9, R9, UR6 ;  /* 0x0000000609097c20 */ /* 0x000fe20008410000 */
[----:B------:R-:W-:Y:S01]  /*6930*/  FMUL.FTZ R8, R8, UR6 ;  /* 0x0000000608087c20 */ /* 0x000fe20008410000 */
        /* <DEDUP_REMOVED lines=8> */
[----:B------:R-:W-:Y:S01]  /*69c0*/  F2FP.BF16.F32.PACK_AB R7, R12, R13 ;  /* 0x0000000d0c07723e */ /* 0x000fe200000010ff */
[----:B------:R1:W-:Y:S01]  /*69d0*/  STS [R197+0xb000], R2 ;  /* 0x00b00002c5007388 */ /* 0x0003e20000000800 */
[----:B------:R-:W-:Y:S01]  /*69e0*/  FMUL.FTZ R13, R130, R11 ;  /* 0x0000000b820d7220 */ /* 0x000fe20000410000 */
[----:B------:R-:W-:Y:S01]  /*69f0*/  FFMA.FTZ R12, -R194, R194, 1 ;  /* 0x3f800000c20c7423 */ /* 0x000fe200000101c2 */
[----:B------:R-:W-:Y:S01]  /*6a00*/  F2FP.BF16.F32.PACK_AB R8, R5, R8 ;  /* 0x000000080508723e */ /* 0x000fe200000010ff */
[----:B------:R-:W-:Y:S01]  /*6a10*/  FFMA.FTZ R11, -R193, R193, 1 ;  /* 0x3f800000c10b7423 */ /* 0x000fe200000101c1 */
[----:B------:R-:W-:Y:S01]  /*6a20*/  FADD.FTZ R5, -R4, R15 ;  /* 0x0000000f04057221 */ /* 0x000fe20000010100 */
[----:B------:R-:W-:Y:S01]  /*6a30*/  FFMA.FTZ R6, -R191, R191, 1 ;  /* 0x3f800000bf067423 */ /* 0x000fe200000101bf */
[----:B------:R-:W-:Y:S01]  /*6a40*/  FMUL.FTZ R15, R131, R10 ;  /* 0x0000000a830f7220 */ /* 0x000fe20000410000 */
[----:B------:R-:W-:Y:S01]  /*6a50*/  FMUL.FTZ R12, R12, UR6 ;  /* 0x000000060c0c7c20 */ /* 0x000fe20008410000 */
[----:B------:R-:W-:Y:S01]  /*6a60*/  FMUL.FTZ R11, R11, UR6 ;  /* 0x000000060b0b7c20 */ /* 0x000fe20008410000 */
[----:B------:R-:W-:Y:S01]  /*6a70*/  FMUL.FTZ R5, R125, R5 ;  /* 0x000000057d057220 */ /* 0x000fe20000410000 */
[----:B------:R-:W-:Y:S01]  /*6a80*/  FMUL.FTZ R6, R6, UR6 ;  /* 0x0000000606067c20 */ /* 0x000fe20008410000 */
[----:B------:R-:W-:Y:S01]  /*6a90*/  FMUL.FTZ R18, R12, R15 ;  /* 0x0000000f0c127220 */ /* 0x000fe20000410000 */
[----:B------:R-:W-:Y:S01]  /*6aa0*/  FMUL.FTZ R15, R11, R13 ;  /* 0x0000000d0b0f7220 */ /* 0x000fe20000410000 */
[----:B------:R-:W-:Y:S01]  /*6ab0*/  FADD.FTZ R4, -R4, R31 ;  /* 0x0000001f04047221 */ /* 0x000fe20000010100 */
[----:B------:R-:W-:Y:S01]  /*6ac0*/  FMUL.FTZ R13, R6, R5 ;  /* 0x00000005060d7220 */ /* 0x000fe20000410000 */
[----:B------:R-:W-:Y:S01]  /*6ad0*/  FFMA.FTZ R10, -R192, R192, 1 ;  /* 0x3f800000c00a7423 */ /* 0x000fe200000101c0 */
[----:B------:R-:W-:Y:S01]  /*6ae0*/  FFMA.FTZ R5, -R138, R138, 1 ;  /* 0x3f8000008a057423 */ /* 0x000fe2000001018a */
[----:B------:R-:W-:Y:S01]  /*6af0*/  FMUL.FTZ R4, R117, R4 ;  /* 0x0000000475047220 */ /* 0x000fe20000410000 */
[----:B------:R-:W-:Y:S01]  /*6b00*/  FFMA.FTZ R11, -R189, R189, 1 ;  /* 0x3f800000bd0b7423 */ /* 0x000fe200000101bd */
[----:B------:R-:W-:Y:S01]  /*6b10*/  FMUL.FTZ R10, R10, UR6 ;  /* 0x000000060a0a7c20 */ /* 0x000fe20008410000 */
[----:B------:R-:W-:Y:S01]  /*6b20*/  FMUL.FTZ R5, R5, UR6 ;  /* 0x0000000605057c20 */ /* 0x000fe20008410000 */
[----:B------:R-:W-:Y:S01]  /*6b30*/  FFMA.FTZ R6, -R139, R139, 1 ;  /* 0x3f8000008b067423 */ /* 0x000fe2000001018b */
[----:B------:R-:W-:Y:S01]  /*6b40*/  FMUL.FTZ R12, R11, UR6 ;  /* 0x000000060b0c7c20 */ /* 0x000fe20008410000 */
[----:B------:R-:W-:Y:S01]  /*6b50*/  FMUL.FTZ R14, R10, R14 ;  /* 0x0000000e0a0e7220 */ /* 0x000fe20000410000 */
[----:B------:R-:W-:Y:S01]  /*6b60*/  FMUL.FTZ R5, R5, R4 ;  /* 0x0000000405057220 */ /* 0x000fe20000410000 */
[----:B------:R-:W-:Y:S01]  /*6b70*/  F2FP.BF16.F32.PACK_AB R4, R15, R18 ;  /* 0x000000120f04723e */ /* 0x000fe200000010ff */
[----:B------:R-:W-:Y:S01]  /*6b80*/  FFMA.FTZ R10, -R187, R187, 1 ;  /* 0x3f800000bb0a7423 */ /* 0x000fe200000101bb */
[----:B------:R-:W-:Y:S01]  /*6b90*/  FMUL.FTZ R26, R12, R26 ;  /* 0x0000001a0c1a7220 */ /* 0x000fe20000410000 */
[----:B-1----:R-:W-:Y:S02]  /*6ba0*/  F2FP.BF16.F32.PACK_AB R2, R13, R14 ;  /* 0x0000000e0d02723e */ /* 0x002fe400000010ff */
[----:B------:R-:W-:Y:S01]  /*6bb0*/  STS [R197+0xb400], R4 ;  /* 0x00b40004c5007388 */ /* 0x000fe20000000800 */
[----:B------:R-:W-:Y:S01]  /*6bc0*/  FMUL.FTZ R11, R10, UR6 ;  /* 0x000000060a0b7c20 */ /* 0x000fe20008410000 */
[----:B------:R-:W-:Y:S01]  /*6bd0*/  FMUL.FTZ R10, R6, UR6 ;  /* 0x00000006060a7c20 */ /* 0x000fe20008410000 */
[----:B------:R-:W-:Y:S01]  /*6be0*/  F2FP.BF16.F32.PACK_AB R9, R9, R24 ;  /* 0x000000180909723e */ /* 0x000fe200000010ff */
[----:B------:R-:W-:Y:S01]  /*6bf0*/  STS [R198+0xb000], R7 ;  /* 0x00b00007c6007388 */ /* 0x000fe20000000800 */
[----:B------:R-:W-:Y:S01]  /*6c00*/  FMUL.FTZ R6, R11, R27 ;  /* 0x0000001b0b067220 */ /* 0x000fe20000410000 */
[----:B------:R-:W-:Y:S01]  /*6c10*/  FMUL.FTZ R30, R10, R30 ;  /* 0x0000001e0a1e7220 */ /* 0x000fe20000410000 */
[----:B------:R-:W-:Y:S01]  /*6c20*/  LEA R114, R248, UR4, 0x1 ;  /* 0x00000004f8727c11 */ /* 0x000fe2000f8e08ff */
[----:B------:R1:W-:Y:S01]  /*6c30*/  STS [R198+0xb400], R2 ;  /* 0x00b40002c6007388 */ /* 0x0003e20000000800 */
[----:B------:R-:W-:Y:S02]  /*6c40*/  MOV R116, R216 ;  /* 0x000000d800747202 */ /* 0x000fe40000000f00 */
[----:B------:R-:W-:Y:S01]  /*6c50*/  F2FP.BF16.F32.PACK_AB R6, R6, R26 ;  /* 0x0000001a0606723e */ /* 0x000fe200000010ff */
[----:B------:R-:W-:Y:S01]  /*6c60*/  STS [R196+0xa000], R32 ;  /* 0x00a00020c4007388 */ /* 0x000fe20000000800 */
[----:B------:R-:W-:Y:S02]  /*6c70*/  F2FP.BF16.F32.PACK_AB R5, R5, R30 ;  /* 0x0000001e0505723e */ /* 0x000fe400000010ff */
[----:B------:R-:W-:Y:S01]  /*6c80*/  MOV R117, R215 ;  /* 0x000000d700757202 */ /* 0x000fe20000000f00 */
        /* <DEDUP_REMOVED lines=84> */
.L_x_786:
[----:B------:R-:W-:Y:S01]  /*71d0*/  LDSM.16.M88.4 R16, [R174] ;  /* 0x00000000ae10783b */ /* 0x000fe20000000200 */
[--C-:B------:R-:W-:Y:S01]  /*71e0*/  IMAD.IADD R2, R183, 0x1, R128.reuse ;  /* 0x00000001b7027824 */ /* 0x100fe200078e0280 */
[C---:B------:R-:W-:Y:S01]  /*71f0*/  LEA R216, P0, R243.reuse, R116, 0x2 ;  /* 0x00000074f3d87211 */ /* 0x040fe200078010ff */
[----:B------:R-:W-:Y:S01]  /*7200*/  IMAD.IADD R112, R174, 0x1, R128 ;  /* 0x00000001ae707824 */ /* 0x000fe200078e0280 */
[----:B------:R-:W2:Y:S01]  /*7210*/  LDSM.16.MT88.4 R8, [R0+0x2000] ;  /* 0x002000000008783b */ /* 0x000ea20000004200 */
[----:B------:R-:W-:Y:S01]  /*7220*/  IMAD.IADD R113, R128, 0x1, R175 ;  /* 0x0000000180717824 */ /* 0x000fe200078e02af */
[----:B------:R-:W-:Y:S01]  /*7230*/  LEA.HI.X.SX32 R215, R243, R117, 0x2, P0 ;  /* 0x00000075f3d77211 */ /* 0x000fe200000f16ff */
[----:B------:R-:W-:Y:S01]  /*7240*/  ULOP3.LUT UR12, UR7, 0x1, URZ, 0xc0, !UPT ;  /* 0x00000001070c7892 */ /* 0x000fe2000f8ec03f */
[----:B------:R-:W1:Y:S01]  /*7250*/  LDSM.16.MT88.4 R20, [R2] ;  /* 0x000000000214783b */ /* 0x000e620000004200 */
        /* <DEDUP_REMOVED lines=238> */
[----:B------:R1:W-:Y:S01]  /*8140*/  STS [R252], R17 ;  /* 0x00000011fc007388 */ /* 0x0003e20000000800 */
[----:B------:R-:W-:-:S03]  /*8150*/  F2FP.BF16.F32.PACK_AB R8, R8, R86 ;  /* 0x000000560808723e */ /* 0x000fc600000010ff */
[----:B------:R1:W-:Y:S01]  /*8160*/  STS [R252+0x400], R16 ;  /* 0x00040010fc007388 */ /* 0x0003e20000000800 */
[----:B------:R-:W-:Y:S01]  /*8170*/  FMUL.FTZ R94, R94, UR5 ;  /* 0x000000055e5e7c20 */ /* 0x000fe20008410000 */
[----:B------:R-:W-:Y:S01]  /*8180*/  FMUL.FTZ R0, R95, UR5 ;  /* 0x000000055f007c20 */ /* 0x000fe20008410000 */
        /* <DEDUP_REMOVED lines=31> */
[----:B---3--:R1:W-:Y:S04]  /*8380*/  STS [R120], R12 ;  /* 0x0000000c78007388 */ /* 0x0083e80000000800 */
[----:B------:R1:W-:Y:S04]  /*8390*/  STS [R252+0x2000], R15 ;  /* 0x0020000ffc007388 */ /* 0x0003e80000000800 */
[----:B------:R1:W-:Y:S04]  /*83a0*/  STS [R252+0x2400], R14 ;  /* 0x0024000efc007388 */ /* 0x0003e80000000800 */
[----:B------:R1:W-:Y:S04]  /*83b0*/  STS [R119+0x2000], R11 ;  /* 0x0020000b77007388 */ /* 0x0003e80000000800 */
[----:B------:R1:W-:Y:S04]  /*83c0*/  STS [R119+0x2400], R10 ;  /* 0x0024000a77007388 */ /* 0x0003e80000000800 */
[----:B----4-:R1:W-:Y:S04]  /*83d0*/  STS [R118], R9 ;  /* 0x0000000976007388 */ /* 0x0103e80000000800 */
[----:B------:R1:W-:Y:S04]  /*83e0*/  STS [R118+0x400], R8 ;  /* 0x0004000876007388 */ /* 0x0003e80000000800 */
        /* <DEDUP_REMOVED lines=36> */
.L_x_788:
[----:B------:R-:W-:Y:S01]  /*8630*/  @UP0 UIADD3 UR11, UR33, UR37, URZ ;  /* 0x00000025210b0290 */ /* 0x000fe2000fffe03f */
        /* <DEDUP_REMOVED lines=20> */
.L_x_789:
[----:B------:R-:W-:Y:S01]  /*8780*/  BAR.SYNC.DEFER_BLOCKING 0x0 ;  /* 0x0000000000007b1d */ /* 0x000fe20000010000 */
[----:B------:R-:W-:Y:S01]  /*8790*/  USHF.R.S32.HI UR11, URZ, 0x1f, UR5 ;  /* 0x0000001f3f0b7899 */ /* 0x000fe20008011405 */
[--C-:B-1----:R-:W-:Y:S01]  /*87a0*/  SHF.R.S32.HI R7, RZ, 0x1f, R234.reuse ;  /* 0x0000001fff077819 */ /* 0x102fe200000114ea */
[----:B------:R-:W-:Y:S01]  /*87b0*/  UIMAD UR10, UR31, -0x80, UR10 ;  /* 0xffffff801f0a78a4 */ /* 0x000fe2000f8e020a */
[----:B------:R-:W-:Y:S01]  /*87c0*/  VIADD R2, R242, 0x20 ;  /* 0x00000020f2027836 */ /* 0x000fe20000000000 */
[----:B------:R-:W-:Y:S01]  /*87d0*/  UIMAD UR14, UR11, UR6, URZ ;  /* 0x000000060b0e72a4 */ /* 0x000fe2000f8e023f */
[----:B------:R-:W-:Y:S01]  /*87e0*/  IMAD.U32 R0, RZ, RZ, UR6 ;  /* 0x00000006ff007e24 */ /* 0x000fe2000f8e00ff */
[----:B------:R-:W-:Y:S01]  /*87f0*/  ULDC UR15, c[0x0][0x2d0] ;  /* 0x0000b400000f7ab9 */ /* 0x000fe20000000800 */
[----:B------:R-:W-:Y:S01]  /*8800*/  IMAD.MOV.U32 R6, RZ, RZ, R234 ;  /* 0x000000ffff067224 */ /* 0x000fe200078e00ea */
[----:B------:R-:W-:Y:S01]  /*8810*/  ISETP.GE.AND P4, PT, R234, UR15, PT ;  /* 0x0000000fea007c0c */ /* 0x000fe2000bf86270 */
[----:B------:R-:W-:Y:S01]  /*8820*/  UIMAD UR14, UR5, UR7, UR14 ;  /* 0x00000007050e72a4 */ /* 0x000fe2000f8e020e */
[----:B------:R-:W-:Y:S01]  /*8830*/  VIADD R8, R242, 0x40 ;  /* 0x00000040f2087836 */ /* 0x000fe20000000000 */
[----:B------:R-:W-:Y:S01]  /*8840*/  USHF.R.S32.HI UR16, URZ, 0x1f, UR59 ;  /* 0x0000001f3f107899 */ /* 0x000fe2000801143b */
[----:B------:R-:W-:Y:S01]  /*8850*/  IMAD.WIDE.U32 R4, R0, UR5, R6 ;  /* 0x0000000500047c25 */ /* 0x000fe2000f8e0006 */
[----:B------:R-:W-:Y:S01]  /*8860*/  ISETP.GE.OR P3, PT, R2, UR10, P4 ;  /* 0x0000000a02007c0c */ /* 0x000fe2000a766670 */
[----:B------:R-:W-:Y:S01]  /*8870*/  BSSY B0, `(.L_x_790) ;  /* 0x000001f000007945 */ /* 0x000fe20003800000 */
[----:B------:R-:W-:Y:S01]  /*8880*/  MOV R0, UR14 ;  /* 0x0000000e00007c02 */ /* 0x000fe20008000f00 */
[----:B------:R-:W-:Y:S01]  /*8890*/  VIADD R2, R242, 0x60 ;  /* 0x00000060f2027836 */ /* 0x000fe20000000000 */
[----:B------:R-:W-:Y:S01]  /*88a0*/  IADD3 R4, P0, R4, UR19, RZ ;  /* 0x0000001304047c10 */ /* 0x000fe2000ff1e0ff */
[----:B------:R-:W-:Y:S01]  /*88b0*/  ULDC.64 UR14, c[0x0][0x468] ;  /* 0x00011a00000e7ab9 */ /* 0x000fe20000000a00 */
        /* <DEDUP_REMOVED lines=8> */
[----:B------:R-:W-:Y:S01]  /*8940*/  IMAD.U32 R0, RZ, RZ, UR14 ;  /* 0x0000000eff007e24 */ /* 0x000fe2000f8e00ff */
[----:B------:R-:W-:-:S02]  /*8950*/  SHF.R.S32.HI R32, RZ, 0x1f, R242 ;  /* 0x0000001fff207819 */ /* 0x000fc400000114f2 */
[----:B------:R1:W4:Y:S01]  /*8960*/  LDS.128 R24, [R114+0xc000] ;  /* 0x00c0000072187984 */ /* 0x0003220000000c00 */
[----:B------:R-:W-:-:S03]  /*8970*/  IMAD.WIDE.U32 R4, R0, UR59, R4 ;  /* 0x0000003b00047c25 */ /* 0x000fc6000f8e0004 */
[----:B------:R1:W1:Y:S02]  /*8980*/  LDS.128 R28, [R114+0xd000] ;  /* 0x00d00000721c7984 */ /* 0x0002640000000c00 */
[----:B------:R-:W-:Y:S01]  /*8990*/  IADD3 R0, R5, UR15, RZ ;  /* 0x0000000f05007c10 */ /* 0x000fe2000fffe0ff */
        /* <DEDUP_REMOVED lines=12> */
.L_x_791:
[----:B------:R-:W-:Y:S05]  /*8a60*/  BSYNC B0 ;  /* 0x0000000000007941 */ /* 0x000fea0003800000 */
.L_x_790:
        /* <DEDUP_REMOVED lines=14> */
.L_x_793:
[----:B------:R-:W-:Y:S05]  /*8b50*/  BSYNC B0 ;  /* 0x0000000000007941 */ /* 0x000fea0003800000 */
.L_x_792:
        /* <DEDUP_REMOVED lines=15> */
.L_x_795:
[----:B------:R-:W-:Y:S05]  /*8c50*/  BSYNC B0 ;  /* 0x0000000000007941 */ /* 0x000fea0003800000 */
.L_x_794:
        /* <DEDUP_REMOVED lines=14> */
.L_x_797:
[----:B------:R-:W-:Y:S05]  /*8d40*/  BSYNC B0 ;  /* 0x0000000000007941 */ /* 0x000fea0003800000 */
.L_x_796:
        /* <DEDUP_REMOVED lines=27> */
.L_x_799:
[----:B------:R-:W-:Y:S05]  /*8f00*/  BSYNC B0 ;  /* 0x0000000000007941 */ /* 0x000fea0003800000 */
.L_x_798:
        /* <DEDUP_REMOVED lines=14> */
.L_x_801:
[----:B------:R-:W-:Y:S05]  /*8ff0*/  BSYNC B0 ;  /* 0x0000000000007941 */ /* 0x000fea0003800000 */
.L_x_800:
        /* <DEDUP_REMOVED lines=14> */
.L_x_803:
[----:B------:R-:W-:Y:S05]  /*90e0*/  BSYNC B0 ;  /* 0x0000000000007941 */ /* 0x000fea0003800000 */
.L_x_802:
        /* <DEDUP_REMOVED lines=13> */
.L_x_760:
[----:B------:R-:W-:Y:S05]  /*91c0*/  BSYNC B1 ;  /* 0x0000000000017941 */ /* 0x000fea0003800000 */
.L_x_738:
[----:B------:R-:W3:Y:S01]  /*91d0*/  LDL R2, [R1+0x14] ;  /* 0x0000140001027983 */ /* 0x000ee20000100800 */
[----:B------:R-:W-:Y:S02]  /*91e0*/  ULDC UR5, c[0x0][0xc] ;  /* 0x0000030000057ab9 */ /* 0x000fe40000000800 */
[----:B------:R-:W-:Y:S01]  /*91f0*/  UIADD3 UR31, UR5, UR31, URZ ;  /* 0x0000001f051f7290 */ /* 0x000fe2000fffe03f */
[----:B---3--:R-:W-:-:S13]  /*9200*/  R2UR UR6, R2 ;  /* 0x00000000020672ca */ /* 0x008fda00000e0000 */
[----:B------:R-:W-:-:S06]  /*9210*/  UISETP.GE.AND UP0, UPT, UR31, UR6, UPT ;  /* 0x000000061f00728c */ /* 0x000fcc000bf06270 */
[----:B------:R-:W-:-:S13]  /*9220*/  PLOP3.LUT P0, PT, PT, PT, UP0, 0x80, 0x0 ;  /* 0x000000000000781c */ /* 0x000fda0003f0f008 */
[----:B------:R-:W-:Y:S05]  /*9230*/  @P0 BRA `(.L_x_804) ;  /* 0x0000000000040947 */ /* 0x000fea0003800000 */
[----:B------:R-:W-:Y:S05]  /*9240*/  BRA `(.L_x_805) ;  /* 0xffffff7400fc7947 */ /* 0x000fea000383ffff */
.L_x_804:
[----:B------:R-:W-:Y:S05]  /*9250*/  EXIT ;  /* 0x000000000000794d */ /* 0x000fea0003800000 */
.L_x_806:
        /* <DEDUP_REMOVED lines=10> */
.L_x_1271:


//--------------------- .text._ZN5flash25flash_bwd_dot_do_o_kernelILb0E23Flash_bwd_kernel_traitsILi64ELi64ELi128ELi8ELi2ELi4ELi4ELb1ELb0EN7cutlass10bfloat16_tE19Flash_kernel_traitsILi64ELi64ELi128ELi8ES3_EEEEvNS_16Flash_bwd_paramsE --------------------------
	.section	.text._ZN5flash25flash_bwd_dot_do_o_kernelILb0E23Flash_bwd_kernel_traitsILi64ELi64ELi128ELi8ELi2ELi4ELi4ELb1ELb0EN7cutlass10bfloat16_tE19Flash_kernel_traitsILi64ELi64ELi128ELi8ES3_EEEEvNS_16Flash_bwd_paramsE,"ax",@progbits
	.align	128
        .global         _ZN5flash25flash_bwd_dot_do_o_kernelILb0E23Flash_bwd_kernel_traitsILi64ELi64ELi128ELi8ELi2ELi4ELi4ELb1ELb0EN7cutlass10bfloat16_tE19Flash_kernel_traitsILi64ELi64ELi128ELi8ES3_EEEEvNS_16Flash_bwd_paramsE
        .type           _ZN5flash25flash_bwd_dot_do_o_kernelILb0E23Flash_bwd_kernel_traitsILi64ELi64ELi128ELi8ELi2ELi4ELi4ELb1ELb0EN7cutlass10bfloat16_tE19Flash_kernel_traitsILi64ELi64ELi128ELi8ES3_EEEEvNS_16Flash_bwd_paramsE,@function
        .size           _ZN5flash25flash_bwd_dot_do_o_kernelILb0E23Flash_bwd_kernel_traitsILi64ELi64ELi128ELi8ELi2ELi4ELi4ELb1ELb0EN7cutlass10bfloat16_tE19Flash_kernel_traitsILi64ELi64ELi128ELi8ES3_EEEEvNS_16Flash_bwd_paramsE,(.L_x_1272 - _ZN5flash25flash_bwd_dot_do_o_kernelILb0E23Flash_bwd_kernel_traitsILi64ELi64ELi128ELi8ELi2ELi4ELi4ELb1ELb0EN7cutlass10bfloat16_tE19Flash_kernel_traitsILi64ELi64ELi128ELi8ES3_EEEEvNS_16Flash_bwd_paramsE)
        .other          _ZN5flash25flash_bwd_dot_do_o_kernelILb0E23Flash_bwd_kernel_traitsILi64ELi64ELi128ELi8ELi2ELi4ELi4ELb1ELb0EN7cutlass10bfloat16_tE19Flash_kernel_traitsILi64ELi64ELi128ELi8ES3_EEEEvNS_16Flash_bwd_paramsE,@"STO_CUDA_ENTRY STV_DEFAULT"
_ZN5flash25flash_bwd_dot_do_o_kernelILb0E23Flash_bwd_kernel_traitsILi64ELi64ELi128ELi8ELi2ELi4ELi4ELb1ELb0EN7cutlass10bfloat16_tE19Flash_kernel_traitsILi64ELi64ELi128ELi8ES3_EEEEvNS_16Flash_bwd_paramsE:
.text._ZN5flash25flash_bwd_dot_do_o_kernelILb0E23Flash_bwd_kernel_traitsILi64ELi64ELi128ELi8ELi2ELi4ELi4ELb1ELb0EN7cutlass10bfloat16_tE19Flash_kernel_traitsILi64ELi64ELi128ELi8ES3_EEEEvNS_16Flash_bwd_paramsE:
[----:B------:R-:W-:Y:S08]  /*0000*/  LDC R1, c[0x0][0x28] ;  /* 0x00000a00ff017b82 */ /* 0x000ff00000000800 */
[----:B------:R-:W0:Y:S01]  /*0010*/  LDC.64 R2, c[0x0][0x2f0] ;  /* 0x0000bc00ff027b82 */ /* 0x000e220000000a00 */
[----:B------:R-:W1:Y:S01]  /*0020*/  S2R R5, SR_CTAID.Y ;  /* 0x0000000000057919 */ /* 0x000e620000002600 */
[----:B------:R-:W-:Y:S01]  /*0030*/  ULDC.64 UR6, c[0x0][0x208] ;  /* 0x0000820000067ab9 */ /* 0x000fe20000000a00 */
[----:B0-----:R-:W-:Y:S01]  /*0040*/  ISETP.NE.U32.AND P0, PT, R2, RZ, PT ;  /* 0x000000ff0200720c */ /* 0x001fe20003f05070 */
[----:B------:R-:W-:-:S03]  /*0050*/  IMAD.MOV.U32 R2, RZ, RZ, -0x1 ;  /* 0xffffffffff027424 */ /* 0x000fc600078e00ff */
[----:B------:R-:W-:-:S13]  /*0060*/  ISETP.NE.AND.EX P0, PT, R3, RZ, PT, P0 ;  /* 0x000000ff0300720c */ /* 0x000fda0003f05300 */
[----:B------:R-:W0:Y:S01]  /*0070*/  @P0 LDC.64 R8, c[0x0][0x2f0] ;  /* 0x0000bc00ff080b82 */ /* 0x000e220000000a00 */
[----:B-1----:R-:W-:-:S07]  /*0080*/  @P0 IADD3 R3, R5, 0x1, RZ ;  /* 0x0000000105030810 */ /* 0x002fce0007ffe0ff */
[----:B------:R-:W1:Y:S01]  /*0090*/  @P0 LDC.64 R6, c[0x0][0x2f0] ;  /* 0x0000bc00ff060b82 */ /* 0x000e620000000a00 */
[----:B0-----:R-:W-:-:S06]  /*00a0*/  @P0 IMAD.WIDE R8, R3, 0x4, R8 ;  /* 0x0000000403080825 */ /* 0x001fcc00078e0208 */
[----:B------:R-:W2:Y:S01]  /*00b0*/  @P0 LDG.E R9, desc[UR6][R8.64] ;  /* 0x0000000608090981 */ /* 0x000ea2000c1e1900 */
[----:B-1----:R-:W-:-:S05]  /*00c0*/  @P0 IMAD.WIDE R6, R5, 0x4, R6 ;  /* 0x0000000405060825 */ /* 0x002fca00078e0206 */
[----:B------:R-:W2:Y:S01]  /*00d0*/  @P0 LDG.E R2, desc[UR6][R6.64] ;  /* 0x0000000606020981 */ /* 0x000ea2000c1e1900 */
[----:B------:R-:W0:Y:S02]  /*00e0*/  S2UR UR4, SR_CTAID.X ;  /* 0x00000000000479c3 */ /* 0x000e240000002500 */
[----:B0-----:R-:W-:Y:S01]  /*00f0*/  USHF.L.U32 UR4, UR4, 0x6, URZ ;  /* 0x0000000604047899 */ /* 0x001fe2000800063f */
[----:B--2---:R-:W-:-:S06]  /*0100*/  @P0 IADD3 R4, R9, -R2, RZ ;  /* 0x8000000209040210 */ /* 0x004fcc0007ffe0ff */
[----:B------:R-:W0:Y:S02]  /*0110*/  @!P0 LDC R4, c[0x0][0x2c4] ;  /* 0x0000b100ff048b82 */ /* 0x000e240000000800 */
[----:B0-----:R-:W-:-:S13]  /*0120*/  ISETP.GT.AND P0, PT, R4, UR4, PT ;  /* 0x0000000404007c0c */ /* 0x001fda000bf04270 */
[----:B------:R-:W-:Y:S05]  /*0130*/  @!P0 EXIT ;  /* 0x000000000000894d */ /* 0x000fea0003800000 */
[----:B------:R-:W-:Y:S01]  /*0140*/  ISETP.NE.AND P1, PT, R2, -0x1, PT ;  /* 0xffffffff0200780c */ /* 0x000fe20003f25270 */
[----:B------:R-:W0:Y:S01]  /*0150*/  S2R R0, SR_TID.X ;  /* 0x0000000000007919 */ /* 0x000e220000002100 */
[----:B------:R-:W-:Y:S01]  /*0160*/  ULDC.U8 UR8, c[0x0][0x3d8] ;  /* 0x0000f60000087ab9 */ /* 0x000fe20000000000 */
[----:B------:R-:W1:Y:S01]  /*0170*/  S2UR UR5, SR_CTAID.Z ;  /* 0x00000000000579c3 */ /* 0x000e620000002700 */
[----:B------:R-:W-:-:S09]  /*0180*/  ISETP.NE.AND P0, PT, RZ, UR8, PT ;  /* 0x00000008ff007c0c */ /* 0x000fd2000bf05270 */
[----:B------:R-:W2:Y:S01]  /*0190*/  @P1 LDC.64 R16, c[0x0][0x420] ;  /* 0x00010800ff101b82 */ /* 0x000ea20000000a00 */
[--C-:B------:R-:W-:Y:S02]  /*01a0*/  @!P1 SHF.R.S32.HI R3, RZ, 0x1f, R5.reuse ;  /* 0x0000001fff039819 */ /* 0x100fe40000011405 */
[----:B------:R-:W-:-:S05]  /*01b0*/  @!P1 SHF.R.S32.HI R13, RZ, 0x1f, R5 ;  /* 0x0000001fff0d9819 */ /* 0x000fca0000011405 */
[----:B------:R-:W3:Y:S08]  /*01c0*/  @!P1 LDC.64 R8, c[0x0][0x418] ;  /* 0x00010600ff089b82 */ /* 0x000ef00000000a00 */
[----:B------:R-:W4:Y:S08]  /*01d0*/  @!P1 LDC.64 R6, c[0x0][0x290] ;  /* 0x0000a400ff069b82 */ /* 0x000f300000000a00 */
[----:B------:R-:W5:Y:S01]  /*01e0*/  @P1 LDC.64 R22, c[0x0][0x298] ;  /* 0x0000a600ff161b82 */ /* 0x000f620000000a00 */
[----:B--2---:R-:W-:-:S04]  /*01f0*/  @P1 IMAD.WIDE.U32 R10, R2, R16, RZ ;  /* 0x00000010020a1225 */ /* 0x004fc800078e00ff */
[-C--:B---3--:R-:W-:Y:S02]  /*0200*/  @!P1 IMAD R12, R3, R8.reuse, RZ ;  /* 0x00000008030c9224 */ /* 0x088fe400078e02ff */
[----:B------:R-:W-:Y:S02]  /*0210*/  @P1 IMAD R3, R2, R17, R11 ;  /* 0x0000001102031224 */ /* 0x000fe400078e020b */
[C---:B------:R-:W-:Y:S02]  /*0220*/  @!P1 IMAD R15, R5.reuse, R9, R12 ;  /* 0x00000009050f9224 */ /* 0x040fe400078e020c */
[----:B------:R-:W-:-:S04]  /*0230*/  @!P1 IMAD.WIDE.U32 R8, R5, R8, RZ ;  /* 0x0000000805089225 */ /* 0x000fc800078e00ff */
[----:B----4-:R-:W-:Y:S01]  /*0240*/  @!P1 IMAD R14, R13, R6, RZ ;  /* 0x000000060d0e9224 */ /* 0x010fe200078e02ff */
[----:B------:R-:W-:Y:S01]  /*0250*/  @!P1 IADD3 R3, R9, R15, RZ ;  /* 0x0000000f09039210 */ /* 0x000fe20007ffe0ff */
[----:B------:R-:W-:Y:S02]  /*0260*/  @!P1 IMAD.MOV.U32 R10, RZ, RZ, R8 ;  /* 0x000000ffff0a9224 */ /* 0x000fe400078e0008 */
[----:B------:R-:W-:Y:S02]  /*0270*/  @!P1 IMAD R11, R5, R7, R14 ;  /* 0x00000007050b9224 */ /* 0x000fe400078e020e */
[----:B-----5:R-:W-:-:S04]  /*0280*/  @P1 IMAD.WIDE.U32 R12, R2, R22, RZ ;  /* 0x00000016020c1225 */ /* 0x020fc800078e00ff */
[----:B------:R-:W-:-:S04]  /*0290*/  @!P1 IMAD.WIDE.U32 R6, R5, R6, RZ ;  /* 0x0000000605069225 */ /* 0x000fc800078e00ff */
[----:B------:R-:W-:Y:S01]  /*02a0*/  @P1 IMAD R23, R2, R23, R13 ;  /* 0x0000001702171224 */ /* 0x000fe200078e020d */
[----:B------:R-:W-:Y:S01]  /*02b0*/  @!P1 IADD3 R23, R7, R11, RZ ;  /* 0x0000000b07179210 */ /* 0x000fe20007ffe0ff */
[----:B------:R-:W-:Y:S02]  /*02c0*/  @P1 IMAD.MOV.U32 R22, RZ, RZ, R12 ;  /* 0x000000ffff161224 */ /* 0x000fe400078e000c */
[----:B------:R-:W-:Y:S01]  /*02d0*/  @!P1 IMAD.MOV.U32 R22, RZ, RZ, R6 ;  /* 0x000000ffff169224 */ /* 0x000fe200078e0006 */
[----:B01----:R-:W-:Y:S06]  /*02e0*/  @!P0 BRA `(.L_x_807) ;  /* 0x0000000000208947 */ /* 0x003fec0003800000 */
[----:B------:R-:W0:Y:S08]  /*02f0*/  LDC R8, c[0x0][0x2d4] ;  /* 0x0000b500ff087b82 */ /* 0x000e300000000800 */
[----:B------:R-:W1:Y:S08]  /*0300*/  LDC R6, c[0x0][0x2c0] ;  /* 0x0000b000ff067b82 */ /* 0x000e700000000800 */
[----:B------:R-:W1:Y:S01]  /*0310*/  LDC R7, c[0x0][0x2e4] ;  /* 0x0000b900ff077b82 */ /* 0x000e620000000800 */
[----:B0-----:R-:W-:-:S04]  /*0320*/  @!P1 IMAD R2, R5, R8, RZ ;  /* 0x0000000805029224 */ /* 0x001fc800078e02ff */
[----:B------:R-:W-:Y:S01]  /*0330*/  IMAD R5, R5, 0x80, R2 ;  /* 0x0000008005057824 */ /* 0x000fe200078e0202 */
[----:B-1----:R-:W-:-:S05]  /*0340*/  LEA R6, R6, R7, 0x7 ;  /* 0x0000000706067211 */ /* 0x002fca00078e38ff */
[----:B------:R-:W-:Y:S01]  /*0350*/  IMAD R2, R6, UR5, R5 ;  /* 0x0000000506027c24 */ /* 0x000fe2000f8e0205 */
[----:B------:R-:W-:Y:S06]  /*0360*/  BRA `(.L_x_808) ;  /* 0x0000000000107947 */ /* 0x000fec0003800000 */
.L_x_807:
[----:B------:R-:W0:Y:S08]  /*0370*/  LDC R2, c[0x0][0x270] ;  /* 0x00009c00ff027b82 */ /* 0x000e300000000800 */
[----:B------:R-:W1:Y:S01]  /*0380*/  LDC R7, c[0x0][0x2d4] ;  /* 0x0000b500ff077b82 */ /* 0x000e620000000800 */
[----:B0-----:R-:W-:-:S04]  /*0390*/  IMAD R2, R5, R2, UR5 ;  /* 0x0000000505027e24 */ /* 0x001fc8000f8e0202 */
[----:B-1----:R-:W-:-:S07]  /*03a0*/  IMAD R2, R2, R7, RZ ;  /* 0x0000000702027224 */ /* 0x002fce00078e02ff */
.L_x_808:
[--C-:B------:R-:W-:Y:S01]  /*03b0*/  SHF.R.S32.HI R5, RZ, 0x1f, R0.reuse ;  /* 0x0000001fff057819 */ /* 0x100fe20000011400 */
[----:B------:R-:W0:Y:S01]  /*03c0*/  LDC.64 R8, c[0x0][0x420] ;  /* 0x00010800ff087b82 */ /* 0x000e220000000a00 */
[----:B------:R-:W-:Y:S01]  /*03d0*/  USHF.R.S32.HI UR8, URZ, 0x1f, UR4 ;  /* 0x0000001f3f087899 */ /* 0x000fe20008011404 */
[----:B------:R-:W-:Y:S01]  /*03e0*/  SHF.R.S32.HI R11, RZ, 0x1f, R0 ;  /* 0x0000001fff0b7819 */ /* 0x000fe20000011400 */
[----:B------:R-:W-:Y:S01]  /*03f0*/  ULDC UR10, c[0x0][0x2d0] ;  /* 0x0000b400000a7ab9 */ /* 0x000fe20000000800 */
[-C--:B------:R-:W-:Y:S01]  /*0400*/  LEA.HI R5, R5, R0.reuse, RZ, 0x3 ;  /* 0x0000000005057211 */ /* 0x080fe200078f18ff */
[----:B------:R-:W-:Y:S01]  /*0410*/  USHF.R.S32.HI UR9, URZ, 0x1f, UR5 ;  /* 0x0000001f3f097899 */ /* 0x000fe20008011405 */
[----:B------:R-:W-:Y:S02]  /*0420*/  LEA.HI R11, R11, R0, RZ, 0x3 ;  /* 0x000000000b0b7211 */ /* 0x000fe400078f18ff */
[----:B------:R-:W-:Y:S02]  /*0430*/  LOP3.LUT R7, R5, 0x1ffffff8, RZ, 0xc0, !PT ;  /* 0x1ffffff805077812 */ /* 0x000fe400078ec0ff */
[----:B------:R-:W-:-:S02]  /*0440*/  IADD3 R14, R4, -UR4, RZ ;  /* 0x80000004040e7c10 */ /* 0x000fc4000fffe0ff */
[----:B------:R-:W-:Y:S02]  /*0450*/  IADD3 R20, -R7, R0, RZ ;  /* 0x0000000007147210 */ /* 0x000fe40007ffe1ff */
[----:B------:R-:W1:Y:S01]  /*0460*/  LDC.64 R6, c[0x0][0x428] ;  /* 0x00010a00ff067b82 */ /* 0x000e620000000a00 */
[----:B------:R-:W-:Y:S02]  /*0470*/  SHF.R.S32.HI R15, RZ, 0x3, R5 ;  /* 0x00000003ff0f7819 */ /* 0x000fe40000011405 */
[----:B------:R-:W-:Y:S01]  /*0480*/  IMAD.SHL.U32 R20, R20, 0x8, RZ ;  /* 0x0000000814147824 */ /* 0x000fe200078e00ff */
[----:B------:R-:W-:Y:S02]  /*0490*/  SHF.R.S32.HI R13, RZ, 0x3, R11 ;  /* 0x00000003ff0d7819 */ /* 0x000fe4000001140b */
[----:B------:R-:W-:Y:S02]  /*04a0*/  SHF.R.S32.HI R19, RZ, 0x1f, R15 ;  /* 0x0000001fff137819 */ /* 0x000fe4000001140f */
[--C-:B------:R-:W-:Y:S01]  /*04b0*/  SHF.R.S32.HI R21, RZ, 0x1f, R20.reuse ;  /* 0x0000001fff157819 */ /* 0x100fe20000011414 */
[----:B------:R-:W2:Y:S01]  /*04c0*/  LDC.64 R4, c[0x0][0x298] ;  /* 0x0000a600ff047b82 */ /* 0x000ea20000000a00 */
[----:B0-----:R-:W-:Y:S01]  /*04d0*/  IMAD R12, R8, UR8, RZ ;  /* 0x00000008080c7c24 */ /* 0x001fe2000f8e02ff */
[----:B------:R-:W-:Y:S01]  /*04e0*/  ISETP.GE.AND P0, PT, R20, UR10, PT ;  /* 0x0000000a14007c0c */ /* 0x000fe2000bf06270 */
[----:B------:R-:W-:-:S03]  /*04f0*/  IMAD.WIDE.U32 R16, R8, UR4, R20 ;  /* 0x0000000408107c25 */ /* 0x000fc6000f8e0014 */
[----:B------:R-:W-:Y:S01]  /*0500*/  ISETP.LT.AND P1, PT, R15, R14, !P0 ;  /* 0x0000000e0f00720c */ /* 0x000fe20004721270 */
[----:B------:R-:W-:Y:S01]  /*0510*/  IMAD R12, R9, UR4, R12 ;  /* 0x00000004090c7c24 */ /* 0x000fe2000f8e020c */
[----:B------:R-:W-:-:S04]  /*0520*/  IADD3 R10, P2, R10, R16, RZ ;  /* 0x000000100a0a7210 */ /* 0x000fc80007f5e0ff */
[----:B------:R-:W-:Y:S01]  /*0530*/  IADD3.X R11, R3, R17, R12, P2, !PT ;  /* 0x00000011030b7210 */ /* 0x000fe200017fe40c */
[----:B------:R-:W-:Y:S02]  /*0540*/  VIADD R3, R13, 0x20 ;  /* 0x000000200d037836 */ /* 0x000fe40000000000 */
[----:B-1----:R-:W-:-:S03]  /*0550*/  IMAD R12, R6, UR9, RZ ;  /* 0x00000009060c7c24 */ /* 0x002fc6000f8e02ff */
[----:B------:R-:W-:Y:S01]  /*0560*/  ISETP.LT.AND P0, PT, R3, R14, !P0 ;  /* 0x0000000e0300720c */ /* 0x000fe20004701270 */
[----:B------:R-:W-:Y:S01]  /*0570*/  IMAD R3, R7, UR5, R12 ;  /* 0x0000000507037c24 */ /* 0x000fe2000f8e020c */
[----:B------:R-:W0:Y:S01]  /*0580*/  @P1 LDC.64 R16, c[0x0][0x3e0] ;  /* 0x0000f800ff101b82 */ /* 0x000e220000000a00 */
[----:B------:R-:W-:-:S04]  /*0590*/  IMAD.WIDE.U32 R6, R6, UR5, R10 ;  /* 0x0000000506067c25 */ /* 0x000fc8000f8e000a */
[C---:B--2---:R-:W-:Y:S01]  /*05a0*/  IMAD R18, R4.reuse, UR8, RZ ;  /* 0x0000000804127c24 */ /* 0x044fe2000f8e02ff */
[----:B------:R-:W-:Y:S01]  /*05b0*/  IADD3 R7, R7, R3, RZ ;  /* 0x0000000307077210 */ /* 0x000fe20007ffe0ff */
[----:B------:R-:W-:Y:S01]  /*05c0*/  IMAD.WIDE.U32 R20, R4, UR4, R20 ;  /* 0x0000000404147c25 */ /* 0x000fe2000f8e0014 */
[----:B------:R-:W1:Y:S03]  /*05d0*/  LDC.64 R10, c[0x0][0x2a0] ;  /* 0x0000a800ff0a7b82 */ /* 0x000e660000000a00 */
[----:B------:R-:W-:Y:S01]  /*05e0*/  @P0 IADD3 R3, P2, R13, 0x20, RZ ;  /* 0x000000200d030810 */ /* 0x000fe20007f5e0ff */
[----:B------:R-:W-:Y:S01]  /*05f0*/  @P1 IMAD R12, R19, R8, RZ ;  /* 0x00000008130c1224 */ /* 0x000fe200078e02ff */
[----:B------:R-:W-:Y:S01]  /*0600*/  IADD3 R22, P3, R22, R20, RZ ;  /* 0x0000001416167210 */ /* 0x000fe20007f7e0ff */
[----:B------:R-:W-:Y:S02]  /*0610*/  IMAD R18, R5, UR4, R18 ;  /* 0x0000000405127c24 */ /* 0x000fe4000f8e0212 */
[----:B------:R-:W-:-:S02]  /*0620*/  @P0 IMAD.X R27, RZ, RZ, R19, P2 ;  /* 0x000000ffff1b0224 */ /* 0x000fc400010e0613 */
[----:B------:R-:W-:Y:S01]  /*0630*/  @P1 IMAD R25, R15, R9, R12 ;  /* 0x000000090f191224 */ /* 0x000fe200078e020c */
[----:B------:R-:W-:Y:S01]  /*0640*/  IADD3.X R23, R23, R21, R18, P3, !PT ;  /* 0x0000001517177210 */ /* 0x000fe20001ffe412 */
[-C--:B------:R-:W-:Y:S01]  /*0650*/  @P1 IMAD.WIDE.U32 R14, R15, R8.reuse, R6 ;  /* 0x000000080f0e1225 */ /* 0x080fe200078e0006 */
[----:B------:R-:W2:Y:S03]  /*0660*/  @P0 LDC.64 R20, c[0x0][0x3e0] ;  /* 0x0000f800ff140b82 */ /* 0x000ea60000000a00 */
[----:B------:R-:W-:Y:S01]  /*0670*/  @P0 IMAD R12, R27, R8, RZ ;  /* 0x000000081b0c0224 */ /* 0x000fe200078e02ff */
[----:B------:R-:W-:Y:S02]  /*0680*/  @P1 IADD3 R25, R15, R25, RZ ;  /* 0x000000190f191210 */ /* 0x000fe40007ffe0ff */
[----:B0-----:R-:W-:Y:S01]  /*0690*/  @P1 LEA R16, P2, R14, R16, 0x1 ;  /* 0x000000100e101211 */ /* 0x001fe200078408ff */
[----:B------:R-:W-:-:S03]  /*06a0*/  @P0 IMAD R15, R3, R9, R12 ;  /* 0x00000009030f0224 */ /* 0x000fc600078e020c */
[----:B------:R-:W-:Y:S01]  /*06b0*/  @P1 LEA.HI.X R17, R14, R17, R25, 0x1, P2 ;  /* 0x000000110e111211 */ /* 0x000fe200010f0c19 */
[C---:B-1----:R-:W-:Y:S01]  /*06c0*/  IMAD R18, R10.reuse, UR9, RZ ;  /* 0x000000090a127c24 */ /* 0x042fe2000f8e02ff */
[----:B------:R-:W0:Y:S01]  /*06d0*/  @P0 LDC.64 R24, c[0x0][0x280] ;  /* 0x0000a000ff180b82 */ /* 0x000e220000000a00 */
[----:B------:R-:W-:Y:S01]  /*06e0*/  @P0 IADD3 R12, P2, R13, 0x20, RZ ;  /* 0x000000200d0c0810 */ /* 0x000fe20007f5e0ff */
[----:B------:R-:W-:Y:S02]  /*06f0*/  @P1 IMAD R14, R19, R4, RZ ;  /* 0x00000004130e1224 */ /* 0x000fe400078e02ff */
[----:B------:R-:W-:Y:S02]  /*0700*/  IMAD R9, R11, UR5, R18 ;  /* 0x000000050b097c24 */ /* 0x000fe4000f8e0212 */
[----:B------:R-:W-:Y:S02]  /*0710*/  IMAD.WIDE.U32 R10, R10, UR5, R22 ;  /* 0x000000050a0a7c25 */ /* 0x000fe4000f8e0016 */
[----:B------:R-:W1:Y:S02]  /*0720*/  @P1 LDC.64 R22, c[0x0][0x280] ;  /* 0x0000a000ff161b82 */ /* 0x000e640000000a00 */
[----:B------:R-:W-:Y:S01]  /*0730*/  @P0 IMAD.X R27, RZ, RZ, R19, P2 ;  /* 0x000000ffff1b0224 */ /* 0x000fe200010e0613 */
[----:B------:R-:W-:Y:S01]  /*0740*/  IADD3 R11, R11, R9, RZ ;  /* 0x000000090b0b7210 */ /* 0x000fe20007ffe0ff */
[----:B------:R-:W-:-:S03]  /*0750*/  @P0 IMAD.WIDE.U32 R8, R3, R8, R6 ;  /* 0x0000000803080225 */ /* 0x000fc600078e0006 */
[----:B------:R-:W-:Y:S01]  /*0760*/  @P0 MOV R7, R11 ;  /* 0x0000000b00070202 */ /* 0x000fe20000000f00 */
[----:B------:R-:W-:Y:S01]  /*0770*/  @P0 IMAD R18, R27, R4, RZ ;  /* 0x000000041b120224 */ /* 0x000fe200078e02ff */
[----:B--2---:R-:W-:Y:S01]  /*0780*/  @P0 LEA R20, P2, R8, R20, 0x1 ;  /* 0x0000001408140211 */ /* 0x004fe200078408ff */
[----:B------:R-:W-:Y:S02]  /*0790*/  @P0 IMAD.MOV.U32 R6, RZ, RZ, R10 ;  /* 0x000000ffff060224 */ /* 0x000fe400078e000a */
[C---:B------:R-:W-:Y:S02]  /*07a0*/  @P1 IMAD R3, R13.reuse, R5, R14 ;  /* 0x000000050d031224 */ /* 0x040fe400078e020e */
[----:B------:R-:W-:-:S04]  /*07b0*/  @P1 IMAD.WIDE.U32 R10, R13, R4, R10 ;  /* 0x000000040d0a1225 */ /* 0x000fc800078e000a */
[C---:B------:R-:W-:Y:S02]  /*07c0*/  @P0 IMAD R5, R12.reuse, R5, R18 ;  /* 0x000000050c050224 */ /* 0x040fe400078e0212 */
[----:B------:R-:W-:Y:S01]  /*07d0*/  @P0 IMAD.WIDE.U32 R12, R12, R4, R6 ;  /* 0x000000040c0c0225 */ /* 0x000fe200078e0006 */
[----:B------:R-:W-:-:S03]  /*07e0*/  CS2R R6, SRZ ;  /* 0x0000000000067805 */ /* 0x000fc6000001ff00 */
[----:B------:R-:W-:Y:S01]  /*07f0*/  @P0 IMAD.IADD R15, R9, 0x1, R15 ;  /* 0x00000001090f0824 */ /* 0x000fe200078e020f */
[----:B------:R-:W-:Y:S01]  /*0800*/  @P1 IADD3 R9, R11, R3, RZ ;  /* 0x000000030b091210 */ /* 0x000fe20007ffe0ff */
[----:B------:R-:W-:Y:S01]  /*0810*/  @P0 IMAD.IADD R3, R13, 0x1, R5 ;  /* 0x000000010d030824 */ /* 0x000fe200078e0205 */
[----:B-1----:R-:W-:Y:S02]  /*0820*/  @P1 LEA R22, P3, R10, R22, 0x1 ;  /* 0x000000160a161211 */ /* 0x002fe400078608ff */
[----:B------:R-:W-:Y:S02]  /*0830*/  CS2R R4, SRZ ;  /* 0x0000000000047805 */ /* 0x000fe4000001ff00 */
[----:B0-----:R-:W-:Y:S02]  /*0840*/  @P0 LEA R24, P4, R12, R24, 0x1 ;  /* 0x000000180c180211 */ /* 0x001fe400078808ff */
[----:B------:R-:W-:Y:S02]  /*0850*/  @P0 LEA.HI.X R21, R8, R21, R15, 0x1, P2 ;  /* 0x0000001508150211 */ /* 0x000fe400010f0c0f */
[----:B------:R-:W-:-:S02]  /*0860*/  @P1 LEA.HI.X R23, R10, R23, R9, 0x1, P3 ;  /* 0x000000170a171211 */ /* 0x000fc400018f0c09 */
[----:B------:R-:W-:Y:S02]  /*0870*/  CS2R R10, SRZ ;  /* 0x00000000000a7805 */ /* 0x000fe4000001ff00 */
[----:B------:R-:W-:Y:S02]  /*0880*/  CS2R R8, SRZ ;  /* 0x0000000000087805 */ /* 0x000fe4000001ff00 */
[----:B------:R-:W-:Y:S01]  /*0890*/  @P0 LEA.HI.X R25, R12, R25, R3, 0x1, P4 ;  /* 0x000000190c190211 */ /* 0x000fe200020f0c03 */
[----:B------:R0:W2:Y:S01]  /*08a0*/  @P1 LDG.E.128 R4, desc[UR6][R16.64] ;  /* 0x0000000610041981 */ /* 0x0000a2000c1e1d00 */
[----:B------:R-:W-:Y:S02]  /*08b0*/  CS2R R14, SRZ ;  /* 0x00000000000e7805 */ /* 0x000fe4000001ff00 */
[----:B------:R-:W-:Y:S02]  /*08c0*/  CS2R R12, SRZ ;  /* 0x00000000000c7805 */ /* 0x000fe4000001ff00 */
[----:B------:R-:W-:Y:S01]  /*08d0*/  CS2R R18, SRZ ;  /* 0x0000000000127805 */ /* 0x000fe2000001ff00 */
[----:B------:R-:W3:Y:S04]  /*08e0*/  @P1 LDG.E.128 R8, desc[UR6][R22.64] ;  /* 0x0000000616081981 */ /* 0x000ee8000c1e1d00 */
[----:B------:R-:W4:Y:S01]  /*08f0*/  @P0 LDG.E.128 R12, desc[UR6][R20.64] ;  /* 0x00000006140c0981 */ /* 0x000f22000c1e1d00 */
[----:B0-----:R-:W-:-:S06]  /*0900*/  CS2R R16, SRZ ;  /* 0x0000000000107805 */ /* 0x001fcc000001ff00 */
[----:B------:R-:W5:Y:S01]  /*0910*/  @P0 LDG.E.128 R16, desc[UR6][R24.64] ;  /* 0x0000000618100981 */ /* 0x000f62000c1e1d00 */
[----:B------:R-:W-:Y:S02]  /*0920*/  LOP3.LUT P0, RZ, R0, 0x7, RZ, 0xc0, !PT ;  /* 0x0000000700ff7812 */ /* 0x000fe4000780c0ff */
[----:B--2---:R-:W-:Y:S02]  /*0930*/  LOP3.LUT R26, R4, 0xffff0000, RZ, 0xc0, !PT ;  /* 0xffff0000041a7812 */ /* 0x004fe400078ec0ff */
[----:B---3--:R-:W-:Y:S02]  /*0940*/  LOP3.LUT R3, R8, 0xffff0000, RZ, 0xc0, !PT ;  /* 0xffff000008037812 */ /* 0x008fe400078ec0ff */
[----:B------:R-:W-:Y:S02]  /*0950*/  SHF.L.U32 R27, R4, 0x10, RZ ;  /* 0x00000010041b7819 */ /* 0x000fe400000006ff */
[----:B----4-:R-:W-:Y:S01]  /*0960*/  LOP3.LUT R29, R12, 0xffff0000, RZ, 0xc0, !PT ;  /* 0xffff00000c1d7812 */ /* 0x010fe200078ec0ff */
[----:B------:R-:W-:Y:S01]  /*0970*/  FMUL.FTZ R26, R26, R3 ;  /* 0x000000031a1a7220 */ /* 0x000fe20000410000 */
[----:B------:R-:W-:Y:S01]  /*0980*/  SHF.L.U32 R20, R8, 0x10, RZ ;  /* 0x0000001008147819 */ /* 0x000fe200000006ff */
[----:B------:R-:W-:Y:S01]  /*0990*/  IMAD.U32 R12, R12, 0x10000, RZ ;  /* 0x000100000c0c7824 */ /* 0x000fe200078e00ff */
[----:B-----5:R-:W-:-:S02]  /*09a0*/  LOP3.LUT R28, R16, 0xffff0000, RZ, 0xc0, !PT ;  /* 0xffff0000101c7812 */ /* 0x020fc400078ec0ff */
[----:B------:R-:W-:Y:S01]  /*09b0*/  SHF.L.U32 R21, R16, 0x10, RZ ;  /* 0x0000001010157819 */ /* 0x000fe200000006ff */
[----:B------:R-:W-:Y:S02]  /*09c0*/  IMAD.U32 R3, R5, 0x10000, RZ ;  /* 0x0001000005037824 */ /* 0x000fe400078e00ff */
[----:B------:R-:W-:Y:S01]  /*09d0*/  FMUL.FTZ R28, R28, R29 ;  /* 0x0000001d1c1c7220 */ /* 0x000fe20000410000 */
[----:B------:R-:W-:Y:S01]  /*09e0*/  FFMA.FTZ R26, R27, R20, R26 ;  /* 0x000000141b1a7223 */ /* 0x000fe2000001001a */
[----:B------:R-:W-:Y:S01]  /*09f0*/  IMAD.U32 R16, R9, 0x10000, RZ ;  /* 0x0001000009107824 */ /* 0x000fe200078e00ff */
[----:B------:R-:W-:Y:S01]  /*0a00*/  SHF.L.U32 R20, R13, 0x10, RZ ;  /* 0x000000100d147819 */ /* 0x000fe200000006ff */
[----:B------:R-:W-:Y:S01]  /*0a10*/  FFMA.FTZ R28, R21, R12, R28 ;  /* 0x0000000c151c7223 */ /* 0x000fe2000001001c */
[----:B------:R-:W-:Y:S01]  /*0a20*/  LOP3.LUT R5, R5, 0xffff0000, RZ, 0xc0, !PT ;  /* 0xffff000005057812 */ /* 0x000fe200078ec0ff */
[----:B------:R-:W-:Y:S01]  /*0a30*/  IMAD.U32 R25, R17, 0x10000, RZ ;  /* 0x0001000011197824 */ /* 0x000fe200078e00ff */
[----:B------:R-:W-:Y:S01]  /*0a40*/  LOP3.LUT R12, R9, 0xffff0000, RZ, 0xc0, !PT ;  /* 0xffff0000090c7812 */ /* 0x000fe200078ec0ff */
[----:B------:R-:W-:Y:S01]  /*0a50*/  FFMA.FTZ R16, R3, R16, R26 ;  /* 0x0000001003107223 */ /* 0x000fe2000001001a */
[----:B------:R-:W-:Y:S01]  /*0a60*/  LOP3.LUT R13, R13, 0xffff0000, RZ, 0xc0, !PT ;  /* 0xffff00000d0d7812 */ /* 0x000fe200078ec0ff */
[----:B------:R-:W-:Y:S01]  /*0a70*/  FFMA.FTZ R20, R25, R20, R28 ;  /* 0x0000001419147223 */ /* 0x000fe2000001001c */
[----:B------:R-:W-:Y:S01]  /*0a80*/  LOP3.LUT R17, R17, 0xffff0000, RZ, 0xc0, !PT ;  /* 0xffff000011117812 */ /* 0x000fe200078ec0ff */
[----:B------:R-:W-:Y:S01]  /*0a90*/  IMAD.U32 R4, R6, 0x10000, RZ ;  /* 0x0001000006047824 */ /* 0x000fe200078e00ff */
[----:B------:R-:W-:Y:S01]  /*0aa0*/  SHF.L.U32 R23, R10, 0x10, RZ ;  /* 0x000000100a177819 */ /* 0x000fe200000006ff */
[----:B------:R-:W-:Y:S01]  /*0ab0*/  FFMA.FTZ R5, R5, R12, R16 ;  /* 0x0000000c05057223 */ /* 0x000fe20000010010 */
[----:B------:R-:W-:Y:S01]  /*0ac0*/  SHF.L.U32 R3, R14, 0x10, RZ ;  /* 0x000000100e037819 */ /* 0x000fe200000006ff */
[----:B------:R-:W-:Y:S01]  /*0ad0*/  IMAD.U32 R12, R18, 0x10000, RZ ;  /* 0x00010000120c7824 */ /* 0x000fe200078e00ff */
[----:B------:R-:W-:Y:S01]  /*0ae0*/  LOP3.LUT R8, R6, 0xffff0000, RZ, 0xc0, !PT ;  /* 0xffff000006087812 */ /* 0x000fe200078ec0ff */
[----:B------:R-:W-:Y:S01]  /*0af0*/  FFMA.FTZ R13, R17, R13, R20 ;  /* 0x0000000d110d7223 */ /* 0x000fe20000010014 */
        /* <DEDUP_REMOVED lines=17> */
[----:B------:R-:W-:-:S04]  /*0c10*/  FFMA.FTZ R6, R7, R10, R6 ;  /* 0x0000000a07067223 */ /* 0x000fc80000010006 */
[----:B------:R-:W-:Y:S02]  /*0c20*/  FFMA.FTZ R12, R12, R15, R3 ;  /* 0x0000000f0c0c7223 */ /* 0x000fe40000010003 */
[----:B------:R-:W0:Y:S04]  /*0c30*/  SHFL.BFLY PT, R3, R6, 0x4, 0x1f ;  /* 0x0c801f0006037f89 */ /* 0x000e2800000e0000 */
[----:B------:R-:W1:Y:S01]  /*0c40*/  SHFL.BFLY PT, R5, R12, 0x4, 0x1f ;  /* 0x0c801f000c057f89 */ /* 0x000e6200000e0000 */
[----:B0-----:R-:W-:Y:S01]  /*0c50*/  FADD.FTZ R3, R6, R3 ;  /* 0x0000000306037221 */ /* 0x001fe20000010000 */
[----:B-1----:R-:W-:-:S04]  /*0c60*/  FADD.FTZ R5, R12, R5 ;  /* 0x000000050c057221 */ /* 0x002fc80000010000 */
[----:B------:R-:W0:Y:S04]  /*0c70*/  SHFL.BFLY PT, R4, R3, 0x2, 0x1f ;  /* 0x0c401f0003047f89 */ /* 0x000e2800000e0000 */
[----:B------:R-:W1:Y:S01]  /*0c80*/  SHFL.BFLY PT, R8, R5, 0x2, 0x1f ;  /* 0x0c401f0005087f89 */ /* 0x000e6200000e0000 */
[----:B------:R-:W-:Y:S01]  /*0c90*/  IADD3 R9, R2, UR4, RZ ;  /* 0x0000000402097c10 */ /* 0x000fe2000fffe0ff */
[----:B------:R-:W-:Y:S01]  /*0ca0*/  ULDC.64 UR4, c[0x0][0x478] ;  /* 0x00011e0000047ab9 */ /* 0x000fe20000000a00 */
[----:B0-----:R-:W-:Y:S01]  /*0cb0*/  FADD.FTZ R10, R3, R4 ;  /* 0x00000004030a7221 */ /* 0x001fe20000010000 */
[----:B-1----:R-:W-:-:S04]  /*0cc0*/  FADD.FTZ R8, R5, R8 ;  /* 0x0000000805087221 */ /* 0x002fc80000010000 */
[----:B------:R-:W0:Y:S04]  /*0cd0*/  SHFL.BFLY PT, R11, R10, 0x1, 0x1f ;  /* 0x0c201f000a0b7f89 */ /* 0x000e2800000e0000 */
[----:B------:R-:W1:Y:S01]  /*0ce0*/  SHFL.BFLY PT, R7, R8, 0x1, 0x1f ;  /* 0x0c201f0008077f89 */ /* 0x000e6200000e0000 */
[----:B------:R-:W-:Y:S02]  /*0cf0*/  LEA.HI R4, P1, R0, R9, RZ, 0x1d ;  /* 0x0000000900047211 */ /* 0x000fe4000783e8ff */
[----:B------:R-:W-:-:S04]  /*0d00*/  SHF.R.S32.HI R9, RZ, 0x1f, R9 ;  /* 0x0000001fff097819 */ /* 0x000fc80000011409 */
[----:B------:R-:W-:Y:S02]  /*0d10*/  IADD3.X R3, RZ, R9, RZ, P1, !PT ;  /* 0x00000009ff037210 */ /* 0x000fe40000ffe4ff */
[----:B------:R-:W-:Y:S01]  /*0d20*/  LEA R2, P1, R4, UR4, 0x2 ;  /* 0x0000000404027c11 */ /* 0x000fe2000f8210ff */
[----:B------:R-:W-:-:S03]  /*0d30*/  ULDC UR4, c[0x0][0x384] ;  /* 0x0000e10000047ab9 */ /* 0x000fc60000000800 */
[----:B------:R-:W-:Y:S01]  /*0d40*/  LEA.HI.X R3, R4, UR5, R3, 0x2, P1 ;  /* 0x0000000504037c11 */ /* 0x000fe200088f1403 */
[----:B0-----:R-:W-:-:S04]  /*0d50*/  @!P0 FADD.FTZ R0, R10, R11 ;  /* 0x0000000b0a008221 */ /* 0x001fc80000010000 */
[----:B------:R-:W-:Y:S01]  /*0d60*/  @!P0 FMUL.FTZ R5, R0, UR4 ;  /* 0x0000000400058c20 */ /* 0x000fe20008410000 */
[----:B-1----:R-:W-:-:S04]  /*0d70*/  FADD.FTZ R7, R8, R7 ;  /* 0x0000000708077221 */ /* 0x002fc80000010000 */
[----:B------:R-:W-:Y:S01]  /*0d80*/  FMUL.FTZ R7, R7, UR4 ;  /* 0x0000000407077c20 */ /* 0x000fe20008410000 */
[----:B------:R0:W-:Y:S01]  /*0d90*/  @!P0 STG.E desc[UR6][R2.64], R5 ;  /* 0x0000000502008986 */ /* 0x0001e2000c101906 */
[----:B------:R-:W-:Y:S05]  /*0da0*/  @P0 EXIT ;  /* 0x000000000000094d */ /* 0x000fea0003800000 */
[----:B------:R-:W-:Y:S01]  /*0db0*/  STG.E desc[UR6][R2.64+0x80], R7 ;  /* 0x0000800702007986 */ /* 0x000fe2000c101906 */
[----:B------:R-:W-:Y:S05]  /*0dc0*/  EXIT ;  /* 0x000000000000794d */ /* 0x000fea0003800000 */
.L_x_809:
        /* <DEDUP_REMOVED lines=11> */
.L_x_1272:


//--------------------- .text._ZN5flash25flash_bwd_dot_do_o_kernelILb1E23Flash_bwd_kernel_traitsILi64ELi64ELi128ELi8ELi2ELi4ELi4ELb1ELb0EN7cutlass10bfloat16_tE19Flash_kernel_traitsILi64ELi64ELi128ELi8ES3_EEEEvNS_16Flash_bwd_paramsE --------------------------
	.section	.text._ZN5flash25flash_bwd_dot_do_o_kernelILb1E23Flash_bwd_kernel_traitsILi64ELi64ELi128ELi8ELi2ELi4ELi4ELb1ELb0EN7cutlass10bfloat16_tE19Flash_kernel_traitsILi64ELi64ELi128ELi8ES3_EEEEvNS_16Flash_bwd_paramsE,"ax",@progbits
	.align	128
        .global         _ZN5flash25flash_bwd_dot_do_o_kernelILb1E23Flash_bwd_kernel_traitsILi64ELi64ELi128ELi8ELi2ELi4ELi4ELb1ELb0EN7cutlass10bfloat16_tE19Flash_kernel_traitsILi64ELi64ELi128ELi8ES3_EEEEvNS_16Flash_bwd_paramsE
        .type           _ZN5flash25flash_bwd_dot_do_o_kernelILb1E23Flash_bwd_kernel_traitsILi64ELi64ELi128ELi8ELi2ELi4ELi4ELb1ELb0EN7cutlass10bfloat16_tE19Flash_kernel_traitsILi64ELi64ELi128ELi8ES3_EEEEvNS_16Flash_bwd_paramsE,@function
        .size           _ZN5flash25flash_bwd_dot_do_o_kernelILb1E23Flash_bwd_kernel_traitsILi64ELi64ELi128ELi8ELi2ELi4ELi4ELb1ELb0EN7cutlass10bfloat16_tE19Flash_kernel_traitsILi64ELi64ELi128ELi8ES3_EEEEvNS_16Flash_bwd_paramsE,(.L_x_1273 - _ZN5flash25flash_bwd_dot_do_o_kernelILb1E23Flash_bwd_kernel_traitsILi64ELi64ELi128ELi8ELi2ELi4ELi4ELb1ELb0EN7cutlass10bfloat16_tE19Flash_kernel_traitsILi64ELi64ELi128ELi8ES3_EEEEvNS_16Flash_bwd_paramsE)
        .other          _ZN5flash25flash_bwd_dot_do_o_kernelILb1E23Flash_bwd_kernel_traitsILi64ELi64ELi128ELi8ELi2ELi4ELi4ELb1ELb0EN7cutlass10bfloat16_tE19Flash_kernel_traitsILi64ELi64ELi128ELi8ES3_EEEEvNS_16Flash_bwd_paramsE,@"STO_CUDA_ENTRY STV_DEFAULT"
_ZN5flash25flash_bwd_dot_do_o_kernelILb1E23Flash_bwd_kernel_traitsILi64ELi64ELi128ELi8ELi2ELi4ELi4ELb1ELb0EN7cutlass10bfloat16_tE19Flash_kernel_traitsILi64ELi64ELi128ELi8ES3_EEEEvNS_16Flash_bwd_paramsE:
.text._ZN5flash25flash_bwd_dot_do_o_kernelILb1E23Flash_bwd_kernel_traitsILi64ELi64ELi128ELi8ELi2ELi4ELi4ELb1ELb0EN7cutlass10bfloat16_tE19Flash_kernel_traitsILi64ELi64ELi128ELi8ES3_EEEEvNS_16Flash_bwd_paramsE:
[----:B------:R-:W-:Y:S08]  /*0000*/  LDC R1, c[0x0][0x28] ;  /* 0x00000a00ff017b82 */ /* 0x000ff00000000800 */
[----:B------:R-:W0:Y:S01]  /*0010*/  LDC.64 R2, c[0x0][0x2f0] ;  /* 0x0000bc00ff027b82 */ /* 0x000e220000000a00 */
[----:B------:R-:W1:Y:S01]  /*0020*/  S2R R0, SR_CTAID.Y ;  /* 0x0000000000007919 */ /* 0x000e620000002600 */
[----:B------:R-:W-:Y:S01]  /*0030*/  IMAD.MOV.U32 R11, RZ, RZ, -0x1 ;  /* 0xffffffffff0b7424 */ /* 0x000fe200078e00ff */
[----:B------:R-:W-:Y:S01]  /*0040*/  ULDC.64 UR4, c[0x0][0x208] ;  /* 0x0000820000047ab9 */ /* 0x000fe20000000a00 */
[----:B0-----:R-:W-:-:S04]  /*0050*/  ISETP.NE.U32.AND P0, PT, R2, RZ, PT ;  /* 0x000000ff0200720c */ /* 0x001fc80003f05070 */
        /* <DEDUP_REMOVED lines=8> */
[----:B------:R-:W0:Y:S02]  /*00e0*/  S2R R27, SR_CTAID.X ;  /* 0x00000000001b7919 */ /* 0x000e240000002500 */
[----:B0-----:R-:W-:Y:S01]  /*00f0*/  IMAD.SHL.U32 R27, R27, 0x40, RZ ;  /* 0x000000401b1b7824 */ /* 0x001fe200078e00ff */
[----:B--2---:R-:W-:-:S06]  /*0100*/  @P0 IADD3 R12, R4, -R11, RZ ;  /* 0x8000000b040c0210 */ /* 0x004fcc0007ffe0ff */
[----:B------:R-:W0:Y:S02]  /*0110*/  @!P0 LDC R12, c[0x0][0x2c4] ;  /* 0x0000b100ff0c8b82 */ /* 0x000e240000000800 */
[----:B0-----:R-:W-:-:S13]  /*0120*/  ISETP.GT.AND P1, PT, R12, R27, PT ;  /* 0x0000001b0c00720c */ /* 0x001fda0003f24270 */
[----:B------:R-:W-:Y:S05]  /*0130*/  @!P1 EXIT ;  /* 0x000000000000994d */ /* 0x000fea0003800000 */
[----:B------:R-:W-:Y:S01]  /*0140*/  ISETP.NE.AND P1, PT, R11, -0x1, PT ;  /* 0xffffffff0b00780c */ /* 0x000fe20003f25270 */
[----:B------:R-:W0:Y:S01]  /*0150*/  LDC R19, c[0x0][0x2d4] ;  /* 0x0000b500ff137b82 */ /* 0x000e220000000800 */
[----:B------:R-:W1:Y:S01]  /*0160*/  S2R R20, SR_TID.X ;  /* 0x0000000000147919 */ /* 0x000e620000002100 */
[----:B------:R-:W-:Y:S01]  /*0170*/  SHF.R.S32.HI R16, RZ, 0x1f, R27 ;  /* 0x0000001fff107819 */ /* 0x000fe2000001141b */
[----:B------:R-:W-:-:S05]  /*0180*/  IMAD.MOV.U32 R23, RZ, RZ, RZ ;  /* 0x000000ffff177224 */ /* 0x000fca00078e00ff */
[----:B------:R-:W2:Y:S04]  /*0190*/  LDC R21, c[0x0][0x270] ;  /* 0x00009c00ff157b82 */ /* 0x000ea80000000800 */
[----:B------:R-:W-:-:S04]  /*01a0*/  @!P1 SHF.R.S32.HI R5, RZ, 0x1f, R0 ;  /* 0x0000001fff059819 */ /* 0x000fc80000011400 */
[----:B------:R-:W3:Y:S08]  /*01b0*/  @!P1 LDC.64 R6, c[0x0][0x418] ;  /* 0x00010600ff069b82 */ /* 0x000ef00000000a00 */
[----:B------:R-:W4:Y:S08]  /*01c0*/  @P1 LDC.64 R14, c[0x0][0x420] ;  /* 0x00010800ff0e1b82 */ /* 0x000f300000000a00 */
[----:B------:R-:W5:Y:S01]  /*01d0*/  @P1 LDC.64 R2, c[0x0][0x298] ;  /* 0x0000a600ff021b82 */ /* 0x000f620000000a00 */
[----:B---3--:R-:W-:-:S07]  /*01e0*/  @!P1 IMAD R10, R5, R6, RZ ;  /* 0x00000006050a9224 */ /* 0x008fce00078e02ff */
[----:B------:R-:W3:Y:S01]  /*01f0*/  LDC R24, c[0x0][0x2dc] ;  /* 0x0000b700ff187b82 */ /* 0x000ee20000000800 */
[----:B------:R-:W-:-:S04]  /*0200*/  IMAD.WIDE R4, R0, 0x80, RZ ;  /* 0x0000008000047825 */ /* 0x000fc800078e02ff */
[----:B------:R-:W-:Y:S01]  /*0210*/  @!P1 IMAD R13, R0, R7, R10 ;  /* 0x00000007000d9224 */ /* 0x000fe200078e020a */
[----:B------:R-:W-:Y:S01]  /*0220*/  SEL R10, R4, RZ, P0 ;  /* 0x000000ff040a7207 */ /* 0x000fe20000000000 */
[----:B----4-:R-:W-:Y:S01]  /*0230*/  @P1 IMAD.WIDE.U32 R8, R11, R14, RZ ;  /* 0x0000000e0b081225 */ /* 0x010fe200078e00ff */
[----:B------:R-:W-:Y:S02]  /*0240*/  SEL R17, R5, RZ, P0 ;  /* 0x000000ff05117207 */ /* 0x000fe40000000000 */
[----:B------:R-:W-:Y:S01]  /*0250*/  IADD3 R25, P0, R27, R10, RZ ;  /* 0x0000000a1b197210 */ /* 0x000fe20007f1e0ff */
[----:B------:R-:W-:-:S03]  /*0260*/  @!P1 IMAD.WIDE.U32 R6, R0, R6, RZ ;  /* 0x0000000600069225 */ /* 0x000fc600078e00ff */
[----:B------:R-:W-:Y:S01]  /*0270*/  IADD3.X R29, R16, R17, RZ, P0, !PT ;  /* 0x00000011101d7210 */ /* 0x000fe200007fe4ff */
[----:B------:R-:W-:Y:S01]  /*0280*/  @P1 IMAD R9, R11, R15, R9 ;  /* 0x0000000f0b091224 */ /* 0x000fe200078e0209 */
[----:B------:R-:W-:Y:S01]  /*0290*/  @!P1 IADD3 R9, R7, R13, RZ ;  /* 0x0000000d07099210 */ /* 0x000fe20007ffe0ff */
[----:B0-----:R-:W-:Y:S01]  /*02a0*/  IMAD.WIDE R4, R0, R19, RZ ;  /* 0x0000001300047225 */ /* 0x001fe200078e02ff */
[----:B------:R-:W0:Y:S01]  /*02b0*/  S2R R13, SR_CTAID.Z ;  /* 0x00000000000d7919 */ /* 0x000e220000002700 */
[----:B--2---:R-:W-:Y:S02]  /*02c0*/  SHF.R.S32.HI R7, RZ, 0x1f, R21 ;  /* 0x0000001fff077819 */ /* 0x004fe40000011415 */
[----:B------:R-:W-:Y:S02]  /*02d0*/  IMAD R5, R5, R21, RZ ;  /* 0x0000001505057224 */ /* 0x000fe400078e02ff */
[----:B-----5:R-:W-:Y:S01]  /*02e0*/  @P1 IMAD.WIDE.U32 R14, R11, R2, RZ ;  /* 0x000000020b0e1225 */ /* 0x020fe200078e00ff */
[----:B---3--:R-:W-:-:S03]  /*02f0*/  SHF.R.S32.HI R18, RZ, 0x1f, R24 ;  /* 0x0000001fff127819 */ /* 0x008fc60000011418 */
[C---:B------:R-:W-:Y:S02]  /*0300*/  IMAD R7, R4.reuse, R7, R5 ;  /* 0x0000000704077224 */ /* 0x040fe400078e0205 */
[----:B------:R-:W-:-:S04]  /*0310*/  IMAD.WIDE.U32 R4, R4, R21, RZ ;  /* 0x0000001504047225 */ /* 0x000fc800078e00ff */
[----:B------:R-:W-:Y:S01]  /*0320*/  @P1 IMAD R15, R11, R3, R15 ;  /* 0x000000030b0f1224 */ /* 0x000fe200078e020f */
[----:B------:R-:W-:Y:S01]  /*0330*/  IADD3 R3, R5, R7, RZ ;  /* 0x0000000705037210 */ /* 0x000fe20007ffe0ff */
[----:B------:R-:W-:Y:S02]  /*0340*/  @!P1 IMAD.MOV.U32 R8, RZ, RZ, R6 ;  /* 0x000000ffff089224 */ /* 0x000fe400078e0006 */
[----:B------:R-:W-:-:S04]  /*0350*/  IMAD.WIDE R6, R21, R24, RZ ;  /* 0x0000001815067225 */ /* 0x000fc800078e02ff */
[----:B------:R-:W-:Y:S02]  /*0360*/  IMAD R17, R3, R24, RZ ;  /* 0x0000001803117224 */ /* 0x000fe400078e02ff */
[----:B------:R-:W-:Y:S01]  /*0370*/  @P1 IMAD.MOV.U32 R10, RZ, RZ, R11 ;  /* 0x000000ffff0a1224 */ /* 0x000fe200078e000b */
[----:B01----:R-:W-:Y:S06]  /*0380*/  @P1 BRA `(.L_x_810) ;  /* 0x00000000001c1947 */ /* 0x003fec0003800000 */
[----:B------:R-:W0:Y:S01]  /*0390*/  LDC.64 R2, c[0x0][0x290] ;  /* 0x0000a400ff027b82 */ /* 0x000e220000000a00 */
[----:B------:R-:W-:-:S05]  /*03a0*/  SHF.R.S32.HI R15, RZ, 0x1f, R0 ;  /* 0x0000001fff0f7819 */ /* 0x000fca0000011400 */
[-C--:B0-----:R-:W-:Y:S02]  /*03b0*/  IMAD R10, R15, R2.reuse, RZ ;  /* 0x000000020f0a7224 */ /* 0x081fe400078e02ff */
[----:B------:R-:W-:-:S04]  /*03c0*/  IMAD.WIDE.U32 R14, R0, R2, RZ ;  /* 0x00000002000e7225 */ /* 0x000fc800078e00ff */
[----:B------:R-:W-:Y:S02]  /*03d0*/  IMAD R3, R0, R3, R10 ;  /* 0x0000000300037224 */ /* 0x000fe400078e020a */
[----:B------:R-:W-:-:S03]  /*03e0*/  IMAD.MOV.U32 R10, RZ, RZ, -0x1 ;  /* 0xffffffffff0a7424 */ /* 0x000fc600078e00ff */
[----:B------:R-:W-:-:S07]  /*03f0*/  IADD3 R15, R15, R3, RZ ;  /* 0x000000030f0f7210 */ /* 0x000fce0007ffe0ff */
.L_x_810:
[----:B------:R-:W-:Y:S01]  /*0400*/  ULDC.U8 UR6, c[0x0][0x3d8] ;  /* 0x0000f60000067ab9 */ /* 0x000fe20000000000 */
[----:B------:R-:W-:Y:S01]  /*0410*/  IMAD R2, R7, R10, RZ ;  /* 0x0000000a07027224 */ /* 0x000fe200078e02ff */
[----:B------:R-:W-:Y:S01]  /*0420*/  ISETP.NE.AND P0, PT, RZ, UR6, PT ;  /* 0x00000006ff007c0c */ /* 0x000fe2000bf05270 */
[----:B------:R-:W-:Y:S02]  /*0430*/  IMAD R17, R18, R4, R17 ;  /* 0x0000000412117224 */ /* 0x000fe400078e0211 */
[----:B------:R-:W-:Y:S02]  /*0440*/  IMAD R23, R6, R23, R2 ;  /* 0x0000001706177224 */ /* 0x000fe400078e0202 */
[----:B------:R-:W-:Y:S02]  /*0450*/  IMAD R29, R29, R6, RZ ;  /* 0x000000061d1d7224 */ /* 0x000fe400078e02ff */
[----:B------:R-:W-:-:S04]  /*0460*/  IMAD.WIDE.U32 R2, R4, R24, RZ ;  /* 0x0000001804027225 */ /* 0x000fc800078e00ff */
[----:B------:R-:W-:Y:S02]  /*0470*/  IMAD R29, R7, R25, R29 ;  /* 0x00000019071d7224 */ /* 0x000fe400078e021d */
[----:B------:R-:W-:Y:S01]  /*0480*/  IMAD.WIDE.U32 R4, R25, R6, RZ ;  /* 0x0000000619047225 */ /* 0x000fe200078e00ff */
[----:B------:R-:W-:-:S03]  /*0490*/  IADD3 R25, R3, R17, RZ ;  /* 0x0000001103197210 */ /* 0x000fc60007ffe0ff */
[----:B------:R-:W-:Y:S01]  /*04a0*/  IMAD.WIDE.U32 R6, R6, R10, RZ ;  /* 0x0000000a06067225 */ /* 0x000fe200078e00ff */
[----:B------:R-:W-:-:S03]  /*04b0*/  IADD3 R22, R5, R29, RZ ;  /* 0x0000001d05167210 */ /* 0x000fc60007ffe0ff */
[----:B------:R-:W-:Y:S01]  /*04c0*/  IMAD R3, R13, R24, RZ ;  /* 0x000000180d037224 */ /* 0x000fe200078e02ff */
[----:B------:R-:W-:Y:S01]  /*04d0*/  SEL R17, R2, R6, !P1 ;  /* 0x0000000602117207 */ /* 0x000fe20004800000 */
[----:B------:R-:W-:Y:S01]  /*04e0*/  @P1 IMAD.IADD R25, R7, 0x1, R23 ;  /* 0x0000000107191824 */ /* 0x000fe200078e0217 */
[----:B------:R-:W-:Y:S02]  /*04f0*/  SHF.R.S32.HI R6, RZ, 0x1f, R13 ;  /* 0x0000001fff067819 */ /* 0x000fe4000001140d */
[----:B------:R-:W-:Y:S01]  /*0500*/  SHF.R.S32.HI R2, RZ, 0x1f, R3 ;  /* 0x0000001fff027819 */ /* 0x000fe20000011403 */
[----:B------:R-:W-:Y:S06]  /*0510*/  @!P0 BRA `(.L_x_811) ;  /* 0x00000000001c8947 */ /* 0x000fec0003800000 */
[----:B------:R-:W0:Y:S01]  /*0520*/  LDC R7, c[0x0][0x2c0] ;  /* 0x0000b000ff077b82 */ /* 0x000e220000000800 */
[----:B------:R-:W-:-:S04]  /*0530*/  @!P1 IMAD R11, R0, R19, RZ ;  /* 0x00000013000b9224 */ /* 0x000fc800078e02ff */
[----:B------:R-:W-:-:S03]  /*0540*/  IMAD R11, R0, 0x80, R11 ;  /* 0x00000080000b7824 */ /* 0x000fc600078e020b */
[----:B------:R-:W0:Y:S02]  /*0550*/  LDC R10, c[0x0][0x2e4] ;  /* 0x0000b900ff0a7b82 */ /* 0x000e240000000800 */
[----:B0-----:R-:W-:-:S05]  /*0560*/  LEA R0, R7, R10, 0x7 ;  /* 0x0000000a07007211 */ /* 0x001fca00078e38ff */
[----:B------:R-:W-:Y:S01]  /*0570*/  IMAD R0, R0, R13, R11 ;  /* 0x0000000d00007224 */ /* 0x000fe200078e020b */
[----:B------:R-:W-:Y:S06]  /*0580*/  BRA `(.L_x_812) ;  /* 0x0000000000087947 */ /* 0x000fec0003800000 */
.L_x_811:
[----:B------:R-:W-:-:S04]  /*0590*/  IMAD R0, R0, R21, R13 ;  /* 0x0000001500007224 */ /* 0x000fc800078e020d */
[----:B------:R-:W-:-:S07]  /*05a0*/  IMAD R0, R0, R19, RZ ;  /* 0x0000001300007224 */ /* 0x000fce00078e02ff */
.L_x_812:
[----:B------:R-:W-:Y:S01]  /*05b0*/  SHF.R.S32.HI R23, RZ, 0x1f, R20 ;  /* 0x0000001fff177819 */ /* 0x000fe20000011414 */
[----:B------:R-:W-:Y:S01]  /*05c0*/  ULDC UR6, c[0x0][0x2d0] ;  /* 0x0000b40000067ab9 */ /* 0x000fe20000000800 */
[----:B------:R-:W-:Y:S01]  /*05d0*/  ULDC.64 UR8, c[0x0][0x420] ;  /* 0x0001080000087ab9 */ /* 0x000fe20000000a00 */
[----:B------:R-:W-:Y:S01]  /*05e0*/  IADD3 R3, P1, P2, R4, R17, R3 ;  /* 0x0000001104037210 */ /* 0x000fe20007a3e003 */
[----:B------:R-:W-:Y:S01]  /*05f0*/  IMAD R16, R16, UR8, RZ ;  /* 0x0000000810107c24 */ /* 0x000fe2000f8e02ff */
[----:B------:R-:W-:Y:S01]  /*0600*/  LEA.HI R5, R23, R20, RZ, 0x3 ;  /* 0x0000001417057211 */ /* 0x000fe200078f18ff */
[----:B------:R-:W-:Y:S02]  /*0610*/  ULDC.64 UR10, c[0x0][0x298] ;  /* 0x0000a600000a7ab9 */ /* 0x000fe40000000a00 */
[----:B------:R-:W-:Y:S01]  /*0620*/  IMAD R17, R27, UR9, R16 ;  /* 0x000000091b117c24 */ /* 0x000fe2000f8e0210 */
[----:B------:R-:W-:-:S05]  /*0630*/  LOP3.LUT R7, R5, 0x1ffffff8, RZ, 0xc0, !PT ;  /* 0x1ffffff805077812 */ /* 0x000fca00078ec0ff */
[----:B------:R-:W-:-:S05]  /*0640*/  IMAD.IADD R7, R20, 0x1, -R7 ;  /* 0x0000000114077824 */ /* 0x000fca00078e0a07 */
[----:B------:R-:W-:Y:S01]  /*0650*/  SHF.L.U32 R10, R7, 0x3, RZ ;  /* 0x00000003070a7819 */ /* 0x000fe200000006ff */
[----:B------:R-:W-:Y:S01]  /*0660*/  IMAD.IADD R7, R12, 0x1, -R27 ;  /* 0x000000010c077824 */ /* 0x000fe200078e0a1b */
[----:B------:R-:W-:Y:S02]  /*0670*/  SHF.R.S32.HI R12, RZ, 0x3, R5 ;  /* 0x00000003ff0c7819 */ /* 0x000fe40000011405 */
[----:B------:R-:W-:Y:S01]  /*0680*/  ISETP.GE.AND P0, PT, R10, UR6, PT ;  /* 0x000000060a007c0c */ /* 0x000fe2000bf06270 */
[----:B------:R-:W-:Y:S01]  /*0690*/  ULDC.64 UR6, c[0x0][0x428] ;  /* 0x00010a0000067ab9 */ /* 0x000fe20000000a00 */
[--C-:B------:R-:W-:Y:S01]  /*06a0*/  SHF.R.S32.HI R11, RZ, 0x1f, R10.reuse ;  /* 0x0000001fff0b7819 */ /* 0x100fe2000001140a */
[----:B------:R-:W-:Y:S01]  /*06b0*/  IMAD R6, R6, UR6, RZ ;  /* 0x0000000606067c24 */ /* 0x000fe2000f8e02ff */
[C---:B------:R-:W-:Y:S02]  /*06c0*/  ISETP.LT.AND P3, PT, R12.reuse, R7, !P0 ;  /* 0x000000070c00720c */ /* 0x040fe40004761270 */
[----:B------:R-:W-:Y:S01]  /*06d0*/  IADD3 R16, R12, 0x20, RZ ;  /* 0x000000200c107810 */ /* 0x000fe20007ffe0ff */
[----:B------:R-:W-:-:S03]  /*06e0*/  IMAD.WIDE.U32 R4, R27, UR8, R10 ;  /* 0x000000081b047c25 */ /* 0x000fc6000f8e000a */
[----:B------:R-:W-:Y:S01]  /*06f0*/  ISETP.LT.AND P0, PT, R16, R7, !P0 ;  /* 0x000000071000720c */ /* 0x000fe20004701270 */
[----:B------:R-:W-:Y:S01]  /*0700*/  IMAD.WIDE.U32 R10, R27, UR10, R10 ;  /* 0x0000000a1b0a7c25 */ /* 0x000fe2000f8e000a */
[----:B------:R-:W-:Y:S02]  /*0710*/  IADD3 R4, P4, R8, R4, RZ ;  /* 0x0000000408047210 */ /* 0x000fe40007f9e0ff */
[----:B------:R-:W-:Y:S01]  /*0720*/  SHF.R.S32.HI R16, RZ, 0x1f, R27 ;  /* 0x0000001fff107819 */ /* 0x000fe2000001141b */
[----:B------:R-:W-:Y:S01]  /*0730*/  IMAD R7, R13, UR7, R6 ;  /* 0x000000070d077c24 */ /* 0x000fe2000f8e0206 */
[----:B------:R-:W-:Y:S02]  /*0740*/  IADD3.X R5, R9, R5, R17, P4, !PT ;  /* 0x0000000509057210 */ /* 0x000fe400027fe411 */
[----:B------:R-:W0:Y:S01]  /*0750*/  @P3 LDC.64 R8, c[0x0][0x3e0] ;  /* 0x0000f800ff083b82 */ /* 0x000e220000000a00 */
[----:B------:R-:W-:Y:S01]  /*0760*/  IMAD R16, R16, UR10, RZ ;  /* 0x0000000a10107c24 */ /* 0x000fe2000f8e02ff */
[----:B------:R-:W-:Y:S01]  /*0770*/  SHF.R.S32.HI R6, RZ, 0x1f, R12 ;  /* 0x0000001fff067819 */ /* 0x000fe2000001140c */
[----:B------:R-:W-:Y:S01]  /*0780*/  IMAD.WIDE.U32 R4, R13, UR6, R4 ;  /* 0x000000060d047c25 */ /* 0x000fe2000f8e0004 */
[----:B------:R-:W-:Y:S01]  /*0790*/  IADD3 R14, P4, R14, R10, RZ ;  /* 0x0000000a0e0e7210 */ /* 0x000fe20007f9e0ff */
[----:B------:R-:W-:Y:S01]  /*07a0*/  ULDC.64 UR6, c[0x0][0x2a0] ;  /* 0x0000a80000067ab9 */ /* 0x000fe20000000a00 */
[----:B------:R-:W-:Y:S01]  /*07b0*/  SHF.R.S32.HI R10, RZ, 0x1f, R13 ;  /* 0x0000001fff0a7819 */ /* 0x000fe2000001140d */
[----:B------:R-:W-:Y:S01]  /*07c0*/  IMAD R16, R27, UR11, R16 ;  /* 0x0000000b1b107c24 */ /* 0x000fe2000f8e0210 */
[----:B------:R-:W1:Y:S01]  /*07d0*/  @P0 LDC.64 R28, c[0x0][0x3e0] ;  /* 0x0000f800ff1c0b82 */ /* 0x000e620000000a00 */
[----:B------:R-:W-:Y:S01]  /*07e0*/  @P3 IMAD R17, R6, UR8, RZ ;  /* 0x0000000806113c24 */ /* 0x000fe2000f8e02ff */
[----:B------:R-:W-:Y:S01]  /*07f0*/  @P0 MOV R18, R4 ;  /* 0x0000000400120202 */ /* 0x000fe20000000f00 */
[----:B------:R-:W-:Y:S01]  /*0800*/  IMAD.IADD R5, R5, 0x1, R7 ;  /* 0x0000000105057824 */ /* 0x000fe200078e0207 */
[----:B------:R-:W-:Y:S01]  /*0810*/  IADD3.X R15, R15, R11, R16, P4, !PT ;  /* 0x0000000b0f0f7210 */ /* 0x000fe200027fe410 */
[C---:B------:R-:W-:Y:S01]  /*0820*/  @P3 IMAD R17, R12.reuse, UR9, R17 ;  /* 0x000000090c113c24 */ /* 0x040fe2000f8e0211 */
[----:B------:R-:W-:Y:S01]  /*0830*/  SHF.R.S32.HI R11, RZ, 0x1f, R20 ;  /* 0x0000001fff0b7819 */ /* 0x000fe20000011414 */
[----:B------:R-:W-:-:S03]  /*0840*/  @P3 IMAD.WIDE.U32 R6, R12, UR8, R4 ;  /* 0x000000080c063c25 */ /* 0x000fc6000f8e0004 */
[----:B------:R-:W-:Y:S01]  /*0850*/  LEA.HI R11, R11, R20, RZ, 0x3 ;  /* 0x000000140b0b7211 */ /* 0x000fe200078f18ff */
[----:B------:R-:W-:Y:S01]  /*0860*/  @P0 IMAD.MOV.U32 R19, RZ, RZ, R5 ;  /* 0x000000ffff130224 */ /* 0x000fe200078e0005 */
[----:B------:R-:W-:Y:S01]  /*0870*/  @P3 IADD3 R7, R7, R17, RZ ;  /* 0x0000001107073210 */ /* 0x000fe20007ffe0ff */
[----:B------:R-:W2:Y:S01]  /*0880*/  @P3 LDC.64 R4, c[0x0][0x280] ;  /* 0x0000a000ff043b82 */ /* 0x000ea20000000a00 */
[----:B------:R-:W-:Y:S01]  /*0890*/  SHF.R.S32.HI R11, RZ, 0x3, R11 ;  /* 0x00000003ff0b7819 */ /* 0x000fe2000001140b */
[----:B------:R-:W-:Y:S01]  /*08a0*/  IMAD R10, R10, UR6, RZ ;  /* 0x000000060a0a7c24 */ /* 0x000fe2000f8e02ff */
[C---:B0-----:R-:W-:Y:S01]  /*08b0*/  @P3 LEA R8, P4, R6.reuse, R8, 0x1 ;  /* 0x0000000806083211 */ /* 0x041fe200078808ff */
[C---:B------:R-:W-:Y:S01]  /*08c0*/  IMAD.WIDE.U32 R14, R13.reuse, UR6, R14 ;  /* 0x000000060d0e7c25 */ /* 0x040fe2000f8e000e */
[----:B------:R-:W-:Y:S02]  /*08d0*/  SHF.R.S32.HI R16, RZ, 0x1f, R11 ;  /* 0x0000001fff107819 */ /* 0x000fe4000001140b */
[----:B------:R-:W-:Y:S01]  /*08e0*/  @P3 LEA.HI.X R9, R6, R9, R7, 0x1, P4 ;  /* 0x0000000906093211 */ /* 0x000fe200020f0c07 */
[----:B------:R-:W-:Y:S01]  /*08f0*/  IMAD R11, R13, UR7, R10 ;  /* 0x000000070d0b7c24 */ /* 0x000fe2000f8e020a */
[----:B------:R-:W-:Y:S01]  /*0900*/  @P0 IADD3 R6, P4, R12, 0x20, RZ ;  /* 0x000000200c060810 */ /* 0x000fe20007f9e0ff */
[----:B------:R-:W-:Y:S01]  /*0910*/  IMAD R21, R21, R24, RZ ;  /* 0x0000001815157224 */ /* 0x000fe200078e02ff */
[----:B------:R-:W-:Y:S01]  /*0920*/  LEA.HI R23, R23, R20, RZ, 0x4 ;  /* 0x0000001417177211 */ /* 0x000fe200078f20ff */
[----:B------:R-:W-:Y:S01]  /*0930*/  ULDC.64 UR6, c[0x0][0x400] ;  /* 0x0001000000067ab9 */ /* 0x000fe20000000a00 */
[----:B------:R-:W-:Y:S01]  /*0940*/  IADD3 R15, R15, R11, RZ ;  /* 0x0000000b0f0f7210 */ /* 0x000fe20007ffe0ff */
[----:B------:R-:W-:-:S02]  /*0950*/  @P0 IMAD.X R7, RZ, RZ, R16, P4 ;  /* 0x000000ffff070224 */ /* 0x000fc400020e0610 */
[----:B------:R-:W-:Y:S02]  /*0960*/  @P3 IMAD R11, R16, UR10, RZ ;  /* 0x0000000a100b3c24 */ /* 0x000fe4000f8e02ff */
[----:B------:R-:W-:Y:S02]  /*0970*/  @P0 IMAD R7, R7, UR8, RZ ;  /* 0x0000000807070c24 */ /* 0x000fe4000f8e02ff */
[----:B------:R-:W-:Y:S02]  /*0980*/  @P3 IMAD R11, R12, UR11, R11 ;  /* 0x0000000b0c0b3c24 */ /* 0x000fe4000f8e020b */
[C---:B------:R-:W-:Y:S02]  /*0990*/  @P0 IMAD R13, R6.reuse, UR9, R7 ;  /* 0x00000009060d0c24 */ /* 0x040fe4000f8e0207 */
[----:B------:R-:W-:-:S04]  /*09a0*/  @P0 IMAD.WIDE.U32 R6, R6, UR8, R18 ;  /* 0x0000000806060c25 */ /* 0x000fc8000f8e0012 */
[----:B------:R-:W-:Y:S01]  /*09b0*/  @P0 IMAD.IADD R7, R7, 0x1, R13 ;  /* 0x0000000107070824 */ /* 0x000fe200078e020d */
[----:B-1----:R-:W-:-:S04]  /*09c0*/  @P0 LEA R28, P4, R6, R28, 0x1 ;  /* 0x0000001c061c0211 */ /* 0x002fc800078808ff */
[----:B------:R-:W-:Y:S01]  /*09d0*/  @P0 LEA.HI.X R29, R6, R29, R7, 0x1, P4 ;  /* 0x0000001d061d0211 */ /* 0x000fe200020f0c07 */
[----:B------:R-:W-:-:S05]  /*09e0*/  @P3 IMAD.WIDE.U32 R6, R12, UR10, R14 ;  /* 0x0000000a0c063c25 */ /* 0x000fca000f8e000e */
[----:B------:R-:W-:Y:S02]  /*09f0*/  @P3 IADD3 R7, R7, R11, RZ ;  /* 0x0000000b07073210 */ /* 0x000fe40007ffe0ff */
[----:B--2---:R-:W-:-:S04]  /*0a00*/  @P3 LEA R18, P4, R6, R4, 0x1 ;  /* 0x0000000406123211 */ /* 0x004fc800078808ff */
[----:B------:R-:W-:Y:S02]  /*0a10*/  @P3 LEA.HI.X R19, R6, R5, R7, 0x1, P4 ;  /* 0x0000000506133211 */ /* 0x000fe400020f0c07 */
[----:B------:R-:W-:Y:S02]  /*0a20*/  CS2R R4, SRZ ;  /* 0x0000000000047805 */ /* 0x000fe4000001ff00 */
[----:B------:R-:W-:Y:S02]  /*0a30*/  CS2R R6, SRZ ;  /* 0x0000000000067805 */ /* 0x000fe4000001ff00 */
[----:B------:R-:W-:-:S04]  /*0a40*/  CS2R R10, SRZ ;  /* 0x00000000000a7805 */ /* 0x000fc8000001ff00 */
[----:B------:R0:W2:Y:S02]  /*0a50*/  @P3 LDG.E.128 R4, desc[UR4][R8.64] ;  /* 0x0000000408043981 */ /* 0x0000a4000c1e1d00 */
[----:B0-----:R-:W-:-:S06]  /*0a60*/  CS2R R8, SRZ ;  /* 0x0000000000087805 */ /* 0x001fcc000001ff00 */
[----:B------:R0:W3:Y:S01]  /*0a70*/  @P3 LDG.E.128 R8, desc[UR4][R18.64] ;  /* 0x0000000412083981 */ /* 0x0000e2000c1e1d00 */
[C---:B--2---:R-:W-:Y:S01]  /*0a80*/  LOP3.LUT R13, R4.reuse, 0xffff0000, RZ, 0xc0, !PT ;  /* 0xffff0000040d7812 */ /* 0x044fe200078ec0ff */
[----:B------:R-:W-:Y:S01]  /*0a90*/  IMAD.U32 R4, R4, 0x10000, RZ ;  /* 0x0001000004047824 */ /* 0x000fe200078e00ff */
[C---:B0-----:R-:W-:Y:S02]  /*0aa0*/  SHF.L.U32 R19, R5.reuse, 0x10, RZ ;  /* 0x0000001005137819 */ /* 0x041fe400000006ff */
[----:B------:R-:W-:Y:S02]  /*0ab0*/  LOP3.LUT R5, R5, 0xffff0000, RZ, 0xc0, !PT ;  /* 0xffff000005057812 */ /* 0x000fe400078ec0ff */
[----:B---3--:R-:W-:-:S05]  /*0ac0*/  LOP3.LUT R26, R8, 0xffff0000, RZ, 0xc0, !PT ;  /* 0xffff0000081a7812 */ /* 0x008fca00078ec0ff */
[----:B------:R-:W-:Y:S01]  /*0ad0*/  FMUL.FTZ R17, R13, R26 ;  /* 0x0000001a0d117220 */ /* 0x000fe20000410000 */
[----:B------:R-:W-:Y:S02]  /*0ae0*/  SHF.L.U32 R13, R8, 0x10, RZ ;  /* 0x00000010080d7819 */ /* 0x000fe400000006ff */
[----:B------:R-:W-:-:S03]  /*0af0*/  @P0 IADD3 R8, P3, R12, 0x20, RZ ;  /* 0x000000200c080810 */ /* 0x000fc60007f7e0ff */
[----:B------:R-:W-:Y:S02]  /*0b00*/  FFMA.FTZ R4, R4, R13, R17 ;  /* 0x0000000d04047223 */ /* 0x000fe40000010011 */
[----:B------:R-:W0:Y:S01]  /*0b10*/  @P0 LDC.64 R12, c[0x0][0x280] ;  /* 0x0000a000ff0c0b82 */ /* 0x000e220000000a00 */
[----:B------:R-:W-:Y:S02]  /*0b20*/  @P0 IMAD.X R17, RZ, RZ, R16, P3 ;  /* 0x000000ffff110224 */ /* 0x000fe400018e0610 */
[----:B------:R-:W-:-:S04]  /*0b30*/  @P0 IMAD.WIDE.U32 R14, R8, UR10, R14 ;  /* 0x0000000a080e0c25 */ /* 0x000fc8000f8e000e */
[----:B------:R-:W-:-:S04]  /*0b40*/  @P0 IMAD R17, R17, UR10, RZ ;  /* 0x0000000a11110c24 */ /* 0x000fc8000f8e02ff */
[----:B------:R-:W-:Y:S02]  /*0b50*/  @P0 IMAD R17, R8, UR11, R17 ;  /* 0x0000000b08110c24 */ /* 0x000fe4000f8e0211 */
[----:B------:R-:W-:-:S04]  /*0b60*/  IMAD.U32 R8, R9, 0x10000, RZ ;  /* 0x0001000009087824 */ /* 0x000fc800078e00ff */
[----:B------:R-:W-:Y:S01]  /*0b70*/  FFMA.FTZ R16, R19, R8, R4 ;  /* 0x0000000813107223 */ /* 0x000fe20000010004 */
[----:B------:R-:W-:Y:S02]  /*0b80*/  LOP3.LUT R8, R9, 0xffff0000, RZ, 0xc0, !PT ;  /* 0xffff000009087812 */ /* 0x000fe400078ec0ff */
[----:B------:R-:W-:-:S03]  /*0b90*/  @P0 IADD3 R9, R15, R17, RZ ;  /* 0x000000110f090210 */ /* 0x000fc60007ffe0ff */
[----:B------:R-:W-:Y:S01]  /*0ba0*/  FFMA.FTZ R17, R5, R8, R16 ;  /* 0x0000000805117223 */ /* 0x000fe20000010010 */
[----:B0-----:R-:W-:Y:S01]  /*0bb0*/  @P0 LEA R4, P3, R14, R12, 0x1 ;  /* 0x0000000c0e040211 */ /* 0x001fe200078608ff */
[----:B------:R-:W-:-:S03]  /*0bc0*/  IMAD.U32 R8, R6, 0x10000, RZ ;  /* 0x0001000006087824 */ /* 0x000fc600078e00ff */
[----:B------:R-:W-:Y:S02]  /*0bd0*/  @P0 LEA.HI.X R5, R14, R13, R9, 0x1, P3 ;  /* 0x0000000d0e050211 */ /* 0x000fe400018f0c09 */
[----:B------:R-:W-:Y:S02]  /*0be0*/  CS2R R12, SRZ ;  /* 0x00000000000c7805 */ /* 0x000fe4000001ff00 */
[----:B------:R-:W-:Y:S02]  /*0bf0*/  SHF.L.U32 R9, R10, 0x10, RZ ;  /* 0x000000100a097819 */ /* 0x000fe400000006ff */
[----:B------:R-:W-:Y:S02]  /*0c00*/  CS2R R14, SRZ ;  /* 0x00000000000e7805 */ /* 0x000fe4000001ff00 */
[----:B------:R-:W-:Y:S01]  /*0c10*/  CS2R R18, SRZ ;  /* 0x0000000000127805 */ /* 0x000fe2000001ff00 */
[----:B------:R-:W-:Y:S01]  /*0c20*/  FFMA.FTZ R8, R8, R9, R17 ;  /* 0x0000000908087223 */ /* 0x000fe20000010011 */
[----:B------:R-:W-:-:S02]  /*0c30*/  CS2R R16, SRZ ;  /* 0x0000000000107805 */ /* 0x000fc4000001ff00 */
[----:B------:R-:W2:Y:S04]  /*0c40*/  @P0 LDG.E.128 R12, desc[UR4][R28.64] ;  /* 0x000000041c0c0981 */ /* 0x000ea8000c1e1d00 */
[----:B------:R0:W3:Y:S01]  /*0c50*/  @P0 LDG.E.128 R16, desc[UR4][R4.64] ;  /* 0x0000000404100981 */ /* 0x0000e2000c1e1d00 */
[----:B------:R-:W-:Y:S01]  /*0c60*/  LOP3.LUT R10, R10, 0xffff0000, RZ, 0xc0, !PT ;  /* 0xffff00000a0a7812 */ /* 0x000fe200078ec0ff */
[----:B------:R-:W-:Y:S01]  /*0c70*/  IMAD.IADD R27, R27, 0x1, R0 ;  /* 0x000000011b1b7824 */ /* 0x000fe200078e0200 */
[----:B------:R-:W-:Y:S02]  /*0c80*/  IADD3.X R25, R22, R25, R2, P1, P2 ;  /* 0x0000001916197210 */ /* 0x000fe40000fe4402 */
[----:B0-----:R-:W-:Y:S02]  /*0c90*/  LOP3.LUT R5, R6, 0xffff0000, RZ, 0xc0, !PT ;  /* 0xffff000006057812 */ /* 0x001fe400078ec0ff */
[C---:B--2---:R-:W-:Y:S01]  /*0ca0*/  LOP3.LUT R26, R12.reuse, 0xffff0000, RZ, 0xc0, !PT ;  /* 0xffff00000c1a7812 */ /* 0x044fe200078ec0ff */
[----:B------:R-:W-:Y:S01]  /*0cb0*/  IMAD.U32 R12, R12, 0x10000, RZ ;  /* 0x000100000c0c7824 */ /* 0x000fe200078e00ff */
[----:B---3--:R-:W-:-:S02]  /*0cc0*/  LOP3.LUT R9, R16, 0xffff0000, RZ, 0xc0, !PT ;  /* 0xffff000010097812 */ /* 0x008fc400078ec0ff */
[----:B------:R-:W-:Y:S02]  /*0cd0*/  SHF.L.U32 R16, R16, 0x10, RZ ;  /* 0x0000001010107819 */ /* 0x000fe400000006ff */
[----:B------:R-:W-:Y:S01]  /*0ce0*/  LOP3.LUT R4, R17, 0xffff0000, RZ, 0xc0, !PT ;  /* 0xffff000011047812 */ /* 0x000fe200078ec0ff */
[----:B------:R-:W-:Y:S01]  /*0cf0*/  FMUL.FTZ R9, R9, R26 ;  /* 0x0000001a09097220 */ /* 0x000fe20000410000 */
[----:B------:R-:W-:-:S03]  /*0d00*/  SHF.L.U32 R6, R18, 0x10, RZ ;  /* 0x0000001012067819 */ /* 0x000fc600000006ff */
[----:B------:R-:W-:Y:S01]  /*0d10*/  FFMA.FTZ R9, R16, R12, R9 ;  /* 0x0000000c10097223 */ /* 0x000fe20000010009 */
[----:B------:R-:W-:Y:S01]  /*0d20*/  SHF.L.U32 R12, R17, 0x10, RZ ;  /* 0x00000010110c7819 */ /* 0x000fe200000006ff */
[C---:B------:R-:W-:Y:S01]  /*0d30*/  IMAD.U32 R16, R13.reuse, 0x10000, RZ ;  /* 0x000100000d107824 */ /* 0x040fe200078e00ff */
[----:B------:R-:W-:-:S03]  /*0d40*/  LOP3.LUT R13, R13, 0xffff0000, RZ, 0xc0, !PT ;  /* 0xffff00000d0d7812 */ /* 0x000fc600078ec0ff */
[----:B------:R-:W-:Y:S01]  /*0d50*/  FFMA.FTZ R9, R12, R16, R9 ;  /* 0x000000100c097223 */ /* 0x000fe20000010009 */
[C---:B------:R-:W-:Y:S01]  /*0d60*/  IMAD.U32 R12, R14.reuse, 0x10000, RZ ;  /* 0x000100000e0c7824 */ /* 0x040fe200078e00ff */
[----:B------:R-:W-:Y:S02]  /*0d70*/  LOP3.LUT R14, R14, 0xffff0000, RZ, 0xc0, !PT ;  /* 0xffff00000e0e7812 */ /* 0x000fe400078ec0ff */
[----:B------:R-:W-:Y:S01]  /*0d80*/  FFMA.FTZ R13, R4, R13, R9 ;  /* 0x0000000d040d7223 */ /* 0x000fe20000010009 */
[----:B------:R-:W-:Y:S01]  /*0d90*/  FFMA.FTZ R9, R5, R10, R8 ;  /* 0x0000000a05097223 */ /* 0x000fe20000010008 */
[----:B------:R-:W-:Y:S01]  /*0da0*/  SHF.L.U32 R5, R11, 0x10, RZ ;  /* 0x000000100b057819 */ /* 0x000fe200000006ff */
[----:B------:R-:W-:Y:S02]  /*0db0*/  IMAD.U32 R4, R7, 0x10000, RZ ;  /* 0x0001000007047824 */ /* 0x000fe400078e00ff */
[----:B------:R-:W-:Y:S01]  /*0dc0*/  FFMA.FTZ R12, R6, R12, R13 ;  /* 0x0000000c060c7223 */ /* 0x000fe2000001000d */
[----:B------:R-:W-:Y:S01]  /*0dd0*/  LOP3.LUT R13, R18, 0xffff0000, RZ, 0xc0, !PT ;  /* 0xffff0000120d7812 */ /* 0x000fe200078ec0ff */
[----:B------:R-:W-:Y:S01]  /*0de0*/  IMAD.U32 R8, R15, 0x10000, RZ ;  /* 0x000100000f087824 */ /* 0x000fe200078e00ff */
[----:B------:R-:W-:Y:S01]  /*0df0*/  LOP3.LUT R6, R11, 0xffff0000, RZ, 0xc0, !PT ;  /* 0xffff00000b067812 */ /* 0x000fe200078ec0ff */
[----:B------:R-:W-:Y:S01]  /*0e00*/  FFMA.FTZ R4, R4, R5, R9 ;  /* 0x0000000504047223 */ /* 0x000fe20000010009 */
[----:B------:R-:W-:Y:S01]  /*0e10*/  SHF.L.U32 R11, R19, 0x10, RZ ;  /* 0x00000010130b7819 */ /* 0x000fe200000006ff */
[----:B------:R-:W-:Y:S01]  /*0e20*/  FFMA.FTZ R12, R13, R14, R12 ;  /* 0x0000000e0d0c7223 */ /* 0x000fe2000001000c */
[----:B------:R-:W-:-:S02]  /*0e30*/  LOP3.LUT R7, R7, 0xffff0000, RZ, 0xc0, !PT ;  /* 0xffff000007077812 */ /* 0x000fc400078ec0ff */
[----:B------:R-:W-:Y:S01]  /*0e40*/  LOP3.LUT R15, R15, 0xffff0000, RZ, 0xc0, !PT ;  /* 0xffff00000f0f7812 */ /* 0x000fe200078ec0ff */
[----:B------:R-:W-:Y:S01]  /*0e50*/  FFMA.FTZ R8, R11, R8, R12 ;  /* 0x000000080b087223 */ /* 0x000fe2000001000c */
[----:B------:R-:W-:Y:S01]  /*0e60*/  LOP3.LUT R19, R19, 0xffff0000, RZ, 0xc0, !PT ;  /* 0xffff000013137812 */ /* 0x000fe200078ec0ff */
[----:B------:R-:W-:-:S04]  /*0e70*/  FFMA.FTZ R4, R7, R6, R4 ;  /* 0x0000000607047223 */ /* 0x000fc80000010004 */
[----:B------:R-:W-:Y:S01]  /*0e80*/  FFMA.FTZ R15, R19, R15, R8 ;  /* 0x0000000f130f7223 */ /* 0x000fe20000010008 */
[----:B------:R-:W0:Y:S04]  /*0e90*/  SHFL.BFLY PT, R5, R4, 0x4, 0x1f ;  /* 0x0c801f0004057f89 */ /* 0x000e2800000e0000 */
[----:B------:R-:W1:Y:S01]  /*0ea0*/  SHFL.BFLY PT, R6, R15, 0x4, 0x1f ;  /* 0x0c801f000f067f89 */ /* 0x000e6200000e0000 */
[----:B0-----:R-:W-:Y:S01]  /*0eb0*/  FADD.FTZ R8, R4, R5 ;  /* 0x0000000504087221 */ /* 0x001fe20000010000 */
[----:B------:R-:W-:Y:S02]  /*0ec0*/  LOP3.LUT R5, R23, 0x3ffffff0, RZ, 0xc0, !PT ;  /* 0x3ffffff017057812 */ /* 0x000fe400078ec0ff */
[----:B------:R-:W-:Y:S01]  /*0ed0*/  SHF.R.S32.HI R23, RZ, 0x4, R23 ;  /* 0x00000004ff177819 */ /* 0x000fe20000011417 */
[----:B-1----:R-:W-:Y:S01]  /*0ee0*/  FADD.FTZ R9, R15, R6 ;  /* 0x000000060f097221 */ /* 0x002fe20000010000 */
[----:B------:R-:W0:Y:S01]  /*0ef0*/  SHFL.BFLY PT, R7, R8, 0x2, 0x1f ;  /* 0x0c401f0008077f89 */ /* 0x000e2200000e0000 */
[----:B------:R-:W-:-:S03]  /*0f00*/  IMAD.IADD R5, R20, 0x1, -R5 ;  /* 0x0000000114057824 */ /* 0x000fc600078e0a05 */
[----:B------:R-:W1:Y:S02]  /*0f10*/  SHFL.BFLY PT, R10, R9, 0x2, 0x1f ;  /* 0x0c401f00090a7f89 */ /* 0x000e6400000e0000 */
[----:B------:R-:W-:Y:S02]  /*0f20*/  SHF.L.U32 R4, R5, 0x2, RZ ;  /* 0x0000000205047819 */ /* 0x000fe400000006ff */
[----:B------:R-:W-:-:S03]  /*0f30*/  SHF.R.S32.HI R5, RZ, 0x1f, R27 ;  /* 0x0000001fff057819 */ /* 0x000fc6000001141b */
[----:B------:R-:W-:-:S05]  /*0f40*/  IMAD R4, R23, R21, R4 ;  /* 0x0000001517047224 */ /* 0x000fca00078e0204 */
[----:B------:R-:W-:-:S04]  /*0f50*/  IADD3 R3, P0, R4, R3, RZ ;  /* 0x0000000304037210 */ /* 0x000fc80007f1e0ff */
[----:B------:R-:W-:Y:S02]  /*0f60*/  LEA.HI.X.SX32 R4, R4, R25, 0x1, P0 ;  /* 0x0000001904047211 */ /* 0x000fe400000f0eff */
[----:B------:R-:W-:Y:S01]  /*0f70*/  LOP3.LUT P0, RZ, R20, 0x7, RZ, 0xc0, !PT ;  /* 0x0000000714ff7812 */ /* 0x000fe2000780c0ff */
[----:B0-----:R-:W-:Y:S01]  /*0f80*/  FADD.FTZ R6, R8, R7 ;  /* 0x0000000708067221 */ /* 0x001fe20000010000 */
[----:B------:R-:W-:Y:S02]  /*0f90*/  LEA R2, P1, R3, UR6, 0x2 ;  /* 0x0000000603027c11 */ /* 0x000fe4000f8210ff */
[----:B------:R-:W-:Y:S01]  /*0fa0*/  LEA.HI R20, P2, R20, R27, RZ, 0x1d ;  /* 0x0000001b14147211 */ /* 0x000fe2000785e8ff */
[----:B-1----:R-:W-:Y:S01]  /*0fb0*/  FADD.FTZ R7, R9, R10 ;  /* 0x0000000a09077221 */ /* 0x002fe20000010000 */
[----:B------:R-:W0:Y:S01]  /*0fc0*/  SHFL.BFLY PT, R11, R6, 0x1, 0x1f ;  /* 0x0c201f00060b7f89 */ /* 0x000e2200000e0000 */
[----:B------:R-:W-:Y:S01]  /*0fd0*/  LEA.HI.X R3, R3, UR7, R4, 0x2, P1 ;  /* 0x0000000703037c11 */ /* 0x000fe200088f1404 */
[----:B------:R-:W-:Y:S01]  /*0fe0*/  ULDC.64 UR6, c[0x0][0x478] ;  /* 0x00011e0000067ab9 */ /* 0x000fe20000000a00 */
[----:B------:R-:W-:Y:S01]  /*0ff0*/  SHF.L.U32 R9, R21, 0x2, RZ ;  /* 0x0000000215097819 */ /* 0x000fe200000006ff */
[----:B------:R-:W1:Y:S01]  /*1000*/  SHFL.BFLY PT, R10, R7, 0x1, 0x1f ;  /* 0x0c201f00070a7f89 */ /* 0x000e6200000e0000 */
[----:B------:R-:W-:-:S02]  /*1010*/  IADD3.X R5, RZ, R5, RZ, P2, !PT ;  /* 0x00000005ff057210 */ /* 0x000fc400017fe4ff */
[C---:B------:R-:W-:Y:S01]  /*1020*/  LEA R4, P1, R20.reuse, UR6, 0x2 ;  /* 0x0000000614047c11 */ /* 0x040fe2000f8210ff */
[----:B------:R-:W-:Y:S01]  /*1030*/  IMAD.WIDE R8, R9, 0x10, R2 ;  /* 0x0000001009087825 */ /* 0x000fe200078e0202 */
[----:B------:R-:W-:Y:S02]  /*1040*/  ULDC UR6, c[0x0][0x384] ;  /* 0x0000e10000067ab9 */ /* 0x000fe40000000800 */
[----:B------:R-:W-:Y:S01]  /*1050*/  LEA.HI.X R5, R20, UR7, R5, 0x2, P1 ;  /* 0x0000000714057c11 */ /* 0x000fe200088f1405 */
[----:B0-----:R-:W-:Y:S01]  /*1060*/  @!P0 FADD.FTZ R0, R6, R11 ;  /* 0x0000000b06008221 */ /* 0x001fe20000010000 */
[----:B-1----:R-:W-:Y:S01]  /*1070*/  FADD.FTZ R10, R7, R10 ;  /* 0x0000000a070a7221 */ /* 0x002fe20000010000 */
[----:B------:R-:W-:-:S04]  /*1080*/  IMAD.WIDE R6, R21, 0x40, R8 ;  /* 0x0000004015067825 */ /* 0x000fc800078e0208 */
[----:B------:R-:W-:Y:S01]  /*1090*/  @!P0 FMUL.FTZ R13, R0, UR6 ;  /* 0x00000006000d8c20 */ /* 0x000fe20008410000 */
[----:B------:R-:W-:Y:S01]  /*10a0*/  FMUL.FTZ R15, R10, UR6 ;  /* 0x000000060a0f7c20 */ /* 0x000fe20008410000 */
[----:B------:R-:W-:-:S03]  /*10b0*/  IMAD.WIDE R10, R21, 0x40, R6 ;  /* 0x00000040150a7825 */ /* 0x000fc600078e0206 */
[----:B------:R-:W-:Y:S04]  /*10c0*/  @!P0 STG.E desc[UR4][R4.64], R13 ;  /* 0x0000000d04008986 */ /* 0x000fe8000c101904 */
[----:B------:R-:W-:Y:S04]  /*10d0*/  @!P0 STG.E desc[UR4][R4.64+0x80], R15 ;  /* 0x0000800f04008986 */ /* 0x000fe8000c101904 */
[----:B------:R-:W-:Y:S04]  /*10e0*/  STG.E.128 desc[UR4][R2.64], RZ ;  /* 0x000000ff02007986 */ /* 0x000fe8000c101d04 */
[----:B------:R-:W-:Y:S04]  /*10f0*/  STG.E.128 desc[UR4][R8.64], RZ ;  /* 0x000000ff08007986 */ /* 0x000fe8000c101d04 */
[----:B------:R-:W-:Y:S04]  /*1100*/  STG.E.128 desc[UR4][R6.64], RZ ;  /* 0x000000ff06007986 */ /* 0x000fe8000c101d04 */
[----:B------:R-:W-:Y:S01]  /*1110*/  STG.E.128 desc[UR4][R10.64], RZ ;  /* 0x000000ff0a007986 */ /* 0x000fe2000c101d04 */
[----:B------:R-:W-:Y:S05]  /*1120*/  EXIT ;  /* 0x000000000000794d */ /* 0x000fea0003800000 */
.L_x_813:
        /* <DEDUP_REMOVED lines=13> */
.L_x_1273:


//--------------------- .text._ZN5flash27flash_bwd_convert_dq_kernelI23Flash_bwd_kernel_traitsILi64ELi128ELi128ELi8ELi4ELi4ELi4ELb0ELb0EN7cutlass10bfloat16_tE19Flash_kernel_traitsILi64ELi128ELi128ELi8ES3_EEEEvNS_16Flash_bwd_paramsEi --------------------------
	.section	.text._ZN5flash27flash_bwd_convert_dq_kernelI23Flash_bwd_kernel_traitsILi64ELi128ELi128ELi8ELi4ELi4ELi4ELb0ELb0EN7cutlass10bfloat16_tE19Flash_kernel_traitsILi64ELi128ELi128ELi8ES3_EEEEvNS_16Flash_bwd_paramsEi,"ax",@progbits
	.align	128
        .global         _ZN5flash27flash_bwd_convert_dq_kernelI23Flash_bwd_kernel_traitsILi64ELi128ELi128ELi8ELi4ELi4ELi4ELb0ELb0EN7cutlass10bfloat16_tE19Flash_kernel_traitsILi64ELi128ELi128ELi8ES3_EEEEvNS_16Flash_bwd_paramsEi
        .type           _ZN5flash27flash_bwd_convert_dq_kernelI23Flash_bwd_kernel_traitsILi64ELi128ELi128ELi8ELi4ELi4ELi4ELb0ELb0EN7cutlass10bfloat16_tE19Flash_kernel_traitsILi64ELi128ELi128ELi8ES3_EEEEvNS_16Flash_bwd_paramsEi,@function
        .size           _ZN5flash27flash_bwd_convert_dq_kernelI23Flash_bwd_kernel_traitsILi64ELi128ELi128ELi8ELi4ELi4ELi4ELb0ELb0EN7cutlass10bfloat16_tE19Flash_kernel_traitsILi64ELi128ELi128ELi8ES3_EEEEvNS_16Flash_bwd_paramsEi,(.L_x_1274 - _ZN5flash27flash_bwd_convert_dq_kernelI23Flash_bwd_kernel_traitsILi64ELi128ELi128ELi8ELi4ELi4ELi4ELb0ELb0EN7cutlass10bfloat16_tE19Flash_kernel_traitsILi64ELi128ELi128ELi8ES3_EEEEvNS_16Flash_bwd_paramsEi)
        .other          _ZN5flash27flash_bwd_convert_dq_kernelI23Flash_bwd_kernel_traitsILi64ELi128ELi128ELi8ELi4ELi4ELi4ELb0ELb0EN7cutlass10bfloat16_tE19Flash_kernel_traitsILi64ELi128ELi128ELi8ES3_EEEEvNS_16Flash_bwd_paramsEi,@"STO_CUDA_ENTRY STV_DEFAULT"
_ZN5flash27flash_bwd_convert_dq_kernelI23Flash_bwd_kernel_traitsILi64ELi128ELi128ELi8ELi4ELi4ELi4ELb0ELb0EN7cutlass10bfloat16_tE19Flash_kernel_traitsILi64ELi128ELi128ELi8ES3_EEEEvNS_16Flash_bwd_paramsEi:
.text._ZN5flash27flash_bwd_convert_dq_kernelI23Flash_bwd_kernel_traitsILi64ELi128ELi128ELi8ELi4ELi4ELi4ELb0ELb0EN7cutlass10bfloat16_tE19Flash_kernel_traitsILi64ELi128ELi128ELi8ES3_EEEEvNS_16Flash_bwd_paramsEi:
[----:B------:R-:W-:Y:S01]  /*0000*/  LDC R1, c[0x0][0x28] ;  /* 0x00000a00ff017b82 */ /* 0x000fe20000000800 */
[----:B------:R-:W0:Y:S07]  /*0010*/  S2R R32, SR_CTAID.Y ;  /* 0x0000000000207919 */ /* 0x000e2e0000002600 */
[----:B------:R-:W0:Y:S01]  /*0020*/  LDC.64 R2, c[0x0][0x2f0] ;  /* 0x0000bc00ff027b82 */ /* 0x000e220000000a00 */
[----:B------:R-:W-:Y:S01]  /*0030*/  ULDC.64 UR4, c[0x0][0x2f0] ;  /* 0x0000bc0000047ab9 */ /* 0x000fe20000000a00 */
[----:B------:R-:W-:Y:S01]  /*0040*/  MOV R35, 0xffffffff ;  /* 0xffffffff00237802 */ /* 0x000fe20000000f00 */
[----:B------:R-:W-:Y:S01]  /*0050*/  ULDC.64 UR6, c[0x0][0x208] ;  /* 0x0000820000067ab9 */ /* 0x000fe20000000a00 */
[----:B------:R-:W-:-:S04]  /*0060*/  ISETP.NE.U32.AND P0, PT, RZ, UR4, PT ;  /* 0x00000004ff007c0c */ /* 0x000fc8000bf05070 */
[----:B------:R-:W-:Y:S01]  /*0070*/  ISETP.NE.AND.EX P0, PT, RZ, UR5, PT, P0 ;  /* 0x00000005ff007c0c */ /* 0x000fe2000bf05300 */
[----:B0-----:R-:W-:-:S12]  /*0080*/  IMAD.WIDE R2, R32, 0x4, R2 ;  /* 0x0000000420027825 */ /* 0x001fd800078e0202 */
[----:B------:R-:W2:Y:S04]  /*0090*/  @P0 LDG.E R35, desc[UR6][R2.64] ;  /* 0x0000000602230981 */ /* 0x000ea8000c1e1900 */
        /* <DEDUP_REMOVED lines=8> */
[----:B------:R-:W0:Y:S01]  /*0120*/  S2R R38, SR_TID.X ;  /* 0x0000000000267919 */ /* 0x000e220000002100 */
[----:B------:R-:W1:Y:S01]  /*0130*/  LDC R9, c[0x0][0x490] ;  /* 0x00012400ff097b82 */ /* 0x000e620000000800 */
[----:B------:R-:W-:Y:S01]  /*0140*/  HFMA2.MMA R33, -RZ, RZ, 0, 0 ;  /* 0x00000000ff217435 */ /* 0x000fe200000001ff */
[----:B------:R-:W-:Y:S01]  /*0150*/  SHF.R.S32.HI R53, RZ, 0x1f, R8 ;  /* 0x0000001fff357819 */ /* 0x000fe20000011408 */
[----:B------:R-:W2:Y:S01]  /*0160*/  S2R R10, SR_CTAID.Z ;  /* 0x00000000000a7919 */ /* 0x000ea20000002700 */
[----:B------:R-:W-:Y:S01]  /*0170*/  HFMA2.MMA R6, -RZ, RZ, 0, 0 ;  /* 0x00000000ff067435 */ /* 0x000fe200000001ff */
[----:B------:R-:W-:Y:S02]  /*0180*/  CS2R R12, SRZ ;  /* 0x00000000000c7805 */ /* 0x000fe4000001ff00 */
[----:B------:R-:W-:Y:S02]  /*0190*/  CS2R R14, SRZ ;  /* 0x00000000000e7805 */ /* 0x000fe4000001ff00 */
[----:B------:R-:W-:-:S02]  /*01a0*/  CS2R R46, SRZ ;  /* 0x00000000002e7805 */ /* 0x000fc4000001ff00 */
[----:B------:R-:W-:Y:S01]  /*01b0*/  CS2R R16, SRZ ;  /* 0x0000000000107805 */ /* 0x000fe2000001ff00 */
[----:B------:R-:W-:Y:S01]  /*01c0*/  IMAD.MOV.U32 R0, RZ, RZ, RZ ;  /* 0x000000ffff007224 */ /* 0x000fe200078e00ff */
[----:B------:R-:W-:Y:S01]  /*01d0*/  CS2R R2, SRZ ;  /* 0x0000000000027805 */ /* 0x000fe2000001ff00 */
[----:B------:R-:W3:Y:S01]  /*01e0*/  @P2 LDC.64 R48, c[0x0][0x448] ;  /* 0x00011200ff302b82 */ /* 0x000ee20000000a00 */
        /* <DEDUP_REMOVED lines=9> */
[----:B-1----:R-:W-:-:S02]  /*0280*/  ISETP.GE.AND P1, PT, R9, 0x1, PT ;  /* 0x000000010900780c */ /* 0x002fc40003f26270 */
[----:B0-----:R-:W-:Y:S01]  /*0290*/  SHF.R.S32.HI R11, RZ, 0x1f, R38 ;  /* 0x0000001fff0b7819 */ /* 0x001fe20000011426 */
[----:B---3--:R-:W-:-:S03]  /*02a0*/  @P2 IMAD.WIDE.U32 R50, R35, R48, RZ ;  /* 0x0000003023322225 */ /* 0x008fc600078e00ff */
[----:B------:R-:W-:Y:S02]  /*02b0*/  LEA.HI R36, R11, R38, RZ, 0x5 ;  /* 0x000000260b247211 */ /* 0x000fe400078f28ff */
[----:B------:R-:W-:Y:S01]  /*02c0*/  MOV R48, RZ ;  /* 0x000000ff00307202 */ /* 0x000fe20000000f00 */
[----:B------:R-:W-:Y:S01]  /*02d0*/  @P2 IMAD R49, R35, R49, R51 ;  /* 0x0000003123312224 */ /* 0x000fe200078e0233 */
[----:B------:R-:W-:Y:S02]  /*02e0*/  MOV R11, RZ ;  /* 0x000000ff000b7202 */ /* 0x000fe40000000f00 */
[----:B------:R-:W-:Y:S01]  /*02f0*/  SHF.R.S32.HI R34, RZ, 0x5, R36 ;  /* 0x00000005ff227819 */ /* 0x000fe20000011424 */
[----:B--2---:R-:W-:Y:S06]  /*0300*/  @P2 BRA `(.L_x_814) ;  /* 0x00000000001c2947 */ /* 0x004fec0003800000 */
[----:B------:R-:W0:Y:S01]  /*0310*/  LDC.64 R28, c[0x0][0x430] ;  /* 0x00010c00ff1c7b82 */ /* 0x000e220000000a00 */
[----:B------:R-:W-:Y:S01]  /*0320*/  SHF.R.S32.HI R31, RZ, 0x1f, R32 ;  /* 0x0000001fff1f7819 */ /* 0x000fe20000011420 */
[----:B------:R-:W-:-:S04]  /*0330*/  IMAD.MOV.U32 R35, RZ, RZ, -0x1 ;  /* 0xffffffffff237424 */ /* 0x000fc800078e00ff */
[-C--:B0-----:R-:W-:Y:S02]  /*0340*/  IMAD R31, R31, R28.reuse, RZ ;  /* 0x0000001c1f1f7224 */ /* 0x081fe400078e02ff */
[----:B------:R-:W-:-:S04]  /*0350*/  IMAD.WIDE.U32 R50, R32, R28, RZ ;  /* 0x0000001c20327225 */ /* 0x000fc800078e00ff */
[----:B------:R-:W-:-:S05]  /*0360*/  IMAD R29, R32, R29, R31 ;  /* 0x0000001d201d7224 */ /* 0x000fca00078e021f */
[----:B------:R-:W-:-:S07]  /*0370*/  IADD3 R49, R51, R29, RZ ;  /* 0x0000001d33317210 */ /* 0x000fce0007ffe0ff */
.L_x_814:
[----:B------:R-:W-:Y:S05]  /*0380*/  @!P1 BRA `(.L_x_815) ;  /* 0x0000000800b89947 */ /* 0x000fea0003800000 */
[----:B------:R-:W0:Y:S01]  /*0390*/  LDC R29, c[0x0][0x2d4] ;  /* 0x0000b500ff1d7b82 */ /* 0x000e220000000800 */
[----:B------:R-:W-:Y:S01]  /*03a0*/  IMAD.WIDE R30, R32, 0x80, RZ ;  /* 0x00000080201e7825 */ /* 0x000fe200078e02ff */
[----:B------:R-:W-:Y:S01]  /*03b0*/  LOP3.LUT R37, R36, 0xffffffe0, RZ, 0xc0, !PT ;  /* 0xffffffe024257812 */ /* 0x000fe200078ec0ff */
[----:B------:R-:W-:Y:S01]  /*03c0*/  ULDC.64 UR10, c[0x0][0x488] ;  /* 0x00012200000a7ab9 */ /* 0x000fe20000000a00 */
[----:B------:R-:W-:Y:S01]  /*03d0*/  UMOV UR4, URZ ;  /* 0x0000003f00047c82 */ /* 0x000fe20008000000 */
[----:B------:R-:W-:Y:S01]  /*03e0*/  USHF.L.U64.HI UR5, UR10, 0x2, UR11 ;  /* 0x000000020a057899 */ /* 0x000fe2000801020b */
[----:B------:R-:W-:Y:S01]  /*03f0*/  SEL R55, R30, RZ, P0 ;  /* 0x000000ff1e377207 */ /* 0x000fe20000000000 */
[----:B------:R-:W-:Y:S01]  /*0400*/  ULDC.64 UR8, c[0x0][0x400] ;  /* 0x0001000000087ab9 */ /* 0x000fe20000000a00 */
[----:B------:R-:W1:Y:S01]  /*0410*/  LDC R51, c[0x0][0x270] ;  /* 0x00009c00ff337b82 */ /* 0x000e620000000800 */
[----:B------:R-:W-:Y:S02]  /*0420*/  SEL R30, R31, RZ, P0 ;  /* 0x000000ff1f1e7207 */ /* 0x000fe40000000000 */
[----:B------:R-:W-:-:S02]  /*0430*/  IADD3 R55, P0, R8, R55, RZ ;  /* 0x0000003708377210 */ /* 0x000fc40007f1e0ff */
[----:B------:R-:W-:Y:S02]  /*0440*/  IADD3 R38, -R37, R38, RZ ;  /* 0x0000002625267210 */ /* 0x000fe40007ffe1ff */
[----:B------:R-:W-:Y:S01]  /*0450*/  IADD3.X R53, R53, R30, RZ, P0, !PT ;  /* 0x0000001e35357210 */ /* 0x000fe200007fe4ff */
[----:B------:R-:W2:Y:S01]  /*0460*/  LDC R57, c[0x0][0x2dc] ;  /* 0x0000b700ff397b82 */ /* 0x000ea20000000800 */
[----:B0-----:R-:W-:Y:S01]  /*0470*/  IMAD.WIDE R28, R32, R29, RZ ;  /* 0x0000001d201c7225 */ /* 0x001fe200078e02ff */
[----:B-1----:R-:W-:-:S03]  /*0480*/  SHF.R.S32.HI R12, RZ, 0x1f, R51 ;  /* 0x0000001fff0c7819 */ /* 0x002fc60000011433 */
[-C--:B------:R-:W-:Y:S02]  /*0490*/  IMAD R29, R29, R51.reuse, RZ ;  /* 0x000000331d1d7224 */ /* 0x080fe400078e02ff */
[-C--:B------:R-:W-:Y:S02]  /*04a0*/  IMAD R36, R53, R51.reuse, RZ ;  /* 0x0000003335247224 */ /* 0x080fe400078e02ff */
[C---:B------:R-:W-:Y:S02]  /*04b0*/  IMAD R39, R28.reuse, R12, R29 ;  /* 0x0000000c1c277224 */ /* 0x040fe400078e021d */
[----:B------:R-:W-:Y:S01]  /*04c0*/  IMAD.WIDE.U32 R28, R28, R51, RZ ;  /* 0x000000331c1c7225 */ /* 0x000fe200078e00ff */
[----:B--2---:R-:W-:-:S03]  /*04d0*/  SHF.R.S32.HI R59, RZ, 0x1f, R57 ;  /* 0x0000001fff3b7819 */ /* 0x004fc60000011439 */
[----:B------:R-:W-:Y:S02]  /*04e0*/  IMAD R52, R12, R55, R36 ;  /* 0x000000370c347224 */ /* 0x000fe400078e0224 */
[----:B------:R-:W-:-:S04]  /*04f0*/  IMAD.WIDE R30, R51, R57, RZ ;  /* 0x00000039331e7225 */ /* 0x000fc800078e02ff */
[----:B------:R-:W-:Y:S02]  /*0500*/  IMAD.IADD R32, R29, 0x1, R39 ;  /* 0x000000011d207824 */ /* 0x000fe400078e0227 */
[----:B------:R-:W-:-:S04]  /*0510*/  IMAD.WIDE.U32 R36, R55, R51, RZ ;  /* 0x0000003337247225 */ /* 0x000fc800078e00ff */
[----:B------:R-:W-:Y:S01]  /*0520*/  IMAD R29, R31, R35, RZ ;  /* 0x000000231f1d7224 */ /* 0x000fe200078e02ff */
[----:B------:R-:W-:Y:S01]  /*0530*/  IADD3 R52, R37, R52, RZ ;  /* 0x0000003425347210 */ /* 0x000fe20007ffe0ff */
[----:B------:R-:W-:Y:S02]  /*0540*/  IMAD R32, R32, R57, RZ ;  /* 0x0000003920207224 */ /* 0x000fe400078e02ff */
[C---:B------:R-:W-:Y:S02]  /*0550*/  IMAD R39, R30.reuse, R33, R29 ;  /* 0x000000211e277224 */ /* 0x040fe400078e021d */
[----:B------:R-:W-:Y:S02]  /*0560*/  IMAD R61, R59, R28, R32 ;  /* 0x0000001c3b3d7224 */ /* 0x000fe400078e0220 */
[----:B------:R-:W-:-:S04]  /*0570*/  IMAD.WIDE.U32 R32, R30, R35, RZ ;  /* 0x000000231e207225 */ /* 0x000fc800078e00ff */
[-C--:B------:R-:W-:Y:S02]  /*0580*/  IMAD R52, R52, R57.reuse, RZ ;  /* 0x0000003934347224 */ /* 0x080fe400078e02ff */
[----:B------:R-:W-:-:S04]  /*0590*/  IMAD.WIDE.U32 R28, R28, R57, RZ ;  /* 0x000000391c1c7225 */ /* 0x000fc800078e00ff */
[----:B------:R-:W-:Y:S01]  /*05a0*/  IMAD.IADD R35, R33, 0x1, R39 ;  /* 0x0000000121237824 */ /* 0x000fe200078e0227 */
[----:B------:R-:W-:Y:S01]  /*05b0*/  SEL R12, R28, R32, !P2 ;  /* 0x000000201c0c7207 */ /* 0x000fe20005000000 */
[----:B------:R-:W-:Y:S01]  /*05c0*/  IMAD R33, R59, R36, R52 ;  /* 0x000000243b217224 */ /* 0x000fe200078e0234 */
[----:B------:R-:W-:Y:S01]  /*05d0*/  @!P2 IADD3 R35, R29, R61, RZ ;  /* 0x0000003d1d23a210 */ /* 0x000fe20007ffe0ff */
[-C--:B------:R-:W-:Y:S02]  /*05e0*/  IMAD R39, R10, R57.reuse, RZ ;  /* 0x000000390a277224 */ /* 0x080fe400078e02ff */
[----:B------:R-:W-:-:S03]  /*05f0*/  IMAD.WIDE.U32 R36, R36, R57, RZ ;  /* 0x0000003924247225 */ /* 0x000fc600078e00ff */
[----:B------:R-:W-:Y:S01]  /*0600*/  IADD3 R28, P0, R39, R12, RZ ;  /* 0x0000000c271c7210 */ /* 0x000fe20007f1e0ff */
[----:B------:R-:W-:Y:S01]  /*0610*/  IMAD R51, R51, R57, RZ ;  /* 0x0000003933337224 */ /* 0x000fe200078e02ff */
[----:B------:R-:W-:Y:S01]  /*0620*/  IADD3 R33, R37, R33, RZ ;  /* 0x0000002125217210 */ /* 0x000fe20007ffe0ff */
[----:B------:R-:W-:Y:S01]  /*0630*/  IMAD.SHL.U32 R32, R36, 0x4, RZ ;  /* 0x0000000424207824 */ /* 0x000fe200078e00ff */
[----:B------:R-:W-:Y:S01]  /*0640*/  LEA.HI.X.SX32 R29, R39, R35, 0x1, P0 ;  /* 0x00000023271d7211 */ /* 0x000fe200000f0eff */
[----:B------:R-:W-:Y:S01]  /*0650*/  IMAD R37, R34, R51, R38 ;  /* 0x0000003322257224 */ /* 0x000fe200078e0226 */
[----:B------:R-:W-:Y:S01]  /*0660*/  SHF.L.U64.HI R33, R36, 0x2, R33 ;  /* 0x0000000224217819 */ /* 0x000fe20000010221 */
[----:B------:R-:W-:Y:S01]  /*0670*/  IMAD R34, R53, R30, RZ ;  /* 0x0000001e35227224 */ /* 0x000fe200078e02ff */
[----:B------:R-:W-:Y:S01]  /*0680*/  SHF.L.U32 R53, R51, 0x3, RZ ;  /* 0x0000000333357819 */ /* 0x000fe200000006ff */
[----:B------:R-:W-:-:S04]  /*0690*/  IMAD.WIDE.U32 R28, R30, R55, R28 ;  /* 0x000000371e1c7225 */ /* 0x000fc800078e001c */
[----:B------:R-:W-:Y:S01]  /*06a0*/  IMAD.WIDE R56, R53, 0x4, R32 ;  /* 0x0000000435387825 */ /* 0x000fe200078e0220 */
[----:B------:R-:W-:-:S03]  /*06b0*/  IADD3 R28, P0, R37, R28, RZ ;  /* 0x0000001c251c7210 */ /* 0x000fc60007f1e0ff */
[----:B------:R-:W-:Y:S01]  /*06c0*/  IMAD R34, R31, R55, R34 ;  /* 0x000000371f227224 */ /* 0x000fe200078e0222 */
[----:B------:R-:W-:Y:S01]  /*06d0*/  SHF.R.S32.HI R31, RZ, 0x1f, R37 ;  /* 0x0000001fff1f7819 */ /* 0x000fe20000011425 */
[----:B------:R-:W-:Y:S01]  /*06e0*/  IMAD.WIDE R32, R39, 0x4, R32 ;  /* 0x0000000427207825 */ /* 0x000fe200078e0220 */
[----:B------:R-:W-:Y:S02]  /*06f0*/  SHF.L.U32 R30, R28, 0x2, RZ ;  /* 0x000000021c1e7819 */ /* 0x000fe400000006ff */
[----:B------:R-:W-:Y:S01]  /*0700*/  IADD3.X R31, R31, R29, R34, P0, !PT ;  /* 0x0000001d1f1f7210 */ /* 0x000fe200007fe422 */
[----:B------:R-:W-:Y:S01]  /*0710*/  IMAD.WIDE R56, R39, 0x4, R56 ;  /* 0x0000000427387825 */ /* 0x000fe200078e0238 */
[----:B------:R-:W-:Y:S02]  /*0720*/  SHF.L.U32 R29, R12, 0x2, RZ ;  /* 0x000000020c1d7819 */ /* 0x000fe400000006ff */
[----:B------:R-:W-:Y:S01]  /*0730*/  SHF.L.U64.HI R31, R28, 0x2, R31 ;  /* 0x000000021c1f7819 */ /* 0x000fe2000001021f */
[----:B------:R-:W-:-:S04]  /*0740*/  IMAD.WIDE R32, R37, 0x4, R32 ;  /* 0x0000000425207825 */ /* 0x000fc800078e0220 */
[----:B------:R-:W-:Y:S01]  /*0750*/  IMAD.WIDE R56, R37, 0x4, R56 ;  /* 0x0000000425387825 */ /* 0x000fe200078e0238 */
[-C--:B------:R-:W-:Y:S02]  /*0760*/  IADD3 R52, P0, R32, R29.reuse, RZ ;  /* 0x0000001d20347210 */ /* 0x080fe40007f1e0ff */
[----:B------:R-:W-:Y:S01]  /*0770*/  SHF.L.U64.HI R37, R12, 0x2, R35 ;  /* 0x000000020c257819 */ /* 0x000fe20000010223 */
[----:B------:R-:W-:Y:S01]  /*0780*/  HFMA2.MMA R12, -RZ, RZ, 0, 0 ;  /* 0x00000000ff0c7435 */ /* 0x000fe200000001ff */
[----:B------:R-:W-:Y:S01]  /*0790*/  IADD3 R54, P1, R56, R29, RZ ;  /* 0x0000001d38367210 */ /* 0x000fe20007f3e0ff */
[----:B------:R-:W-:Y:S01]  /*07a0*/  IMAD.WIDE R28, R51, 0x20, R30 ;  /* 0x00000020331c7825 */ /* 0x000fe200078e021e */
[----:B------:R-:W-:Y:S02]  /*07b0*/  IADD3 R35, R53, 0x20, R53 ;  /* 0x0000002035237810 */ /* 0x000fe40007ffe035 */
[----:B------:R-:W-:Y:S01]  /*07c0*/  IADD3.X R56, R57, R37, RZ, P1, !PT ;  /* 0x0000002539387210 */ /* 0x000fe20000ffe4ff */
[----:B------:R-:W-:-:S02]  /*07d0*/  IMAD.X R55, R33, 0x1, R37, P0 ;  /* 0x0000000121377824 */ /* 0x000fc400000e0625 */
[----:B------:R-:W-:-:S04]  /*07e0*/  IMAD.WIDE R30, R35, 0x4, R30 ;  /* 0x00000004231e7825 */ /* 0x000fc800078e021e */
[----:B------:R-:W-:-:S07]  /*07f0*/  IMAD.WIDE R28, R53, 0x4, R28 ;  /* 0x00000004351c7825 */ /* 0x000fce00078e021c */
.L_x_816:
[----:B------:R-:W-:-:S04]  /*0800*/  IADD3 R58, P0, R28, UR8, RZ ;  /* 0x000000081c3a7c10 */ /* 0x000fc8000ff1e0ff */
[----:B------:R-:W-:-:S05]  /*0810*/  IADD3.X R59, R29, UR9, RZ, P0, !PT ;  /* 0x000000091d3b7c10 */ /* 0x000fca00087fe4ff */
[----:B------:R0:W2:Y:S02]  /*0820*/  LDG.E R35, desc[UR6][R58.64] ;  /* 0x000000063a237981 */ /* 0x0000a4000c1e1900 */
[----:B0-----:R-:W-:-:S05]  /*0830*/  IMAD.WIDE R58, R51, 0x20, R58 ;  /* 0x00000020333a7825 */ /* 0x001fca00078e023a */
[----:B------:R-:W3:Y:S01]  /*0840*/  LDG.E R36, desc[UR6][R58.64] ;  /* 0x000000063a247981 */ /* 0x000ee2000c1e1900 */
[----:B------:R-:W-:-:S05]  /*0850*/  IMAD.WIDE R32, R51, 0x20, R58 ;  /* 0x0000002033207825 */ /* 0x000fca00078e023a */
[----:B------:R-:W4:Y:S01]  /*0860*/  LDG.E R37, desc[UR6][R32.64] ;  /* 0x0000000620257981 */ /* 0x000f22000c1e1900 */
[----:B------:R-:W-:-:S05]  /*0870*/  IMAD.WIDE R60, R51, 0x20, R32 ;  /* 0x00000020333c7825 */ /* 0x000fca00078e0220 */
[----:B------:R0:W5:Y:S02]  /*0880*/  LDG.E R38, desc[UR6][R60.64] ;  /* 0x000000063c267981 */ /* 0x000164000c1e1900 */
[----:B0-----:R-:W-:-:S05]  /*0890*/  IMAD.WIDE R60, R51, 0x20, R60 ;  /* 0x00000020333c7825 */ /* 0x001fca00078e023c */
[----:B------:R0:W5:Y:S02]  /*08a0*/  LDG.E R39, desc[UR6][R60.64] ;  /* 0x000000063c277981 */ /* 0x000164000c1e1900 */
[----:B0-----:R-:W-:-:S05]  /*08b0*/  IMAD.WIDE R60, R51, 0x20, R60 ;  /* 0x00000020333c7825 */ /* 0x001fca00078e023c */
[----:B------:R-:W5:Y:S01]  /*08c0*/  LDG.E R34, desc[UR6][R60.64] ;  /* 0x000000063c227981 */ /* 0x000f62000c1e1900 */
[----:B------:R-:W-:-:S05]  /*08d0*/  IMAD.WIDE R58, R51, 0x20, R60 ;  /* 0x00000020333a7825 */ /* 0x000fca00078e023c */
[----:B------:R0:W5:Y:S02]  /*08e0*/  LDG.E R33, desc[UR6][R58.64] ;  /* 0x000000063a217981 */ /* 0x000164000c1e1900 */
[----:B0-----:R-:W-:-:S05]  /*08f0*/  IMAD.WIDE R58, R51, 0x20, R58 ;  /* 0x00000020333a7825 */ /* 0x001fca00078e023a */
[----:B------:R0:W5:Y:S02]  /*0900*/  LDG.E R32, desc[UR6][R58.64] ;  /* 0x000000063a207981 */ /* 0x000164000c1e1900 */
[----:B0-----:R-:W-:-:S04]  /*0910*/  IMAD.WIDE R58, R51, 0x20, R58 ;  /* 0x00000020333a7825 */ /* 0x001fc800078e023a */
[----:B------:R-:W-:-:S04]  /*0920*/  IMAD.WIDE R60, R51, 0x20, R58 ;  /* 0x00000020333c7825 */ /* 0x000fc800078e023a */
[----:B--2---:R-:W-:Y:S02]  /*0930*/  FADD.FTZ R44, R35, R44 ;  /* 0x0000002c232c7221 */ /* 0x004fe40000010000 */
[----:B------:R-:W2:Y:S01]  /*0940*/  LDG.E R35, desc[UR6][R58.64] ;  /* 0x000000063a237981 */ /* 0x000ea2000c1e1900 */
[----:B---3--:R-:W-:-:S03]  /*0950*/  FADD.FTZ R43, R36, R43 ;  /* 0x0000002b242b7221 */ /* 0x008fc60000010000 */
[----:B------:R0:W3:Y:S01]  /*0960*/  LDG.E R36, desc[UR6][R60.64] ;  /* 0x000000063c247981 */ /* 0x0000e2000c1e1900 */
[----:B----4-:R-:W-:Y:S01]  /*0970*/  FADD.FTZ R42, R37, R42 ;  /* 0x0000002a252a7221 */ /* 0x010fe20000010000 */
[----:B0-----:R-:W-:-:S05]  /*0980*/  IMAD.WIDE R60, R51, 0x20, R60 ;  /* 0x00000020333c7825 */ /* 0x001fca00078e023c */
[----:B------:R0:W4:Y:S02]  /*0990*/  LDG.E R37, desc[UR6][R60.64] ;  /* 0x000000063c257981 */ /* 0x000124000c1e1900 */
[----:B0-----:R-:W-:-:S04]  /*09a0*/  IMAD.WIDE R60, R51, 0x20, R60 ;  /* 0x00000020333c7825 */ /* 0x001fc800078e023c */
[----:B-----5:R-:W-:Y:S01]  /*09b0*/  FADD.FTZ R41, R38, R41 ;  /* 0x0000002926297221 */ /* 0x020fe20000010000 */
[----:B------:R-:W-:Y:S01]  /*09c0*/  FADD.FTZ R40, R39, R40 ;  /* 0x0000002827287221 */ /* 0x000fe20000010000 */
[----:B------:R-:W5:Y:S01]  /*09d0*/  LDG.E R38, desc[UR6][R60.64] ;  /* 0x000000063c267981 */ /* 0x000f62000c1e1900 */
[----:B------:R-:W-:-:S05]  /*09e0*/  IMAD.WIDE R58, R51, 0x20, R60 ;  /* 0x00000020333a7825 */ /* 0x000fca00078e023c */
[----:B------:R0:W5:Y:S02]  /*09f0*/  LDG.E R39, desc[UR6][R58.64] ;  /* 0x000000063a277981 */ /* 0x000164000c1e1900 */
[----:B0-----:R-:W-:-:S06]  /*0a00*/  IMAD.WIDE R58, R51, 0x20, R58 ;  /* 0x00000020333a7825 */ /* 0x001fcc00078e023a */
[----:B------:R-:W5:Y:S01]  /*0a10*/  LDG.E R59, desc[UR6][R58.64] ;  /* 0x000000063a3b7981 */ /* 0x000f62000c1e1900 */
[----:B------:R-:W-:-:S04]  /*0a20*/  IADD3 R60, P0, R30, UR8, RZ ;  /* 0x000000081e3c7c10 */ /* 0x000fc8000ff1e0ff */
[----:B------:R-:W-:Y:S01]  /*0a30*/  IADD3.X R61, R31, UR9, RZ, P0, !PT ;  /* 0x000000091f3d7c10 */ /* 0x000fe200087fe4ff */
[----:B------:R-:W-:Y:S01]  /*0a40*/  FADD.FTZ R26, R33, R26 ;  /* 0x0000001a211a7221 */ /* 0x000fe20000010000 */
[----:B------:R-:W-:Y:S01]  /*0a50*/  FADD.FTZ R25, R32, R25 ;  /* 0x0000001920197221 */ /* 0x000fe20000010000 */
[----:B------:R-:W-:-:S04]  /*0a60*/  IMAD.WIDE R32, R53, 0x4, R60 ;  /* 0x0000000435207825 */ /* 0x000fc800078e023c */
[----:B------:R-:W-:Y:S02]  /*0a70*/  FADD.FTZ R27, R34, R27 ;  /* 0x0000001b221b7221 */ /* 0x000fe40000010000 */
[----:B------:R-:W5:Y:S01]  /*0a80*/  LDG.E R34, desc[UR6][R60.64] ;  /* 0x000000063c227981 */ /* 0x000f62000c1e1900 */
[----:B--2---:R-:W-:-:S03]  /*0a90*/  FADD.FTZ R24, R35, R24 ;  /* 0x0000001823187221 */ /* 0x004fc60000010000 */
[----:B------:R0:W2:Y:S02]  /*0aa0*/  LDG.E R35, desc[UR6][R32.64] ;  /* 0x0000000620237981 */ /* 0x0000a4000c1e1900 */
[----:B0-----:R-:W-:-:S04]  /*0ab0*/  IMAD.WIDE R32, R53, 0x4, R32 ;  /* 0x0000000435207825 */ /* 0x001fc800078e0220 */
[----:B------:R-:W-:-:S04]  /*0ac0*/  IMAD.WIDE R60, R53, 0x4, R32 ;  /* 0x00000004353c7825 */ /* 0x000fc800078e0220 */
[----:B---3--:R-:W-:Y:S02]  /*0ad0*/  FADD.FTZ R23, R36, R23 ;  /* 0x0000001724177221 */ /* 0x008fe40000010000 */
[----:B------:R-:W3:Y:S01]  /*0ae0*/  LDG.E R36, desc[UR6][R32.64] ;  /* 0x0000000620247981 */ /* 0x000ee2000c1e1900 */
[----:B----4-:R-:W-:-:S03]  /*0af0*/  FADD.FTZ R22, R37, R22 ;  /* 0x0000001625167221 */ /* 0x010fc60000010000 */
[----:B------:R0:W4:Y:S02]  /*0b00*/  LDG.E R37, desc[UR6][R60.64] ;  /* 0x000000063c257981 */ /* 0x000124000c1e1900 */
[----:B0-----:R-:W-:-:S04]  /*0b10*/  IMAD.WIDE R60, R53, 0x4, R60 ;  /* 0x00000004353c7825 */ /* 0x001fc800078e023c */
[----:B-----5:R-:W-:Y:S01]  /*0b20*/  FADD.FTZ R21, R38, R21 ;  /* 0x0000001526157221 */ /* 0x020fe20000010000 */
[----:B------:R-:W5:Y:S01]  /*0b30*/  LDG.E R58, desc[UR6][R60.64] ;  /* 0x000000063c3a7981 */ /* 0x000f62000c1e1900 */
[----:B------:R-:W-:-:S04]  /*0b40*/  IMAD.WIDE R32, R53, 0x4, R60 ;  /* 0x0000000435207825 */ /* 0x000fc800078e023c */
[----:B------:R-:W-:Y:S01]  /*0b50*/  FADD.FTZ R20, R39, R20 ;  /* 0x0000001427147221 */ /* 0x000fe20000010000 */
[----:B------:R0:W5:Y:S01]  /*0b60*/  LDG.E R57, desc[UR6][R32.64] ;  /* 0x0000000620397981 */ /* 0x000162000c1e1900 */
[----:B------:R-:W-:-:S04]  /*0b70*/  IMAD.WIDE R38, R53, 0x4, R32 ;  /* 0x0000000435267825 */ /* 0x000fc800078e0220 */
[----:B0-----:R-:W-:-:S04]  /*0b80*/  IMAD.WIDE R32, R53, 0x4, R38 ;  /* 0x0000000435207825 */ /* 0x001fc800078e0226 */
[----:B------:R-:W-:Y:S01]  /*0b90*/  FADD.FTZ R19, R59, R19 ;  /* 0x000000133b137221 */ /* 0x000fe20000010000 */
[----:B------:R-:W5:Y:S04]  /*0ba0*/  LDG.E R61, desc[UR6][R32.64] ;  /* 0x00000006203d7981 */ /* 0x000f68000c1e1900 */
[----:B------:R0:W5:Y:S02]  /*0bb0*/  LDG.E R59, desc[UR6][R38.64] ;  /* 0x00000006263b7981 */ /* 0x000164000c1e1900 */
[----:B0-----:R-:W-:-:S05]  /*0bc0*/  IMAD.WIDE R38, R53, 0x4, R32 ;  /* 0x0000000435267825 */ /* 0x001fca00078e0220 */
[----:B------:R-:W5:Y:S01]  /*0bd0*/  LDG.E R60, desc[UR6][R38.64] ;  /* 0x00000006263c7981 */ /* 0x000f62000c1e1900 */
[----:B------:R-:W-:Y:S01]  /*0be0*/  FADD.FTZ R17, R34, R17 ;  /* 0x0000001122117221 */ /* 0x000fe20000010000 */
[----:B--2---:R-:W-:Y:S01]  /*0bf0*/  FADD.FTZ R6, R35, R6 ;  /* 0x0000000623067221 */ /* 0x004fe20000010000 */
[----:B------:R-:W-:-:S04]  /*0c00*/  IMAD.WIDE R34, R53, 0x4, R38 ;  /* 0x0000000435227825 */ /* 0x000fc800078e0226 */
[----:B------:R-:W-:Y:S02]  /*0c10*/  IMAD.WIDE R32, R53, 0x4, R34 ;  /* 0x0000000435207825 */ /* 0x000fe400078e0222 */
[----:B------:R-:W2:Y:S02]  /*0c20*/  LDG.E R34, desc[UR6][R34.64] ;  /* 0x0000000622227981 */ /* 0x000ea4000c1e1900 */
[----:B---3--:R-:W-:Y:S02]  /*0c30*/  FADD.FTZ R5, R36, R5 ;  /* 0x0000000524057221 */ /* 0x008fe40000010000 */
[----:B------:R0:W3:Y:S01]  /*0c40*/  LDG.E R35, desc[UR6][R32.64] ;  /* 0x0000000620237981 */ /* 0x0000e2000c1e1900 */
[----:B----4-:R-:W-:Y:S01]  /*0c50*/  FADD.FTZ R4, R37, R4 ;  /* 0x0000000425047221 */ /* 0x010fe20000010000 */
[----:B------:R-:W-:-:S04]  /*0c60*/  IMAD.WIDE R36, R53, 0x4, R32 ;  /* 0x0000000435247825 */ /* 0x000fc800078e0220 */
[C---:B0-----:R-:W-:Y:S02]  /*0c70*/  IMAD.WIDE R32, R53.reuse, 0x4, R36 ;  /* 0x0000000435207825 */ /* 0x041fe400078e0224 */
[----:B------:R-:W4:Y:S02]  /*0c80*/  LDG.E R37, desc[UR6][R36.64] ;  /* 0x0000000624257981 */ /* 0x000f24000c1e1900 */
[----:B-----5:R-:W-:Y:S01]  /*0c90*/  FADD.FTZ R3, R58, R3 ;  /* 0x000000033a037221 */ /* 0x020fe20000010000 */
[----:B------:R-:W-:Y:S01]  /*0ca0*/  IADD3 R58, P0, R52, UR8, RZ ;  /* 0x00000008343a7c10 */ /* 0x000fe2000ff1e0ff */
[----:B------:R-:W-:-:S04]  /*0cb0*/  IMAD.WIDE R38, R53, 0x4, R32 ;  /* 0x0000000435267825 */ /* 0x000fc800078e0220 */
[----:B------:R-:W-:Y:S02]  /*0cc0*/  FADD.FTZ R2, R57, R2 ;  /* 0x0000000239027221 */ /* 0x000fe40000010000 */
[----:B------:R-:W5:Y:S04]  /*0cd0*/  LDG.E R57, desc[UR6][R32.64] ;  /* 0x0000000620397981 */ /* 0x000f68000c1e1900 */
[----:B------:R-:W5:Y:S01]  /*0ce0*/  LDG.E R39, desc[UR6][R38.64] ;  /* 0x0000000626277981 */ /* 0x000f62000c1e1900 */
[----:B------:R-:W-:Y:S01]  /*0cf0*/  FADD.FTZ R0, R59, R0 ;  /* 0x000000003b007221 */ /* 0x000fe20000010000 */
[----:B------:R-:W-:Y:S01]  /*0d00*/  IADD3.X R59, R55, UR9, RZ, P0, !PT ;  /* 0x00000009373b7c10 */ /* 0x000fe200087fe4ff */
[----:B------:R-:W-:-:S04]  /*0d10*/  FADD.FTZ R48, R61, R48 ;  /* 0x000000303d307221 */ /* 0x000fc80000010000 */
[----:B------:R-:W5:Y:S01]  /*0d20*/  LDG.E R32, desc[UR6][R58.64] ;  /* 0x000000063a207981 */ /* 0x000f62000c1e1900 */
[----:B------:R-:W-:Y:S01]  /*0d30*/  FADD.FTZ R16, R60, R16 ;  /* 0x000000103c107221 */ /* 0x000fe20000010000 */
[----:B------:R-:W-:Y:S02]  /*0d40*/  IADD3 R60, P0, R54, UR8, RZ ;  /* 0x00000008363c7c10 */ /* 0x000fe4000ff1e0ff */
[----:B------:R-:W5:Y:S02]  /*0d50*/  LDG.E R59, desc[UR6][R58.64+0x80] ;  /* 0x000080063a3b7981 */ /* 0x000f64000c1e1900 */
[----:B------:R-:W-:-:S05]  /*0d60*/  IADD3.X R61, R56, UR9, RZ, P0, !PT ;  /* 0x00000009383d7c10 */ /* 0x000fca00087fe4ff */
[----:B------:R-:W5:Y:S04]  /*0d70*/  LDG.E R33, desc[UR6][R60.64] ;  /* 0x000000063c217981 */ /* 0x000f68000c1e1900 */
[----:B------:R-:W5:Y:S01]  /*0d80*/  LDG.E R36, desc[UR6][R60.64+0x80] ;  /* 0x000080063c247981 */ /* 0x000f62000c1e1900 */
[----:B------:R-:W-:-:S06]  /*0d90*/  UIADD3 UR4, UR4, 0x1, URZ ;  /* 0x0000000104047890 */ /* 0x000fcc000fffe03f */
[----:B------:R-:W-:Y:S01]  /*0da0*/  ISETP.LE.AND P0, PT, R9, UR4, PT ;  /* 0x0000000409007c0c */ /* 0x000fe2000bf03270 */
[----:B------:R-:W-:-:S04]  /*0db0*/  ULEA UR8, UP0, UR10, UR8, 0x2 ;  /* 0x000000080a087291 */ /* 0x000fc8000f80103f */
[----:B------:R-:W-:Y:S01]  /*0dc0*/  UIADD3.X UR9, UR9, UR5, URZ, UP0, !UPT ;  /* 0x0000000509097290 */ /* 0x000fe200087fe43f */
[----:B--2---:R-:W-:Y:S01]  /*0dd0*/  FADD.FTZ R47, R34, R47 ;  /* 0x0000002f222f7221 */ /* 0x004fe20000010000 */
[----:B---3--:R-:W-:Y:S01]  /*0de0*/  FADD.FTZ R15, R35, R15 ;  /* 0x0000000f230f7221 */ /* 0x008fe20000010000 */
[----:B----4-:R-:W-:Y:S01]  /*0df0*/  FADD.FTZ R14, R37, R14 ;  /* 0x0000000e250e7221 */ /* 0x010fe20000010000 */
[----:B-----5:R-:W-:Y:S01]  /*0e00*/  FADD.FTZ R13, R57, R13 ;  /* 0x0000000d390d7221 */ /* 0x020fe20000010000 */
[----:B------:R-:W-:Y:S01]  /*0e10*/  FADD.FTZ R12, R39, R12 ;  /* 0x0000000c270c7221 */ /* 0x000fe20000010000 */
[----:B------:R-:W-:Y:S01]  /*0e20*/  FADD.FTZ R11, R32, R11 ;  /* 0x0000000b200b7221 */ /* 0x000fe20000010000 */
[----:B------:R-:W-:Y:S01]  /*0e30*/  FADD.FTZ R46, R59, R46 ;  /* 0x0000002e3b2e7221 */ /* 0x000fe20000010000 */
[----:B------:R-:W-:Y:S01]  /*0e40*/  FADD.FTZ R18, R33, R18 ;  /* 0x0000001221127221 */ /* 0x000fe20000010000 */
[----:B------:R-:W-:Y:S01]  /*0e50*/  FADD.FTZ R45, R36, R45 ;  /* 0x0000002d242d7221 */ /* 0x000fe20000010000 */
[----:B------:R-:W-:Y:S06]  /*0e60*/  @!P0 BRA `(.L_x_816) ;  /* 0xfffffff800648947 */ /* 0x000fec000383ffff */
.L_x_815:
[----:B------:R-:W0:Y:S01]  /*0e70*/  S2R R36, SR_TID.X ;  /* 0x0000000000247919 */ /* 0x000e220000002100 */
[----:B------:R-:W1:Y:S01]  /*0e80*/  S2UR UR5, SR_CgaCtaId ;  /* 0x00000000000579c3 */ /* 0x000e620000008800 */
[----:B------:R-:W-:Y:S01]  /*0e90*/  ULDC UR8, c[0x0][0x390] ;  /* 0x0000e40000087ab9 */ /* 0x000fe20000000800 */
[----:B------:R-:W-:Y:S01]  /*0ea0*/  UMOV UR4, 0x400 ;  /* 0x0000040000047882 */ /* 0x000fe20000000000 */
[----:B------:R-:W-:Y:S01]  /*0eb0*/  FMUL.FTZ R20, R20, UR8 ;  /* 0x0000000814147c20 */ /* 0x000fe20008410000 */
[----:B------:R-:W-:Y:S01]  /*0ec0*/  FMUL.FTZ R19, R19, UR8 ;  /* 0x0000000813137c20 */ /* 0x000fe20008410000 */
[----:B------:R-:W-:Y:S01]  /*0ed0*/  FMUL.FTZ R17, R17, UR8 ;  /* 0x0000000811117c20 */ /* 0x000fe20008410000 */
[----:B------:R-:W-:Y:S01]  /*0ee0*/  FMUL.FTZ R6, R6, UR8 ;  /* 0x0000000806067c20 */ /* 0x000fe20008410000 */
[----:B------:R-:W-:Y:S01]  /*0ef0*/  FMUL.FTZ R3, R3, UR8 ;  /* 0x0000000803037c20 */ /* 0x000fe20008410000 */
[----:B------:R-:W-:Y:S01]  /*0f00*/  FMUL.FTZ R2, R2, UR8 ;  /* 0x0000000802027c20 */ /* 0x000fe20008410000 */
[----:B------:R-:W-:Y:S01]  /*0f10*/  F2FP.BF16.F32.PACK_AB R19, R19, R20 ;  /* 0x000000141313723e */ /* 0x000fe200000010ff */
[----:B------:R-:W-:Y:S01]  /*0f20*/  HFMA2.MMA R20, -RZ, RZ, 0, 1.9073486328125e-06 ;  /* 0x00000020ff147435 */ /* 0x000fe200000001ff */
        /* <DEDUP_REMOVED lines=13> */
[----:B-1----:R-:W-:Y:S01]  /*1000*/  ULEA UR4, UR5, UR4, 0x18 ;  /* 0x0000000405047291 */ /* 0x002fe2000f8ec03f */
[----:B------:R-:W-:Y:S01]  /*1010*/  FMUL.FTZ R40, R40, UR8 ;  /* 0x0000000828287c20 */ /* 0x000fe20008410000 */
[----:B------:R-:W-:Y:S01]  /*1020*/  FMUL.FTZ R27, R27, UR8 ;  /* 0x000000081b1b7c20 */ /* 0x000fe20008410000 */
[----:B------:R-:W-:Y:S01]  /*1030*/  FMUL.FTZ R46, R46, UR8 ;  /* 0x000000082e2e7c20 */ /* 0x000fe20008410000 */
[----:B------:R-:W-:Y:S01]  /*1040*/  FMUL.FTZ R45, R45, UR8 ;  /* 0x000000082d2d7c20 */ /* 0x000fe20008410000 */
[----:B------:R-:W-:Y:S01]  /*1050*/  FMUL.FTZ R16, R16, UR8 ;  /* 0x0000000810107c20 */ /* 0x000fe20008410000 */
[----:B------:R-:W-:Y:S01]  /*1060*/  FMUL.FTZ R47, R47, UR8 ;  /* 0x000000082f2f7c20 */ /* 0x000fe20008410000 */
[----:B0-----:R-:W-:Y:S01]  /*1070*/  SHF.R.S32.HI R29, RZ, 0x1f, R36 ;  /* 0x0000001fff1d7819 */ /* 0x001fe20000011424 */
[----:B------:R-:W-:Y:S01]  /*1080*/  FMUL.FTZ R5, R5, UR8 ;  /* 0x0000000805057c20 */ /* 0x000fe20008410000 */
[----:B------:R-:W-:Y:S01]  /*1090*/  F2FP.BF16.F32.PACK_AB R0, R3, R0 ;  /* 0x000000000300723e */ /* 0x000fe200000010ff */
[----:B------:R-:W-:Y:S01]  /*10a0*/  FMUL.FTZ R4, R4, UR8 ;  /* 0x0000000804047c20 */ /* 0x000fe20008410000 */
[-C--:B------:R-:W-:Y:S01]  /*10b0*/  LEA.HI R9, R29, R36.reuse, RZ, 0x2 ;  /* 0x000000241d097211 */ /* 0x080fe200078f10ff */
[----:B------:R-:W-:Y:S01]  /*10c0*/  FMUL.FTZ R15, R15, UR8 ;  /* 0x000000080f0f7c20 */ /* 0x000fe20008410000 */
[----:B------:R-:W-:Y:S01]  /*10d0*/  LEA.HI R34, R29, R36, RZ, 0x3 ;  /* 0x000000241d227211 */ /* 0x000fe200078f18ff */
[----:B------:R-:W-:Y:S01]  /*10e0*/  FMUL.FTZ R14, R14, UR8 ;  /* 0x000000080e0e7c20 */ /* 0x000fe20008410000 */
[--C-:B------:R-:W-:Y:S01]  /*10f0*/  SHF.R.S32.HI R30, RZ, 0x2, R9.reuse ;  /* 0x00000002ff1e7819 */ /* 0x100fe20000011409 */
[----:B------:R-:W-:Y:S01]  /*1100*/  FMUL.FTZ R13, R13, UR8 ;  /* 0x000000080d0d7c20 */ /* 0x000fe20008410000 */
[----:B------:R-:W-:Y:S01]  /*1110*/  SHF.R.S32.HI R31, RZ, 0x1f, R9 ;  /* 0x0000001fff1f7819 */ /* 0x000fe20000011409 */
[----:B------:R-:W-:Y:S01]  /*1120*/  FMUL.FTZ R12, R12, UR8 ;  /* 0x000000080c0c7c20 */ /* 0x000fe20008410000 */
[----:B------:R-:W-:Y:S01]  /*1130*/  LOP3.LUT R35, R9, 0x3ffffffc, RZ, 0xc0, !PT ;  /* 0x3ffffffc09237812 */ /* 0x000fe200078ec0ff */
[----:B------:R-:W-:Y:S01]  /*1140*/  BSSY B0, `(.L_x_817) ;  /* 0x000006e000007945 */ /* 0x000fe20003800000 */
[----:B------:R-:W-:-:S02]  /*1150*/  LEA.HI R28, R31, R30, RZ, 0x3 ;  /* 0x0000001e1f1c7211 */ /* 0x000fc400078f18ff */
[----:B------:R-:W-:Y:S02]  /*1160*/  SHF.R.S32.HI R9, RZ, 0x3, R34 ;  /* 0x00000003ff097819 */ /* 0x000fe40000011422 */
[-C--:B------:R-:W-:Y:S02]  /*1170*/  LEA.HI R32, R29, R36.reuse, RZ, 0x5 ;  /* 0x000000241d207211 */ /* 0x080fe400078f28ff */
[----:B------:R-:W-:Y:S02]  /*1180*/  IADD3 R31, -R35, R36, RZ ;  /* 0x00000024231f7210 */ /* 0x000fe40007ffe1ff */
[----:B------:R-:W-:Y:S02]  /*1190*/  LOP3.LUT R34, R34, 0x1ffffff8, RZ, 0xc0, !PT ;  /* 0x1ffffff822227812 */ /* 0x000fe400078ec0ff */
[----:B------:R-:W-:Y:S01]  /*11a0*/  LOP3.LUT R35, R28, 0xfffffff8, RZ, 0xc0, !PT ;  /* 0xfffffff81c237812 */ /* 0x000fe200078ec0ff */
[----:B------:R-:W-:Y:S01]  /*11b0*/  IMAD.SHL.U32 R28, R9, 0x40, RZ ;  /* 0x00000040091c7824 */ /* 0x000fe200078e00ff */
[----:B------:R-:W-:-:S02]  /*11c0*/  SHF.R.S32.HI R32, RZ, 0x5, R32 ;  /* 0x00000005ff207819 */ /* 0x000fc40000011420 */
[-C--:B------:R-:W-:Y:S02]  /*11d0*/  IADD3 R34, -R34, R36.reuse, RZ ;  /* 0x0000002422227210 */ /* 0x080fe40007ffe1ff */
[----:B------:R-:W-:Y:S02]  /*11e0*/  IADD3 R30, R30, -R35, RZ ;  /* 0x800000231e1e7210 */ /* 0x000fe40007ffe0ff */
[----:B------:R-:W-:Y:S02]  /*11f0*/  SHF.R.S32.HI R37, RZ, 0x1f, R32 ;  /* 0x0000001fff257819 */ /* 0x000fe40000011420 */
[----:B------:R-:W-:Y:S02]  /*1200*/  LOP3.LUT R35, R28, 0x1c0, RZ, 0xc0, !PT ;  /* 0x000001c01c237812 */ /* 0x000fe400078ec0ff */
[----:B------:R-:W-:Y:S01]  /*1210*/  SHF.L.U32 R28, R34, 0x3, RZ ;  /* 0x00000003221c7819 */ /* 0x000fe200000006ff */
[----:B------:R-:W-:Y:S01]  /*1220*/  IMAD.SHL.U32 R34, R30, 0x40, RZ ;  /* 0x000000401e227824 */ /* 0x000fe200078e00ff */
[----:B------:R-:W-:-:S02]  /*1230*/  LEA.HI R33, R29, R36, RZ, 0x7 ;  /* 0x000000241d217211 */ /* 0x000fc400078f38ff */
[----:B------:R-:W-:Y:S02]  /*1240*/  LEA.HI R37, R37, R32, RZ, 0x2 ;  /* 0x0000002025257211 */ /* 0x000fe400078f10ff */
[----:B------:R-:W-:Y:S02]  /*1250*/  SHF.R.U32.HI R33, RZ, 0x4, R33 ;  /* 0x00000004ff217819 */ /* 0x000fe40000011621 */
[----:B------:R-:W-:Y:S02]  /*1260*/  LOP3.LUT R34, R34, 0x1c0, RZ, 0xc0, !PT ;  /* 0x000001c022227812 */ /* 0x000fe400078ec0ff */
[----:B------:R-:W-:Y:S02]  /*1270*/  LOP3.LUT R37, R37, 0x1ffffc, RZ, 0xc0, !PT ;  /* 0x001ffffc25257812 */ /* 0x000fe400078ec0ff */
[----:B------:R-:W-:Y:S02]  /*1280*/  LOP3.LUT R33, R34, 0x8, R33, 0xf8, !PT ;  /* 0x0000000822217812 */ /* 0x000fe400078ef821 */
[----:B------:R-:W-:-:S02]  /*1290*/  IADD3 R32, R32, -R37, RZ ;  /* 0x8000002520207210 */ /* 0x000fc40007ffe0ff */
[----:B------:R-:W-:Y:S02]  /*12a0*/  SHF.R.U32.HI R34, RZ, 0x3, R34 ;  /* 0x00000003ff227819 */ /* 0x000fe40000011622 */
[----:B------:R-:W-:Y:S01]  /*12b0*/  LEA R32, R32, R31, 0x9 ;  /* 0x0000001f20207211 */ /* 0x000fe200078e48ff */
[----:B------:R-:W-:Y:S01]  /*12c0*/  FMUL.FTZ R31, R11, UR8 ;  /* 0x000000080b1f7c20 */ /* 0x000fe20008410000 */
[----:B------:R-:W-:Y:S02]  /*12d0*/  LOP3.LUT R33, R33, R34, RZ, 0x3c, !PT ;  /* 0x0000002221217212 */ /* 0x000fe400078e3cff */
[----:B------:R-:W-:Y:S02]  /*12e0*/  R2P PR, R30, 0x6 ;  /* 0x000000061e007804 */ /* 0x000fe40000000000 */
[----:B------:R-:W-:Y:S01]  /*12f0*/  F2FP.BF16.F32.PACK_AB R18, R18, R31 ;  /* 0x0000001f1212723e */ /* 0x000fe200000010ff */
[----:B------:R-:W-:Y:S02]  /*1300*/  IMAD.U32 R11, R32, 0x2, R33 ;  /* 0x00000002200b7824 */ /* 0x000fe400078e0021 */
[----:B------:R-:W-:Y:S01]  /*1310*/  FMUL.FTZ R32, R22, UR8 ;  /* 0x0000000816207c20 */ /* 0x000fe20008410000 */
[----:B------:R-:W-:Y:S01]  /*1320*/  SEL R20, R20, 0xffffffe0, !P1 ;  /* 0xffffffe014147807 */ /* 0x000fe20004800000 */
[----:B------:R-:W-:Y:S01]  /*1330*/  FMUL.FTZ R33, R21, UR8 ;  /* 0x0000000815217c20 */ /* 0x000fe20008410000 */
[----:B------:R-:W-:Y:S01]  /*1340*/  F2FP.BF16.F32.PACK_AB R22, R25, R26 ;  /* 0x0000001a1916723e */ /* 0x000fe200000010ff */
[----:B------:R-:W-:Y:S01]  /*1350*/  ULDC.64 UR8, c[0x0][0x448] ;  /* 0x0001120000087ab9 */ /* 0x000fe20000000a00 */
[----:B------:R-:W-:-:S02]  /*1360*/  LEA R17, R11, UR4, 0x1 ;  /* 0x000000040b117c11 */ /* 0x000fc4000f8e08ff */
[----:B------:R-:W-:Y:S02]  /*1370*/  F2FP.BF16.F32.PACK_AB R30, R43, R44 ;  /* 0x0000002c2b1e723e */ /* 0x000fe400000010ff */
[C---:B------:R-:W-:Y:S01]  /*1380*/  IADD3 R25, R17.reuse, 0x40, RZ ;  /* 0x0000004011197810 */ /* 0x040fe20007ffe0ff */
[----:B------:R-:W-:Y:S01]  /*1390*/  @P2 VIADD R25, R17, 0xffffffc0 ;  /* 0xffffffc011192836 */ /* 0x000fe20000000000 */
[----:B------:R-:W-:Y:S01]  /*13a0*/  F2FP.BF16.F32.PACK_AB R23, R23, R24 ;  /* 0x000000181717723e */ /* 0x000fe200000010ff */
[----:B------:R-:W-:Y:S01]  /*13b0*/  STS [R17], R18 ;  /* 0x0000001211007388 */ /* 0x000fe20000000800 */
[----:B------:R-:W-:Y:S02]  /*13c0*/  IADD3 R3, R17, R20, RZ ;  /* 0x0000001411037210 */ /* 0x000fe40007ffe0ff */
[----:B------:R-:W-:Y:S01]  /*13d0*/  F2FP.BF16.F32.PACK_AB R31, R41, R42 ;  /* 0x0000002a291f723e */ /* 0x000fe200000010ff */
[----:B------:R-:W-:Y:S01]  /*13e0*/  STS [R17+0x400], R30 ;  /* 0x0004001e11007388 */ /* 0x000fe20000000800 */
[----:B------:R-:W-:-:S02]  /*13f0*/  F2FP.BF16.F32.PACK_AB R21, R27, R40 ;  /* 0x000000281b15723e */ /* 0x000fc400000010ff */
[----:B------:R-:W-:Y:S01]  /*1400*/  F2FP.BF16.F32.PACK_AB R24, R33, R32 ;  /* 0x000000202118723e */ /* 0x000fe200000010ff */
[----:B------:R-:W-:Y:S01]  /*1410*/  STS [R3], R22 ;  /* 0x0000001603007388 */ /* 0x000fe20000000800 */
[----:B------:R-:W-:Y:S02]  /*1420*/  F2FP.BF16.F32.PACK_AB R45, R45, R46 ;  /* 0x0000002e2d2d723e */ /* 0x000fe400000010ff */
[----:B------:R-:W-:Y:S01]  /*1430*/  F2FP.BF16.F32.PACK_AB R47, R47, R16 ;  /* 0x000000102f2f723e */ /* 0x000fe200000010ff */
[----:B------:R-:W-:Y:S01]  /*1440*/  STS [R3+0x400], R23 ;  /* 0x0004001703007388 */ /* 0x000fe20000000800 */
[----:B------:R-:W-:Y:S02]  /*1450*/  IADD3 R20, R20, R25, RZ ;  /* 0x0000001914147210 */ /* 0x000fe40007ffe0ff */
[----:B------:R-:W-:Y:S01]  /*1460*/  F2FP.BF16.F32.PACK_AB R4, R4, R5 ;  /* 0x000000050404723e */ /* 0x000fe200000010ff */
[----:B------:R-:W-:Y:S01]  /*1470*/  STS [R17+0x2000], R31 ;  /* 0x0020001f11007388 */ /* 0x000fe20000000800 */
[----:B------:R-:W-:-:S02]  /*1480*/  F2FP.BF16.F32.PACK_AB R5, R14, R15 ;  /* 0x0000000f0e05723e */ /* 0x000fc400000010ff */
[----:B------:R-:W-:Y:S01]  /*1490*/  F2FP.BF16.F32.PACK_AB R11, R12, R13 ;  /* 0x0000000d0c0b723e */ /* 0x000fe200000010ff */
[----:B------:R0:W-:Y:S01]  /*14a0*/  STS [R17+0x2400], R21 ;  /* 0x0024001511007388 */ /* 0x0001e20000000800 */
[----:B------:R-:W-:Y:S02]  /*14b0*/  LEA.HI R29, R29, R36, RZ, 0x6 ;  /* 0x000000241d1d7211 */ /* 0x000fe400078f30ff */
[----:B------:R-:W-:Y:S01]  /*14c0*/  SHF.R.U32.HI R36, RZ, 0x3, R35 ;  /* 0x00000003ff247819 */ /* 0x000fe20000011623 */
[----:B------:R-:W-:Y:S01]  /*14d0*/  STS [R3+0x2000], R24 ;  /* 0x0020001803007388 */ /* 0x000fe20000000800 */
[----:B------:R-:W-:Y:S02]  /*14e0*/  LOP3.LUT R35, R35, 0x38, R28, 0xf8, !PT ;  /* 0x0000003823237812 */ /* 0x000fe400078ef81c */
[----:B------:R-:W-:Y:S01]  /*14f0*/  IADD3 R7, -R8, R7, RZ ;  /* 0x0000000708077210 */ /* 0x000fe20007ffe1ff */
[----:B------:R-:W-:Y:S01]  /*1500*/  STS [R3+0x2400], R19 ;  /* 0x0024001303007388 */ /* 0x000fe20000000800 */
[----:B------:R-:W-:-:S02]  /*1510*/  LOP3.LUT R35, R35, R36, RZ, 0x3c, !PT ;  /* 0x0000002423237212 */ /* 0x000fc400078e3cff */
[----:B------:R-:W-:Y:S01]  /*1520*/  SHF.L.U32 R36, R29, 0x3, RZ ;  /* 0x000000031d247819 */ /* 0x000fe200000006ff */
[----:B------:R-:W-:Y:S01]  /*1530*/  STS [R25], R45 ;  /* 0x0000002d19007388 */ /* 0x000fe20000000800 */
[----:B0-----:R-:W-:Y:S02]  /*1540*/  SHF.R.S32.HI R21, RZ, 0x1f, R8 ;  /* 0x0000001fff157819 */ /* 0x001fe40000011408 */
[----:B------:R-:W-:Y:S01]  /*1550*/  LOP3.LUT R29, R35, 0x7ffffe00, R36, 0xf8, !PT ;  /* 0x7ffffe00231d7812 */ /* 0x000fe200078ef824 */
[----:B------:R-:W-:Y:S02]  /*1560*/  STS [R25+0x400], R6 ;  /* 0x0004000619007388 */ /* 0x000fe40000000800 */
[----:B------:R-:W-:Y:S01]  /*1570*/  IMAD R21, R21, UR8, RZ ;  /* 0x0000000815157c24 */ /* 0x000fe2000f8e02ff */
[----:B------:R-:W-:Y:S01]  /*1580*/  LEA R26, R29, UR4, 0x1 ;  /* 0x000000041d1a7c11 */ /* 0x000fe2000f8e08ff */
[----:B------:R0:W-:Y:S01]  /*1590*/  STS [R20], R0 ;  /* 0x0000000014007388 */ /* 0x0001e20000000800 */
[----:B------:R-:W-:Y:S01]  /*15a0*/  SHF.R.S32.HI R29, RZ, 0x1f, R28 ;  /* 0x0000001fff1d7819 */ /* 0x000fe2000001141c */
[----:B------:R-:W-:Y:S01]  /*15b0*/  IMAD R21, R8, UR9, R21 ;  /* 0x0000000908157c24 */ /* 0x000fe2000f8e0215 */
[----:B------:R-:W-:Y:S01]  /*15c0*/  ULDC UR4, c[0x0][0x2d0] ;  /* 0x0000b40000047ab9 */ /* 0x000fe20000000800 */
[----:B------:R-:W-:Y:S01]  /*15d0*/  STS [R20+0x400], R47 ;  /* 0x0004002f14007388 */ /* 0x000fe20000000800 */
[----:B------:R-:W-:Y:S01]  /*15e0*/  ISETP.GE.AND P0, PT, R28, UR4, PT ;  /* 0x000000041c007c0c */ /* 0x000fe2000bf06270 */
[----:B------:R-:W-:-:S02]  /*15f0*/  ULDC.64 UR4, c[0x0][0x460] ;  /* 0x0001180000047ab9 */ /* 0x000fc40000000a00 */
[----:B------:R1:W-:Y:S01]  /*1600*/  STS [R25+0x2000], R4 ;  /* 0x0020000419007388 */ /* 0x0003e20000000800 */
[----:B0-----:R-:W-:-:S03]  /*1610*/  IADD3 R0, R9, 0x20, RZ ;  /* 0x0000002009007810 */ /* 0x001fc60007ffe0ff */
[----:B------:R0:W-:Y:S04]  /*1620*/  STS [R25+0x2400], R2 ;  /* 0x0024000219007388 */ /* 0x0001e80000000800 */
[----:B------:R2:W-:Y:S01]  /*1630*/  STS [R20+0x2000], R5 ;  /* 0x0020000514007388 */ /* 0x0005e20000000800 */
[----:B-1----:R-:W-:-:S03]  /*1640*/  SHF.R.S32.HI R4, RZ, 0x1f, R10 ;  /* 0x0000001fff047819 */ /* 0x002fc6000001140a */
[----:B------:R1:W-:Y:S01]  /*1650*/  STS [R20+0x2400], R11 ;  /* 0x0024000b14007388 */ /* 0x0003e20000000800 */
[----:B0-----:R-:W-:Y:S01]  /*1660*/  IMAD.WIDE.U32 R2, R8, UR8, R28 ;  /* 0x0000000808027c25 */ /* 0x001fe2000f8e001c */
[----:B------:R-:W-:Y:S01]  /*1670*/  SHF.R.S32.HI R8, RZ, 0x1f, R9 ;  /* 0x0000001fff087819 */ /* 0x000fe20000011409 */
[----:B------:R-:W-:Y:S02]  /*1680*/  BAR.SYNC.DEFER_BLOCKING 0x0 ;  /* 0x0000000000007b1d */ /* 0x000fe40000010000 */
[----:B--2---:R-:W-:Y:S01]  /*1690*/  IMAD R5, R4, UR4, RZ ;  /* 0x0000000404057c24 */ /* 0x004fe2000f8e02ff */
[----:B------:R-:W-:Y:S01]  /*16a0*/  IADD3 R50, P1, R50, R2, RZ ;  /* 0x0000000232327210 */ /* 0x000fe20007f3e0ff */
[----:B------:R-:W-:Y:S02]  /*16b0*/  VIADD R2, R9, 0x40 ;  /* 0x0000004009027836 */ /* 0x000fe40000000000 */
[----:B------:R-:W-:Y:S01]  /*16c0*/  IMAD R5, R10, UR5, R5 ;  /* 0x000000050a057c24 */ /* 0x000fe2000f8e0205 */
[----:B------:R-:W-:-:S02]  /*16d0*/  IADD3.X R51, R49, R3, R21, P1, !PT ;  /* 0x0000000331337210 */ /* 0x000fc40000ffe415 */
[----:B------:R-:W-:Y:S02]  /*16e0*/  IADD3 R3, R9, 0x60, RZ ;  /* 0x0000006009037810 */ /* 0x000fe40007ffe0ff */
[-C--:B------:R-:W-:Y:S01]  /*16f0*/  ISETP.GE.OR P1, PT, R0, R7.reuse, P0 ;  /* 0x000000070000720c */ /* 0x080fe20000726670 */
[----:B-1----:R-:W-:Y:S01]  /*1700*/  IMAD.WIDE.U32 R10, R10, UR4, R50 ;  /* 0x000000040a0a7c25 */ /* 0x002fe2000f8e0032 */
[-C--:B------:R-:W-:Y:S02]  /*1710*/  ISETP.GE.OR P2, PT, R2, R7.reuse, P0 ;  /* 0x000000070200720c */ /* 0x080fe40000746670 */
[-C--:B------:R-:W-:Y:S02]  /*1720*/  ISETP.GE.OR P3, PT, R3, R7.reuse, P0 ;  /* 0x000000070300720c */ /* 0x080fe40000766670 */
[----:B------:R-:W-:Y:S02]  /*1730*/  ISETP.GE.OR P0, PT, R9, R7, P0 ;  /* 0x000000070900720c */ /* 0x000fe40000706670 */
[----:B------:R-:W-:Y:S01]  /*1740*/  IADD3 R3, R11, R5, RZ ;  /* 0x000000050b037210 */ /* 0x000fe20007ffe0ff */
[----:B------:R0:W1:Y:S04]  /*1750*/  LDS.128 R16, [R26+0x1000] ;  /* 0x001000001a107984 */ /* 0x0000680000000c00 */
[----:B------:R0:W2:Y:S06]  /*1760*/  LDS.128 R12, [R26+0x3000] ;  /* 0x003000001a0c7984 */ /* 0x0000ac0000000c00 */
[----:B------:R-:W-:Y:S05]  /*1770*/  @P0 BRA `(.L_x_818) ;  /* 0x0000000000280947 */ /* 0x000fea0003800000 */
[----:B------:R-:W3:Y:S01]  /*1780*/  LDS.128 R4, [R26] ;  /* 0x000000001a047984 */ /* 0x000ee20000000c00 */
[----:B------:R-:W-:Y:S01]  /*1790*/  MOV R2, R10 ;  /* 0x0000000a00027202 */ /* 0x000fe20000000f00 */
[----:B------:R-:W-:Y:S01]  /*17a0*/  IMAD R0, R8, UR8, RZ ;  /* 0x0000000808007c24 */ /* 0x000fe2000f8e02ff */
[----:B------:R-:W-:-:S03]  /*17b0*/  ULDC.64 UR4, c[0x0][0x3e8] ;  /* 0x0000fa0000047ab9 */ /* 0x000fc60000000a00 */
[----:B------:R-:W-:-:S04]  /*17c0*/  IMAD.WIDE.U32 R20, R9, UR8, R2 ;  /* 0x0000000809147c25 */ /* 0x000fc8000f8e0002 */
[----:B------:R-:W-:Y:S01]  /*17d0*/  IMAD R23, R9, UR9, R0 ;  /* 0x0000000909177c24 */ /* 0x000fe2000f8e0200 */
[----:B------:R-:W-:-:S03]  /*17e0*/  LEA R22, P0, R20, UR4, 0x1 ;  /* 0x0000000414167c11 */ /* 0x000fc6000f8008ff */
[----:B------:R-:W-:-:S05]  /*17f0*/  IMAD.IADD R21, R21, 0x1, R23 ;  /* 0x0000000115157824 */ /* 0x000fca00078e0217 */
[----:B------:R-:W-:-:S05]  /*1800*/  LEA.HI.X R23, R20, UR5, R21, 0x1, P0 ;  /* 0x0000000514177c11 */ /* 0x000fca00080f0c15 */
[----:B---3--:R3:W-:Y:S02]  /*1810*/  STG.E.128 desc[UR6][R22.64], R4 ;  /* 0x0000000416007986 */ /* 0x0087e4000c101d06 */
.L_x_818:
[----:B------:R-:W-:Y:S05]  /*1820*/  BSYNC B0 ;  /* 0x0000000000007941 */ /* 0x000fea0003800000 */
.L_x_817:
[----:B------:R-:W-:Y:S04]  /*1830*/  BSSY B0, `(.L_x_819) ;  /* 0x000000e000007945 */ /* 0x000fe80003800000 */
[----:B------:R-:W-:Y:S05]  /*1840*/  @P1 BRA `(.L_x_820) ;  /* 0x0000000000301947 */ /* 0x000fea0003800000 */
[----:B---3--:R-:W-:Y:S01]  /*1850*/  IADD3 R7, P0, R9, 0x20, RZ ;  /* 0x0000002009077810 */ /* 0x008fe20007f1e0ff */
[----:B------:R-:W-:Y:S01]  /*1860*/  ULDC.64 UR4, c[0x0][0x3e8] ;  /* 0x0000fa0000047ab9 */ /* 0x000fe20000000a00 */
[----:B------:R-:W-:Y:S02]  /*1870*/  MOV R4, R10 ;  /* 0x0000000a00047202 */ /* 0x000fe40000000f00 */
[----:B------:R-:W-:Y:S02]  /*1880*/  IADD3.X R0, RZ, R8, RZ, P0, !PT ;  /* 0x00000008ff007210 */ /* 0x000fe400007fe4ff */
[----:B------:R-:W-:-:S03]  /*1890*/  MOV R5, R3 ;  /* 0x0000000300057202 */ /* 0x000fc60000000f00 */
[----:B------:R-:W-:Y:S02]  /*18a0*/  IMAD R0, R0, UR8, RZ ;  /* 0x0000000800007c24 */ /* 0x000fe4000f8e02ff */
[----:B------:R-:W-:-:S04]  /*18b0*/  IMAD.WIDE.U32 R4, R7, UR8, R4 ;  /* 0x0000000807047c25 */ /* 0x000fc8000f8e0004 */
[----:B------:R-:W-:Y:S01]  /*18c0*/  IMAD R7, R7, UR9, R0 ;  /* 0x0000000907077c24 */ /* 0x000fe2000f8e0200 */
[----:B------:R-:W-:-:S03]  /*18d0*/  LEA R6, P0, R4, UR4, 0x1 ;  /* 0x0000000404067c11 */ /* 0x000fc6000f8008ff */
[----:B------:R-:W-:-:S05]  /*18e0*/  IMAD.IADD R5, R5, 0x1, R7 ;  /* 0x0000000105057824 */ /* 0x000fca00078e0207 */
[----:B------:R-:W-:-:S05]  /*18f0*/  LEA.HI.X R7, R4, UR5, R5, 0x1, P0 ;  /* 0x0000000504077c11 */ /* 0x000fca00080f0c05 */
[----:B-1----:R4:W-:Y:S02]  /*1900*/  STG.E.128 desc[UR6][R6.64], R16 ;  /* 0x0000001006007986 */ /* 0x0029e4000c101d06 */
.L_x_820:
[----:B------:R-:W-:Y:S05]  /*1910*/  BSYNC B0 ;  /* 0x0000000000007941 */ /* 0x000fea0003800000 */
.L_x_819:
[----:B---34-:R3:W4:Y:S01]  /*1920*/  LDS.128 R4, [R26+0x2000] ;  /* 0x002000001a047984 */ /* 0x0187220000000c00 */
[----:B------:R-:W-:Y:S04]  /*1930*/  BSSY B0, `(.L_x_821) ;  /* 0x000000e000007945 */ /* 0x000fe80003800000 */
[----:B------:R-:W-:Y:S05]  /*1940*/  @P2 BRA `(.L_x_822) ;  /* 0x0000000000302947 */ /* 0x000fea0003800000 */
[----:B-1----:R-:W-:Y:S01]  /*1950*/  IADD3 R19, P0, R9, 0x40, RZ ;  /* 0x0000004009137810 */ /* 0x002fe20007f1e0ff */
        /* <DEDUP_REMOVED lines=10> */
[----:B----4-:R1:W-:Y:S02]  /*1a00*/  STG.E.128 desc[UR6][R18.64], R4 ;  /* 0x0000000412007986 */ /* 0x0103e4000c101d06 */
.L_x_822:
[----:B------:R-:W-:Y:S05]  /*1a10*/  BSYNC B0 ;  /* 0x0000000000007941 */ /* 0x000fea0003800000 */
.L_x_821:
[----:B------:R-:W-:Y:S05]  /*1a20*/  @P3 EXIT ;  /* 0x000000000000394d */ /* 0x000fea0003800000 */
[----:B------:R-:W-:Y:S01]  /*1a30*/  IADD3 R9, P0, R9, 0x60, RZ ;  /* 0x0000006009097810 */ /* 0x000fe20007f1e0ff */
[----:B------:R-:W-:Y:S01]  /*1a40*/  ULDC.64 UR4, c[0x0][0x3e8] ;  /* 0x0000fa0000047ab9 */ /* 0x000fe20000000a00 */
[----:B------:R-:W-:Y:S02]  /*1a50*/  MOV R2, R10 ;  /* 0x0000000a00027202 */ /* 0x000fe40000000f00 */
[----:B------:R-:W-:-:S03]  /*1a60*/  IADD3.X R0, RZ, R8, RZ, P0, !PT ;  /* 0x00000008ff007210 */ /* 0x000fc600007fe4ff */
[----:B------:R-:W-:-:S04]  /*1a70*/  IMAD.WIDE.U32 R2, R9, UR8, R2 ;  /* 0x0000000809027c25 */ /* 0x000fc8000f8e0002 */
[----:B------:R-:W-:Y:S01]  /*1a80*/  IMAD R0, R0, UR8, RZ ;  /* 0x0000000800007c24 */ /* 0x000fe2000f8e02ff */
[----:B-1--4-:R-:W-:-:S03]  /*1a90*/  LEA R4, P0, R2, UR4, 0x1 ;  /* 0x0000000402047c11 */ /* 0x012fc6000f8008ff */
[----:B------:R-:W-:-:S05]  /*1aa0*/  IMAD R9, R9, UR9, R0 ;  /* 0x0000000909097c24 */ /* 0x000fca000f8e0200 */
[----:B------:R-:W-:-:S04]  /*1ab0*/  IADD3 R3, R3, R9, RZ ;  /* 0x0000000903037210 */ /* 0x000fc80007ffe0ff */
[----:B------:R-:W-:-:S05]  /*1ac0*/  LEA.HI.X R5, R2, UR5, R3, 0x1, P0 ;  /* 0x0000000502057c11 */ /* 0x000fca00080f0c03 */
[----:B--2---:R-:W-:Y:S01]  /*1ad0*/  STG.E.128 desc[UR6][R4.64], R12 ;  /* 0x0000000c04007986 */ /* 0x004fe2000c101d06 */
[----:B------:R-:W-:Y:S05]  /*1ae0*/  EXIT ;  /* 0x000000000000794d */ /* 0x000fea0003800000 */
.L_x_823:
        /* <DEDUP_REMOVED lines=9> */
.L_x_1274:


//--------------------- .text._ZN5flash44flash_bwd_dq_dk_dv_loop_seqk_parallel_kernelI23Flash_bwd_kernel_traitsILi64ELi128ELi128ELi8ELi4ELi4ELi4ELb0ELb0EN7cutlass10bfloat16_tE19Flash_kernel_traitsILi64ELi128ELi128ELi8ES3_EELb1ELb1ELb0ELb0ELb0ELb0ELb0EEEvNS_16Flash_bwd_paramsE --------------------------
	.section	.text._ZN5flash44flash_bwd_dq_dk_dv_loop_seqk_parallel_kernelI23Flash_bwd_kernel_traitsILi64ELi128ELi128ELi8ELi4ELi4ELi4ELb0ELb0EN7cutlass10bfloat16_tE19Flash_kernel_traitsILi64ELi128ELi128ELi8ES3_EELb1ELb1ELb0ELb0ELb0ELb0ELb0EEEvNS_16Flash_bwd_paramsE,"ax",@progbits
	.align	128
        .global         _ZN5flash44flash_bwd_dq_dk_dv_loop_seqk_parallel_kernelI23Flash_bwd_kernel_traitsILi64ELi128ELi128ELi8ELi4ELi4ELi4ELb0ELb0EN7cutlass10bfloat16_tE19Flash_kernel_traitsILi64ELi128ELi128ELi8ES3_EELb1ELb1ELb0ELb0ELb0ELb0ELb0EEEvNS_16Flash_bwd_paramsE
        .type           _ZN5flash44flash_bwd_dq_dk_dv_loop_seqk_parallel_kernelI23Flash_bwd_kernel_traitsILi64ELi128ELi128ELi8ELi4ELi4ELi4ELb0ELb0EN7cutlass10bfloat16_tE19Flash_kernel_traitsILi64ELi128ELi128ELi8ES3_EELb1ELb1ELb0ELb0ELb0ELb0ELb0EEEvNS_16Flash_bwd_paramsE,@function
        .size           _ZN5flash44flash_bwd_dq_dk_dv_loop_seqk_parallel_kernelI23Flash_bwd_kernel_traitsILi64ELi128ELi128ELi8ELi4ELi4ELi4ELb0ELb0EN7cutlass10bfloat16_tE19Flash_kernel_traitsILi64ELi128ELi128ELi8ES3_EELb1ELb1ELb0ELb0ELb0ELb0ELb0EEEvNS_16Flash_bwd_paramsE,(.L_x_1275 - _ZN5flash44flash_bwd_dq_dk_dv_loop_seqk_parallel_kernelI23Flash_bwd_kernel_traitsILi64ELi128ELi128ELi8ELi4ELi4ELi4ELb0ELb0EN7cutlass10bfloat16_tE19Flash_kernel_traitsILi64ELi128ELi128ELi8ES3_EELb1ELb1ELb0ELb0ELb0ELb0ELb0EEEvNS_16Flash_bwd_paramsE)
        .other          _ZN5flash44flash_bwd_dq_dk_dv_loop_seqk_parallel_kernelI23Flash_bwd_kernel_traitsILi64ELi128ELi128ELi8ELi4ELi4ELi4ELb0ELb0EN7cutlass10bfloat16_tE19Flash_kernel_traitsILi64ELi128ELi128ELi8ES3_EELb1ELb1ELb0ELb0ELb0ELb0ELb0EEEvNS_16Flash_bwd_paramsE,@"STO_CUDA_ENTRY STV_DEFAULT"
_ZN5flash44flash_bwd_dq_dk_dv_loop_seqk_parallel_kernelI23Flash_bwd_kernel_traitsILi64ELi128ELi128ELi8ELi4ELi4ELi4ELb0ELb0EN7cutlass10bfloat16_tE19Flash_kernel_traitsILi64ELi128ELi128ELi8ES3_EELb1ELb1ELb0ELb0ELb0ELb0ELb0EEEvNS_16Flash_bwd_paramsE:
.text._ZN5flash44flash_bwd_dq_dk_dv_loop_seqk_parallel_kernelI23Flash_bwd_kernel_traitsILi64ELi128ELi128ELi8ELi4ELi4ELi4ELb0ELb0EN7cutlass10bfloat16_tE19Flash_kernel_traitsILi64ELi128ELi128ELi8ES3_EELb1ELb1ELb0ELb0ELb0ELb0ELb0EEEvNS_16Flash_bwd_paramsE:
        /* <DEDUP_REMOVED lines=21> */
[----:B---3--:R-:W-:-:S03]  /*0150*/  ULEA UR4, UR4, UR5, 0x18 ;  /* 0x0000000504047291 */ /* 0x008fc6000f8ec03f */
[CC--:B------:R-:W-:Y:S02]  /*0160*/  LEA.HI R4, R6.reuse, R11.reuse, RZ, 0x4 ;  /* 0x0000000b06047211 */ /* 0x0c0fe400078f20ff */
[----:B------:R-:W-:Y:S02]  /*0170*/  LEA.HI R0, R6, R11, RZ, 0x5 ;  /* 0x0000000b06007211 */ /* 0x000fe400078f28ff */
[----:B------:R-:W-:Y:S01]  /*0180*/  SHF.R.S32.HI R5, RZ, 0x4, R4 ;  /* 0x00000004ff057819 */ /* 0x000fe20000011404 */
[----:B----4-:R-:W-:Y:S01]  /*0190*/  USHF.L.U32 UR5, UR51, 0x7, URZ ;  /* 0x0000000733057899 */ /* 0x010fe2000800063f */
[----:B------:R-:W-:Y:S02]  /*01a0*/  LOP3.LUT R3, R0, 0xffffffe0, RZ, 0xc0, !PT ;  /* 0xffffffe000037812 */ /* 0x000fe400078ec0ff */
[--C-:B------:R-:W-:Y:S02]  /*01b0*/  SHF.R.S32.HI R8, RZ, 0x5, R0.reuse ;  /* 0x00000005ff087819 */ /* 0x100fe40000011400 */
[----:B------:R-:W-:-:S02]  /*01c0*/  SHF.R.S32.HI R7, RZ, 0x1f, R0 ;  /* 0x0000001fff077819 */ /* 0x000fc40000011400 */
[C---:B------:R-:W-:Y:S02]  /*01d0*/  LEA.HI R0, R4.reuse, R5, RZ, 0x1 ;  /* 0x0000000504007211 */ /* 0x040fe400078f08ff */
[----:B------:R-:W-:Y:S01]  /*01e0*/  LOP3.LUT R2, R4, 0xfffffff0, RZ, 0xc0, !PT ;  /* 0xfffffff004027812 */ /* 0x000fe200078ec0ff */
[----:B------:R-:W-:Y:S01]  /*01f0*/  IMAD.IADD R4, R11, 0x1, -R3 ;  /* 0x000000010b047824 */ /* 0x000fe200078e0a03 */
[----:B------:R-:W-:Y:S02]  /*0200*/  LOP3.LUT R0, R0, 0xfffffffe, RZ, 0xc0, !PT ;  /* 0xfffffffe00007812 */ /* 0x000fe400078ec0ff */
[----:B------:R-:W-:Y:S01]  /*0210*/  LEA.HI R3, R7, R8, RZ, 0x2 ;  /* 0x0000000807037211 */ /* 0x000fe200078f10ff */
[----:B------:R-:W-:Y:S01]  /*0220*/  IMAD.IADD R9, R11, 0x1, -R2 ;  /* 0x000000010b097824 */ /* 0x000fe200078e0a02 */
[----:B------:R-:W-:Y:S01]  /*0230*/  LEA.HI R10, R6, R11, RZ, 0x3 ;  /* 0x0000000b060a7211 */ /* 0x000fe200078f18ff */
[----:B------:R-:W-:Y:S01]  /*0240*/  IMAD.IADD R188, R5, 0x1, -R0 ;  /* 0x0000000105bc7824 */ /* 0x000fe200078e0a00 */
[----:B------:R-:W-:-:S02]  /*0250*/  LOP3.LUT R0, R3, 0xfffffffc, RZ, 0xc0, !PT ;  /* 0xfffffffc03007812 */ /* 0x000fc400078ec0ff */
[----:B------:R-:W-:Y:S01]  /*0260*/  LOP3.LUT R13, R10, 0xfffffff8, RZ, 0xc0, !PT ;  /* 0xfffffff80a0d7812 */ /* 0x000fe200078ec0ff */
[----:B------:R-:W-:Y:S01]  /*0270*/  IMAD.SHL.U32 R176, R188, 0x200, RZ ;  /* 0x00000200bcb07824 */ /* 0x000fe200078e00ff */
[----:B------:R-:W-:Y:S01]  /*0280*/  SHF.R.S32.HI R250, RZ, 0x3, R10 ;  /* 0x00000003fffa7819 */ /* 0x000fe2000001140a */
[----:B------:R-:W-:Y:S01]  /*0290*/  IMAD.IADD R15, R8, 0x1, -R0 ;  /* 0x00000001080f7824 */ /* 0x000fe200078e0a00 */
[CC--:B------:R-:W-:Y:S01]  /*02a0*/  LEA.HI R251, R6.reuse, R11.reuse, RZ, 0x7 ;  /* 0x0000000b06fb7211 */ /* 0x0c0fe200078f38ff */
[----:B------:R-:W-:Y:S01]  /*02b0*/  IMAD.IADD R2, R11, 0x1, -R13 ;  /* 0x000000010b027824 */ /* 0x000fe200078e0a0d */
[-C--:B------:R-:W-:Y:S01]  /*02c0*/  LEA.HI R14, R6, R11.reuse, RZ, 0x6 ;  /* 0x0000000b060e7211 */ /* 0x080fe200078f30ff */
[----:B------:R-:W-:Y:S01]  /*02d0*/  IMAD.SHL.U32 R0, R250, 0x40, RZ ;  /* 0x00000040fa007824 */ /* 0x000fe200078e00ff */
[----:B------:R-:W-:Y:S01]  /*02e0*/  LEA.HI R6, R6, R11, RZ, 0x2 ;  /* 0x0000000b06067211 */ /* 0x000fe200078f10ff */
[----:B------:R-:W-:Y:S01]  /*02f0*/  IMAD.SHL.U32 R238, R2, 0x8, RZ ;  /* 0x0000000802ee7824 */ /* 0x000fe200078e00ff */
[----:B------:R-:W-:Y:S01]  /*0300*/  SHF.R.S32.HI R8, RZ, 0x1f, R9 ;  /* 0x0000001fff087819 */ /* 0x000fe20000011409 */
[----:B------:R-:W-:Y:S01]  /*0310*/  STL [R1+0x8], R15 ;  /* 0x0000080f01007387 */ /* 0x000fe20000100800 */
[----:B------:R-:W-:-:S02]  /*0320*/  LOP3.LUT R0, R0, 0x1c0, RZ, 0xc0, !PT ;  /* 0x000001c000007812 */ /* 0x000fc400078ec0ff */
[----:B------:R-:W-:Y:S02]  /*0330*/  LOP3.LUT R12, R6, 0x7ffffffc, RZ, 0xc0, !PT ;  /* 0x7ffffffc060c7812 */ /* 0x000fe400078ec0ff */
[----:B------:R-:W-:Y:S02]  /*0340*/  SHF.R.S32.HI R5, RZ, 0x2, R6 ;  /* 0x00000002ff057819 */ /* 0x000fe40000011406 */
[----:B------:R-:W-:Y:S01]  /*0350*/  SHF.R.S32.HI R243, RZ, 0x1f, R4 ;  /* 0x0000001ffff37819 */ /* 0x000fe20000011404 */
[----:B------:R-:W-:Y:S01]  /*0360*/  IMAD.IADD R12, R11, 0x1, -R12 ;  /* 0x000000010b0c7824 */ /* 0x000fe200078e0a0c */
[----:B------:R-:W-:Y:S02]  /*0370*/  SHF.R.S32.HI R3, RZ, 0x1f, R6 ;  /* 0x0000001fff037819 */ /* 0x000fe40000011406 */
[----:B------:R-:W-:Y:S02]  /*0380*/  LEA.HI R8, R8, R9, RZ, 0x3 ;  /* 0x0000000908087211 */ /* 0x000fe400078f18ff */
[----:B------:R-:W-:-:S02]  /*0390*/  SHF.R.U32.HI R7, RZ, 0x3, R0 ;  /* 0x00000003ff077819 */ /* 0x000fc40000011600 */
[----:B------:R-:W-:Y:S01]  /*03a0*/  LOP3.LUT R6, R0, 0x38, R238, 0xf8, !PT ;  /* 0x0000003800067812 */ /* 0x000fe200078ef8ee */
[C---:B------:R-:W-:Y:S01]  /*03b0*/  IMAD.SHL.U32 R0, R2.reuse, 0x40, RZ ;  /* 0x0000004002007824 */ /* 0x040fe200078e00ff */
[----:B------:R-:W-:Y:S02]  /*03c0*/  LEA.HI R243, R243, R4, RZ, 0x2 ;  /* 0x00000004f3f37211 */ /* 0x000fe400078f10ff */
[----:B------:R-:W-:Y:S02]  /*03d0*/  LEA.HI R3, R3, R5, RZ, 0x3 ;  /* 0x0000000503037211 */ /* 0x000fe400078f18ff */
[C---:B------:R-:W-:Y:S02]  /*03e0*/  LOP3.LUT P4, RZ, R2.reuse, 0x2, RZ, 0xc0, !PT ;  /* 0x0000000202ff7812 */ /* 0x040fe4000788c0ff */
[----:B------:R-:W-:Y:S01]  /*03f0*/  LOP3.LUT P3, RZ, R2, 0x4, RZ, 0xc0, !PT ;  /* 0x0000000402ff7812 */ /* 0x000fe2000786c0ff */
[----:B------:R-:W-:Y:S01]  /*0400*/  IMAD.SHL.U32 R2, R15, 0x10, RZ ;  /* 0x000000100f027824 */ /* 0x000fe200078e00ff */
[C---:B------:R-:W-:Y:S01]  /*0410*/  LOP3.LUT R4, R8.reuse, 0xfffffff8, RZ, 0xc0, !PT ;  /* 0xfffffff808047812 */ /* 0x040fe200078ec0ff */
[----:B------:R-:W-:Y:S01]  /*0420*/  IMAD.SHL.U32 R8, R8, 0x40, RZ ;  /* 0x0000004008087824 */ /* 0x000fe200078e00ff */
[----:B------:R-:W-:-:S02]  /*0430*/  LOP3.LUT R0, R0, 0x1c0, RZ, 0xc0, !PT ;  /* 0x000001c000007812 */ /* 0x000fc400078ec0ff */
[----:B------:R-:W-:Y:S01]  /*0440*/  LOP3.LUT R3, R3, 0xfffffff8, RZ, 0xc0, !PT ;  /* 0xfffffff803037812 */ /* 0x000fe200078ec0ff */
[----:B------:R-:W-:Y:S01]  /*0450*/  IMAD.IADD R9, R9, 0x1, -R4 ;  /* 0x0000000109097824 */ /* 0x000fe200078e0a04 */
[C---:B------:R-:W-:Y:S02]  /*0460*/  LOP3.LUT R180, R0.reuse, 0x8, R10, 0xf8, !PT ;  /* 0x0000000800b47812 */ /* 0x040fe400078ef80a */
[----:B------:R-:W-:Y:S01]  /*0470*/  LOP3.LUT R4, R0, 0x30, R2, 0xf8, !PT ;  /* 0x0000003000047812 */ /* 0x000fe200078ef802 */
[----:B------:R-:W-:Y:S01]  /*0480*/  IMAD.IADD R3, R5, 0x1, -R3 ;  /* 0x0000000105037824 */ /* 0x000fe200078e0a03 */
[----:B------:R-:W-:Y:S02]  /*0490*/  SHF.R.S32.HI R251, RZ, 0x7, R251 ;  /* 0x00000007fffb7819 */ /* 0x000fe400000114fb */
[----:B------:R-:W-:Y:S02]  /*04a0*/  SHF.R.U32.HI R0, RZ, 0x3, R0 ;  /* 0x00000003ff007819 */ /* 0x000fe40000011600 */
[----:B------:R-:W-:Y:S01]  /*04b0*/  LEA.HI.SX32 R243, R243, R2, 0x1e ;  /* 0x00000002f3f37211 */ /* 0x000fe200078ff2ff */
[----:B------:R-:W-:Y:S01]  /*04c0*/  IMAD R2, R251, 0x1000, R176 ;  /* 0x00001000fb027824 */ /* 0x000fe200078e02b0 */
[----:B------:R-:W-:-:S02]  /*04d0*/  LOP3.LUT R180, R180, R0, RZ, 0x3c, !PT ;  /* 0x00000000b4b47212 */ /* 0x000fc400078e3cff */
[----:B------:R-:W-:Y:S02]  /*04e0*/  LOP3.LUT R5, R3, 0x1, RZ, 0xc0, !PT ;  /* 0x0000000103057812 */ /* 0x000fe400078ec0ff */
[----:B------:R-:W-:Y:S01]  /*04f0*/  LOP3.LUT R4, R4, 0x8, R10, 0xf8, !PT ;  /* 0x0000000804047812 */ /* 0x000fe200078ef80a */
[----:B------:R-:W-:Y:S01]  /*0500*/  IMAD.IADD R180, R2, 0x1, R180 ;  /* 0x0000000102b47824 */ /* 0x000fe200078e02b4 */
[----:B------:R-:W-:Y:S01]  /*0510*/  LOP3.LUT R7, R6, R7, RZ, 0x3c, !PT ;  /* 0x0000000706077212 */ /* 0x000fe200078e3cff */
[----:B------:R-:W-:Y:S01]  /*0520*/  IMAD.SHL.U32 R6, R14, 0x8, RZ ;  /* 0x000000080e067824 */ /* 0x000fe200078e00ff */
[----:B------:R-:W-:Y:S01]  /*0530*/  ISETP.NE.U32.AND P0, PT, R5, 0x1, PT ;  /* 0x000000010500780c */ /* 0x000fe20003f05070 */
[----:B------:R-:W-:Y:S01]  /*0540*/  IMAD.SHL.U32 R2, R251, 0x8, RZ ;  /* 0x00000008fb027824 */ /* 0x000fe200078e00ff */
[----:B------:R-:W-:Y:S01]  /*0550*/  LOP3.LUT R176, R176, R4, R0, 0xf6, !PT ;  /* 0x00000004b0b07212 */ /* 0x000fe200078ef600 */
[C---:B------:R-:W-:Y:S01]  /*0560*/  IMAD.SHL.U32 R0, R3.reuse, 0x40, RZ ;  /* 0x0000004003007824 */ /* 0x040fe200078e00ff */
[----:B------:R-:W-:Y:S01]  /*0570*/  R2P PR, R3, 0x6 ;  /* 0x0000000603007804 */ /* 0x000fe20000000000 */
[----:B------:R-:W-:Y:S01]  /*0580*/  IMAD.SHL.U32 R5, R9, 0x40, RZ ;  /* 0x0000004009057824 */ /* 0x000fe200078e00ff */
[----:B------:R-:W-:Y:S01]  /*0590*/  LOP3.LUT R6, R7, 0xfffffe00, R6, 0xf8, !PT ;  /* 0xfffffe0007067812 */ /* 0x000fe200078ef806 */
[----:B------:R-:W-:Y:S01]  /*05a0*/  IMAD.SHL.U32 R180, R180, 0x2, RZ ;  /* 0x00000002b4b47824 */ /* 0x000fe200078e00ff */
[----:B------:R-:W-:Y:S01]  /*05b0*/  LOP3.LUT R3, R2, 0x8, RZ, 0xc0, !PT ;  /* 0x0000000802037812 */ /* 0x000fe200078ec0ff */
[----:B------:R-:W-:Y:S01]  /*05c0*/  IMAD.SHL.U32 R2, R188, 0x10, RZ ;  /* 0x00000010bc027824 */ /* 0x000fe200078e00ff */
[----:B------:R-:W-:Y:S01]  /*05d0*/  LOP3.LUT R0, R0, 0x1c0, RZ, 0xc0, !PT ;  /* 0x000001c000007812 */ /* 0x000fe200078ec0ff */
[----:B------:R1:W-:Y:S01]  /*05e0*/  STL [R1+0x4], R6 ;  /* 0x0000040601007387 */ /* 0x0003e20000100800 */
[----:B------:R-:W-:Y:S01]  /*05f0*/  IMAD.SHL.U32 R188, R188, 0x8, RZ ;  /* 0x00000008bcbc7824 */ /* 0x000fe200078e00ff */
[----:B------:R-:W-:-:S02]  /*0600*/  SEL R181, R233, 0xffffffe0, !P4 ;  /* 0xffffffe0e9b57807 */ /* 0x000fc40006000000 */
[----:B------:R-:W-:Y:S02]  /*0610*/  SHF.R.U32.HI R4, RZ, 0x3, R0 ;  /* 0x00000003ff047819 */ /* 0x000fe40000011600 */
[----:B------:R-:W-:Y:S02]  /*0620*/  LOP3.LUT R10, R3, 0x10, R2, 0xf8, !PT ;  /* 0x00000010030a7812 */ /* 0x000fe400078ef802 */
[----:B------:R-:W-:Y:S02]  /*0630*/  LOP3.LUT R2, R5, 0x1c0, RZ, 0xc0, !PT ;  /* 0x000001c005027812 */ /* 0x000fe400078ec0ff */
[CC--:B------:R-:W-:Y:S02]  /*0640*/  LOP3.LUT R9, R4.reuse, R0.reuse, R3, 0x1e, !PT ;  /* 0x0000000004097212 */ /* 0x0c0fe400078e1e03 */
[----:B------:R-:W-:Y:S02]  /*0650*/  SHF.R.U32.HI R3, RZ, 0x3, R2 ;  /* 0x00000003ff037819 */ /* 0x000fe40000011602 */
[----:B------:R-:W-:-:S02]  /*0660*/  LOP3.LUT R5, R4, R0, RZ, 0xfc, !PT ;  /* 0x0000000004057212 */ /* 0x000fc400078efcff */
[----:B------:R-:W-:Y:S02]  /*0670*/  LOP3.LUT R0, R8, 0xfffffe00, RZ, 0xc0, !PT ;  /* 0xfffffe0008007812 */ /* 0x000fe400078ec0ff */
[----:B------:R-:W-:Y:S02]  /*0680*/  LOP3.LUT R188, R2, 0x8, R188, 0xf8, !PT ;  /* 0x0000000802bc7812 */ /* 0x000fe400078ef8bc */
[----:B------:R-:W-:Y:S02]  /*0690*/  LOP3.LUT R2, R3, R10, R2, 0x1e, !PT ;  /* 0x0000000a03027212 */ /* 0x000fe400078e1e02 */
[----:B------:R-:W-:Y:S02]  /*06a0*/  SEL R233, R233, 0xffffffe0, !P1 ;  /* 0xffffffe0e9e97807 */ /* 0x000fe40004800000 */
[----:B------:R-:W-:Y:S01]  /*06b0*/  LOP3.LUT R187, R2, R0, RZ, 0xfc, !PT ;  /* 0x0000000002bb7212 */ /* 0x000fe200078efcff */
[----:B-1----:R-:W-:Y:S01]  /*06c0*/  IMAD.SHL.U32 R6, R12, 0x2, RZ ;  /* 0x000000020c067824 */ /* 0x002fe200078e00ff */
[----:B------:R-:W-:Y:S01]  /*06d0*/  LOP3.LUT R188, R188, R3, RZ, 0x3c, !PT ;  /* 0x00000003bcbc7212 */ /* 0x000fe200078e3cff */
[----:B------:R-:W-:Y:S01]  /*06e0*/  IMAD.U32 R2, RZ, RZ, UR5 ;  /* 0x00000005ff027e24 */ /* 0x000fe2000f8e00ff */
[----:B------:R-:W-:Y:S01]  /*06f0*/  USHF.R.S32.HI UR5, URZ, 0x1f, UR59 ;  /* 0x0000001f3f057899 */ /* 0x000fe2000801143b */
[--C-:B------:R-:W-:Y:S01]  /*0700*/  IMAD R7, R251, 0x2000, R6.reuse ;  /* 0x00002000fb077824 */ /* 0x100fe200078e0206 */
[----:B------:R-:W-:Y:S01]  /*0710*/  SEL R231, R231, 0x10, !P0 ;  /* 0x00000010e7e77807 */ /* 0x000fe20004000000 */
[C---:B------:R-:W-:Y:S01]  /*0720*/  IMAD R6, R15.reuse, 0x400, R6 ;  /* 0x000004000f067824 */ /* 0x040fe200078e0206 */
[----:B------:R-:W-:Y:S01]  /*0730*/  LEA R176, R176, UR4, 0x1 ;  /* 0x00000004b0b07c11 */ /* 0x000fe2000f8e08ff */
[----:B------:R-:W-:-:S02]  /*0740*/  IMAD R4, R15, 0x400, R7 ;  /* 0x000004000f047824 */ /* 0x000fc400078e0207 */
[----:B------:R-:W-:Y:S02]  /*0750*/  IMAD.IADD R6, R6, 0x1, R9 ;  /* 0x0000000106067824 */ /* 0x000fe400078e0209 */
[----:B------:R-:W-:Y:S02]  /*0760*/  IMAD.IADD R5, R5, 0x1, R4 ;  /* 0x0000000105057824 */ /* 0x000fe400078e0204 */
[----:B------:R-:W-:Y:S02]  /*0770*/  IMAD R4, R15, 0x400, R0 ;  /* 0x000004000f047824 */ /* 0x000fe400078e0200 */
[----:B------:R-:W-:Y:S01]  /*0780*/  IMAD.U32 R0, RZ, RZ, UR6 ;  /* 0x00000006ff007e24 */ /* 0x000fe2000f8e00ff */
[----:B------:R-:W-:Y:S01]  /*0790*/  USHF.R.S32.HI UR6, URZ, 0x1f, UR51 ;  /* 0x0000001f3f067899 */ /* 0x000fe20008011433 */
[----:B------:R-:W-:Y:S01]  /*07a0*/  IMAD.MOV.U32 R0, RZ, RZ, 0x40 ;  /* 0x00000040ff007424 */ /* 0x000fe200078e00ff */
[----:B------:R-:W-:Y:S01]  /*07b0*/  LEA R230, R5, UR4, 0x1 ;  /* 0x0000000405e67c11 */ /* 0x000fe2000f8e08ff */
[----:B------:R-:W-:-:S02]  /*07c0*/  IMAD.IADD R188, R4, 0x1, R188 ;  /* 0x0000000104bc7824 */ /* 0x000fc400078e02bc */
[----:B------:R-:W-:Y:S01]  /*07d0*/  IMAD.U32 R3, RZ, RZ, UR5 ;  /* 0x00000005ff037e24 */ /* 0x000fe2000f8e00ff */
[C---:B------:R-:W-:Y:S01]  /*07e0*/  SEL R179, R0.reuse, 0xffffffc0, !P3 ;  /* 0xffffffc000b37807 */ /* 0x040fe20005800000 */
[----:B------:R-:W-:Y:S01]  /*07f0*/  IMAD.U32 R2, RZ, RZ, UR6 ;  /* 0x00000006ff027e24 */ /* 0x000fe2000f8e00ff */
[----:B------:R-:W-:Y:S01]  /*0800*/  UIADD3 UR6, UR4, 0xc000, URZ ;  /* 0x0000c00004067890 */ /* 0x000fe2000fffe03f */
[----:B------:R-:W-:Y:S01]  /*0810*/  IMAD.MOV.U32 R2, RZ, RZ, 0x440 ;  /* 0x00000440ff027424 */ /* 0x000fe200078e00ff */
[----:B------:R-:W-:Y:S01]  /*0820*/  SEL R0, R0, 0xffffffc0, !P2 ;  /* 0xffffffc000007807 */ /* 0x000fe20005000000 */
[C---:B------:R-:W-:Y:S01]  /*0830*/  IMAD.IADD R232, R230.reuse, 0x1, R231 ;  /* 0x00000001e6e87824 */ /* 0x040fe200078e02e7 */
[----:B------:R-:W-:Y:S01]  /*0840*/  UIADD3 UR5, UR4, 0xc000, URZ ;  /* 0x0000c00004057890 */ /* 0x000fe2000fffe03f */
[----:B------:R-:W-:Y:S01]  /*0850*/  IMAD.IADD R236, R230, 0x1, R233 ;  /* 0x00000001e6ec7824 */ /* 0x000fe200078e02e9 */
[----:B------:R-:W-:Y:S01]  /*0860*/  LEA R6, R6, UR6, 0x1 ;  /* 0x0000000606067c11 */ /* 0x000fe2000f8e08ff */
[----:B------:R-:W-:Y:S01]  /*0870*/  IMAD.IADD R229, R230, 0x1, R0 ;  /* 0x00000001e6e57824 */ /* 0x000fe200078e0200 */
[----:B------:R-:W-:Y:S01]  /*0880*/  SEL R2, R2, 0x3c0, !P2 ;  /* 0x000003c002027807 */ /* 0x000fe20005000000 */
[----:B------:R-:W-:-:S02]  /*0890*/  VIADD R182, R180, UR6 ;  /* 0x00000006b4b67c36 */ /* 0x000fc40008000000 */
[--C-:B------:R-:W-:Y:S01]  /*08a0*/  IMAD.IADD R7, R0, 0x1, R6.reuse ;  /* 0x0000000100077824 */ /* 0x100fe200078e0206 */
[----:B------:R-:W-:Y:S01]  /*08b0*/  STL [R1+0xc], R6 ;  /* 0x00000c0601007387 */ /* 0x000fe20000100800 */
[----:B------:R-:W-:Y:S02]  /*08c0*/  IMAD.IADD R5, R233, 0x1, R6 ;  /* 0x00000001e9057824 */ /* 0x000fe400078e0206 */
[C---:B------:R-:W-:Y:S01]  /*08d0*/  VIADD R10, R6.reuse, 0x420 ;  /* 0x00000420060a7836 */ /* 0x040fe20000000000 */
[----:B------:R-:W-:Y:S01]  /*08e0*/  STL [R1+0x20], R7 ;  /* 0x0000200701007387 */ /* 0x000fe20000100800 */
[C---:B------:R-:W-:Y:S02]  /*08f0*/  IMAD.IADD R4, R6.reuse, 0x1, R2 ;  /* 0x0000000106047824 */ /* 0x040fe400078e0202 */
        /* <DEDUP_REMOVED lines=15> */
[----:B------:R-:W-:Y:S01]  /*09f0*/  IMAD.IADD R235, R232, 0x1, R233 ;  /* 0x00000001e8eb7824 */ /* 0x000fe200078e02e9 */
[----:B------:R-:W-:Y:S01]  /*0a00*/  STL [R1+0x18], R8 ;  /* 0x0000180801007387 */ /* 0x000fe20000100800 */
[----:B------:R-:W-:Y:S02]  /*0a10*/  IMAD.IADD R234, R233, 0x1, R229 ;  /* 0x00000001e9ea7824 */ /* 0x000fe400078e02e5 */
[----:B------:R-:W-:Y:S02]  /*0a20*/  IMAD.IADD R181, R181, 0x1, R179 ;  /* 0x00000001b5b57824 */ /* 0x000fe400078e02b3 */
[----:B-1----:R-:W-:-:S02]  /*0a30*/  VIADD R5, R6, 0x2440 ;  /* 0x0000244006057836 */ /* 0x002fc40000000000 */
[----:B------:R-:W-:Y:S02]  /*0a40*/  @P2 VIADD R5, R6, 0x23c0 ;  /* 0x000023c006052836 */ /* 0x000fe40000000000 */
[----:B------:R-:W-:-:S03]  /*0a50*/  IMAD.IADD R6, R233, 0x1, R7 ;  /* 0x00000001e9067824 */ /* 0x000fc600078e0207 */
[----:B------:R1:W-:Y:S04]  /*0a60*/  STL [R1+0x14], R5 ;  /* 0x0000140501007387 */ /* 0x0003e80000100800 */
[----:B------:R2:W-:Y:S01]  /*0a70*/  STL [R1+0x38], R6 ;  /* 0x0000380601007387 */ /* 0x0005e20000100800 */
[C---:B-1----:R-:W-:Y:S02]  /*0a80*/  IMAD.IADD R5, R233.reuse, 0x1, R4 ;  /* 0x00000001e9057824 */ /* 0x042fe400078e0204 */
[--C-:B------:R-:W-:Y:S02]  /*0a90*/  IMAD.IADD R4, R0, 0x1, R3.reuse ;  /* 0x0000000100047824 */ /* 0x100fe400078e0203 */
[----:B------:R-:W-:Y:S01]  /*0aa0*/  IMAD.IADD R0, R2, 0x1, R3 ;  /* 0x0000000102007824 */ /* 0x000fe200078e0203 */
[----:B------:R2:W-:Y:S01]  /*0ab0*/  STL [R1+0x34], R5 ;  /* 0x0000340501007387 */ /* 0x0005e20000100800 */
[----:B------:R-:W-:-:S03]  /*0ac0*/  IMAD.IADD R233, R233, 0x1, R231 ;  /* 0x00000001e9e97824 */ /* 0x000fc600078e02e7 */
[----:B------:R2:W-:Y:S04]  /*0ad0*/  STL [R1+0x30], R4 ;  /* 0x0000300401007387 */ /* 0x0005e80000100800 */
[----:B------:R2:W-:Y:S02]  /*0ae0*/  STL [R1+0x2c], R0 ;  /* 0x00002c0001007387 */ /* 0x0005e40000100800 */
.L_x_900:
        /* <DEDUP_REMOVED lines=17> */
[----:B------:R-:W-:Y:S01]  /*0c00*/  @UP4 UIADD3.X UR13, UR6, UR9, URZ, UP1, !UPT ;  /* 0x00000009060d4290 */ /* 0x000fe20008ffe43f */
[----:B--2---:R-:W-:Y:S01]  /*0c10*/  IMAD.U32 R4, RZ, RZ, UR12 ;  /* 0x0000000cff047e24 */ /* 0x004fe2000f8e00ff */
[----:B------:R-:W-:-:S02]  /*0c20*/  UISETP.NE.U32.AND UP0, UPT, UR14, URZ, UPT ;  /* 0x0000003f0e00728c */ /* 0x000fc4000bf05070 */
[----:B------:R-:W-:Y:S01]  /*0c30*/  UIADD3.X UR7, UR6, UR15, URZ, UP2, !UPT ;  /* 0x0000000f06077290 */ /* 0x000fe200097fe43f */
[----:B------:R-:W-:Y:S01]  /*0c40*/  IMAD.U32 R3, RZ, RZ, UR11 ;  /* 0x0000000bff037e24 */ /* 0x000fe2000f8e00ff */
[----:B------:R-:W-:Y:S01]  /*0c50*/  UISETP.NE.AND.EX UP2, UPT, UR15, URZ, UPT, UP0 ;  /* 0x0000003f0f00728c */ /* 0x000fe2000bf45300 */
[----:B------:R-:W-:Y:S01]  /*0c60*/  IMAD.U32 R5, RZ, RZ, UR13 ;  /* 0x0000000dff057e24 */ /* 0x000fe2000f8e00ff */
[----:B------:R-:W-:Y:S01]  /*0c70*/  ULDC.U8 UR14, c[0x0][0x3c2] ;  /* 0x0000f080000e7ab9 */ /* 0x000fe20000000000 */
[----:B------:R-:W-:Y:S01]  /*0c80*/  ULDC.64 UR8, c[0x0][0x2f8] ;  /* 0x0000be0000087ab9 */ /* 0x000fe20000000a00 */
[----:B------:R-:W-:Y:S02]  /*0c90*/  UISETP.NE.AND UP1, UPT, UR14, URZ, UPT ;  /* 0x0000003f0e00728c */ /* 0x000fe4000bf25270 */
[----:B------:R-:W-:Y:S01]  /*0ca0*/  UISETP.EQ.U32.AND UP4, UPT, UR8, URZ, UPT ;  /* 0x0000003f0800728c */ /* 0x000fe2000bf82070 */
[----:B------:R-:W-:Y:S01]  /*0cb0*/  PLOP3.LUT P3, PT, PT, PT, UP2, 0x80, 0x0 ;  /* 0x000000000000781c */ /* 0x000fe20003f6f028 */
[----:B---34-:R-:W2:Y:S02]  /*0cc0*/  @P1 LDG.E R7, desc[UR16][R4.64] ;  /* 0x0000001004071981 */ /* 0x018ea4000c1e1900 */
[----:B------:R-:W-:-:S06]  /*0cd0*/  UISETP.EQ.OR.EX UP4, UPT, UR9, URZ, !UP1, UP4 ;  /* 0x0000003f0900728c */ /* 0x000fcc000cf82740 */
        /* <DEDUP_REMOVED lines=18> */
[----:B------:R-:W-:Y:S01]  /*0e00*/  @!UP3 ULDC UR7, c[0x0][0x2cc] ;  /* 0x0000b3000007bab9 */ /* 0x000fe20000000800 */
[----:B--2---:R-:W-:Y:S02]  /*0e10*/  @P1 R2UR UR27, R7 ;  /* 0x00000000071b12ca */ /* 0x004fe400000e0000 */
[----:B---3--:R-:W-:-:S02]  /*0e20*/  @P0 R2UR UR19, R5 ;  /* 0x00000000051302ca */ /* 0x008fc400000e0000 */
[----:B------:R-:W-:Y:S01]  /*0e30*/  ISETP.NE.U32.AND P0, PT, RZ, UR8, PT ;  /* 0x00000008ff007c0c */ /* 0x000fe2000bf05070 */
[----:B------:R-:W-:-:S03]  /*0e40*/  @!UP3 USEL UR8, UR7, URZ, UP0 ;  /* 0x0000003f0708b287 */ /* 0x000fc60008000000 */
[----:B------:R-:W-:Y:S01]  /*0e50*/  ISETP.NE.AND.EX P0, PT, RZ, UR9, PT, P0 ;  /* 0x00000009ff007c0c */ /* 0x000fe2000bf05300 */
[----:B------:R-:W-:-:S06]  /*0e60*/  ULDC UR7, c[0x0][0x2c8] ;  /* 0x0000b20000077ab9 */ /* 0x000fcc0000000800 */
        /* <DEDUP_REMOVED lines=11> */
.L_x_824:
        /* <DEDUP_REMOVED lines=15> */
[----:B------:R-:W-:-:S02]  /*1010*/  UIMAD UR36, UR51, UR9, UR8 ;  /* 0x00000009332472a4 */ /* 0x000fc4000f8e0208 */
[----:B------:R-:W-:Y:S01]  /*1020*/  USHF.L.U32 UR12, UR51, 0x7, URZ ;  /* 0x00000007330c7899 */ /* 0x000fe2000800063f */
[----:B------:R-:W-:Y:S01]  /*1030*/  @!UP0 ULDC.64 UR8, c[0x0][0x418] ;  /* 0x0001060000088ab9 */ /* 0x000fe20000000a00 */
[----:B------:R-:W-:Y:S01]  /*1040*/  ULDC UR61, c[0x0][0x2d4] ;  /* 0x0000b500003d7ab9 */ /* 0x000fe20000000800 */
[----:B------:R-:W-:Y:S01]  /*1050*/  ULDC UR33, c[0x0][0x2dc] ;  /* 0x0000b70000217ab9 */ /* 0x000fe20000000800 */
[----:B------:R-:W-:Y:S01]  /*1060*/  ULDC UR48, c[0x0][0x270] ;  /* 0x00009c0000307ab9 */ /* 0x000fe20000000800 */
[----:B------:R-:W-:Y:S02]  /*1070*/  USHF.R.S32.HI UR37, URZ, 0x1f, UR61 ;  /* 0x0000001f3f257899 */ /* 0x000fe4000801143d */
[----:B------:R-:W-:Y:S01]  /*1080*/  UIMAD UR53, UR59, UR33, URZ ;  /* 0x000000213b3572a4 */ /* 0x000fe2000f8e023f */
[----:B------:R-:W-:Y:S01]  /*1090*/  ULDC.64 UR14, c[0x0][0x240] ;  /* 0x00009000000e7ab9 */ /* 0x000fe20000000a00 */
[----:B-1----:R-:W-:Y:S01]  /*10a0*/  IABS R5, R6 ;  /* 0x0000000600057213 */ /* 0x002fe20000000000 */
[----:B------:R-:W-:Y:S01]  /*10b0*/  UIMAD.WIDE.U32 UR28, UR6, UR14, URZ ;  /* 0x0000000e061c72a5 */ /* 0x000fe2000f8e003f */
[----:B------:R-:W-:Y:S01]  /*10c0*/  ISETP.NE.AND P3, PT, R6, RZ, PT ;  /* 0x000000ff0600720c */ /* 0x000fe20003f65270 */
[----:B------:R-:W-:Y:S01]  /*10d0*/  @UP1 UIADD3 UR18, UR27, UR38, URZ ;  /* 0x000000261b121290 */ /* 0x000fe2000fffe03f */
[----:B------:R-:W1:Y:S01]  /*10e0*/  I2F.RP R2, R5 ;  /* 0x0000000500027306 */ /* 0x000e620000209400 */
[----:B------:R-:W-:-:S02]  /*10f0*/  UIMAD.WIDE.U32 UR20, UR51, UR61, URZ ;  /* 0x0000003d331472a5 */ /* 0x000fc4000f8e003f */
[----:B------:R-:W-:Y:S02]  /*1100*/  USEL UR56, UR30, UR28, !UP0 ;  /* 0x0000001c1e387287 */ /* 0x000fe4000c000000 */
[----:B--2---:R-:W-:Y:S02]  /*1110*/  UIMAD.WIDE.U32 UR34, UR7, UR10, URZ ;  /* 0x0000000a072272a5 */ /* 0x004fe4000f8e003f */
[----:B------:R-:W-:Y:S02]  /*1120*/  UIADD3 UR47, UR31, UR36, URZ ;  /* 0x000000241f2f7290 */ /* 0x000fe4000fffe03f */
[----:B------:R-:W-:Y:S02]  /*1130*/  UIMAD UR50, UR7, UR11, UR35 ;  /* 0x0000000b073272a4 */ /* 0x000fe4000f8e0223 */
[----:B------:R-:W-:Y:S02]  /*1140*/  @!UP0 UIMAD UR7, UR60, UR8, URZ ;  /* 0x000000083c0782a4 */ /* 0x000fe4000f8e023f */
[----:B------:R-:W-:Y:S01]  /*1150*/  USEL UR35, UR12, URZ, UP2 ;  /* 0x0000003f0c237287 */ /* 0x000fe20009000000 */
        /* <DEDUP_REMOVED lines=8> */
[----:B------:R-:W-:Y:S01]  /*11e0*/  UIMAD UR7, UR37, UR51, URZ ;  /* 0x00000033250772a4 */ /* 0x000fe2000f8e023f */
[----:B------:R-:W-:Y:S01]  /*11f0*/  ULDC.U8 UR10, c[0x0][0x480] ;  /* 0x00012000000a7ab9 */ /* 0x000fe20000000000 */
[----:B-1----:R-:W-:Y:S01]  /*1200*/  VIADD R2, R2, 0xffffffe ;  /* 0x0ffffffe02027836 */ /* 0x002fe20000000000 */
[----:B------:R-:W-:-:S02]  /*1210*/  @UP0 UIMAD UR52, UR6, UR11, UR45 ;  /* 0x0000000b063402a4 */ /* 0x000fc4000f8e022d */
[----:B------:R-:W-:Y:S01]  /*1220*/  UISETP.NE.AND UP4, UPT, UR10, URZ, UPT ;  /* 0x0000003f0a00728c */ /* 0x000fe2000bf85270 */
[----:B------:R-:W1:Y:S01]  /*1230*/  F2I.FTZ.U32.TRUNC.NTZ R3, R2 ;  /* 0x0000000200037305 */ /* 0x000e62000021f000 */
[----:B------:R-:W-:Y:S01]  /*1240*/  UIMAD UR7, UR60, UR61, UR7 ;  /* 0x0000003d3c0772a4 */ /* 0x000fe2000f8e0207 */
[----:B------:R-:W-:Y:S01]  /*1250*/  @UP1 ULDC.64 UR10, c[0x0][0x248] ;  /* 0x00009200000a1ab9 */ /* 0x000fe20000000a00 */
[----:B------:R-:W-:Y:S02]  /*1260*/  UIMAD UR26, UR6, UR15, URZ ;  /* 0x0000000f061a72a4 */ /* 0x000fe4000f8e023f */
[----:B------:R-:W-:Y:S02]  /*1270*/  @UP1 UIMAD.WIDE.U32 UR30, UR18, UR10, URZ ;  /* 0x0000000a121e12a5 */ /* 0x000fe4000f8e003f */
[----:B------:R-:W-:Y:S02]  /*1280*/  @UP1 UIMAD UR46, UR18, UR11, URZ ;  /* 0x0000000b122e12a4 */ /* 0x000fe4000f8e023f */
[----:B------:R-:W-:-:S02]  /*1290*/  UIMAD UR18, UR13, UR20, URZ ;  /* 0x000000140d1272a4 */ /* 0x000fc4000f8e023f */
[----:B------:R-:W-:Y:S02]  /*12a0*/  UIADD3 UR7, UR21, UR7, URZ ;  /* 0x0000000715077290 */ /* 0x000fe4000fffe03f */
[----:B------:R-:W-:Y:S01]  /*12b0*/  @UP0 UIADD3 UR47, UR29, UR26, URZ ;  /* 0x0000001a1d2f0290 */ /* 0x000fe2000fffe03f */
[--C-:B-1----:R-:W-:Y:S01]  /*12c0*/  IMAD.MOV R0, RZ, RZ, -R3.reuse ;  /* 0x000000ffff007224 */ /* 0x102fe200078e0a03 */
[----:B------:R-:W-:Y:S01]  /*12d0*/  UIMAD.WIDE.U32 UR28, UR12, UR20, URZ ;  /* 0x000000140c1c72a5 */ /* 0x000fe2000f8e003f */
[----:B------:R-:W-:Y:S01]  /*12e0*/  IMAD.MOV.U32 R2, RZ, RZ, RZ ;  /* 0x000000ffff027224 */ /* 0x000fe200078e00ff */
[----:B------:R-:W-:Y:S01]  /*12f0*/  UIMAD UR7, UR12, UR7, UR18 ;  /* 0x000000070c0772a4 */ /* 0x000fe2000f8e0212 */
[----:B------:R-:W-:Y:S01]  /*1300*/  IMAD R0, R0, R5, RZ ;  /* 0x0000000500007224 */ /* 0x000fe200078e02ff */
[----:B------:R-:W-:Y:S02]  /*1310*/  ULOP3.LUT UR23, UR33, 0xffffff80, URZ, 0xc0, !UPT ;  /* 0xffffff8021177892 */ /* 0x000fe4000f8ec03f */
[----:B------:R-:W-:Y:S01]  /*1320*/  @!UP0 UIMAD.WIDE.U32 UR42, UR51, UR8, URZ ;  /* 0x00000008332a82a5 */ /* 0x000fe2000f8e003f */
[----:B------:R-:W-:Y:S01]  /*1330*/  IMAD.HI.U32 R0, R3, R0, R2 ;  /* 0x0000000003007227 */ /* 0x000fe200078e0002 */
[----:B------:R-:W-:Y:S01]  /*1340*/  MOV R2, R4 ;  /* 0x0000000400027202 */ /* 0x000fe20000000f00 */
[----:B------:R-:W-:-:S02]  /*1350*/  USHF.L.U64.HI UR8, UR51, 0x7, UR60 ;  /* 0x0000000733087899 */ /* 0x000fc4000801023c */
[----:B------:R-:W-:Y:S02]  /*1360*/  UIMAD.WIDE.U32 UR20, UR12, UR6, URZ ;  /* 0x000000060c1472a5 */ /* 0x000fe4000f8e003f */
[----:B------:R-:W-:Y:S01]  /*1370*/  IMAD.HI.U32 R0, R0, R2, RZ ;  /* 0x0000000200007227 */ /* 0x000fe200078e00ff */
[----:B------:R-:W-:Y:S02]  /*1380*/  UIADD3 UR49, UR29, UR7, URZ ;  /* 0x000000071d317290 */ /* 0x000fe4000fffe03f */
[----:B------:R-:W-:Y:S01]  /*1390*/  UIMAD UR18, UR13, UR6, URZ ;  /* 0x000000060d1272a4 */ /* 0x000fe2000f8e023f */
[----:B------:R-:W-:Y:S01]  /*13a0*/  IMAD.MOV R3, RZ, RZ, -R0 ;  /* 0x000000ffff037224 */ /* 0x000fe200078e0a00 */
[----:B------:R-:W-:Y:S01]  /*13b0*/  ULDC.U8 UR9, c[0x0][0x3d8] ;  /* 0x0000f60000097ab9 */ /* 0x000fe20000000000 */
[----:B------:R-:W-:Y:S02]  /*13c0*/  UIADD3 UR7, UR23, -0x80, URZ ;  /* 0xffffff8017077890 */ /* 0x000fe4000fffe03f */
[----:B------:R-:W-:Y:S01]  /*13d0*/  IMAD R2, R5, R3, R2 ;  /* 0x0000000305027224 */ /* 0x000fe200078e0202 */
[----:B------:R-:W-:-:S02]  /*13e0*/  UISETP.NE.AND UP3, UPT, UR9, URZ, UPT ;  /* 0x0000003f0900728c */ /* 0x000fc4000bf65270 */
[----:B------:R-:W-:Y:S02]  /*13f0*/  USEL UR40, UR8, URZ, UP2 ;  /* 0x0000003f08287287 */ /* 0x000fe40009000000 */
[----:B------:R-:W-:Y:S01]  /*1400*/  ISETP.GT.U32.AND P1, PT, R5, R2, PT ;  /* 0x000000020500720c */ /* 0x000fe20003f24070 */
[----:B------:R-:W-:Y:S02]  /*1410*/  @UP0 UIADD3 UR49, UR21, UR18, URZ ;  /* 0x0000001215310290 */ /* 0x000fe4000fffe03f */
[----:B------:R-:W-:Y:S02]  /*1420*/  USHF.R.S32.HI UR37, URZ, 0x1f, UR7 ;  /* 0x0000001f3f257899 */ /* 0x000fe40008011407 */
[----:B------:R-:W-:Y:S02]  /*1430*/  UIADD3 UR18, UP2, UR7, UR35, URZ ;  /* 0x0000002307127290 */ /* 0x000fe4000ff5e03f */
[----:B------:R-:W-:Y:S02]  /*1440*/  @UP1 UIADD3 UR24, UR27, UR38, URZ ;  /* 0x000000261b181290 */ /* 0x000fe4000fffe03f */
[----:B------:R-:W-:-:S02]  /*1450*/  UIADD3.X UR23, UR37, UR40, URZ, UP2, !UPT ;  /* 0x0000002825177290 */ /* 0x000fc400097fe43f */
[----:B------:R-:W-:Y:S02]  /*1460*/  UIMAD UR13, UR13, UR18, URZ ;  /* 0x000000120d0d72a4 */ /* 0x000fe4000f8e023f */
[----:B------:R-:W-:Y:S01]  /*1470*/  @!P1 IMAD.IADD R2, R2, 0x1, -R5 ;  /* 0x0000000102029824 */ /* 0x000fe200078e0a05 */
[----:B------:R-:W-:Y:S01]  /*1480*/  @UP1 ULDC.64 UR8, c[0x0][0x250] ;  /* 0x0000940000081ab9 */ /* 0x000fe20000000a00 */
[----:B------:R-:W-:Y:S01]  /*1490*/  @!P1 IADD3 R0, R0, 0x1, RZ ;  /* 0x0000000100009810 */ /* 0x000fe20007ffe0ff */
[----:B------:R-:W-:Y:S01]  /*14a0*/  USEL UR58, UR28, UR20, !UP0 ;  /* 0x000000141c3a7287 */ /* 0x000fe2000c000000 */
[----:B------:R-:W-:Y:S01]  /*14b0*/  PLOP3.LUT P1, PT, PT, PT, UP1, 0x80, 0x0 ;  /* 0x000000000000781c */ /* 0x000fe20003f2f018 */
[----:B------:R-:W-:Y:S01]  /*14c0*/  @UP1 UIMAD.WIDE.U32 UR20, UR24, UR8, URZ ;  /* 0x00000008181412a5 */ /* 0x000fe2000f8e003f */
[----:B------:R-:W-:Y:S01]  /*14d0*/  ISETP.GE.U32.AND P0, PT, R2, R5, PT ;  /* 0x000000050200720c */ /* 0x000fe20003f06070 */
[----:B------:R-:W-:Y:S01]  /*14e0*/  @UP1 UIMAD UR26, UR24, UR9, URZ ;  /* 0x00000009181a12a4 */ /* 0x000fe2000f8e023f */
[----:B------:R-:W-:Y:S01]  /*14f0*/  LOP3.LUT R2, R6, UR59, RZ, 0x3c, !PT ;  /* 0x0000003b06027c12 */ /* 0x000fe2000f8e3cff */
[----:B------:R-:W-:Y:S01]  /*1500*/  ULDC UR29, c[0x0][0x2c4] ;  /* 0x0000b100001d7ab9 */ /* 0x000fe20000000800 */
[----:B------:R-:W-:-:S02]  /*1510*/  UIMAD UR24, UR12, UR23, UR13 ;  /* 0x000000170c1872a4 */ /* 0x000fc4000f8e020d */
[----:B------:R-:W-:Y:S01]  /*1520*/  ISETP.GE.AND P2, PT, R2, RZ, PT ;  /* 0x000000ff0200720c */ /* 0x000fe20003f46270 */
[----:B------:R-:W-:Y:S02]  /*1530*/  @UP3 UIMAD UR23, UR51, UR29, URZ ;  /* 0x0000001d331732a4 */ /* 0x000fe4000f8e023f */
[----:B------:R-:W-:Y:S02]  /*1540*/  @!UP0 UIADD3 UR52, UR43, UR41, URZ ;  /* 0x000000292b348290 */ /* 0x000fe4000fffe03f */
[----:B------:R-:W-:Y:S02]  /*1550*/  UIMAD.WIDE.U32 UR40, UR12, UR18, URZ ;  /* 0x000000120c2872a5 */ /* 0x000fe4000f8e003f */
[----:B------:R-:W-:Y:S01]  /*1560*/  @P0 VIADD R0, R0, 0x1 ;  /* 0x0000000100000836 */ /* 0x000fe20000000000 */
[----:B------:R-:W-:Y:S01]  /*1570*/  @UP3 USEL UR18, UR23, UR6, !UP0 ;  /* 0x0000000617123287 */ /* 0x000fe2000c000000 */
[----:B------:R-:W-:Y:S01]  /*1580*/  PLOP3.LUT P0, PT, PT, PT, UP3, 0x80, 0x0 ;  /* 0x000000000000781c */ /* 0x000fe20003f0f038 */
[----:B------:R-:W-:Y:S01]  /*1590*/  @!UP3 UIMAD UR13, UR51, UR48, UR59 ;  /* 0x00000030330db2a4 */ /* 0x000fe2000f8e023b */
[----:B------:R-:W-:Y:S01]  /*15a0*/  IMAD.MOV.U32 R11, RZ, RZ, R0 ;  /* 0x000000ffff0b7224 */ /* 0x000fe200078e0000 */
[----:B------:R-:W-:Y:S01]  /*15b0*/  @UP3 ULDC UR12, c[0x0][0x2e4] ;  /* 0x0000b900000c3ab9 */ /* 0x000fe20000000800 */
[----:B------:R-:W-:-:S02]  /*15c0*/  USEL UR57, UR34, URZ, UP4 ;  /* 0x0000003f22397287 */ /* 0x000fc4000a000000 */
[----:B------:R-:W-:Y:S01]  /*15d0*/  USHF.R.S32.HI UR48, URZ, 0x7, UR33 ;  /* 0x000000073f307899 */ /* 0x000fe20008011421 */
[----:B------:R-:W-:Y:S01]  /*15e0*/  @!P2 IADD3 R11, -R11, RZ, RZ ;  /* 0x000000ff0b0ba210 */ /* 0x000fe20007ffe1ff */
[----:B------:R-:W-:Y:S01]  /*15f0*/  @UP3 UIMAD UR23, UR59, UR12, UR18 ;  /* 0x0000000c3b1732a4 */ /* 0x000fe2000f8e0212 */
[----:B------:R-:W-:Y:S01]  /*1600*/  @!P3 LOP3.LUT R11, RZ, R6, RZ, 0x33, !PT ;  /* 0x00000006ff0bb212 */ /* 0x000fe200078e33ff */
[----:B------:R-:W-:Y:S02]  /*1610*/  USEL UR54, UR50, URZ, UP4 ;  /* 0x0000003f32367287 */ /* 0x000fe4000a000000 */
[----:B------:R-:W-:Y:S02]  /*1620*/  USHF.R.S32.HI UR39, URZ, 0x1f, UR32 ;  /* 0x0000001f3f277899 */ /* 0x000fe40008011420 */
[----:B------:R-:W-:Y:S02]  /*1630*/  USHF.R.S32.HI UR55, URZ, 0x1f, UR53 ;  /* 0x0000001f3f377899 */ /* 0x000fe40008011435 */
[----:B------:R-:W-:-:S02]  /*1640*/  @UP1 UIADD3 UR36, UR21, UR26, URZ ;  /* 0x0000001a15241290 */ /* 0x000fc4000fffe03f */
[----:B------:R-:W-:Y:S02]  /*1650*/  @!UP3 UIMAD UR23, UR13, UR29, URZ ;  /* 0x0000001d0d17b2a4 */ /* 0x000fe4000f8e023f */
        /* <DEDUP_REMOVED lines=17> */
.L_x_826:
        /* <DEDUP_REMOVED lines=13> */
.L_x_827:
        /* <DEDUP_REMOVED lines=11> */
.L_x_828:
[----:B------:R-:W-:Y:S02]  /*18f0*/  ULDC UR6, c[0x0][0x270] ;  /* 0x00009c0000067ab9 */ /* 0x000fe40000000800 */
[----:B------:R-:W-:-:S04]  /*1900*/  UIMAD UR6, UR51, UR6, UR59 ;  /* 0x00000006330672a4 */ /* 0x000fc8000f8e023b */
[----:B------:R-:W-:-:S12]  /*1910*/  UIMAD UR6, UR6, UR61, URZ ;  /* 0x0000003d060672a4 */ /* 0x000fd8000f8e023f */
.L_x_829:
[----:B------:R-:W-:Y:S01]  /*1920*/  SHF.R.S32.HI R19, RZ, 0x1f, R250 ;  /* 0x0000001fff137819 */ /* 0x000fe200000114fa */
[----:B------:R-:W1:Y:S01]  /*1930*/  LDC.64 R6, c[0x0][0x420] ;  /* 0x00010800ff067b82 */ /* 0x000e620000000a00 */
[----:B------:R-:W-:Y:S01]  /*1940*/  IADD3 R2, P0, R250, UR7, RZ ;  /* 0x00000007fa027c10 */ /* 0x000fe2000ff1e0ff */
[----:B------:R-:W2:Y:S01]  /*1950*/  S2R R20, SR_TID.X ;  /* 0x0000000000147919 */ /* 0x000ea20000002100 */
[----:B------:R-:W-:Y:S01]  /*1960*/  SHF.R.S32.HI R239, RZ, 0x1f, R238 ;  /* 0x0000001fffef7819 */ /* 0x000fe200000114ee */
[----:B------:R-:W-:Y:S01]  /*1970*/  UIADD3 UR20, UR7, UR23, URZ ;  /* 0x0000001707147290 */ /* 0x000fe2000fffe03f */
[----:B------:R-:W-:Y:S01]  /*1980*/  IADD3.X R0, R19, UR37, RZ, P0, !PT ;  /* 0x0000002513007c10 */ /* 0x000fe200087fe4ff */
[----:B------:R-:W-:Y:S01]  /*1990*/  ULDC.64 UR28, c[0x0][0x2b0] ;  /* 0x0000ac00001c7ab9 */ /* 0x000fe20000000a00 */
[----:B------:R-:W-:Y:S01]  /*19a0*/  USHF.R.S32.HI UR26, URZ, 0x1f, UR59 ;  /* 0x0000001f3f1a7899 */ /* 0x000fe2000801143b */
[----:B------:R-:W-:Y:S01]  /*19b0*/  BSSY B1, `(.L_x_825) ;  /* 0x0000ba2000017945 */ /* 0x000fe20003800000 */
[----:B------:R-:W-:Y:S01]  /*19c0*/  UIADD3 UR24, UR7, UR6, URZ ;  /* 0x0000000607187290 */ /* 0x000fe2000fffe03f */
[----:B------:R-:W-:Y:S01]  /*19d0*/  IMAD R0, R0, UR14, RZ ;  /* 0x0000000e00007c24 */ /* 0x000fe2000f8e02ff */
[----:B------:R-:W-:-:S02]  /*19e0*/  UIMAD.WIDE UR20, UR20, 0x4, UR28 ;  /* 0x00000004141478a5 */ /* 0x000fc4000f8e021c */
[----:B------:R-:W-:Y:S01]  /*19f0*/  UIADD3 UR6, -UR19, UR25, UR32 ;  /* 0x0000001913067290 */ /* 0x000fe2000fffe120 */
[C---:B------:R-:W-:Y:S01]  /*1a00*/  IMAD R0, R2.reuse, UR15, R0 ;  /* 0x0000000f02007c24 */ /* 0x040fe2000f8e0200 */
[----:B------:R-:W-:Y:S01]  /*1a10*/  ULDC.64 UR28, c[0x0][0x428] ;  /* 0x00010a00001c7ab9 */ /* 0x000fe20000000a00 */
[----:B------:R-:W-:Y:S01]  /*1a20*/  IMAD.WIDE.U32 R2, R2, UR14, R238 ;  /* 0x0000000e02027c25 */ /* 0x000fe2000f8e00ee */
[----:B------:R-:W-:Y:S01]  /*1a30*/  ULDC UR23, c[0x0][0x398] ;  /* 0x0000e60000177ab9 */ /* 0x000fe20000000800 */
[----:B------:R-:W-:Y:S01]  /*1a40*/  ULDC UR13, c[0x0][0x2dc] ;  /* 0x0000b700000d7ab9 */ /* 0x000fe20000000800 */
[----:B------:R-:W-:Y:S01]  /*1a50*/  ULDC UR18, c[0x0][0x270] ;  /* 0x00009c0000127ab9 */ /* 0x000fe20000000800 */
[----:B------:R-:W-:Y:S01]  /*1a60*/  UIADD3 UR6, UR6, -UR23, URZ ;  /* 0x8000001706067290 */ /* 0x000fe2000fffe03f */
[----:B------:R-:W-:Y:S01]  /*1a70*/  IADD3 R4, P0, R2, UR56, RZ ;  /* 0x0000003802047c10 */ /* 0x000fe2000ff1e0ff */
[----:B------:R-:W-:Y:S01]  /*1a80*/  ULDC.64 UR30, c[0x0][0x258] ;  /* 0x00009600001e7ab9 */ /* 0x000fe20000000a00 */
[----:B------:R-:W-:Y:S01]  /*1a90*/  UIMAD UR18, UR13, UR18, URZ ;  /* 0x000000120d1272a4 */ /* 0x000fe2000f8e023f */
[----:B------:R-:W-:Y:S01]  /*1aa0*/  IMAD.U32 R8, RZ, RZ, UR30 ;  /* 0x0000001eff087e24 */ /* 0x000fe2000f8e00ff */
[----:B------:R-:W-:Y:S01]  /*1ab0*/  IADD3.X R5, R3, UR47, R0, P0, !PT ;  /* 0x0000002f03057c10 */ /* 0x000fe200087fe400 */
[----:B-1----:R-:W-:Y:S01]  /*1ac0*/  IMAD R0, R6, UR37, RZ ;  /* 0x0000002506007c24 */ /* 0x002fe2000f8e02ff */
[----:B------:R-:W-:Y:S01]  /*1ad0*/  IADD3 R2, P0, R238, UR12, RZ ;  /* 0x0000000cee027c10 */ /* 0x000fe2000ff1e0ff */
[----:B------:R-:W-:-:S02]  /*1ae0*/  USHF.L.U32 UR12, UR18, 0x7, URZ ;  /* 0x00000007120c7899 */ /* 0x000fc4000800063f */
[----:B------:R-:W-:Y:S01]  /*1af0*/  IMAD R0, R7, UR7, R0 ;  /* 0x0000000707007c24 */ /* 0x000fe2000f8e0200 */
[----:B------:R-:W-:Y:S01]  /*1b00*/  IADD3.X R3, R239, UR52, RZ, P0, !PT ;  /* 0x00000034ef037c10 */ /* 0x000fe200087fe4ff */
[----:B------:R-:W-:Y:S01]  /*1b10*/  UIADD3 UR23, UP2, UP0, UR40, UR12, UR53 ;  /* 0x0000000c28177290 */ /* 0x000fe2000f85e035 */
[----:B------:R-:W-:Y:S01]  /*1b20*/  IMAD.WIDE.U32 R4, R8, UR59, R4 ;  /* 0x0000003b08047c25 */ /* 0x000fe2000f8e0004 */
[----:B--2---:R-:W-:Y:S01]  /*1b30*/  SHF.R.S32.HI R21, RZ, 0x1f, R20 ;  /* 0x0000001fff157819 */ /* 0x004fe20000011414 */
[----:B------:R-:W-:Y:S02]  /*1b40*/  USHF.R.S32.HI UR12, URZ, 0x1f, UR12 ;  /* 0x0000001f3f0c7899 */ /* 0x000fe4000801140c */
[----:B------:R-:W-:Y:S01]  /*1b50*/  IMAD.WIDE.U32 R2, R6, UR7, R2 ;  /* 0x0000000706027c25 */ /* 0x000fe2000f8e0002 */
[----:B------:R-:W-:Y:S01]  /*1b60*/  UIMAD UR7, UR26, UR28, URZ ;  /* 0x0000001c1a0772a4 */ /* 0x000fe2000f8e023f */
[----:B------:R-:W-:Y:S01]  /*1b70*/  LEA.HI R9, R21, R20, RZ, 0x5 ;  /* 0x0000001415097211 */ /* 0x000fe200078f28ff */
[----:B------:R-:W-:Y:S01]  /*1b80*/  ULDC.64 UR46, c[0x0][0x478] ;  /* 0x00011e00002e7ab9 */ /* 0x000fe20000000a00 */
[----:B------:R-:W-:Y:S01]  /*1b90*/  IMAD.IADD R3, R3, 0x1, R0 ;  /* 0x0000000103037824 */ /* 0x000fe200078e0200 */
[----:B------:R-:W-:Y:S01]  /*1ba0*/  UIMAD UR29, UR59, UR29, UR7 ;  /* 0x0000001d3b1d72a4 */ /* 0x000fe2000f8e0207 */
[----:B------:R-:W-:Y:S01]  /*1bb0*/  IMAD.U32 R0, RZ, RZ, UR28 ;  /* 0x0000001cff007e24 */ /* 0x000fe2000f8e00ff */
[----:B------:R-:W-:-:S02]  /*1bc0*/  UIMAD UR7, UR26, UR30, URZ ;  /* 0x0000001e1a0772a4 */ /* 0x000fc4000f8e023f */
[----:B------:R-:W-:Y:S01]  /*1bd0*/  USHF.R.S32.HI UR26, URZ, 0x1f, UR6 ;  /* 0x0000001f3f1a7899 */ /* 0x000fe20008011406 */
[----:B------:R-:W-:Y:S01]  /*1be0*/  IMAD.WIDE.U32 R2, R0, UR59, R2 ;  /* 0x0000003b00027c25 */ /* 0x000fe2000f8e0002 */
[----:B------:R-:W-:Y:S01]  /*1bf0*/  LOP3.LUT R0, R9, 0xffffffe0, RZ, 0xc0, !PT ;  /* 0xffffffe009007812 */ /* 0x000fe200078ec0ff */
[----:B------:R-:W-:Y:S01]  /*1c00*/  UIMAD UR31, UR59, UR31, UR7 ;  /* 0x0000001f3b1f72a4 */ /* 0x000fe2000f8e0207 */
[----:B------:R-:W-:Y:S01]  /*1c10*/  SHF.R.S32.HI R9, RZ, 0x5, R9 ;  /* 0x00000005ff097819 */ /* 0x000fe20000011409 */
[----:B------:R-:W-:Y:S01]  /*1c20*/  ULEA.HI UR26, UR26, UR6, URZ, 0x7 ;  /* 0x000000061a1a7291 */ /* 0x000fe2000f8f383f */
[----:B------:R-:W-:Y:S01]  /*1c30*/  VIADD R3, R3, UR29 ;  /* 0x0000001d03037c36 */ /* 0x000fe20008000000 */
[----:B------:R-:W-:Y:S01]  /*1c40*/  UIADD3.X UR6, UR50, UR12, UR55, UP2, UP0 ;  /* 0x0000000c32067290 */ /* 0x000fe200097e0437 */
[----:B------:R-:W-:Y:S01]  /*1c50*/  IMAD.IADD R12, R20, 0x1, -R0 ;  /* 0x00000001140c7824 */ /* 0x000fe200078e0a00 */
[----:B------:R-:W-:Y:S01]  /*1c60*/  USHF.R.S32.HI UR26, URZ, 0x7, UR26 ;  /* 0x000000073f1a7899 */ /* 0x000fe2000801141a */
[----:B------:R-:W-:Y:S01]  /*1c70*/  IMAD.WIDE.U32 R2, R250, R6, R2 ;  /* 0x00000006fa027225 */ /* 0x000fe200078e0002 */
[----:B------:R-:W-:-:S02]  /*1c80*/  UIADD3 UR7, UP3, UP2, UR57, UR23, UR58 ;  /* 0x0000001739077290 */ /* 0x000fc4000fa7e03a */
[----:B------:R-:W-:Y:S01]  /*1c90*/  UISETP.LT.AND UP0, UPT, URZ, UR26, UPT ;  /* 0x0000001a3f00728c */ /* 0x000fe2000bf01270 */
[----:B------:R-:W-:Y:S01]  /*1ca0*/  IMAD R0, R9, UR18, R12 ;  /* 0x0000001209007c24 */ /* 0x000fe2000f8e020c */
[----:B------:R-:W-:Y:S01]  /*1cb0*/  UIADD3.X UR12, UR54, UR6, UR49, UP3, UP2 ;  /* 0x00000006360c7290 */ /* 0x000fe20009fe4431 */
[----:B------:R-:W-:Y:S01]  /*1cc0*/  IMAD R9, R19, R6, RZ ;  /* 0x0000000613097224 */ /* 0x000fe200078e02ff */
[----:B------:R-:W-:Y:S01]  /*1cd0*/  USEL UR26, URZ, UR26, !UP0 ;  /* 0x0000001a3f1a7287 */ /* 0x000fe2000c000000 */
[----:B------:R-:W-:Y:S01]  /*1ce0*/  VIADD R5, R5, UR31 ;  /* 0x0000001f05057c36 */ /* 0x000fe20008000000 */
[----:B------:R-:W-:Y:S01]  /*1cf0*/  IADD3 R8, P0, R0, UR7, RZ ;  /* 0x0000000700087c10 */ /* 0x000fe2000ff1e0ff */
[----:B------:R-:W-:Y:S01]  /*1d00*/  IMAD R9, R250, R7, R9 ;  /* 0x00000007fa097224 */ /* 0x000fe200078e0209 */
[----:B------:R-:W-:Y:S02]  /*1d10*/  UISETP.GT.AND UP0, UPT, UR48, UR26, UPT ;  /* 0x0000001a3000728c */ /* 0x000fe4000bf04270 */
[----:B------:R-:W-:Y:S01]  /*1d20*/  LEA.HI.X.SX32 R10, R0, UR12, 0x1, P0 ;  /* 0x0000000c000a7c11 */ /* 0x000fe200080f0eff */
[----:B------:R-:W-:Y:S01]  /*1d30*/  UIMAD.WIDE UR6, UR24, 0x4, UR46 ;  /* 0x00000004180678a5 */ /* 0x000fe2000f8e022e */
[----:B------:R-:W-:Y:S01]  /*1d40*/  IMAD.IADD R0, R3, 0x1, R9 ;  /* 0x0000000103007824 */ /* 0x000fe200078e0209 */
[----:B------:R-:W-:Y:S01]  /*1d50*/  ULDC.64 UR44, c[0x0][0x210] ;  /* 0x00008400002c7ab9 */ /* 0x000fe20000000a00 */
[----:B------:R-:W-:Y:S01]  /*1d60*/  PLOP3.LUT P0, PT, PT, PT, UP0, 0x80, 0x0 ;  /* 0x000000000000781c */ /* 0x000fe20003f0f008 */
[----:B------:R-:W-:Y:S01]  /*1d70*/  ULDC.64 UR42, c[0x0][0x3e0] ;  /* 0x0000f800002a7ab9 */ /* 0x000fe20000000a00 */
[----:B------:R-:W-:Y:S01]  /*1d80*/  ULDC.64 UR40, c[0x0][0x400] ;  /* 0x0001000000287ab9 */ /* 0x000fe20000000a00 */
[----:B------:R-:W-:Y:S01]  /*1d90*/  LEA R240, P4, R4, UR44, 0x1 ;  /* 0x0000002c04f07c11 */ /* 0x000fe2000f8808ff */
[----:B------:R-:W-:Y:S01]  /*1da0*/  UIADD3 UR13, UR48, -0x1, URZ ;  /* 0xffffffff300d7890 */ /* 0x000fe2000fffe03f */
[----:B------:R-:W-:Y:S01]  /*1db0*/  LEA R190, P2, R8, UR40, 0x2 ;  /* 0x0000002808be7c11 */ /* 0x000fe2000f8410ff */
[----:B------:R-:W-:Y:S01]  /*1dc0*/  UMOV UR24, UR6 ;  /* 0x0000000600187c82 */ /* 0x000fe20008000000 */
[----:B------:R-:W-:Y:S01]  /*1dd0*/  LEA R242, P3, R2, UR42, 0x1 ;  /* 0x0000002a02f27c11 */ /* 0x000fe2000f8608ff */
[----:B------:R-:W-:Y:S01]  /*1de0*/  UMOV UR23, UR7 ;  /* 0x0000000700177c82 */ /* 0x000fe20008000000 */
[----:B------:R-:W-:-:S02]  /*1df0*/  LEA.HI.X R191, R8, UR41, R10, 0x2, P2 ;  /* 0x0000002908bf7c11 */ /* 0x000fc400090f140a */
[----:B------:R-:W-:Y:S02]  /*1e00*/  LEA.HI.X R237, R4, UR45, R5, 0x1, P4 ;  /* 0x0000002d04ed7c11 */ /* 0x000fe4000a0f0c05 */
[----:B------:R-:W-:Y:S01]  /*1e10*/  LEA.HI.X R241, R2, UR43, R0, 0x1, P3 ;  /* 0x0000002b02f17c11 */ /* 0x000fe200098f0c00 */
        /* <DEDUP_REMOVED lines=20> */
.L_x_831:
        /* <DEDUP_REMOVED lines=20> */
.L_x_832:
        /* <DEDUP_REMOVED lines=35> */
.L_x_834:
[----:B------:R-:W-:Y:S05]  /*22d0*/  BSYNC B0 ;  /* 0x0000000000007941 */ /* 0x000fea0003800000 */
.L_x_833:
        /* <DEDUP_REMOVED lines=14> */
.L_x_836:
[----:B------:R-:W-:Y:S05]  /*23c0*/  BSYNC B0 ;  /* 0x0000000000007941 */ /* 0x000fea0003800000 */
.L_x_835:
        /* <DEDUP_REMOVED lines=14> */
.L_x_838:
[----:B------:R-:W-:Y:S05]  /*24b0*/  BSYNC B0 ;  /* 0x0000000000007941 */ /* 0x000fea0003800000 */
.L_x_837:
        /* <DEDUP_REMOVED lines=14> */
.L_x_840:
[----:B------:R-:W-:Y:S05]  /*25a0*/  BSYNC B0 ;  /* 0x0000000000007941 */ /* 0x000fea0003800000 */
.L_x_839:
        /* <DEDUP_REMOVED lines=26> */
.L_x_842:
[----:B------:R-:W-:Y:S05]  /*2750*/  BSYNC B0 ;  /* 0x0000000000007941 */ /* 0x000fea0003800000 */
.L_x_841:
        /* <DEDUP_REMOVED lines=14> */
.L_x_844:
[----:B------:R-:W-:Y:S05]  /*2840*/  BSYNC B0 ;  /* 0x0000000000007941 */ /* 0x000fea0003800000 */
.L_x_843:
        /* <DEDUP_REMOVED lines=14> */
.L_x_846:
[----:B------:R-:W-:Y:S05]  /*2930*/  BSYNC B0 ;  /* 0x0000000000007941 */ /* 0x000fea0003800000 */
.L_x_845:
        /* <DEDUP_REMOVED lines=14> */
.L_x_830:
        /* <DEDUP_REMOVED lines=33> */
.L_x_849:
[----:B------:R-:W-:Y:S05]  /*2c30*/  BSYNC B0 ;  /* 0x0000000000007941 */ /* 0x000fea0003800000 */
.L_x_848:
        /* <DEDUP_REMOVED lines=14> */
.L_x_851:
[----:B------:R-:W-:Y:S05]  /*2d20*/  BSYNC B0 ;  /* 0x0000000000007941 */ /* 0x000fea0003800000 */
.L_x_850:
        /* <DEDUP_REMOVED lines=13> */
.L_x_853:
[----:B------:R-:W-:Y:S05]  /*2e00*/  BSYNC B0 ;  /* 0x0000000000007941 */ /* 0x000fea0003800000 */
.L_x_852:
        /* <DEDUP_REMOVED lines=16> */
.L_x_855:
[----:B------:R-:W-:Y:S05]  /*2f10*/  BSYNC B0 ;  /* 0x0000000000007941 */ /* 0x000fea0003800000 */
.L_x_854:
        /* <DEDUP_REMOVED lines=19> */
.L_x_857:
[----:B------:R-:W-:Y:S05]  /*3050*/  BSYNC B0 ;  /* 0x0000000000007941 */ /* 0x000fea0003800000 */
.L_x_856:
        /* <DEDUP_REMOVED lines=21> */
.L_x_859:
[----:B------:R-:W-:Y:S05]  /*31b0*/  BSYNC B0 ;  /* 0x0000000000007941 */ /* 0x000fea0003800000 */
.L_x_858:
        /* <DEDUP_REMOVED lines=21> */
.L_x_861:
[----:B------:R-:W-:Y:S05]  /*3310*/  BSYNC B0 ;  /* 0x0000000000007941 */ /* 0x000fea0003800000 */
.L_x_860:
        /* <DEDUP_REMOVED lines=23> */
.L_x_863:
[----:B------:R-:W-:Y:S05]  /*3490*/  BSYNC B0 ;  /* 0x0000000000007941 */ /* 0x000fea0003800000 */
.L_x_862:
[----:B------:R-:W-:Y:S01]  /*34a0*/  UIMAD UR7, UR39, UR10, URZ ;  /* 0x0000000a270772a4 */ /* 0x000fe2000f8e023f */
[----:B---3--:R-:W-:Y:S01]  /*34b0*/  IMAD.WIDE.U32 R2, R5, UR32, R238 ;  /* 0x0000002005027c25 */ /* 0x008fe2000f8e00ee */
[----:B------:R-:W-:Y:S01]  /*34c0*/  ULDC.64 UR14, c[0x0][0x260] ;  /* 0x00009800000e7ab9 */ /* 0x000fe20000000a00 */
[----:B------:R-:W-:Y:S01]  /*34d0*/  BSSY B0, `(.L_x_864) ;  /* 0x0000028000007945 */ /* 0x000fe20003800000 */
[----:B------:R-:W-:Y:S01]  /*34e0*/  UIMAD UR12, UR32, UR11, UR7 ;  /* 0x0000000b200c72a4 */ /* 0x000fe2000f8e0207 */
[C---:B------:R-:W-:Y:S01]  /*34f0*/  VIADD R5, R243.reuse, 0x8 ;  /* 0x00000008f3057836 */ /* 0x040fe20000000000 */
[----:B------:R-:W-:Y:S01]  /*3500*/  UIMAD UR7, UR22, -0x80, UR19 ;  /* 0xffffff80160778a4 */ /* 0x000fe2000f8e0213 */
[----:B------:R-:W-:Y:S01]  /*3510*/  IADD3 R2, P0, R2, UR33, RZ ;  /* 0x0000002102027c10 */ /* 0x000fe2000ff1e0ff */
[----:B------:R-:W-:Y:S02]  /*3520*/  VIADD R10, R243, 0x48 ;  /* 0x00000048f30a7836 */ /* 0x000fe40000000000 */
[----:B------:R-:W-:-:S02]  /*3530*/  IMAD.U32 R4, RZ, RZ, UR12 ;  /* 0x0000000cff047e24 */ /* 0x000fc4000f8e00ff */
[----:B------:R-:W-:Y:S02]  /*3540*/  ISETP.GE.AND P5, PT, R250, UR7, PT ;  /* 0x00000007fa007c0c */ /* 0x000fe4000bfa6270 */
[----:B------:R-:W-:Y:S02]  /*3550*/  ISETP.GE.AND P6, PT, R10, UR6, PT ;  /* 0x000000060a007c0c */ /* 0x000fe4000bfc6270 */
[----:B------:R-:W-:Y:S01]  /*3560*/  IADD3.X R3, R3, UR34, R4, P0, !PT ;  /* 0x0000002203037c10 */ /* 0x000fe200087fe404 */
[----:B------:R-:W-:Y:S01]  /*3570*/  IMAD R4, R13, UR14, RZ ;  /* 0x0000000e0d047c24 */ /* 0x000fe2000f8e02ff */
[----:B------:R-:W-:Y:S01]  /*3580*/  ISETP.GE.AND P0, PT, R5, UR6, PT ;  /* 0x0000000605007c0c */ /* 0x000fe2000bf06270 */
[----:B------:R-:W-:Y:S02]  /*3590*/  VIADD R5, R243, 0x40 ;  /* 0x00000040f3057836 */ /* 0x000fe40000000000 */
[C---:B------:R-:W-:Y:S01]  /*35a0*/  IMAD R4, R11.reuse, UR15, R4 ;  /* 0x0000000f0b047c24 */ /* 0x040fe2000f8e0204 */
[----:B------:R-:W-:Y:S01]  /*35b0*/  P2R R15, PR, RZ, 0x1 ;  /* 0x00000001ff0f7803 */ /* 0x000fe20000000000 */
[----:B------:R-:W-:Y:S01]  /*35c0*/  IMAD.WIDE.U32 R2, R11, UR14, R2 ;  /* 0x0000000e0b027c25 */ /* 0x000fe2000f8e0002 */
[----:B------:R-:W-:Y:S01]  /*35d0*/  ISETP.GE.AND P2, PT, R5, UR6, PT ;  /* 0x0000000605007c0c */ /* 0x000fe2000bf46270 */
[----:B------:R3:W-:Y:S01]  /*35e0*/  @P5 STS.128 [R0+0xc000], RZ ;  /* 0x00c000ff00005388 */ /* 0x0007e20000000c00 */
[----:B------:R-:W-:Y:S01]  /*35f0*/  ISETP.GE.AND P0, PT, R243, UR6, PT ;  /* 0x00000006f3007c0c */ /* 0x000fe2000bf06270 */
[----:B------:R-:W-:Y:S01]  /*3600*/  IMAD.IADD R8, R3, 0x1, R4 ;  /* 0x0000000103087824 */ /* 0x000fe200078e0204 */
[----:B------:R-:W-:-:S02]  /*3610*/  P2R R9, PR, RZ, 0x4 ;  /* 0x00000004ff097803 */ /* 0x000fc40000000000 */
[----:B------:R-:W-:Y:S01]  /*3620*/  P2R R14, PR, RZ, 0x1 ;  /* 0x00000001ff0e7803 */ /* 0x000fe20000000000 */
[----:B------:R-:W-:Y:S08]  /*3630*/  @P5 BRA `(.L_x_865) ;  /* 0x0000000000445947 */ /* 0x000ff00003800000 */
        /* <DEDUP_REMOVED lines=17> */
.L_x_865:
[----:B------:R-:W-:Y:S05]  /*3750*/  BSYNC B0 ;  /* 0x0000000000007941 */ /* 0x000fea0003800000 */
.L_x_864:
        /* <DEDUP_REMOVED lines=23> */
.L_x_867:
[----:B------:R-:W-:Y:S05]  /*38d0*/  BSYNC B0 ;  /* 0x0000000000007941 */ /* 0x000fea0003800000 */
.L_x_866:
        /* <DEDUP_REMOVED lines=23> */
.L_x_869:
[----:B------:R-:W-:Y:S05]  /*3a50*/  BSYNC B0 ;  /* 0x0000000000007941 */ /* 0x000fea0003800000 */
.L_x_868:
        /* <DEDUP_REMOVED lines=23> */
.L_x_871:
[----:B------:R-:W-:Y:S05]  /*3bd0*/  BSYNC B0 ;  /* 0x0000000000007941 */ /* 0x000fea0003800000 */
.L_x_870:
        /* <DEDUP_REMOVED lines=32> */
.L_x_873:
[----:B------:R-:W-:Y:S05]  /*3de0*/  BSYNC B0 ;  /* 0x0000000000007941 */ /* 0x000fea0003800000 */
.L_x_872:
        /* <DEDUP_REMOVED lines=22> */
.L_x_875:
[----:B------:R-:W-:Y:S05]  /*3f50*/  BSYNC B0 ;  /* 0x0000000000007941 */ /* 0x000fea0003800000 */
.L_x_874:
[----:B------:R-:W1:Y:S01]  /*3f60*/  LDC.64 R16, c[0x0][0x3b8] ;  /* 0x0000ee00ff107b82 */ /* 0x000e620000000a00 */
        /* <DEDUP_REMOVED lines=22> */
.L_x_877:
[----:B------:R-:W-:Y:S05]  /*40d0*/  BSYNC B0 ;  /* 0x0000000000007941 */ /* 0x000fea0003800000 */
.L_x_876:
        /* <DEDUP_REMOVED lines=22> */
.L_x_879:
[----:B------:R-:W-:Y:S05]  /*4240*/  BSYNC B0 ;  /* 0x0000000000007941 */ /* 0x000fea0003800000 */
.L_x_878:
[----:B-1----:R-:W-:Y:S01]  /*4250*/  IMAD.MOV.U32 R2, RZ, RZ, 0x4 ;  /* 0x00000004ff027424 */ /* 0x002fe200078e00ff */
[----:B------:R-:W-:Y:S01]  /*4260*/  ULDC UR6, c[0x0][0x270] ;  /* 0x00009c0000067ab9 */ /* 0x000fe20000000800 */
[----:B------:R-:W-:Y:S01]  /*4270*/  IMAD.MOV.U32 R246, RZ, RZ, 0x7f800000 ;  /* 0x7f800000fff67424 */ /* 0x000fe200078e00ff */
[----:B------:R-:W-:Y:S01]  /*4280*/  ULDC UR28, c[0x0][0x2d0] ;  /* 0x0000b400001c7ab9 */ /* 0x000fe20000000800 */
[----:B------:R-:W-:Y:S01]  /*4290*/  IMAD.MOV.U32 R247, RZ, RZ, 0x7f800000 ;  /* 0x7f800000fff77424 */ /* 0x000fe200078e00ff */
[----:B------:R-:W-:Y:S01]  /*42a0*/  ULDC UR30, c[0x0][0x2dc] ;  /* 0x0000b700001e7ab9 */ /* 0x000fe20000000800 */
[----:B------:R-:W-:Y:S01]  /*42b0*/  IMAD.MOV.U32 R244, RZ, RZ, 0x7f800000 ;  /* 0x7f800000fff47424 */ /* 0x000fe200078e00ff */
[----:B------:R-:W-:Y:S01]  /*42c0*/  ULDC UR29, c[0x0][0x270] ;  /* 0x00009c00001d7ab9 */ /* 0x000fe20000000800 */
[----:B------:R-:W-:Y:S01]  /*42d0*/  IMAD.WIDE R2, R243, R2, UR20 ;  /* 0x00000014f3027e25 */ /* 0x000fe2000f8e0202 */
[----:B------:R-:W2:Y:S01]  /*42e0*/  LDG.E.64 R4, desc[UR16][R16.64+0x8] ;  /* 0x0000081010047981 */ /* 0x000ea2000c1e1b00 */
[----:B------:R-:W-:-:S02]  /*42f0*/  ISETP.NE.AND P0, PT, R9, RZ, PT ;  /* 0x000000ff0900720c */ /* 0x000fc40003f05270 */
[----:B------:R-:W-:Y:S01]  /*4300*/  ISETP.NE.AND P3, PT, R14, RZ, PT ;  /* 0x000000ff0e00720c */ /* 0x000fe20003f65270 */
[----:B------:R-:W2:Y:S01]  /*4310*/  LDG.E.64 R8, desc[UR16][R16.64] ;  /* 0x0000001010087981 */ /* 0x000ea2000c1e1b00 */
[----:B------:R-:W-:Y:S01]  /*4320*/  ISETP.NE.AND P2, PT, R15, RZ, PT ;  /* 0x000000ff0f00720c */ /* 0x000fe20003f45270 */
[----:B------:R-:W-:Y:S02]  /*4330*/  IMAD.MOV.U32 R6, RZ, RZ, 0x4 ;  /* 0x00000004ff067424 */ /* 0x000fe400078e00ff */
[----:B------:R-:W-:Y:S01]  /*4340*/  IMAD.MOV.U32 R245, RZ, RZ, 0x7f800000 ;  /* 0x7f800000fff57424 */ /* 0x000fe200078e00ff */
[----:B------:R-:W0:Y:S01]  /*4350*/  LDGDEPBAR ;  /* 0x00000000000079af */ /* 0x000e220000000000 */
[----:B------:R-:W-:Y:S02]  /*4360*/  IMAD.MOV.U32 R185, RZ, RZ, 0x20 ;  /* 0x00000020ffb97424 */ /* 0x000fe400078e00ff */
[----:B------:R-:W-:Y:S02]  /*4370*/  IMAD.MOV.U32 R178, RZ, RZ, 0x40 ;  /* 0x00000040ffb27424 */ /* 0x000fe400078e00ff */
[----:B------:R-:W-:Y:S01]  /*4380*/  IMAD.MOV.U32 R252, RZ, RZ, 0x40 ;  /* 0x00000040fffc7424 */ /* 0x000fe200078e00ff */
[----:B------:R-:W5:Y:S01]  /*4390*/  @!P0 LDG.E R244, desc[UR16][R2.64+0x100] ;  /* 0x0001001002f48981 */ /* 0x000f62000c1e1900 */
[C---:B------:R-:W-:Y:S01]  /*43a0*/  IMAD.SHL.U32 R186, R188.reuse, 0x2, RZ ;  /* 0x00000002bcba7824 */ /* 0x040fe200078e00ff */
[----:B------:R-:W-:Y:S01]  /*43b0*/  CS2R R126, SRZ ;  /* 0x00000000007e7805 */ /* 0x000fe2000001ff00 */
[----:B------:R-:W-:Y:S01]  /*43c0*/  IMAD.SHL.U32 R184, R188, 0x2, RZ ;  /* 0x00000002bcb87824 */ /* 0x000fe200078e00ff */
[----:B------:R-:W5:Y:S01]  /*43d0*/  @!P3 LDG.E R246, desc[UR16][R2.64] ;  /* 0x0000001002f6b981 */ /* 0x000f62000c1e1900 */
[----:B------:R-:W-:-:S02]  /*43e0*/  CS2R R124, SRZ ;  /* 0x00000000007c7805 */ /* 0x000fc4000001ff00 */
[----:B------:R-:W-:Y:S02]  /*43f0*/  CS2R R130, SRZ ;  /* 0x0000000000827805 */ /* 0x000fe4000001ff00 */
[----:B------:R-:W-:Y:S01]  /*4400*/  CS2R R128, SRZ ;  /* 0x0000000000807805 */ /* 0x000fe2000001ff00 */
[----:B------:R1:W5:Y:S01]  /*4410*/  @!P2 LDG.E R247, desc[UR16][R2.64+0x20] ;  /* 0x0000201002f7a981 */ /* 0x000362000c1e1900 */
        /* <DEDUP_REMOVED lines=24> */
[----:B-1----:R-:W2:Y:S01]  /*45a0*/  S2R R3, SR_TID.X ;  /* 0x0000000000037919 */ /* 0x002ea20000002100 */
[----:B------:R-:W-:Y:S02]  /*45b0*/  LEA.HI R2, R21, R20, RZ, 0x4 ;  /* 0x0000001415027211 */ /* 0x000fe400078f20ff */
[----:B------:R-:W-:Y:S02]  /*45c0*/  CS2R R74, SRZ ;  /* 0x00000000004a7805 */ /* 0x000fe4000001ff00 */
[----:B------:R-:W-:Y:S02]  /*45d0*/  CS2R R72, SRZ ;  /* 0x0000000000487805 */ /* 0x000fe4000001ff00 */
[----:B------:R-:W-:-:S02]  /*45e0*/  CS2R R70, SRZ ;  /* 0x0000000000467805 */ /* 0x000fc4000001ff00 */
[----:B------:R-:W-:Y:S01]  /*45f0*/  LOP3.LUT R2, R2, 0xfffffff0, RZ, 0xc0, !PT ;  /* 0xfffffff002027812 */ /* 0x000fe200078ec0ff */
[----:B------:R-:W-:Y:S01]  /*4600*/  @!P6 IMAD.WIDE R6, R10, R6, UR20 ;  /* 0x000000140a06ee25 */ /* 0x000fe2000f8e0206 */
[----:B------:R-:W-:Y:S01]  /*4610*/  CS2R R68, SRZ ;  /* 0x0000000000447805 */ /* 0x000fe2000001ff00 */
[----:B------:R-:W-:Y:S01]  /*4620*/  ULDC.U8 UR12, c[0x0][0x388] ;  /* 0x0000e200000c7ab9 */ /* 0x000fe20000000000 */
[----:B------:R-:W-:Y:S01]  /*4630*/  ULDC UR11, c[0x0][0x2ec] ;  /* 0x0000bb00000b7ab9 */ /* 0x000fe20000000800 */
[----:B------:R-:W-:Y:S01]  /*4640*/  IMAD.IADD R2, R20, 0x1, -R2 ;  /* 0x0000000114027824 */ /* 0x000fe200078e0a02 */
[----:B------:R1:W5:Y:S01]  /*4650*/  @!P6 LDG.E R245, desc[UR16][R6.64] ;  /* 0x0000001006f5e981 */ /* 0x000362000c1e1900 */
[----:B--234-:R-:W-:-:S04]  /*4660*/  SHF.R.S32.HI R0, RZ, 0x1f, R3 ;  /* 0x0000001fff007819 */ /* 0x01cfc80000011403 */
[----:B------:R-:W-:-:S04]  /*4670*/  LEA.HI R0, R0, R3, RZ, 0x4 ;  /* 0x0000000300007211 */ /* 0x000fc800078f20ff */
[----:B------:R-:W-:-:S05]  /*4680*/  LOP3.LUT R0, R0, 0xfffffff0, RZ, 0xc0, !PT ;  /* 0xfffffff000007812 */ /* 0x000fca00078ec0ff */
[----:B------:R-:W-:-:S05]  /*4690*/  IMAD.IADD R0, R3, 0x1, -R0 ;  /* 0x0000000103007824 */ /* 0x000fca00078e0a00 */
[----:B------:R-:W-:Y:S01]  /*46a0*/  SHF.R.S32.HI R3, RZ, 0x1f, R0 ;  /* 0x0000001fff037819 */ /* 0x000fe20000011400 */
[----:B------:R-:W-:Y:S01]  /*46b0*/  UIMAD UR6, UR51, UR6, UR59 ;  /* 0x00000006330672a4 */ /* 0x000fe2000f8e023b */
[----:B-1----:R-:W-:Y:S02]  /*46c0*/  SHF.R.S32.HI R6, RZ, 0x1f, R2 ;  /* 0x0000001fff067819 */ /* 0x002fe40000011402 */
[----:B------:R-:W-:Y:S01]  /*46d0*/  LEA.HI R3, R3, R0, RZ, 0x3 ;  /* 0x0000000003037211 */ /* 0x000fe200078f18ff */
[----:B------:R-:W-:Y:S01]  /*46e0*/  USHF.L.U32 UR6, UR6, 0x5, URZ ;  /* 0x0000000506067899 */ /* 0x000fe2000800063f */
[----:B------:R-:W-:Y:S02]  /*46f0*/  LEA.HI R6, R6, R2, RZ, 0x3 ;  /* 0x0000000206067211 */ /* 0x000fe400078f18ff */
[----:B------:R-:W-:Y:S01]  /*4700*/  LOP3.LUT R3, R3, 0xfffffff8, RZ, 0xc0, !PT ;  /* 0xfffffff803037812 */ /* 0x000fe200078ec0ff */
[----:B------:R-:W-:Y:S01]  /*4710*/  USHF.R.S32.HI UR7, URZ, 0x1f, UR6 ;  /* 0x0000001f3f077899 */ /* 0x000fe20008011406 */
[----:B------:R-:W-:-:S03]  /*4720*/  LOP3.LUT R6, R6, 0xfffffff8, RZ, 0xc0, !PT ;  /* 0xfffffff806067812 */ /* 0x000fc600078ec0ff */
[----:B------:R-:W-:Y:S01]  /*4730*/  IMAD.IADD R0, R0, 0x1, -R3 ;  /* 0x0000000100007824 */ /* 0x000fe200078e0a03 */
[----:B------:R-:W-:Y:S01]  /*4740*/  SHF.R.S32.HI R3, RZ, 0x1f, R12 ;  /* 0x0000001fff037819 */ /* 0x000fe2000001140c */
[----:B------:R-:W-:-:S03]  /*4750*/  IMAD.IADD R2, R2, 0x1, -R6 ;  /* 0x0000000102027824 */ /* 0x000fc600078e0a06 */
[----:B------:R-:W-:Y:S02]  /*4760*/  LOP3.LUT P2, RZ, R0, 0x4, RZ, 0xc0, !PT ;  /* 0x0000000400ff7812 */ /* 0x000fe4000784c0ff */
[C---:B------:R-:W-:Y:S02]  /*4770*/  LOP3.LUT P0, RZ, R2.reuse, 0x2, RZ, 0xc0, !PT ;  /* 0x0000000202ff7812 */ /* 0x040fe4000780c0ff */
[----:B------:R-:W-:Y:S01]  /*4780*/  LOP3.LUT P5, RZ, R2, 0x4, RZ, 0xc0, !PT ;  /* 0x0000000402ff7812 */ /* 0x000fe200078ac0ff */
[----:B------:R-:W-:Y:S01]  /*4790*/  VIADD R2, R188, 0x2000 ;  /* 0x00002000bc027836 */ /* 0x000fe20000000000 */
[----:B------:R-:W-:-:S04]  /*47a0*/  SEL R185, R185, 0xffffffe0, !P0 ;  /* 0xffffffe0b9b97807 */ /* 0x000fc80004000000 */
[----:B------:R-:W-:Y:S01]  /*47b0*/  SEL R2, R2, R188, !P1 ;  /* 0x000000bc02027207 */ /* 0x000fe20004800000 */
[----:B------:R-:W-:Y:S01]  /*47c0*/  IMAD.MOV.U32 R228, RZ, RZ, R227 ;  /* 0x000000ffffe47224 */ /* 0x000fe200078e00e3 */
[----:B------:R-:W-:Y:S02]  /*47d0*/  SEL R178, R178, 0xffffffc0, !P5 ;  /* 0xffffffc0b2b27807 */ /* 0x000fe40006800000 */
[----:B------:R-:W-:Y:S02]  /*47e0*/  LEA R183, R2, UR4, 0x1 ;  /* 0x0000000402b77c11 */ /* 0x000fe4000f8e08ff */
[----:B------:R-:W-:Y:S02]  /*47f0*/  SEL R252, R252, 0xffffffc0, !P2 ;  /* 0xffffffc0fcfc7807 */ /* 0x000fe40005000000 */
[----:B------:R-:W-:-:S04]  /*4800*/  IADD3 R248, P4, P3, R4, UR6, R12 ;  /* 0x0000000604f87c10 */ /* 0x000fc8000fb9e00c */
[----:B------:R-:W-:Y:S02]  /*4810*/  IADD3.X R0, R5, UR7, R3, P4, P3 ;  /* 0x0000000705007c10 */ /* 0x000fe4000a7e6403 */
[----:B------:R-:W-:Y:S02]  /*4820*/  R2UR UR15, R9 ;  /* 0x00000000090f72ca */ /* 0x000fe400000e0000 */
[----:B------:R-:W-:Y:S01]  /*4830*/  R2UR UR18, R8 ;  /* 0x00000000081272ca */ /* 0x000fe200000e0000 */
[----:B------:R1:W-:Y:S01]  /*4840*/  STL [R1], R0 ;  /* 0x0000000001007387 */ /* 0x0003e20000100800 */
[----:B------:R-:W-:-:S04]  /*4850*/  IMAD.WIDE.U32 R248, R248, -0x2daee0ad, RZ ;  /* 0xd2511f53f8f87825 */ /* 0x000fc800078e00ff */
[----:B-1----:R-:W-:-:S05]  /*4860*/  VIADD R0, R187, 0x2000 ;  /* 0x00002000bb007836 */ /* 0x002fca0000000000 */
[----:B------:R-:W-:-:S04]  /*4870*/  SEL R0, R0, R187, !P1 ;  /* 0x000000bb00007207 */ /* 0x000fc80004800000 */
[----:B------:R-:W-:-:S07]  /*4880*/  LEA R177, R0, UR4, 0x1 ;  /* 0x0000000400b17c11 */ /* 0x000fce000f8e08ff */
.L_x_882:
[----:B-----5:R-:W-:Y:S01]  /*4890*/  FSETP.NEU.FTZ.AND P0, PT, R246, -INF , PT ;  /* 0xff800000f600780b */ /* 0x020fe20003f1d000 */
[----:B------:R-:W0:Y:S01]  /*48a0*/  LDGDEPBAR ;  /* 0x00000000000079af */ /* 0x000e220000000000 */
[----:B------:R-:W-:Y:S01]  /*48b0*/  FSETP.NEU.FTZ.AND P2, PT, R247, -INF , PT ;  /* 0xff800000f700780b */ /* 0x000fe20003f5d000 */
[C---:B------:R-:W-:Y:S01]  /*48c0*/  IMAD.IADD R0, R183.reuse, 0x1, R185 ;  /* 0x00000001b7007824 */ /* 0x040fe200078e02b9 */
[----:B------:R-:W-:Y:S05]  /*48d0*/  USHF.L.U32 UR6, UR22, 0x7, URZ ;  /* 0x0000000716067899 */ /* 0x000fea000800063f */
[----:B------:R-:W2:Y:S01]  /*48e0*/  LDL R192, [R1+0x8] ;  /* 0x0000080001c07983 */ /* 0x000ea20000100800 */
[--C-:B------:R-:W-:Y:S01]  /*48f0*/  IMAD.IADD R168, R183, 0x1, R178.reuse ;  /* 0x00000001b7a87824 */ /* 0x100fe200078e02b2 */
[----:B------:R-:W-:Y:S01]  /*4900*/  USHF.L.U32 UR9, UR13, 0x7, URZ ;  /* 0x000000070d097899 */ /* 0x000fe2000800063f */
[----:B------:R-:W-:Y:S01]  /*4910*/  IMAD.U32 R2, RZ, RZ, UR22 ;  /* 0x00000016ff027e24 */ /* 0x000fe2000f8e00ff */
[----:B------:R-:W3:Y:S01]  /*4920*/  LDL R189, [R1] ;  /* 0x0000000001bd7983 */ /* 0x000ee20000100800 */
[----:B------:R-:W-:Y:S01]  /*4930*/  IMAD.U32 R3, RZ, RZ, UR13 ;  /* 0x0000000dff037e24 */ /* 0x000fe2000f8e00ff */
[----:B------:R-:W-:Y:S01]  /*4940*/  UIADD3 UR7, UR25, 0x80, UR6 ;  /* 0x0000008019077890 */ /* 0x000fe2000fffe006 */
[----:B------:R-:W-:Y:S01]  /*4950*/  IMAD R2, R2, 0x2, R251 ;  /* 0x0000000202027824 */ /* 0x000fe200078e02fb */
[----:B------:R-:W-:Y:S01]  /*4960*/  UIADD3 UR8, UR6, 0x80, URZ ;  /* 0x0000008006087890 */ /* 0x000fe2000fffe03f */
[----:B------:R-:W-:Y:S01]  /*4970*/  IMAD.MOV.U32 R195, RZ, RZ, 0x8 ;  /* 0x00000008ffc37424 */ /* 0x000fe200078e00ff */
[----:B------:R-:W-:Y:S01]  /*4980*/  UIADD3 UR7, UR7, -UR19, URZ ;  /* 0x8000001307077290 */ /* 0x000fe2000fffe03f */
[----:B------:R-:W-:Y:S01]  /*4990*/  IMAD.SHL.U32 R2, R2, 0x2, RZ ;  /* 0x0000000202027824 */ /* 0x000fe200078e00ff */
[----:B------:R-:W-:Y:S01]  /*49a0*/  UIADD3 UR6, UR18, -0x61c88647, URZ ;  /* 0x9e3779b912067890 */ /* 0x000fe2000fffe03f */
[----:B------:R-:W-:Y:S01]  /*49b0*/  IMAD.MOV.U32 R196, RZ, RZ, 0x40 ;  /* 0x00000040ffc47424 */ /* 0x000fe200078e00ff */
[----:B------:R-:W-:Y:S02]  /*49c0*/  UISETP.GE.AND UP0, UPT, UR9, UR7, UPT ;  /* 0x000000070900728c */ /* 0x000fe4000bf06270 */
[----:B------:R-:W-:Y:S02]  /*49d0*/  UIADD3 UR7, UR15, -0x4498517b, URZ ;  /* 0xbb67ae850f077890 */ /* 0x000fe4000fffe03f */
[----:B------:R-:W-:Y:S02]  /*49e0*/  UISETP.LT.AND UP0, UPT, UR8, UR19, UP0 ;  /* 0x000000130800728c */ /* 0x000fe40008701270 */
[----:B------:R-:W-:Y:S02]  /*49f0*/  UIADD3 UR8, UR18, -0x255992d5, URZ ;  /* 0xdaa66d2b12087890 */ /* 0x000fe4000fffe03f */
[----:B------:R-:W-:Y:S02]  /*4a00*/  UISETP.GT.AND UP3, UPT, UR13, UR26, UPT ;  /* 0x0000001a0d00728c */ /* 0x000fe4000bf64270 */
        /* <DEDUP_REMOVED lines=14> */
[----:B------:R-:W4:Y:S01]  /*4af0*/  LDSM.16.M88.4 R144, [R0+0x2000] ;  /* 0x002000000090783b */ /* 0x000f220000000200 */
[C---:B------:R-:W-:Y:S07]  /*4b00*/  HMMA.16816.F32.BF16 R16, R64.reuse, R18, RZ ;  /* 0x000000124010723c */ /* 0x040fee00000418ff */
[----:B------:R-:W4:Y:S01]  /*4b10*/  LDSM.16.M88.4 R148, [R182+0x800] ;  /* 0x00080000b694783b */ /* 0x000f220000000200 */
[-C--:B------:R-:W-:Y:S06]  /*4b20*/  HMMA.16816.F32.BF16 R20, R64, R32.reuse, RZ ;  /* 0x000000204014723c */ /* 0x080fec00000418ff */
[C---:B------:R-:W-:Y:S01]  /*4b30*/  HMMA.16816.F32.BF16 R24, R60.reuse, R32, RZ ;  /* 0x000000203c18723c */ /* 0x040fe200000418ff */
[----:B------:R-:W4:Y:S05]  /*4b40*/  LDSM.16.M88.4 R152, [R182+0x1000] ;  /* 0x00100000b698783b */ /* 0x000f2a0000000200 */
[-C--:B------:R-:W-:Y:S03]  /*4b50*/  HMMA.16816.F32.BF16 R28, R60, R34.reuse, RZ ;  /* 0x000000223c1c723c */ /* 0x080fe600000418ff */
[----:B------:R-:W4:Y:S03]  /*4b60*/  LDSM.16.M88.4 R156, [R182+0x1800] ;  /* 0x00180000b69c783b */ /* 0x000f260000000200 */
[C---:B------:R-:W-:Y:S05]  /*4b70*/  HMMA.16816.F32.BF16 R32, R64.reuse, R34, RZ ;  /* 0x000000224020723c */ /* 0x040fea00000418ff */
[----:B------:R-:W-:Y:S01]  /*4b80*/  LDSM.16.M88.4 R160, [R168] ;  /* 0x00000000a8a0783b */ /* 0x000fe20000000200 */
[-C--:B------:R-:W-:Y:S06]  /*4b90*/  HMMA.16816.F32.BF16 R36, R64, R48.reuse, RZ ;  /* 0x000000304024723c */ /* 0x080fec00000418ff */
[C---:B------:R-:W-:Y:S01]  /*4ba0*/  HMMA.16816.F32.BF16 R40, R60.reuse, R48, RZ ;  /* 0x000000303c28723c */ /* 0x040fe200000418ff */
[----:B------:R-:W4:Y:S05]  /*4bb0*/  LDSM.16.M88.4 R164, [R179] ;  /* 0x00000000b3a4783b */ /* 0x000f2a0000000200 */
[-C--:B------:R-:W-:Y:S03]  /*4bc0*/  HMMA.16816.F32.BF16 R44, R60, R50.reuse, RZ ;  /* 0x000000323c2c723c */ /* 0x080fe600000418ff */
[----:B------:R-:W4:Y:S03]  /*4bd0*/  LDSM.16.M88.4 R168, [R168+0x2000] ;  /* 0x00200000a8a8783b */ /* 0x000f260000000200 */
[C---:B------:R-:W-:Y:S05]  /*4be0*/  HMMA.16816.F32.BF16 R48, R64.reuse, R50, RZ ;  /* 0x000000324030723c */ /* 0x040fea00000418ff */
[----:B------:R-:W2:Y:S01]  /*4bf0*/  LDSM.16.M88.4 R172, [R179+0x800] ;  /* 0x00080000b3ac783b */ /* 0x000ea20000000200 */
[-C--:B------:R-:W-:Y:S06]  /*4c00*/  HMMA.16816.F32.BF16 R52, R64, R132.reuse, RZ ;  /* 0x000000844034723c */ /* 0x080fec00000418ff */
[C---:B------:R-:W-:Y:S06]  /*4c10*/  HMMA.16816.F32.BF16 R56, R60.reuse, R132, RZ ;  /* 0x000000843c38723c */ /* 0x040fec00000418ff */
[-C--:B------:R-:W-:Y:S06]  /*4c20*/  HMMA.16816.F32.BF16 R60, R60, R134.reuse, RZ ;  /* 0x000000863c3c723c */ /* 0x080fec00000418ff */
[----:B------:R-:W-:Y:S01]  /*4c30*/  HMMA.16816.F32.BF16 R64, R64, R134, RZ ;  /* 0x000000864040723c */ /* 0x000fe200000418ff */
[----:B------:R-:W2:Y:S05]  /*4c40*/  LDSM.16.M88.4 R132, [R179+0x1000] ;  /* 0x00100000b384783b */ /* 0x000eaa0000000200 */
[-C--:B-1----:R-:W-:Y:S06]  /*4c50*/  HMMA.16816.F32.BF16 R4, R136, R140.reuse, R4 ;  /* 0x0000008c8804723c */ /* 0x082fec0000041804 */
[C---:B----4-:R-:W-:Y:S06]  /*4c60*/  HMMA.16816.F32.BF16 R8, R144.reuse, R140, R8 ;  /* 0x0000008c9008723c */ /* 0x050fec0000041808 */
[-C--:B------:R-:W-:Y:S06]  /*4c70*/  HMMA.16816.F32.BF16 R12, R144, R142.reuse, R12 ;  /* 0x0000008e900c723c */ /* 0x080fec000004180c */
[C---:B------:R-:W-:Y:S06]  /*4c80*/  HMMA.16816.F32.BF16 R16, R136.reuse, R142, R16 ;  /* 0x0000008e8810723c */ /* 0x040fec0000041810 */
[-C--:B------:R-:W-:Y:S01]  /*4c90*/  HMMA.16816.F32.BF16 R20, R136, R148.reuse, R20 ;  /* 0x000000948814723c */ /* 0x080fe20000041814 */
[----:B------:R-:W-:Y:S04]  /*4ca0*/  IMAD.U32 R142, RZ, RZ, UR25 ;  /* 0x00000019ff8e7e24 */ /* 0x000fe8000f8e00ff */
[----:B------:R-:W-:Y:S01]  /*4cb0*/  IMAD.U32 R143, RZ, RZ, UR9 ;  /* 0x00000009ff8f7e24 */ /* 0x000fe2000f8e00ff */
[----:B------:R-:W-:Y:S01]  /*4cc0*/  @!P3 IADD3 R142, -R142, 0x1, R243 ;  /* 0x000000018e8eb810 */ /* 0x000fe20007ffe1f3 */
        /* <DEDUP_REMOVED lines=8> */
[C---:B------:R-:W-:Y:S01]  /*4d50*/  HMMA.16816.F32.BF16 R56, R144.reuse, R156, R56 ;  /* 0x0000009c9038723c */ /* 0x040fe20000041838 */
[----:B------:R-:W1:Y:S05]  /*4d60*/  @!P3 S2R R156, SR_TID.X ;  /* 0x00000000009cb919 */ /* 0x000e6a0000002100 */
[-C--:B------:R-:W-:Y:S06]  /*4d70*/  HMMA.16816.F32.BF16 R60, R144, R158.reuse, R60 ;  /* 0x0000009e903c723c */ /* 0x080fec000004183c */
[----:B------:R-:W-:Y:S05]  /*4d80*/  HMMA.16816.F32.BF16 R64, R136, R158, R64 ;  /* 0x0000009e8840723c */ /* 0x000fea0000041840 */
[----:B------:R-:W-:Y:S01]  /*4d90*/  IMAD.IADD R144, R0, 0x1, R178 ;  /* 0x0000000100907824 */ /* 0x000fe200078e02b2 */
[-C--:B------:R-:W-:Y:S05]  /*4da0*/  HMMA.16816.F32.BF16 R4, R160, R164.reuse, R4 ;  /* 0x000000a4a004723c */ /* 0x080fea0000041804 */
[----:B------:R-:W-:Y:S01]  /*4db0*/  LOP3.LUT R138, R249, UR15, R2, 0x96, !PT ;  /* 0x0000000ff98a7c12 */ /* 0x000fe2000f8e9602 */
[C---:B------:R-:W-:Y:S05]  /*4dc0*/  HMMA.16816.F32.BF16 R8, R168.reuse, R164, R8 ;  /* 0x000000a4a808723c */ /* 0x040fea0000041808 */
[----:B---3--:R-:W-:Y:S01]  /*4dd0*/  LOP3.LUT R136, R189, UR18, RZ, 0x3c, !PT ;  /* 0x00000012bd887c12 */ /* 0x008fe2000f8e3cff */
[-C--:B------:R-:W-:Y:S05]  /*4de0*/  HMMA.16816.F32.BF16 R12, R168, R166.reuse, R12 ;  /* 0x000000a6a80c723c */ /* 0x080fea000004180c */
[----:B--2---:R-:W-:Y:S01]  /*4df0*/  IMAD R3, R3, 0x8, R192 ;  /* 0x0000000803037824 */ /* 0x004fe200078e02c0 */
[C---:B------:R-:W-:Y:S05]  /*4e00*/  HMMA.16816.F32.BF16 R16, R160.reuse, R166, R16 ;  /* 0x000000a6a010723c */ /* 0x040fea0000041810 */
[----:B------:R-:W-:Y:S01]  /*4e10*/  VIADD R137, R2, 0x1 ;  /* 0x0000000102897836 */ /* 0x000fe20000000000 */
[-C--:B------:R-:W-:Y:S05]  /*4e20*/  HMMA.16816.F32.BF16 R20, R160, R172.reuse, R20 ;  /* 0x000000aca014723c */ /* 0x080fea0000041814 */
[----:B------:R-:W-:Y:S01]  /*4e30*/  LOP3.LUT R137, R249, UR15, R137, 0x96, !PT ;  /* 0x0000000ff9897c12 */ /* 0x000fe2000f8e9689 */
[----:B------:R-:W-:Y:S01]  /*4e40*/  VIADD R140, R3, 0x4 ;  /* 0x00000004038c7836 */ /* 0x000fe20000000000 */
[C---:B------:R-:W-:Y:S04]  /*4e50*/  HMMA.16816.F32.BF16 R24, R168.reuse, R172, R24 ;  /* 0x000000aca818723c */ /* 0x040fe80000041818 */
[----:B------:R-:W-:Y:S02]  /*4e60*/  IMAD.WIDE.U32 R140, R140, -0x326172a9, RZ ;  /* 0xcd9e8d578c8c7825 */ /* 0x000fe400078e00ff */
[-C--:B------:R-:W-:Y:S05]  /*4e70*/  HMMA.16816.F32.BF16 R28, R168, R174.reuse, R28 ;  /* 0x000000aea81c723c */ /* 0x080fea000004181c */
[-C--:B------:R-:W-:Y:S01]  /*4e80*/  LOP3.LUT R146, R141, R136.reuse, RZ, 0x3c, !PT ;  /* 0x000000888d927212 */ /* 0x080fe200078e3cff */
[----:B------:R-:W-:Y:S01]  /*4e90*/  IMAD.WIDE.U32 R2, R3, -0x326172a9, RZ ;  /* 0xcd9e8d5703027825 */ /* 0x000fe200078e00ff */
[----:B------:R-:W-:Y:S01]  /*4ea0*/  LOP3.LUT R141, R248, UR7, RZ, 0x3c, !PT ;  /* 0x00000007f88d7c12 */ /* 0x000fe2000f8e3cff */
[----:B------:R-:W-:Y:S01]  /*4eb0*/  UIADD3 UR7, UR15, 0x76cf5d0a, URZ ;  /* 0x76cf5d0a0f077890 */ /* 0x000fe2000fffe03f */
[C---:B------:R-:W-:Y:S04]  /*4ec0*/  HMMA.16816.F32.BF16 R32, R160.reuse, R174, R32 ;  /* 0x000000aea020723c */ /* 0x040fe80000041820 */
[----:B------:R-:W-:Y:S01]  /*4ed0*/  LOP3.LUT R3, R3, R136, RZ, 0x3c, !PT ;  /* 0x0000008803037212 */ /* 0x000fe200078e3cff */
[----:B------:R-:W-:Y:S01]  /*4ee0*/  IMAD.WIDE.U32 R166, R138, -0x326172a9, RZ ;  /* 0xcd9e8d578aa67825 */ /* 0x000fe200078e00ff */
[-C--:B------:R-:W-:Y:S05]  /*4ef0*/  HMMA.16816.F32.BF16 R36, R160, R132.reuse, R36 ;  /* 0x00000084a024723c */ /* 0x080fea0000041824 */
[----:B------:R-:W-:Y:S01]  /*4f00*/  LOP3.LUT R154, R167, UR6, R2, 0x96, !PT ;  /* 0x00000006a79a7c12 */ /* 0x000fe2000f8e9602 */
[----:B------:R-:W-:Y:S01]  /*4f10*/  IMAD.WIDE.U32 R172, R137, -0x326172a9, RZ ;  /* 0xcd9e8d5789ac7825 */ /* 0x000fe200078e00ff */
[----:B------:R-:W-:Y:S01]  /*4f20*/  LOP3.LUT R158, R167, UR6, R140, 0x96, !PT ;  /* 0x00000006a79e7c12 */ /* 0x000fe2000f8e968c */
[----:B------:R-:W2:Y:S01]  /*4f30*/  LDSM.16.M88.4 R136, [R179+0x1800] ;  /* 0x00180000b388783b */ /* 0x000ea20000000200 */
[C---:B------:R-:W-:Y:S04]  /*4f40*/  HMMA.16816.F32.BF16 R40, R168.reuse, R132, R40 ;  /* 0x00000084a828723c */ /* 0x040fe80000041828 */
[----:B------:R-:W-:Y:S01]  /*4f50*/  LOP3.LUT R152, R173, UR6, R2, 0x96, !PT ;  /* 0x00000006ad987c12 */ /* 0x000fe2000f8e9602 */
[----:B------:R-:W-:Y:S01]  /*4f60*/  IMAD.WIDE.U32 R2, R3, -0x2daee0ad, RZ ;  /* 0xd2511f5303027825 */ /* 0x000fe200078e00ff */
[----:B------:R-:W-:Y:S01]  /*4f70*/  LOP3.LUT R157, R173, UR6, R140, 0x96, !PT ;  /* 0x00000006ad9d7c12 */ /* 0x000fe2000f8e968c */
[-C--:B------:R-:W-:Y:S01]  /*4f80*/  HMMA.16816.F32.BF16 R44, R168, R134.reuse, R44 ;  /* 0x00000086a82c723c */ /* 0x080fe2000004182c */
[----:B------:R-:W-:Y:S03]  /*4f90*/  UIADD3 UR6, UR18, 0x3c6ef372, URZ ;  /* 0x3c6ef37212067890 */ /* 0x000fe6000fffe03f */
[----:B------:R-:W-:Y:S01]  /*4fa0*/  LOP3.LUT R148, R141, R3, RZ, 0x3c, !PT ;  /* 0x000000038d947212 */ /* 0x000fe200078e3cff */
[----:B------:R-:W-:Y:S01]  /*4fb0*/  IMAD.WIDE.U32 R146, R146, -0x2daee0ad, RZ ;  /* 0xd2511f5392927825 */ /* 0x000fe200078e00ff */
[----:B------:R-:W-:Y:S01]  /*4fc0*/  @!P3 IADD3 R3, R143, UR19, R142 ;  /* 0x000000138f03bc10 */ /* 0x000fe2000fffe08e */
[C---:B------:R-:W-:Y:S01]  /*4fd0*/  HMMA.16816.F32.BF16 R48, R160.reuse, R134, R48 ;  /* 0x00000086a030723c */ /* 0x040fe20000041830 */
[----:B------:R-:W-:Y:S03]  /*4fe0*/  LDSM.16.M88.4 R132, [R144] ;  /* 0x000000009084783b */ /* 0x000fe60000000200 */
[----:B------:R-:W-:Y:S01]  /*4ff0*/  LOP3.LUT R150, R141, R147, RZ, 0x3c, !PT ;  /* 0x000000938d967212 */ /* 0x000fe200078e3cff */
[----:B------:R-:W-:Y:S04]  /*5000*/  IMAD.WIDE.U32 R148, R148, -0x326172a9, RZ ;  /* 0xcd9e8d5794947825 */ /* 0x000fe800078e00ff */
[----:B------:R-:W3:Y:S02]  /*5010*/  LDSM.16.M88.4 R140, [R181] ;  /* 0x00000000b58c783b */ /* 0x000ee40000000200 */
[C---:B------:R-:W-:Y:S01]  /*5020*/  LOP3.LUT R164, R149.reuse, UR6, R166, 0x96, !PT ;  /* 0x0000000695a47c12 */ /* 0x040fe2000f8e96a6 */
[----:B------:R-:W-:Y:S01]  /*5030*/  IMAD.WIDE.U32 R150, R150, -0x326172a9, RZ ;  /* 0xcd9e8d5796967825 */ /* 0x000fe200078e00ff */
[----:B------:R-:W-:Y:S03]  /*5040*/  LOP3.LUT R145, R149, UR6, R172, 0x96, !PT ;  /* 0x0000000695917c12 */ /* 0x000fe6000f8e96ac */
[----:B------:R-:W-:Y:S01]  /*5050*/  IMAD.WIDE.U32 R158, R158, -0x2daee0ad, RZ ;  /* 0xd2511f539e9e7825 */ /* 0x000fe200078e00ff */
[C---:B------:R-:W-:Y:S02]  /*5060*/  LOP3.LUT R166, R151.reuse, UR6, R166, 0x96, !PT ;  /* 0x0000000697a67c12 */ /* 0x040fe4000f8e96a6 */
[----:B------:R-:W-:Y:S01]  /*5070*/  LOP3.LUT R172, R151, UR6, R172, 0x96, !PT ;  /* 0x0000000697ac7c12 */ /* 0x000fe2000f8e96ac */
[----:B-1----:R-:W-:Y:S01]  /*5080*/  @!P3 IMAD.SHL.U32 R0, R156, 0x2, RZ ;  /* 0x000000029c00b824 */ /* 0x002fe200078e00ff */
[--C-:B------:R-:W-:Y:S01]  /*5090*/  LOP3.LUT R159, R159, UR7, R146.reuse, 0x96, !PT ;  /* 0x000000079f9f7c12 */ /* 0x100fe2000f8e9692 */
[----:B------:R-:W-:Y:S01]  /*50a0*/  IMAD.WIDE.U32 R156, R157, -0x2daee0ad, RZ ;  /* 0xd2511f539d9c7825 */ /* 0x000fe200078e00ff */
[----:B------:R-:W-:Y:S02]  /*50b0*/  UIADD3 UR6, UR15, 0x32370b8f, URZ ;  /* 0x32370b8f0f067890 */ /* 0x000fe4000fffe03f */
[----:B------:R-:W-:Y:S01]  /*50c0*/  @!P3 LOP3.LUT R0, R0, 0x6, RZ, 0xc0, !PT ;  /* 0x000000060000b812 */ /* 0x000fe200078ec0ff */
[-C--:B--2---:R-:W-:Y:S03]  /*50d0*/  HMMA.16816.F32.BF16 R52, R160, R136.reuse, R52 ;  /* 0x00000088a034723c */ /* 0x084fe60000041834 */
[----:B------:R-:W-:Y:S01]  /*50e0*/  LOP3.LUT R157, R157, UR7, R146, 0x96, !PT ;  /* 0x000000079d9d7c12 */ /* 0x000fe2000f8e9692 */
[----:B------:R-:W-:Y:S02]  /*50f0*/  IMAD.WIDE.U32 R154, R154, -0x2daee0ad, RZ ;  /* 0xd2511f539a9a7825 */ /* 0x000fe400078e00ff */
[C---:B------:R-:W-:Y:S05]  /*5100*/  HMMA.16816.F32.BF16 R56, R168.reuse, R136, R56 ;  /* 0x00000088a838723c */ /* 0x040fea0000041838 */
[--C-:B------:R-:W-:Y:S01]  /*5110*/  LOP3.LUT R151, R155, UR7, R2.reuse, 0x96, !PT ;  /* 0x000000079b977c12 */ /* 0x100fe2000f8e9602 */
[----:B------:R-:W-:Y:S01]  /*5120*/  IMAD.WIDE.U32 R152, R152, -0x2daee0ad, RZ ;  /* 0xd2511f5398987825 */ /* 0x000fe200078e00ff */
[-C--:B------:R-:W-:Y:S04]  /*5130*/  HMMA.16816.F32.BF16 R60, R168, R138.reuse, R60 ;  /* 0x0000008aa83c723c */ /* 0x080fe8000004183c */
[----:B------:R-:W-:Y:S01]  /*5140*/  LOP3.LUT R155, R153, UR7, R2, 0x96, !PT ;  /* 0x00000007999b7c12 */ /* 0x000fe2000f8e9602 */
[----:B------:R-:W-:Y:S01]  /*5150*/  IMAD.WIDE.U32 R136, R166, -0x2daee0ad, RZ ;  /* 0xd2511f53a6887825 */ /* 0x000fe200078e00ff */
[----:B------:R-:W-:Y:S01]  /*5160*/  HMMA.16816.F32.BF16 R64, R160, R138, R64 ;  /* 0x0000008aa040723c */ /* 0x000fe20000041840 */
[----:B------:R-:W-:Y:S04]  /*5170*/  UIADD3 UR7, UR18, 0x78dde6e4, URZ ;  /* 0x78dde6e412077890 */ /* 0x000fe8000fffe03f */
[----:B------:R-:W-:Y:S01]  /*5180*/  LOP3.LUT R189, R137, UR6, R158, 0x96, !PT ;  /* 0x0000000689bd7c12 */ /* 0x000fe2000f8e969e */
[----:B------:R-:W-:Y:S01]  /*5190*/  IMAD.WIDE.U32 R192, R145, -0x2daee0ad, RZ ;  /* 0xd2511f5391c07825 */ /* 0x000fe200078e00ff */
[-C--:B---3--:R-:W-:Y:S01]  /*51a0*/  HMMA.16816.F32.BF16 R4, R132, R140.reuse, R4 ;  /* 0x0000008c8404723c */ /* 0x088fe20000041804 */
[----:B------:R-:W1:Y:S03]  /*51b0*/  LDSM.16.M88.4 R144, [R144+0x2000] ;  /* 0x002000009090783b */ /* 0x000e660000000200 */
[----:B------:R-:W-:Y:S01]  /*51c0*/  IMAD.U32 R2, RZ, RZ, UR22 ;  /* 0x00000016ff027e24 */ /* 0x000fe2000f8e00ff */
[----:B------:R-:W-:Y:S01]  /*51d0*/  LOP3.LUT R174, R193, UR6, R152, 0x96, !PT ;  /* 0x00000006c1ae7c12 */ /* 0x000fe2000f8e9698 */
[----:B------:R-:W-:Y:S05]  /*51e0*/  @!P3 IMAD R0, R251, 0x40, R0 ;  /* 0x00000040fb00b824 */ /* 0x000fea00078e0200 */
[----:B------:R-:W-:Y:S04]  /*51f0*/  IMAD.WIDE.U32 R158, R159, -0x326172a9, RZ ;  /* 0xcd9e8d579f9e7825 */ /* 0x000fe800078e00ff */
[----:B------:R-:W-:Y:S04]  /*5200*/  IMAD.WIDE.U32 R164, R164, -0x2daee0ad, RZ ;  /* 0xd2511f53a4a47825 */ /* 0x000fe800078e00ff */
[----:B------:R-:W-:Y:S01]  /*5210*/  IMAD.WIDE.U32 R172, R172, -0x2daee0ad, RZ ;  /* 0xd2511f53acac7825 */ /* 0x000fe200078e00ff */
[----:B------:R-:W-:Y:S03]  /*5220*/  LOP3.LUT R149, R165, UR6, R154, 0x96, !PT ;  /* 0x00000006a5957c12 */ /* 0x000fe6000f8e969a */
[----:B------:R-:W-:Y:S01]  /*5230*/  @!P3 IMAD R2, R2, 0x80, R0 ;  /* 0x000000800202b824 */ /* 0x000fe200078e0200 */
[----:B------:R-:W-:Y:S01]  /*5240*/  LOP3.LUT R0, R159, UR8, R150, 0x96, !PT ;  /* 0x000000089f007c12 */ /* 0x000fe2000f8e9696 */
[----:B------:R-:W-:Y:S01]  /*5250*/  IMAD.WIDE.U32 R152, R151, -0x326172a9, RZ ;  /* 0xcd9e8d5797987825 */ /* 0x000fe200078e00ff */
[----:B------:R-:W-:Y:S01]  /*5260*/  LOP3.LUT R173, R173, UR6, R156, 0x96, !PT ;  /* 0x00000006adad7c12 */ /* 0x000fe2000f8e969c */
[----:B------:R-:W-:Y:S01]  /*5270*/  UIADD3 UR6, UR15, -0x126145ec, URZ ;  /* 0xed9eba140f067890 */ /* 0x000fe2000fffe03f */
[----:B------:R-:W-:Y:S01]  /*5280*/  @!P3 VIADDMNMX R151, R3, R196, UR19, PT ;  /* 0x000000130397be46 */ /* 0x000fe2000b8001c4 */
[----:B------:R-:W-:Y:S01]  /*5290*/  IMAD.WIDE.U32 R170, R0, -0x2daee0ad, RZ ;  /* 0xd2511f5300aa7825 */ /* 0x000fe200078e00ff */
[----:B------:R-:W-:Y:S02]  /*52a0*/  LOP3.LUT R137, R153, UR8, R148, 0x96, !PT ;  /* 0x0000000899897c12 */ /* 0x000fe4000f8e9694 */
[----:B------:R-:W-:Y:S01]  /*52b0*/  @!P3 VIMNMX R153, R3, UR19, PT ;  /* 0x000000130399bc48 */ /* 0x000fe2000bfe0100 */
[----:B------:R-:W-:Y:S01]  /*52c0*/  IMAD.WIDE.U32 R168, R149, -0x326172a9, RZ ;  /* 0xcd9e8d5795a87825 */ /* 0x000fe200078e00ff */
[----:B------:R-:W-:Y:S03]  /*52d0*/  LOP3.LUT R165, R171, UR6, R136, 0x96, !PT ;  /* 0x00000006aba57c12 */ /* 0x000fe6000f8e9688 */
[----:B------:R-:W-:Y:S01]  /*52e0*/  FMUL.FTZ R149, R246, 1.4426950216293334961 ;  /* 0x3fb8aa3bf6957820 */ /* 0x000fe20000410000 */
[----:B------:R-:W-:Y:S02]  /*52f0*/  IMAD.WIDE.U32 R166, R137, -0x2daee0ad, RZ ;  /* 0xd2511f5389a67825 */ /* 0x000fe400078e00ff */
[----:B------:R-:W2:Y:S02]  /*5300*/  LDSM.16.M88.4 R136, [R181+0x800] ;  /* 0x00080000b588783b */ /* 0x000ea40000000200 */
[----:B------:R-:W-:Y:S01]  /*5310*/  FSEL R149, R149, RZ, P0 ;  /* 0x000000ff95957208 */ /* 0x000fe20000000000 */
[----:B------:R-:W-:Y:S01]  /*5320*/  IMAD.WIDE.U32 R156, R157, -0x326172a9, RZ ;  /* 0xcd9e8d579d9c7825 */ /* 0x000fe200078e00ff */
[----:B------:R-:W-:Y:S01]  /*5330*/  FSETP.NEU.FTZ.AND P0, PT, R244, -INF , PT ;  /* 0xff800000f400780b */ /* 0x000fe20003f1d000 */
[C---:B-1----:R-:W-:Y:S04]  /*5340*/  HMMA.16816.F32.BF16 R8, R144.reuse, R140, R8 ;  /* 0x0000008c9008723c */ /* 0x042fe80000041808 */
[----:B------:R-:W-:Y:S01]  /*5350*/  LOP3.LUT R159, R157, UR8, R150, 0x96, !PT ;  /* 0x000000089d9f7c12 */ /* 0x000fe2000f8e9696 */
[----:B------:R-:W-:Y:S01]  /*5360*/  IMAD.WIDE.U32 R174, R174, -0x326172a9, RZ ;  /* 0xcd9e8d57aeae7825 */ /* 0x000fe200078e00ff */
[----:B------:R-:W-:Y:S01]  /*5370*/  LOP3.LUT R157, R169, UR7, R152, 0x96, !PT ;  /* 0x00000007a99d7c12 */ /* 0x000fe2000f8e9698 */
[-C--:B------:R-:W-:Y:S04]  /*5380*/  HMMA.16816.F32.BF16 R12, R144, R142.reuse, R12 ;  /* 0x0000008e900c723c */ /* 0x080fe8000004180c */
[----:B------:R-:W-:Y:S01]  /*5390*/  @!P3 VIADDMNMX R152, R3, R195, UR19, PT ;  /* 0x000000130398be46 */ /* 0x000fe2000b8001c3 */
[----:B------:R-:W-:Y:S01]  /*53a0*/  IMAD.WIDE.U32 R154, R155, -0x326172a9, RZ ;  /* 0xcd9e8d579b9a7825 */ /* 0x000fe200078e00ff */
[----:B------:R-:W-:Y:S01]  /*53b0*/  LOP3.LUT R164, R167, UR6, R164, 0x96, !PT ;  /* 0x00000006a7a47c12 */ /* 0x000fe2000f8e96a4 */
[C---:B------:R-:W-:Y:S04]  /*53c0*/  HMMA.16816.F32.BF16 R16, R132.reuse, R142, R16 ;  /* 0x0000008e8410723c */ /* 0x040fe80000041810 */
[----:B------:R-:W-:Y:S01]  /*53d0*/  LOP3.LUT R194, R155, UR8, R148, 0x96, !PT ;  /* 0x000000089bc27c12 */ /* 0x000fe2000f8e9694 */
[----:B------:R-:W-:Y:S01]  /*53e0*/  IMAD.MOV.U32 R195, RZ, RZ, 0x48 ;  /* 0x00000048ffc37424 */ /* 0x000fe200078e00ff */
[----:B------:R-:W-:Y:S01]  /*53f0*/  LOP3.LUT R155, R175, UR7, R154, 0x96, !PT ;  /* 0x00000007af9b7c12 */ /* 0x000fe2000f8e969a */
[C---:B------:R-:W-:Y:S01]  /*5400*/  @!P3 VIADD R140, R2.reuse, 0x8 ;  /* 0x00000008028cb836 */ /* 0x040fe20000000000 */
[----:B------:R-:W-:Y:S03]  /*5410*/  UIADD3 UR8, UR15, -0x56f99767, URZ ;  /* 0xa90668990f087890 */ /* 0x000fe6000fffe03f */
[----:B------:R-:W-:Y:S01]  /*5420*/  @!P3 VIADDMNMX R150, R3, R195, UR19, PT ;  /* 0x000000130396be46 */ /* 0x000fe2000b8001c3 */
[----:B------:R-:W-:Y:S02]  /*5430*/  @!P3 VIADD R0, R2, 0x1 ;  /* 0x000000010200b836 */ /* 0x000fe40000000000 */
[----:B------:R-:W-:Y:S01]  /*5440*/  FMUL.FTZ R148, R247, 1.4426950216293334961 ;  /* 0x3fb8aa3bf7947820 */ /* 0x000fe20000410000 */
[----:B------:R-:W-:Y:S01]  /*5450*/  FMUL.FTZ R3, R244, 1.4426950216293334961 ;  /* 0x3fb8aa3bf4037820 */ /* 0x000fe20000410000 */
[----:B------:R-:W-:Y:S01]  /*5460*/  @!P3 VIADD R154, R2, 0x9 ;  /* 0x00000009029ab836 */ /* 0x000fe20000000000 */
[C---:B------:R-:W-:Y:S02]  /*5470*/  @!P3 ISETP.GE.AND P4, PT, R0.reuse, R153, PT ;  /* 0x000000990000b20c */ /* 0x040fe40003f86270 */
[C---:B------:R-:W-:Y:S02]  /*5480*/  @!P3 ISETP.GE.AND P1, PT, R0.reuse, R152, PT ;  /* 0x000000980000b20c */ /* 0x040fe40003f26270 */
[C---:B------:R-:W-:Y:S01]  /*5490*/  @!P3 ISETP.GE.AND P5, PT, R0.reuse, R151, PT ;  /* 0x000000970000b20c */ /* 0x040fe20003fa6270 */
[-C--:B--2---:R-:W-:Y:S03]  /*54a0*/  HMMA.16816.F32.BF16 R20, R132, R136.reuse, R20 ;  /* 0x000000888414723c */ /* 0x084fe60000041814 */
[----:B------:R-:W-:Y:S01]  /*54b0*/  @!P3 ISETP.GE.AND P6, PT, R0, R150, PT ;  /* 0x000000960000b20c */ /* 0x000fe20003fc6270 */
[C---:B------:R-:W-:Y:S01]  /*54c0*/  FMUL.FTZ R0, R245.reuse, 1.4426950216293334961 ;  /* 0x3fb8aa3bf5007820 */ /* 0x040fe20000410000 */
[----:B------:R-:W-:Y:S01]  /*54d0*/  FSEL R148, R148, RZ, P2 ;  /* 0x000000ff94947208 */ /* 0x000fe20001000000 */
[C---:B------:R-:W-:Y:S04]  /*54e0*/  HMMA.16816.F32.BF16 R24, R144.reuse, R136, R24 ;  /* 0x000000889018723c */ /* 0x040fe80000041818 */
[----:B------:R-:W-:Y:S02]  /*54f0*/  FSETP.NEU.FTZ.AND P2, PT, R245, -INF , PT ;  /* 0xff800000f500780b */ /* 0x000fe40003f5d000 */
[----:B------:R-:W-:Y:S01]  /*5500*/  FSEL R3, R3, RZ, P0 ;  /* 0x000000ff03037208 */ /* 0x000fe20000000000 */
[-C--:B------:R-:W-:Y:S03]  /*5510*/  HMMA.16816.F32.BF16 R28, R144, R138.reuse, R28 ;  /* 0x0000008a901c723c */ /* 0x080fe6000004181c */
[C---:B------:R-:W-:Y:S01]  /*5520*/  @!P3 ISETP.GE.AND P0, PT, R2.reuse, R153, PT ;  /* 0x000000990200b20c */ /* 0x040fe20003f06270 */
[----:B------:R-:W-:Y:S01]  /*5530*/  @!P3 VIADD R137, R2, 0x18 ;  /* 0x000000180289b836 */ /* 0x000fe20000000000 */
[----:B------:R-:W-:Y:S01]  /*5540*/  FSEL R0, R0, RZ, P2 ;  /* 0x000000ff00007208 */ /* 0x000fe20001000000 */
[C---:B------:R-:W-:Y:S04]  /*5550*/  HMMA.16816.F32.BF16 R32, R132.reuse, R138, R32 ;  /* 0x0000008a8420723c */ /* 0x040fe80000041820 */
[C---:B------:R-:W-:Y:S01]  /*5560*/  @!P3 ISETP.GE.AND P2, PT, R2.reuse, R152, PT ;  /* 0x000000980200b20c */ /* 0x040fe20003f46270 */
[----:B------:R-:W-:Y:S01]  /*5570*/  @!P3 VIADD R136, R2, 0x11 ;  /* 0x000000110288b836 */ /* 0x000fe20000000000 */
[----:B------:R-:W-:Y:S02]  /*5580*/  @!P3 FSEL R4, R4, -INF , !P0 ;  /* 0xff8000000404b808 */ /* 0x000fe40004000000 */
[CC--:B------:R-:W-:Y:S03]  /*5590*/  @!P3 ISETP.GE.AND P0, PT, R2.reuse, R151.reuse, PT ;  /* 0x000000970200b20c */ /* 0x0c0fe60003f06270 */
[----:B------:R-:W-:Y:S02]  /*55a0*/  @!P3 FSEL R5, R5, -INF , !P4 ;  /* 0xff8000000505b808 */ /* 0x000fe40006000000 */
[-C--:B------:R-:W-:Y:S02]  /*55b0*/  @!P3 ISETP.GE.AND P4, PT, R2, R150.reuse, PT ;  /* 0x000000960200b20c */ /* 0x080fe40003f86270 */
[----:B------:R-:W-:Y:S01]  /*55c0*/  @!P3 FSEL R6, R6, -INF , !P2 ;  /* 0xff8000000606b808 */ /* 0x000fe20005000000 */
[----:B------:R-:W-:Y:S01]  /*55d0*/  FFMA.FTZ R5, R5, UR11, -R149 ;  /* 0x0000000b05057c23 */ /* 0x000fe20008010895 */
[----:B------:R-:W-:Y:S02]  /*55e0*/  @!P3 FSEL R7, R7, -INF , !P1 ;  /* 0xff8000000707b808 */ /* 0x000fe40004800000 */
[----:B------:R-:W-:Y:S01]  /*55f0*/  @!P3 FSEL R8, R8, -INF , !P0 ;  /* 0xff8000000808b808 */ /* 0x000fe20004000000 */
[--C-:B------:R-:W-:Y:S01]  /*5600*/  FFMA.FTZ R6, R6, UR11, -R148.reuse ;  /* 0x0000000b06067c23 */ /* 0x100fe20008010894 */
[----:B------:R-:W-:Y:S01]  /*5610*/  @!P3 FSEL R9, R9, -INF , !P5 ;  /* 0xff8000000909b808 */ /* 0x000fe20006800000 */
[----:B------:R-:W-:Y:S01]  /*5620*/  FFMA.FTZ R7, R7, UR11, -R148 ;  /* 0x0000000b07077c23 */ /* 0x000fe20008010894 */
[----:B------:R-:W-:Y:S01]  /*5630*/  @!P3 ISETP.GE.AND P2, PT, R140, R151, PT ;  /* 0x000000978c00b20c */ /* 0x000fe20003f46270 */
[--C-:B------:R-:W-:Y:S01]  /*5640*/  FFMA.FTZ R8, R8, UR11, -R3.reuse ;  /* 0x0000000b08087c23 */ /* 0x100fe20008010803 */
[C---:B------:R-:W-:Y:S01]  /*5650*/  @!P3 ISETP.GE.AND P1, PT, R140.reuse, R150, PT ;  /* 0x000000968c00b20c */ /* 0x040fe20003f26270 */
[--C-:B------:R-:W-:Y:S01]  /*5660*/  FFMA.FTZ R9, R9, UR11, -R3.reuse ;  /* 0x0000000b09097c23 */ /* 0x100fe20008010803 */
[C---:B------:R-:W-:Y:S01]  /*5670*/  @!P3 ISETP.GE.AND P0, PT, R140.reuse, R153, PT ;  /* 0x000000998c00b20c */ /* 0x040fe20003f06270 */
[----:B------:R1:W-:Y:S01]  /*5680*/  MUFU.EX2 R202, R5 ;  /* 0x0000000500ca7308 */ /* 0x0003e20000000800 */
[----:B------:R-:W-:Y:S02]  /*5690*/  @!P3 ISETP.GE.AND P5, PT, R140, R152, PT ;  /* 0x000000988c00b20c */ /* 0x000fe40003fa6270 */
[----:B------:R-:W-:Y:S01]  /*56a0*/  @!P3 FSEL R10, R10, -INF , !P4 ;  /* 0xff8000000a0ab808 */ /* 0x000fe20006000000 */
[----:B------:R-:W2:Y:S01]  /*56b0*/  LDSM.16.M88.4 R140, [R181+0x1000] ;  /* 0x00100000b58c783b */ /* 0x000ea20000000200 */
[----:B------:R-:W-:Y:S02]  /*56c0*/  @!P3 ISETP.GE.AND P4, PT, R154, R151, PT ;  /* 0x000000979a00b20c */ /* 0x000fe40003f86270 */
[----:B------:R-:W-:Y:S01]  /*56d0*/  @!P3 FSEL R11, R11, -INF , !P6 ;  /* 0xff8000000b0bb808 */ /* 0x000fe20007000000 */
[--C-:B------:R-:W-:Y:S01]  /*56e0*/  FFMA.FTZ R10, R10, UR11, -R0.reuse ;  /* 0x0000000b0a0a7c23 */ /* 0x100fe20008010800 */
[----:B------:R-:W-:Y:S01]  /*56f0*/  @!P3 FSEL R12, R12, -INF , !P2 ;  /* 0xff8000000c0cb808 */ /* 0x000fe20005000000 */
[----:B------:R-:W-:Y:S01]  /*5700*/  MUFU.EX2 R221, R8 ;  /* 0x0000000800dd7308 */ /* 0x000fe20000000800 */
[----:B------:R-:W-:Y:S01]  /*5710*/  @!P3 FSEL R13, R13, -INF , !P4 ;  /* 0xff8000000d0db808 */ /* 0x000fe20006000000 */
[--C-:B------:R-:W-:Y:S01]  /*5720*/  FFMA.FTZ R11, R11, UR11, -R0.reuse ;  /* 0x0000000b0b0b7c23 */ /* 0x100fe20008010800 */
[----:B------:R-:W-:Y:S01]  /*5730*/  @!P3 ISETP.GE.AND P6, PT, R154, R150, PT ;  /* 0x000000969a00b20c */ /* 0x000fe20003fc6270 */
[--C-:B------:R-:W-:Y:S01]  /*5740*/  FFMA.FTZ R12, R12, UR11, -R3.reuse ;  /* 0x0000000b0c0c7c23 */ /* 0x100fe20008010803 */
[CC--:B------:R-:W-:Y:S01]  /*5750*/  @!P3 ISETP.GE.AND P2, PT, R154.reuse, R153.reuse, PT ;  /* 0x000000999a00b20c */ /* 0x0c0fe20003f46270 */
[----:B------:R-:W-:Y:S01]  /*5760*/  FFMA.FTZ R13, R13, UR11, -R3 ;  /* 0x0000000b0d0d7c23 */ /* 0x000fe20008010803 */
[-C--:B------:R-:W-:Y:S01]  /*5770*/  @!P3 ISETP.GE.AND P4, PT, R154, R152.reuse, PT ;  /* 0x000000989a00b20c */ /* 0x080fe20003f86270 */
[----:B------:R-:W-:Y:S01]  /*5780*/  @!P3 VIADD R154, R2, 0x10 ;  /* 0x00000010029ab836 */ /* 0x000fe20000000000 */
[----:B------:R-:W-:Y:S01]  /*5790*/  @!P3 FSEL R14, R14, -INF , !P1 ;  /* 0xff8000000e0eb808 */ /* 0x000fe20004800000 */
[----:B-1----:R-:W-:Y:S01]  /*57a0*/  @!P3 VIADD R5, R2, 0x29 ;  /* 0x000000290205b836 */ /* 0x002fe20000000000 */
[----:B------:R-:W-:Y:S01]  /*57b0*/  @!P3 FSEL R18, R18, -INF , !P5 ;  /* 0xff8000001212b808 */ /* 0x000fe20006800000 */
[----:B------:R1:W-:Y:S01]  /*57c0*/  MUFU.EX2 R222, R9 ;  /* 0x0000000900de7308 */ /* 0x0003e20000000800 */
[-C--:B------:R-:W-:Y:S01]  /*57d0*/  @!P3 ISETP.GE.AND P1, PT, R154, R153.reuse, PT ;  /* 0x000000999a00b20c */ /* 0x080fe20003f26270 */
[----:B------:R-:W-:Y:S01]  /*57e0*/  FFMA.FTZ R14, R14, UR11, -R0 ;  /* 0x0000000b0e0e7c23 */ /* 0x000fe20008010800 */
[----:B------:R-:W-:Y:S01]  /*57f0*/  @!P3 ISETP.GE.AND P5, PT, R136, R153, PT ;  /* 0x000000998800b20c */ /* 0x000fe20003fa6270 */
[--C-:B------:R-:W-:Y:S01]  /*5800*/  FFMA.FTZ R18, R18, UR11, -R148.reuse ;  /* 0x0000000b12127c23 */ /* 0x100fe20008010894 */
[----:B------:R-:W-:Y:S02]  /*5810*/  @!P3 FSEL R19, R19, -INF , !P4 ;  /* 0xff8000001313b808 */ /* 0x000fe40006000000 */
[----:B------:R-:W-:Y:S03]  /*5820*/  @!P3 FSEL R20, R20, -INF , !P1 ;  /* 0xff8000001414b808 */ /* 0x000fe60004800000 */
[----:B------:R-:W-:Y:S01]  /*5830*/  MUFU.EX2 R226, R10 ;  /* 0x0000000a00e27308 */ /* 0x000fe20000000800 */
[----:B------:R-:W-:Y:S01]  /*5840*/  @!P3 FSEL R21, R21, -INF , !P5 ;  /* 0xff8000001515b808 */ /* 0x000fe20006800000 */
[----:B------:R-:W-:Y:S01]  /*5850*/  FFMA.FTZ R19, R19, UR11, -R148 ;  /* 0x0000000b13137c23 */ /* 0x000fe20008010894 */
[----:B------:R-:W-:Y:S01]  /*5860*/  @!P3 FSEL R15, R15, -INF , !P6 ;  /* 0xff8000000f0fb808 */ /* 0x000fe20007000000 */
[--C-:B------:R-:W-:Y:S01]  /*5870*/  FFMA.FTZ R20, R20, UR11, -R149.reuse ;  /* 0x0000000b14147c23 */ /* 0x100fe20008010895 */
[----:B------:R-:W-:Y:S01]  /*5880*/  @!P3 FSEL R17, R17, -INF , !P2 ;  /* 0xff8000001111b808 */ /* 0x000fe20005000000 */
[--C-:B------:R-:W-:Y:S01]  /*5890*/  FFMA.FTZ R21, R21, UR11, -R149.reuse ;  /* 0x0000000b15157c23 */ /* 0x100fe20008010895 */
[C---:B------:R-:W-:Y:S01]  /*58a0*/  @!P3 ISETP.GE.AND P4, PT, R136.reuse, R152, PT ;  /* 0x000000988800b20c */ /* 0x040fe20003f86270 */
[----:B------:R-:W-:Y:S01]  /*58b0*/  FFMA.FTZ R15, R15, UR11, -R0 ;  /* 0x0000000b0f0f7c23 */ /* 0x000fe20008010800 */
[CC--:B------:R-:W-:Y:S01]  /*58c0*/  @!P3 ISETP.GE.AND P1, PT, R136.reuse, R151.reuse, PT ;  /* 0x000000978800b20c */ /* 0x0c0fe20003f26270 */
[----:B------:R3:W-:Y:S01]  /*58d0*/  MUFU.EX2 R225, R11 ;  /* 0x0000000b00e17308 */ /* 0x0007e20000000800 */
[----:B------:R-:W-:Y:S01]  /*58e0*/  @!P3 ISETP.GE.AND P5, PT, R136, R150, PT ;  /* 0x000000968800b20c */ /* 0x000fe20003fa6270 */
[----:B------:R-:W-:Y:S01]  /*58f0*/  @!P3 VIADD R136, R2, 0x19 ;  /* 0x000000190288b836 */ /* 0x000fe20000000000 */
[C---:B------:R-:W-:Y:S01]  /*5900*/  @!P3 ISETP.GE.AND P6, PT, R154.reuse, R152, PT ;  /* 0x000000989a00b20c */ /* 0x040fe20003fc6270 */
[-C--:B--2---:R-:W-:Y:S03]  /*5910*/  HMMA.16816.F32.BF16 R36, R132, R140.reuse, R36 ;  /* 0x0000008c8424723c */ /* 0x084fe60000041824 */
[-C--:B------:R-:W-:Y:S03]  /*5920*/  @!P3 ISETP.GE.AND P2, PT, R154, R150.reuse, PT ;  /* 0x000000969a00b20c */ /* 0x080fe60003f46270 */
[----:B------:R-:W-:Y:S01]  /*5930*/  MUFU.EX2 R218, R6 ;  /* 0x0000000600da7308 */ /* 0x000fe20000000800 */
[----:B------:R-:W-:Y:S01]  /*5940*/  @!P3 FSEL R16, R16, -INF , !P0 ;  /* 0xff8000001010b808 */ /* 0x000fe20004000000 */
[C---:B------:R-:W-:Y:S04]  /*5950*/  HMMA.16816.F32.BF16 R40, R144.reuse, R140, R40 ;  /* 0x0000008c9028723c */ /* 0x040fe80000041828 */
[-C--:B------:R-:W-:Y:S01]  /*5960*/  @!P3 ISETP.GE.AND P0, PT, R154, R151.reuse, PT ;  /* 0x000000979a00b20c */ /* 0x080fe20003f06270 */
[--C-:B------:R-:W-:Y:S01]  /*5970*/  FFMA.FTZ R16, R16, UR11, -R149.reuse ;  /* 0x0000000b10107c23 */ /* 0x100fe20008010895 */
[----:B------:R-:W-:Y:S01]  /*5980*/  @!P3 FSEL R22, R22, -INF , !P6 ;  /* 0xff8000001616b808 */ /* 0x000fe20007000000 */
[-C--:B------:R-:W-:Y:S01]  /*5990*/  HMMA.16816.F32.BF16 R44, R144, R142.reuse, R44 ;  /* 0x0000008e902c723c */ /* 0x080fe2000004182c */
[----:B------:R-:W-:Y:S02]  /*59a0*/  MUFU.EX2 R217, R7 ;  /* 0x0000000700d97308 */ /* 0x000fe40000000800 */
[-C--:B------:R-:W-:Y:S01]  /*59b0*/  @!P3 ISETP.GE.AND P6, PT, R137, R151.reuse, PT ;  /* 0x000000978900b20c */ /* 0x080fe20003fc6270 */
[----:B------:R-:W-:Y:S01]  /*59c0*/  FFMA.FTZ R141, R4, UR11, -R149 ;  /* 0x0000000b048d7c23 */ /* 0x000fe20008010895 */
[----:B------:R-:W-:Y:S01]  /*59d0*/  @!P3 FSEL R26, R26, -INF , !P2 ;  /* 0xff8000001a1ab808 */ /* 0x000fe20005000000 */
[C---:B------:R-:W-:Y:S05]  /*59e0*/  HMMA.16816.F32.BF16 R48, R132.reuse, R142, R48 ;  /* 0x0000008e8430723c */ /* 0x040fea0000041830 */
[----:B------:R2:W4:Y:S01]  /*59f0*/  MUFU.EX2 R193, R141 ;  /* 0x0000008d00c17308 */ /* 0x0005220000000800 */
[----:B------:R-:W-:Y:S01]  /*5a00*/  @!P3 ISETP.GE.AND P2, PT, R136, R151, PT ;  /* 0x000000978800b20c */ /* 0x000fe20003f46270 */
[----:B------:R-:W-:Y:S01]  /*5a10*/  @!P3 VIADD R140, R2, 0x21 ;  /* 0x00000021028cb836 */ /* 0x000fe20000000000 */
[----:B------:R-:W-:Y:S03]  /*5a20*/  @!P3 FSEL R23, R23, -INF , !P4 ;  /* 0xff8000001717b808 */ /* 0x000fe60006000000 */
[--C-:B------:R-:W-:Y:S01]  /*5a30*/  FFMA.FTZ R22, R22, UR11, -R148.reuse ;  /* 0x0000000b16167c23 */ /* 0x100fe20008010894 */
[----:B------:R-:W-:Y:S02]  /*5a40*/  @!P3 FSEL R24, R24, -INF , !P0 ;  /* 0xff8000001818b808 */ /* 0x000fe40004000000 */
[----:B------:R-:W-:Y:S01]  /*5a50*/  @!P3 ISETP.GE.AND P4, PT, R137, R150, PT ;  /* 0x000000968900b20c */ /* 0x000fe20003f86270 */
[----:B------:R-:W-:Y:S01]  /*5a60*/  IMAD.WIDE.U32 R142, R155, -0x2daee0ad, RZ ;  /* 0xd2511f539b8e7825 */ /* 0x000fe200078e00ff */
[----:B------:R-:W-:Y:S01]  /*5a70*/  @!P3 FSEL R25, R25, -INF , !P1 ;  /* 0xff8000001919b808 */ /* 0x000fe20004800000 */
[----:B------:R-:W4:Y:S01]  /*5a80*/  MUFU.EX2 R197, R16 ;  /* 0x0000001000c57308 */ /* 0x000f220000000800 */
[----:B------:R-:W-:Y:S01]  /*5a90*/  @!P3 FSEL R27, R27, -INF , !P5 ;  /* 0xff8000001b1bb808 */ /* 0x000fe20006800000 */
[----:B------:R-:W-:Y:S01]  /*5aa0*/  FFMA.FTZ R23, R23, UR11, -R148 ;  /* 0x0000000b17177c23 */ /* 0x000fe20008010894 */
[----:B------:R-:W-:Y:S01]  /*5ab0*/  @!P3 FSEL R28, R28, -INF , !P6 ;  /* 0xff8000001c1cb808 */ /* 0x000fe20007000000 */
[--C-:B------:R-:W-:Y:S01]  /*5ac0*/  FFMA.FTZ R24, R24, UR11, -R3.reuse ;  /* 0x0000000b18187c23 */ /* 0x100fe20008010803 */
[----:B------:R-:W-:Y:S01]  /*5ad0*/  @!P3 FSEL R29, R29, -INF , !P2 ;  /* 0xff8000001d1db808 */ /* 0x000fe20005000000 */
[--C-:B------:R-:W-:Y:S01]  /*5ae0*/  FFMA.FTZ R27, R27, UR11, -R0.reuse ;  /* 0x0000000b1b1b7c23 */ /* 0x100fe20008010800 */
[CC--:B------:R-:W-:Y:S01]  /*5af0*/  @!P3 ISETP.GE.AND P0, PT, R137.reuse, R153.reuse, PT ;  /* 0x000000998900b20c */ /* 0x0c0fe20003f06270 */
[--C-:B------:R-:W-:Y:S01]  /*5b00*/  FFMA.FTZ R28, R28, UR11, -R3.reuse ;  /* 0x0000000b1c1c7c23 */ /* 0x100fe20008010803 */
[----:B------:R-:W-:Y:S01]  /*5b10*/  @!P3 ISETP.GE.AND P1, PT, R137, R152, PT ;  /* 0x000000988900b20c */ /* 0x000fe20003f26270 */
[--C-:B------:R-:W-:Y:S01]  /*5b20*/  FFMA.FTZ R25, R25, UR11, -R3.reuse ;  /* 0x0000000b19197c23 */ /* 0x100fe20008010803 */
[C---:B------:R-:W-:Y:S01]  /*5b30*/  @!P3 ISETP.GE.AND P5, PT, R136.reuse, R150, PT ;  /* 0x000000968800b20c */ /* 0x040fe20003fa6270 */
[----:B------:R-:W-:Y:S01]  /*5b40*/  FFMA.FTZ R29, R29, UR11, -R3 ;  /* 0x0000000b1d1d7c23 */ /* 0x000fe20008010803 */
[-C--:B------:R-:W-:Y:S01]  /*5b50*/  @!P3 ISETP.GE.AND P6, PT, R136, R153.reuse, PT ;  /* 0x000000998800b20c */ /* 0x080fe20003fc6270 */
[--C-:B------:R-:W-:Y:S01]  /*5b60*/  FFMA.FTZ R26, R26, UR11, -R0.reuse ;  /* 0x0000000b1a1a7c23 */ /* 0x100fe20008010800 */
[-C--:B------:R-:W-:Y:S01]  /*5b70*/  @!P3 ISETP.GE.AND P2, PT, R136, R152.reuse, PT ;  /* 0x000000988800b20c */ /* 0x080fe20003f46270 */
[----:B------:R-:W-:Y:S01]  /*5b80*/  @!P3 VIADD R4, R2, 0x20 ;  /* 0x000000200204b836 */ /* 0x000fe20000000000 */
[----:B------:R-:W-:Y:S01]  /*5b90*/  @!P3 FSEL R30, R30, -INF , !P4 ;  /* 0xff8000001e1eb808 */ /* 0x000fe20006000000 */
[----:B------:R-:W4:Y:S01]  /*5ba0*/  LDSM.16.M88.4 R136, [R181+0x1800] ;  /* 0x00180000b588783b */ /* 0x000f220000000200 */
[----:B------:R-:W-:Y:S01]  /*5bb0*/  @!P3 FSEL R31, R31, -INF , !P5 ;  /* 0xff8000001f1fb808 */ /* 0x000fe20006800000 */
[----:B------:R-:W-:Y:S01]  /*5bc0*/  MUFU.EX2 R224, R14 ;  /* 0x0000000e00e07308 */ /* 0x000fe20000000800 */
        /* <DEDUP_REMOVED lines=9> */
[----:B------:R-:W-:Y:S01]  /*5c60*/  MUFU.EX2 R163, R32 ;  /* 0x0000002000a37308 */ /* 0x000fe20000000800 */
[----:B------:R-:W-:Y:S01]  /*5c70*/  @!P3 ISETP.GE.AND P6, PT, R4, R150, PT ;  /* 0x000000960400b20c */ /* 0x000fe20003fc6270 */
[----:B------:R-:W-:Y:S01]  /*5c80*/  @!P3 VIADD R4, R2, 0x28 ;  /* 0x000000280204b836 */ /* 0x000fe20000000000 */
[----:B------:R-:W-:Y:S01]  /*5c90*/  @!P3 FSEL R34, R34, -INF , !P1 ;  /* 0xff8000002222b808 */ /* 0x000fe20004800000 */
[----:B-1----:R-:W-:Y:S01]  /*5ca0*/  IMAD.WIDE.U32 R8, R159, -0x2daee0ad, RZ ;  /* 0xd2511f539f087825 */ /* 0x002fe200078e00ff */
[----:B------:R-:W-:Y:S02]  /*5cb0*/  @!P3 ISETP.GE.AND P1, PT, R140, R153, PT ;  /* 0x000000998c00b20c */ /* 0x000fe40003f26270 */
[----:B------:R-:W-:Y:S01]  /*5cc0*/  @!P3 FSEL R35, R35, -INF , !P2 ;  /* 0xff8000002323b808 */ /* 0x000fe20005000000 */
[--C-:B------:R-:W-:Y:S01]  /*5cd0*/  FFMA.FTZ R34, R34, UR11, -R148.reuse ;  /* 0x0000000b22227c23 */ /* 0x100fe20008010894 */
[----:B------:R-:W-:Y:S01]  /*5ce0*/  @!P3 FSEL R36, R36, -INF , !P4 ;  /* 0xff8000002424b808 */ /* 0x000fe20006000000 */
[----:B------:R-:W-:Y:S01]  /*5cf0*/  MUFU.EX2 R162, R33 ;  /* 0x0000002100a27308 */ /* 0x000fe20000000800 */
[C---:B------:R-:W-:Y:S01]  /*5d00*/  @!P3 ISETP.GE.AND P2, PT, R140.reuse, R152, PT ;  /* 0x000000988c00b20c */ /* 0x040fe20003f46270 */
[--C-:B------:R-:W-:Y:S01]  /*5d10*/  FFMA.FTZ R35, R35, UR11, -R148.reuse ;  /* 0x0000000b23237c23 */ /* 0x100fe20008010894 */
[-C--:B------:R-:W-:Y:S01]  /*5d20*/  @!P3 ISETP.GE.AND P4, PT, R140, R151.reuse, PT ;  /* 0x000000978c00b20c */ /* 0x080fe20003f86270 */
[--C-:B------:R-:W-:Y:S01]  /*5d30*/  FFMA.FTZ R36, R36, UR11, -R149.reuse ;  /* 0x0000000b24247c23 */ /* 0x100fe20008010895 */
[----:B------:R-:W-:Y:S01]  /*5d40*/  @!P3 FSEL R37, R37, -INF , !P1 ;  /* 0xff8000002525b808 */ /* 0x000fe20004800000 */
[----:B---3--:R-:W-:Y:S01]  /*5d50*/  IMAD.WIDE.U32 R10, R173, -0x326172a9, RZ ;  /* 0xcd9e8d57ad0a7825 */ /* 0x008fe200078e00ff */
[----:B------:R-:W-:Y:S03]  /*5d60*/  @!P3 FSEL R38, R38, -INF , !P5 ;  /* 0xff8000002626b808 */ /* 0x000fe60006800000 */
[----:B------:R-:W-:Y:S01]  /*5d70*/  MUFU.EX2 R175, R35 ;  /* 0x0000002300af7308 */ /* 0x000fe20000000800 */
[-C--:B------:R-:W-:Y:S01]  /*5d80*/  @!P3 ISETP.GE.AND P1, PT, R140, R150.reuse, PT ;  /* 0x000000968c00b20c */ /* 0x080fe20003f26270 */
[----:B--2---:R-:W-:Y:S01]  /*5d90*/  IMAD.WIDE.U32 R140, R165, -0x326172a9, RZ ;  /* 0xcd9e8d57a58c7825 */ /* 0x004fe200078e00ff */
[----:B------:R-:W-:Y:S02]  /*5da0*/  @!P3 ISETP.GE.AND P5, PT, R4, R151, PT ;  /* 0x000000970400b20c */ /* 0x000fe40003fa6270 */
[----:B------:R-:W-:Y:S01]  /*5db0*/  @!P3 FSEL R39, R39, -INF , !P2 ;  /* 0xff8000002727b808 */ /* 0x000fe20005000000 */
[----:B------:R-:W-:Y:S01]  /*5dc0*/  FFMA.FTZ R37, R37, UR11, -R149 ;  /* 0x0000000b25257c23 */ /* 0x000fe20008010895 */
[----:B------:R-:W-:Y:S01]  /*5dd0*/  @!P3 FSEL R40, R40, -INF , !P0 ;  /* 0xff8000002828b808 */ /* 0x000fe20004000000 */
[--C-:B------:R-:W-:Y:S01]  /*5de0*/  FFMA.FTZ R38, R38, UR11, -R148.reuse ;  /* 0x0000000b26267c23 */ /* 0x100fe20008010894 */
[----:B------:R-:W-:Y:S01]  /*5df0*/  @!P3 FSEL R41, R41, -INF , !P4 ;  /* 0xff8000002929b808 */ /* 0x000fe20006000000 */
[-C--:B----4-:R-:W-:Y:S01]  /*5e00*/  HMMA.16816.F32.BF16 R52, R132, R136.reuse, R52 ;  /* 0x000000888434723c */ /* 0x090fe20000041834 */
[----:B------:R-:W-:Y:S02]  /*5e10*/  MUFU.EX2 R220, R12 ;  /* 0x0000000c00dc7308 */ /* 0x000fe40000000800 */
[C---:B------:R-:W-:Y:S01]  /*5e20*/  @!P3 ISETP.GE.AND P2, PT, R4.reuse, R150, PT ;  /* 0x000000960400b20c */ /* 0x040fe20003f46270 */
[----:B------:R-:W-:Y:S01]  /*5e30*/  FFMA.FTZ R39, R39, UR11, -R148 ;  /* 0x0000000b27277c23 */ /* 0x000fe20008010894 */
[CC--:B------:R-:W-:Y:S01]  /*5e40*/  @!P3 ISETP.GE.AND P0, PT, R4.reuse, R153.reuse, PT ;  /* 0x000000990400b20c */ /* 0x0c0fe20003f06270 */
[C---:B------:R-:W-:Y:S05]  /*5e50*/  HMMA.16816.F32.BF16 R56, R144.reuse, R136, R56 ;  /* 0x000000889038723c */ /* 0x040fea0000041838 */
[----:B------:R1:W2:Y:S01]  /*5e60*/  MUFU.EX2 R219, R13 ;  /* 0x0000000d00db7308 */ /* 0x0002a20000000800 */
[----:B------:R-:W-:Y:S01]  /*5e70*/  @!P3 ISETP.GE.AND P4, PT, R4, R152, PT ;  /* 0x000000980400b20c */ /* 0x000fe20003f86270 */
[--C-:B------:R-:W-:Y:S01]  /*5e80*/  FFMA.FTZ R41, R41, UR11, -R3.reuse ;  /* 0x0000000b29297c23 */ /* 0x100fe20008010803 */
[----:B------:R-:W-:Y:S01]  /*5e90*/  @!P3 FSEL R43, R43, -INF , !P1 ;  /* 0xff8000002b2bb808 */ /* 0x000fe20004800000 */
[-C--:B------:R-:W-:Y:S03]  /*5ea0*/  HMMA.16816.F32.BF16 R60, R144, R138.reuse, R60 ;  /* 0x0000008a903c723c */ /* 0x080fe6000004183c */
[C---:B------:R-:W-:Y:S01]  /*5eb0*/  @!P3 ISETP.GE.AND P1, PT, R5.reuse, R150, PT ;  /* 0x000000960500b20c */ /* 0x040fe20003f26270 */
[----:B------:R-:W-:Y:S01]  /*5ec0*/  FFMA.FTZ R40, R40, UR11, -R3 ;  /* 0x0000000b28287c23 */ /* 0x000fe20008010803 */
[----:B------:R-:W-:Y:S01]  /*5ed0*/  @!P3 FSEL R44, R44, -INF , !P5 ;  /* 0xff8000002c2cb808 */ /* 0x000fe20006800000 */
[----:B------:R-:W-:Y:S01]  /*5ee0*/  HMMA.16816.F32.BF16 R64, R132, R138, R64 ;  /* 0x0000008a8440723c */ /* 0x000fe20000041840 */
[----:B------:R-:W-:Y:S03]  /*5ef0*/  MUFU.EX2 R212, R18 ;  /* 0x0000001200d47308 */ /* 0x000fe60000000800 */
[-C--:B------:R-:W-:Y:S01]  /*5f00*/  @!P3 ISETP.GE.AND P5, PT, R5, R153.reuse, PT ;  /* 0x000000990500b20c */ /* 0x080fe20003fa6270 */
[----:B------:R-:W-:Y:S01]  /*5f10*/  @!P3 VIADD R4, R2, 0x30 ;  /* 0x000000300204b836 */ /* 0x000fe20000000000 */
[----:B------:R-:W-:Y:S01]  /*5f20*/  LOP3.LUT R144, R11, UR7, R156, 0x96, !PT ;  /* 0x000000070b907c12 */ /* 0x000fe2000f8e969c */
[----:B------:R-:W-:Y:S01]  /*5f30*/  FFMA.FTZ R43, R43, UR11, -R0 ;  /* 0x0000000b2b2b7c23 */ /* 0x000fe20008010800 */
[----:B------:R-:W-:Y:S03]  /*5f40*/  @!P3 FSEL R46, R46, -INF , !P2 ;  /* 0xff8000002e2eb808 */ /* 0x000fe60005000000 */
[----:B------:R-:W3:Y:S01]  /*5f50*/  MUFU.EX2 R209, R19 ;  /* 0x0000001300d17308 */ /* 0x000ee20000000800 */
[----:B------:R-:W-:Y:S01]  /*5f60*/  @!P3 ISETP.GE.AND P2, PT, R4, R153, PT ;  /* 0x000000990400b20c */ /* 0x000fe20003f46270 */
[----:B------:R-:W-:Y:S01]  /*5f70*/  IMAD.WIDE.U32 R144, R144, -0x2daee0ad, RZ ;  /* 0xd2511f5390907825 */ /* 0x000fe200078e00ff */
[----:B------:R-:W-:Y:S02]  /*5f80*/  @!P3 FSEL R47, R47, -INF , !P1 ;  /* 0xff8000002f2fb808 */ /* 0x000fe40004800000 */
[----:B------:R-:W-:Y:S01]  /*5f90*/  @!P3 FSEL R48, R48, -INF , !P0 ;  /* 0xff8000003030b808 */ /* 0x000fe20004000000 */
[----:B-1----:R-:W-:Y:S01]  /*5fa0*/  IMAD.WIDE.U32 R12, R164, -0x326172a9, RZ ;  /* 0xcd9e8d57a40c7825 */ /* 0x002fe200078e00ff */
[----:B------:R-:W-:Y:S03]  /*5fb0*/  LOP3.LUT R145, R145, UR8, R8, 0x96, !PT ;  /* 0x0000000891917c12 */ /* 0x000fe6000f8e9608 */
[----:B------:R1:W-:Y:S01]  /*5fc0*/  MUFU.EX2 R223, R15 ;  /* 0x0000000f00df7308 */ /* 0x0003e20000000800 */
[----:B------:R-:W-:Y:S01]  /*5fd0*/  @!P3 FSEL R49, R49, -INF , !P5 ;  /* 0xff8000003131b808 */ /* 0x000fe20006800000 */
[--C-:B------:R-:W-:Y:S01]  /*5fe0*/  FFMA.FTZ R48, R48, UR11, -R149.reuse ;  /* 0x0000000b30307c23 */ /* 0x100fe20008010895 */
[----:B------:R-:W-:Y:S01]  /*5ff0*/  @!P3 FSEL R42, R42, -INF , !P6 ;  /* 0xff8000002a2ab808 */ /* 0x000fe20007000000 */
[--C-:B------:R-:W-:Y:S01]  /*6000*/  FFMA.FTZ R46, R46, UR11, -R0.reuse ;  /* 0x0000000b2e2e7c23 */ /* 0x100fe20008010800 */
[C---:B------:R-:W-:Y:S01]  /*6010*/  @!P3 ISETP.GE.AND P1, PT, R4.reuse, R152, PT ;  /* 0x000000980400b20c */ /* 0x040fe20003f26270 */
[----:B------:R-:W-:Y:S01]  /*6020*/  FFMA.FTZ R49, R49, UR11, -R149 ;  /* 0x0000000b31317c23 */ /* 0x000fe20008010895 */
[CC--:B------:R-:W-:Y:S03]  /*6030*/  @!P3 ISETP.GE.AND P0, PT, R4.reuse, R151.reuse, PT ;  /* 0x000000970400b20c */ /* 0x0c0fe60003f06270 */
[----:B------:R-:W-:Y:S01]  /*6040*/  MUFU.EX2 R155, R48 ;  /* 0x00000030009b7308 */ /* 0x000fe20000000800 */
[----:B------:R-:W-:Y:S01]  /*6050*/  @!P3 ISETP.GE.AND P5, PT, R4, R150, PT ;  /* 0x000000960400b20c */ /* 0x000fe20003fa6270 */
[--C-:B------:R-:W-:Y:S01]  /*6060*/  FFMA.FTZ R42, R42, UR11, -R0.reuse ;  /* 0x0000000b2a2a7c23 */ /* 0x100fe20008010800 */
[----:B------:R-:W-:Y:S01]  /*6070*/  @!P3 ISETP.GE.AND P6, PT, R5, R151, PT ;  /* 0x000000970500b20c */ /* 0x000fe20003fc6270 */
[----:B------:R-:W-:Y:S01]  /*6080*/  @!P3 VIADD R4, R2, 0x31 ;  /* 0x000000310204b836 */ /* 0x000fe20000000000 */
[----:B------:R-:W-:Y:S01]  /*6090*/  @!P3 FSEL R50, R50, -INF , !P4 ;  /* 0xff8000003232b808 */ /* 0x000fe20006000000 */
[----:B------:R-:W-:Y:S01]  /*60a0*/  FFMA.FTZ R47, R47, UR11, -R0 ;  /* 0x0000000b2f2f7c23 */ /* 0x000fe20008010800 */
[----:B------:R-:W-:Y:S03]  /*60b0*/  @!P3 FSEL R45, R45, -INF , !P6 ;  /* 0xff8000002d2db808 */ /* 0x000fe60007000000 */
[----:B------:R-:W-:Y:S01]  /*60c0*/  MUFU.EX2 R154, R49 ;  /* 0x00000031009a7308 */ /* 0x000fe20000000800 */
[-C--:B------:R-:W-:Y:S01]  /*60d0*/  @!P3 ISETP.GE.AND P6, PT, R5, R152.reuse, PT ;  /* 0x000000980500b20c */ /* 0x080fe20003fc6270 */
[--C-:B------:R-:W-:Y:S01]  /*60e0*/  FFMA.FTZ R50, R50, UR11, -R148.reuse ;  /* 0x0000000b32327c23 */ /* 0x100fe20008010894 */
[----:B------:R-:W-:Y:S01]  /*60f0*/  @!P3 ISETP.GE.AND P4, PT, R4, R153, PT ;  /* 0x000000990400b20c */ /* 0x000fe20003f86270 */
[--C-:B------:R-:W-:Y:S01]  /*6100*/  FFMA.FTZ R44, R44, UR11, -R3.reuse ;  /* 0x0000000b2c2c7c23 */ /* 0x100fe20008010803 */
[----:B------:R-:W-:Y:S01]  /*6110*/  @!P3 FSEL R51, R51, -INF , !P6 ;  /* 0xff8000003333b808 */ /* 0x000fe20007000000 */
[----:B------:R-:W-:Y:S01]  /*6120*/  FFMA.FTZ R45, R45, UR11, -R3 ;  /* 0x0000000b2d2d7c23 */ /* 0x000fe20008010803 */
[----:B------:R-:W-:Y:S03]  /*6130*/  @!P3 FSEL R52, R52, -INF , !P2 ;  /* 0xff8000003434b808 */ /* 0x000fe60005000000 */
        /* <DEDUP_REMOVED lines=8> */
[C---:B------:R-:W-:Y:S01]  /*61c0*/  @!P3 VIADD R4, R2.reuse, 0x38 ;  /* 0x000000380204b836 */ /* 0x040fe20000000000 */
[----:B------:R-:W-:Y:S01]  /*61d0*/  @!P3 FSEL R55, R55, -INF , !P6 ;  /* 0xff8000003737b808 */ /* 0x000fe20007000000 */
[----:B------:R-:W-:Y:S01]  /*61e0*/  @!P3 VIADD R2, R2, 0x39 ;  /* 0x000000390202b836 */ /* 0x000fe20000000000 */
[----:B------:R-:W-:Y:S01]  /*61f0*/  @!P3 FSEL R57, R57, -INF , !P2 ;  /* 0xff8000003939b808 */ /* 0x000fe20005000000 */
[----:B------:R-:W-:Y:S01]  /*6200*/  MUFU.EX2 R164, R51 ;  /* 0x0000003300a47308 */ /* 0x000fe20000000800 */
[----:B------:R-:W-:Y:S01]  /*6210*/  @!P3 FSEL R59, R59, -INF , !P4 ;  /* 0xff8000003b3bb808 */ /* 0x000fe20006000000 */
[----:B------:R-:W-:Y:S01]  /*6220*/  FFMA.FTZ R55, R55, UR11, -R148 ;  /* 0x0000000b37377c23 */ /* 0x000fe20008010894 */
[C---:B------:R-:W-:Y:S01]  /*6230*/  @!P3 ISETP.GE.AND P6, PT, R2.reuse, R151, PT ;  /* 0x000000970200b20c */ /* 0x040fe20003fc6270 */
[----:B------:R-:W-:Y:S01]  /*6240*/  FFMA.FTZ R57, R57, UR11, -R3 ;  /* 0x0000000b39397c23 */ /* 0x000fe20008010803 */
[C---:B------:R-:W-:Y:S01]  /*6250*/  @!P3 ISETP.GE.AND P2, PT, R2.reuse, R150, PT ;  /* 0x000000960200b20c */ /* 0x040fe20003f46270 */
[----:B------:R-:W-:Y:S01]  /*6260*/  FFMA.FTZ R59, R59, UR11, -R0 ;  /* 0x0000000b3b3b7c23 */ /* 0x000fe20008010800 */
[----:B------:R-:W-:Y:S03]  /*6270*/  @!P3 FSEL R61, R61, -INF , !P6 ;  /* 0xff8000003d3db808 */ /* 0x000fe60007000000 */
[----:B------:R-:W-:Y:S01]  /*6280*/  MUFU.EX2 R159, R55 ;  /* 0x00000037009f7308 */ /* 0x000fe20000000800 */
[C---:B------:R-:W-:Y:S01]  /*6290*/  @!P3 ISETP.GE.AND P4, PT, R2.reuse, R153, PT ;  /* 0x000000990200b20c */ /* 0x040fe20003f86270 */
[----:B------:R-:W-:Y:S01]  /*62a0*/  IMAD.WIDE.U32 R6, R189, -0x326172a9, RZ ;  /* 0xcd9e8d57bd067825 */ /* 0x000fe200078e00ff */
[----:B------:R-:W-:Y:S02]  /*62b0*/  @!P3 ISETP.GE.AND P6, PT, R2, R152, PT ;  /* 0x000000980200b20c */ /* 0x000fe40003fc6270 */
[----:B------:R-:W-:Y:S01]  /*62c0*/  @!P3 FSEL R54, R54, -INF , !P1 ;  /* 0xff8000003636b808 */ /* 0x000fe20004800000 */
[----:B------:R-:W-:Y:S01]  /*62d0*/  FFMA.FTZ R2, R17, UR11, -R149 ;  /* 0x0000000b11027c23 */ /* 0x000fe20008010895 */
[----:B------:R-:W-:Y:S03]  /*62e0*/  @!P3 ISETP.GE.AND P1, PT, R4, R151, PT ;  /* 0x000000970400b20c */ /* 0x000fe60003f26270 */
[----:B------:R-:W-:Y:S01]  /*62f0*/  MUFU.EX2 R167, R57 ;  /* 0x0000003900a77308 */ /* 0x000fe20000000800 */
[----:B------:R-:W-:Y:S01]  /*6300*/  @!P3 FSEL R56, R56, -INF , !P0 ;  /* 0xff8000003838b808 */ /* 0x000fe20004000000 */
[----:B------:R-:W-:Y:S01]  /*6310*/  FFMA.FTZ R54, R54, UR11, -R148 ;  /* 0x0000000b36367c23 */ /* 0x000fe20008010894 */
[----:B------:R-:W-:Y:S01]  /*6320*/  @!P3 FSEL R58, R58, -INF , !P5 ;  /* 0xff8000003a3ab808 */ /* 0x000fe20006800000 */
[----:B------:R-:W-:Y:S01]  /*6330*/  IMAD.WIDE.U32 R16, R157, -0x2daee0ad, RZ ;  /* 0xd2511f539d107825 */ /* 0x000fe200078e00ff */
[----:B------:R-:W-:Y:S02]  /*6340*/  @!P3 FSEL R60, R60, -INF , !P1 ;  /* 0xff8000003c3cb808 */ /* 0x000fe40004800000 */
[C---:B------:R-:W-:Y:S03]  /*6350*/  @!P3 ISETP.GE.AND P0, PT, R4.reuse, R150, PT ;  /* 0x000000960400b20c */ /* 0x040fe60003f06270 */
[----:B------:R4:W3:Y:S01]  /*6360*/  MUFU.EX2 R196, R2 ;  /* 0x0000000200c47308 */ /* 0x0008e20000000800 */
[----:B------:R-:W-:Y:S01]  /*6370*/  @!P3 ISETP.GE.AND P5, PT, R4, R153, PT ;  /* 0x000000990400b20c */ /* 0x000fe20003fa6270 */
[----:B------:R-:W-:Y:S01]  /*6380*/  FFMA.FTZ R60, R60, UR11, -R3 ;  /* 0x0000000b3c3c7c23 */ /* 0x000fe20008010803 */
[----:B------:R-:W-:Y:S01]  /*6390*/  @!P3 ISETP.GE.AND P1, PT, R4, R152, PT ;  /* 0x000000980400b20c */ /* 0x000fe20003f26270 */
[----:B------:R-:W-:Y:S01]  /*63a0*/  IMAD.WIDE.U32 R4, R194, -0x2daee0ad, RZ ;  /* 0xd2511f53c2047825 */ /* 0x000fe200078e00ff */
[----:B------:R-:W-:Y:S02]  /*63b0*/  LOP3.LUT R136, R9, UR6, R172, 0x96, !PT ;  /* 0x0000000609887c12 */ /* 0x000fe4000f8e96ac */
[----:B------:R-:W-:Y:S03]  /*63c0*/  LOP3.LUT R14, R7, UR7, R158, 0x96, !PT ;  /* 0x00000007070e7c12 */ /* 0x000fe6000f8e969e */
[----:B------:R2:W-:Y:S01]  /*63d0*/  MUFU.EX2 R173, R21 ;  /* 0x0000001500ad7308 */ /* 0x0005e20000000800 */
[----:B------:R-:W-:Y:S01]  /*63e0*/  LOP3.LUT R7, R17, UR8, R166, 0x96, !PT ;  /* 0x0000000811077c12 */ /* 0x000fe2000f8e96a6 */
[----:B------:R-:W-:Y:S01]  /*63f0*/  IMAD.WIDE.U32 R136, R136, -0x326172a9, RZ ;  /* 0xcd9e8d5788887825 */ /* 0x000fe200078e00ff */
[----:B------:R-:W-:Y:S01]  /*6400*/  @!P3 FSEL R65, R65, -INF , !P4 ;  /* 0xff8000004141b808 */ /* 0x000fe20006000000 */
[----:B------:R-:W-:Y:S01]  /*6410*/  UIADD3 UR7, UR18, -0x4ab325aa, URZ ;  /* 0xb54cda5612077890 */ /* 0x000fe2000fffe03f */
[----:B------:R-:W-:Y:S01]  /*6420*/  @!P3 FSEL R66, R66, -INF , !P1 ;  /* 0xff8000004242b808 */ /* 0x000fe20004800000 */
[----:B-1----:R-:W-:Y:S01]  /*6430*/  IMAD.WIDE.U32 R14, R14, -0x2daee0ad, RZ ;  /* 0xd2511f530e0e7825 */ /* 0x002fe200078e00ff */
[----:B------:R-:W-:Y:S03]  /*6440*/  @!P3 FSEL R62, R62, -INF , !P0 ;  /* 0xff8000003e3eb808 */ /* 0x000fe60004000000 */
[----:B------:R-:W-:Y:S01]  /*6450*/  MUFU.EX2 R161, R60 ;  /* 0x0000003c00a17308 */ /* 0x000fe20000000800 */
[----:B----4-:R-:W-:Y:S01]  /*6460*/  LOP3.LUT R2, R5, UR6, R192, 0x96, !PT ;  /* 0x0000000605027c12 */ /* 0x010fe2000f8e96c0 */
[----:B------:R-:W-:Y:S01]  /*6470*/  UIADD3 UR6, UR18, 0x1715609d, URZ ;  /* 0x1715609d12067890 */ /* 0x000fe2000fffe03f */
[----:B------:R-:W-:Y:S01]  /*6480*/  @!P3 FSEL R63, R63, -INF , !P2 ;  /* 0xff8000003f3fb808 */ /* 0x000fe20005000000 */
[----:B------:R-:W-:Y:S01]  /*6490*/  FFMA.FTZ R62, R62, UR11, -R0 ;  /* 0x0000000b3e3e7c23 */ /* 0x000fe20008010800 */
[----:B------:R-:W-:Y:S01]  /*64a0*/  @!P3 FSEL R64, R64, -INF , !P5 ;  /* 0xff8000004040b808 */ /* 0x000fe20006800000 */
[----:B------:R-:W-:Y:S01]  /*64b0*/  IMAD.WIDE.U32 R18, R2, -0x326172a9, RZ ;  /* 0xcd9e8d5702127825 */ /* 0x000fe200078e00ff */
[----:B------:R-:W-:Y:S03]  /*64c0*/  @!P3 FSEL R67, R67, -INF , !P6 ;  /* 0xff8000004343b808 */ /* 0x000fe60007000000 */
[----:B------:R1:W-:Y:S01]  /*64d0*/  MUFU.EX2 R189, R20 ;  /* 0x0000001400bd7308 */ /* 0x0003e20000000800 */
[----:B------:R-:W-:Y:S01]  /*64e0*/  LOP3.LUT R5, R141, UR6, R6, 0x96, !PT ;  /* 0x000000068d057c12 */ /* 0x000fe2000f8e9606 */
[--C-:B------:R-:W-:Y:S01]  /*64f0*/  FFMA.FTZ R64, R64, UR11, -R149.reuse ;  /* 0x0000000b40407c23 */ /* 0x100fe20008010895 */
[----:B------:R-:W-:Y:S01]  /*6500*/  LOP3.LUT R9, R13, UR6, R168, 0x96, !PT ;  /* 0x000000060d097c12 */ /* 0x000fe2000f8e96a8 */
[----:B------:R-:W-:Y:S01]  /*6510*/  FFMA.FTZ R149, R65, UR11, -R149 ;  /* 0x0000000b41957c23 */ /* 0x000fe20008010895 */
[----:B------:R-:W-:Y:S01]  /*6520*/  LOP3.LUT R174, R19, UR6, R174, 0x96, !PT ;  /* 0x0000000613ae7c12 */ /* 0x000fe2000f8e96ae */
[----:B------:R-:W-:Y:S01]  /*6530*/  FFMA.FTZ R66, R66, UR11, -R148 ;  /* 0x0000000b42427c23 */ /* 0x000fe20008010894 */
[----:B------:R-:W-:Y:S03]  /*6540*/  LOP3.LUT R150, R137, UR6, R10, 0x96, !PT ;  /* 0x0000000689967c12 */ /* 0x000fe6000f8e960a */
[----:B------:R-:W-:Y:S01]  /*6550*/  MUFU.EX2 R206, R22 ;  /* 0x0000001600ce7308 */ /* 0x000fe20000000800 */
[----:B------:R-:W-:Y:S01]  /*6560*/  LOP3.LUT R141, R143, UR8, R4, 0x96, !PT ;  /* 0x000000088f8d7c12 */ /* 0x000fe2000f8e9604 */
[----:B------:R-:W-:Y:S01]  /*6570*/  IMAD.WIDE.U32 R6, R7, -0x326172a9, RZ ;  /* 0xcd9e8d5707067825 */ /* 0x000fe200078e00ff */
[----:B------:R-:W-:Y:S01]  /*6580*/  LOP3.LUT R143, R15, UR8, R170, 0x96, !PT ;  /* 0x000000080f8f7c12 */ /* 0x000fe2000f8e96aa */
[----:B------:R-:W-:Y:S02]  /*6590*/  UIADD3 UR6, UR15, 0x646e171e, URZ ;  /* 0x646e171e0f067890 */ /* 0x000fe4000fffe03f */
[----:B------:R-:W-:Y:S01]  /*65a0*/  FFMA.FTZ R148, R67, UR11, -R148 ;  /* 0x0000000b43947c23 */ /* 0x000fe20008010894 */
[----:B------:R-:W-:Y:S01]  /*65b0*/  IMAD.WIDE.U32 R4, R5, -0x2daee0ad, RZ ;  /* 0xd2511f5305047825 */ /* 0x000fe200078e00ff */
[----:B------:R-:W-:Y:S02]  /*65c0*/  LOP3.LUT R12, R7, UR7, R12, 0x96, !PT ;  /* 0x00000007070c7c12 */ /* 0x000fe4000f8e960c */
[----:B------:R4:W-:Y:S01]  /*65d0*/  MUFU.EX2 R203, R23 ;  /* 0x0000001700cb7308 */ /* 0x0009e20000000800 */
[----:B------:R-:W-:Y:S01]  /*65e0*/  LOP3.LUT R17, R6, 0xff, RZ, 0xc0, !PT ;  /* 0x000000ff06117812 */ /* 0x000fe200078ec0ff */
[----:B------:R-:W-:Y:S01]  /*65f0*/  IMAD.WIDE.U32 R8, R9, -0x2daee0ad, RZ ;  /* 0xd2511f5309087825 */ /* 0x000fe200078e00ff */
[----:B------:R-:W-:Y:S02]  /*6600*/  LOP3.LUT R146, R4, 0xffff, RZ, 0xc0, !PT ;  /* 0x0000ffff04927812 */ /* 0x000fe400078ec0ff */
[----:B------:R-:W-:Y:S01]  /*6610*/  SHF.R.U32.HI R15, RZ, 0x18, R6 ;  /* 0x00000018ff0f7819 */ /* 0x000fe20000011606 */
[----:B------:R-:W-:Y:S01]  /*6620*/  FFMA.FTZ R58, R58, UR11, -R0 ;  /* 0x0000000b3a3a7c23 */ /* 0x000fe20008010800 */
[----:B------:R-:W-:Y:S03]  /*6630*/  SHF.R.U32.HI R147, RZ, 0x10, R4 ;  /* 0x00000010ff937819 */ /* 0x000fe60000011604 */
[----:B------:R3:W-:Y:S01]  /*6640*/  MUFU.EX2 R210, R24 ;  /* 0x0000001800d27308 */ /* 0x0007e20000000800 */
[----:B--2---:R-:W-:Y:S01]  /*6650*/  LOP3.LUT R21, R6, 0xffff, RZ, 0xc0, !PT ;  /* 0x0000ffff06157812 */ /* 0x004fe200078ec0ff */
[----:B------:R-:W-:Y:S01]  /*6660*/  FFMA.FTZ R0, R63, UR11, -R0 ;  /* 0x0000000b3f007c23 */ /* 0x000fe20008010800 */
[----:B------:R-:W-:Y:S01]  /*6670*/  SHF.R.U32.HI R137, RZ, 0x10, R6 ;  /* 0x00000010ff897819 */ /* 0x000fe20000011606 */
[----:B------:R-:W-:Y:S01]  /*6680*/  IMAD.WIDE.U32 R6, R141, -0x326172a9, RZ ;  /* 0xcd9e8d578d067825 */ /* 0x000fe200078e00ff */
[----:B------:R-:W-:Y:S02]  /*6690*/  LOP3.LUT R13, R5, UR6, R14, 0x96, !PT ;  /* 0x00000006050d7c12 */ /* 0x000fe4000f8e960e */
[----:B------:R-:W-:Y:S03]  /*66a0*/  LOP3.LUT R14, R4, 0xff, RZ, 0xc0, !PT ;  /* 0x000000ff040e7812 */ /* 0x000fe600078ec0ff */
[----:B------:R-:W-:Y:S01]  /*66b0*/  MUFU.EX2 R192, R34 ;  /* 0x0000002200c07308 */ /* 0x000fe20000000800 */
[----:B-1----:R-:W-:Y:S01]  /*66c0*/  SHF.R.U32.HI R20, RZ, 0x18, R4 ;  /* 0x00000018ff147819 */ /* 0x002fe20000011604 */
[----:B------:R-:W-:Y:S01]  /*66d0*/  IMAD.WIDE.U32 R4, R143, -0x326172a9, RZ ;  /* 0xcd9e8d578f047825 */ /* 0x000fe200078e00ff */
[----:B------:R-:W-:Y:S02]  /*66e0*/  LOP3.LUT R11, R9, UR6, R16, 0x96, !PT ;  /* 0x00000006090b7c12 */ /* 0x000fe4000f8e9610 */
[----:B------:R-:W-:Y:S01]  /*66f0*/  LOP3.LUT R10, R7, UR7, R18, 0x96, !PT ;  /* 0x00000007070a7c12 */ /* 0x000fe2000f8e9612 */
[--C-:B------:R-:W-:Y:S01]  /*6700*/  FFMA.FTZ R56, R56, UR11, -R3.reuse ;  /* 0x0000000b38387c23 */ /* 0x100fe20008010803 */
[C---:B------:R-:W-:Y:S01]  /*6710*/  LOP3.LUT R16, R8.reuse, 0xff, RZ, 0xc0, !PT ;  /* 0x000000ff08107812 */ /* 0x040fe200078ec0ff */
[----:B------:R-:W-:Y:S01]  /*6720*/  FFMA.FTZ R3, R61, UR11, -R3 ;  /* 0x0000000b3d037c23 */ /* 0x000fe20008010803 */
[--C-:B------:R-:W-:Y:S01]  /*6730*/  SHF.R.U32.HI R19, RZ, 0x18, R8.reuse ;  /* 0x00000018ff137819 */ /* 0x100fe20000011608 */
[----:B------:R-:W-:Y:S01]  /*6740*/  MUFU.EX2 R153, R66 ;  /* 0x0000004200997308 */ /* 0x000fe20000000800 */
[----:B----4-:R-:W-:Y:S02]  /*6750*/  LOP3.LUT R23, R8, 0xffff, RZ, 0xc0, !PT ;  /* 0x0000ffff08177812 */ /* 0x010fe400078ec0ff */
[----:B------:R-:W-:Y:S02]  /*6760*/  SHF.R.U32.HI R132, RZ, 0x10, R8 ;  /* 0x00000010ff847819 */ /* 0x000fe40000011608 */
[C---:B------:R-:W-:Y:S02]  /*6770*/  LOP3.LUT R18, R6.reuse, 0xff, RZ, 0xc0, !PT ;  /* 0x000000ff06127812 */ /* 0x040fe400078ec0ff */
[--C-:B------:R-:W-:Y:S03]  /*6780*/  SHF.R.U32.HI R22, RZ, 0x18, R6.reuse ;  /* 0x00000018ff167819 */ /* 0x100fe60000011606 */
[----:B------:R-:W-:Y:S01]  /*6790*/  MUFU.EX2 R168, R62 ;  /* 0x0000003e00a87308 */ /* 0x000fe20000000800 */
[----:B---3--:R-:W-:Y:S02]  /*67a0*/  SHF.R.U32.HI R24, RZ, 0x10, R6 ;  /* 0x00000010ff187819 */ /* 0x008fe40000011606 */
[----:B------:R-:W-:Y:S02]  /*67b0*/  LOP3.LUT R133, R6, 0xffff, RZ, 0xc0, !PT ;  /* 0x0000ffff06857812 */ /* 0x000fe400078ec0ff */
[----:B------:R-:W-:Y:S02]  /*67c0*/  LOP3.LUT R2, R5, UR7, R140, 0x96, !PT ;  /* 0x0000000705027c12 */ /* 0x000fe4000f8e968c */
[C---:B------:R-:W-:Y:S03]  /*67d0*/  LOP3.LUT R6, R4.reuse, 0xffff, RZ, 0xc0, !PT ;  /* 0x0000ffff04067812 */ /* 0x040fe600078ec0ff */
[----:B------:R-:W-:Y:S01]  /*67e0*/  MUFU.EX2 R166, R0 ;  /* 0x0000000000a67308 */ /* 0x000fe20000000800 */
[----:B------:R-:W-:Y:S02]  /*67f0*/  LOP3.LUT R8, R4, 0xff, RZ, 0xc0, !PT ;  /* 0x000000ff04087812 */ /* 0x000fe400078ec0ff */
[--C-:B------:R-:W-:Y:S02]  /*6800*/  SHF.R.U32.HI R9, RZ, 0x10, R4.reuse ;  /* 0x00000010ff097819 */ /* 0x100fe40000011604 */
[----:B------:R-:W-:Y:S02]  /*6810*/  SHF.R.U32.HI R7, RZ, 0x18, R4 ;  /* 0x00000018ff077819 */ /* 0x000fe40000011604 */
[C---:B------:R-:W-:Y:S03]  /*6820*/  LOP3.LUT R4, R12.reuse, 0xffff, RZ, 0xc0, !PT ;  /* 0x0000ffff0c047812 */ /* 0x040fe600078ec0ff */
[----:B------:R-:W-:Y:S01]  /*6830*/  MUFU.EX2 R152, R52 ;  /* 0x0000003400987308 */ /* 0x000fe20000000800 */
[----:B------:R-:W-:Y:S02]  /*6840*/  LOP3.LUT R5, R12, 0xff, RZ, 0xc0, !PT ;  /* 0x000000ff0c057812 */ /* 0x000fe400078ec0ff */
[----:B------:R-:W-:Y:S02]  /*6850*/  SHF.R.U32.HI R4, RZ, 0x8, R4 ;  /* 0x00000008ff047819 */ /* 0x000fe40000011604 */
[----:B------:R-:W-:Y:S02]  /*6860*/  ISETP.LE.U32.AND P4, PT, R5, UR12, PT ;  /* 0x0000000c05007c0c */ /* 0x000fe4000bf83070 */
[----:B------:R-:W-:Y:S03]  /*6870*/  LOP3.LUT R4, R4, 0xffff, RZ, 0xc0, !PT ;  /* 0x0000ffff04047812 */ /* 0x000fe600078ec0ff */
[----:B------:R-:W-:Y:S01]  /*6880*/  MUFU.EX2 R151, R53 ;  /* 0x0000003500977308 */ /* 0x000fe20000000800 */
[--C-:B------:R-:W-:Y:S02]  /*6890*/  SHF.R.U32.HI R5, RZ, 0x10, R12.reuse ;  /* 0x00000010ff057819 */ /* 0x100fe4000001160c */
[----:B------:R-:W-:Y:S02]  /*68a0*/  ISETP.LE.U32.AND P1, PT, R4, UR12, PT ;  /* 0x0000000c04007c0c */ /* 0x000fe4000bf23070 */
[----:B------:R-:W-:Y:S02]  /*68b0*/  LOP3.LUT R5, R5, 0xff, RZ, 0xc0, !PT ;  /* 0x000000ff05057812 */ /* 0x000fe400078ec0ff */
[----:B------:R-:W-:Y:S03]  /*68c0*/  SHF.R.U32.HI R12, RZ, 0x18, R12 ;  /* 0x00000018ff0c7819 */ /* 0x000fe6000001160c */
[----:B------:R-:W-:Y:S01]  /*68d0*/  MUFU.EX2 R158, R3 ;  /* 0x00000003009e7308 */ /* 0x000fe20000000800 */
[----:B------:R-:W-:Y:S01]  /*68e0*/  ISETP.LE.U32.AND P3, PT, R5, UR12, PT ;  /* 0x0000000c05007c0c */ /* 0x000fe2000bf63070 */
[----:B------:R-:W-:Y:S01]  /*68f0*/  @!P4 FADD.FTZ R193, -R193, -RZ ;  /* 0x800000ffc1c1c221 */ /* 0x000fe20000010100 */
[C---:B------:R-:W-:Y:S02]  /*6900*/  LOP3.LUT R4, R2.reuse, 0xffff, RZ, 0xc0, !PT ;  /* 0x0000ffff02047812 */ /* 0x040fe400078ec0ff */
[----:B------:R-:W-:Y:S02]  /*6910*/  LOP3.LUT R5, R2, 0xff, RZ, 0xc0, !PT ;  /* 0x000000ff02057812 */ /* 0x000fe400078ec0ff */
[----:B------:R-:W-:Y:S01]  /*6920*/  ISETP.LE.U32.AND P6, PT, R12, UR12, PT ;  /* 0x0000000c0c007c0c */ /* 0x000fe2000bfc3070 */
[----:B------:R-:W-:Y:S01]  /*6930*/  @!P1 FADD.FTZ R202, -R202, -RZ ;  /* 0x800000ffcaca9221 */ /* 0x000fe20000010100 */
[----:B------:R-:W-:Y:S01]  /*6940*/  SHF.R.U32.HI R4, RZ, 0x8, R4 ;  /* 0x00000008ff047819 */ /* 0x000fe20000011604 */
[----:B------:R-:W-:Y:S01]  /*6950*/  MUFU.EX2 R160, R54 ;  /* 0x0000003600a07308 */ /* 0x000fe20000000800 */
[----:B------:R-:W-:Y:S02]  /*6960*/  ISETP.LE.U32.AND P4, PT, R5, UR12, PT ;  /* 0x0000000c05007c0c */ /* 0x000fe4000bf83070 */
[--C-:B------:R-:W-:Y:S01]  /*6970*/  SHF.R.U32.HI R5, RZ, 0x10, R2.reuse ;  /* 0x00000010ff057819 */ /* 0x100fe20000011602 */
[----:B------:R-:W-:Y:S01]  /*6980*/  @!P3 FADD.FTZ R218, -R218, -RZ ;  /* 0x800000ffdadab221 */ /* 0x000fe20000010100 */
[----:B------:R-:W-:Y:S02]  /*6990*/  LOP3.LUT R4, R4, 0xffff, RZ, 0xc0, !PT ;  /* 0x0000ffff04047812 */ /* 0x000fe400078ec0ff */
[----:B------:R-:W-:Y:S03]  /*69a0*/  LOP3.LUT R5, R5, 0xff, RZ, 0xc0, !PT ;  /* 0x000000ff05057812 */ /* 0x000fe600078ec0ff */
[----:B------:R-:W-:Y:S01]  /*69b0*/  MUFU.EX2 R169, R56 ;  /* 0x0000003800a97308 */ /* 0x000fe20000000800 */
[----:B------:R-:W-:Y:S01]  /*69c0*/  ISETP.LE.U32.AND P1, PT, R4, UR12, PT ;  /* 0x0000000c04007c0c */ /* 0x000fe2000bf23070 */
[----:B------:R-:W-:Y:S01]  /*69d0*/  @!P6 FADD.FTZ R217, -R217, -RZ ;  /* 0x800000ffd9d9e221 */ /* 0x000fe20000010100 */
[----:B------:R-:W-:Y:S02]  /*69e0*/  SHF.R.U32.HI R2, RZ, 0x18, R2 ;  /* 0x00000018ff027819 */ /* 0x000fe40000011602 */
[----:B------:R-:W-:Y:S01]  /*69f0*/  ISETP.LE.U32.AND P3, PT, R5, UR12, PT ;  /* 0x0000000c05007c0c */ /* 0x000fe2000bf63070 */
[----:B------:R-:W-:Y:S01]  /*6a00*/  @!P4 FADD.FTZ R221, -R221, -RZ ;  /* 0x800000ffddddc221 */ /* 0x000fe20000010100 */
[----:B------:R-:W-:Y:S03]  /*6a10*/  ISETP.LE.U32.AND P6, PT, R2, UR12, PT ;  /* 0x0000000c02007c0c */ /* 0x000fe6000bfc3070 */
[----:B------:R-:W-:Y:S01]  /*6a20*/  MUFU.EX2 R170, R59 ;  /* 0x0000003b00aa7308 */ /* 0x000fe20000000800 */
[----:B------:R-:W-:Y:S02]  /*6a30*/  SHF.R.U32.HI R2, RZ, 0x8, R6 ;  /* 0x00000008ff027819 */ /* 0x000fe40000011606 */
[----:B------:R-:W-:Y:S02]  /*6a40*/  LOP3.LUT R4, R9, 0xff, RZ, 0xc0, !PT ;  /* 0x000000ff09047812 */ /* 0x000fe400078ec0ff */
[----:B------:R-:W-:Y:S01]  /*6a50*/  LOP3.LUT R2, R2, 0xffff, RZ, 0xc0, !PT ;  /* 0x0000ffff02027812 */ /* 0x000fe200078ec0ff */
[----:B------:R-:W-:Y:S01]  /*6a60*/  @!P1 FADD.FTZ R222, -R222, -RZ ;  /* 0x800000ffdede9221 */ /* 0x000fe20000010100 */
[----:B------:R-:W-:Y:S03]  /*6a70*/  ISETP.LE.U32.AND P0, PT, R17, UR12, PT ;  /* 0x0000000c11007c0c */ /* 0x000fe6000bf03070 */
[----:B------:R-:W-:Y:S01]  /*6a80*/  MUFU.EX2 R215, R27 ;  /* 0x0000001b00d77308 */ /* 0x000fe20000000800 */
[----:B------:R-:W-:Y:S01]  /*6a90*/  ISETP.LE.U32.AND P1, PT, R2, UR12, PT ;  /* 0x0000000c02007c0c */ /* 0x000fe2000bf23070 */
[----:B------:R-:W-:Y:S01]  /*6aa0*/  @!P3 FADD.FTZ R226, -R226, -RZ ;  /* 0x800000ffe2e2b221 */ /* 0x000fe20000010100 */
[----:B------:R-:W-:Y:S01]  /*6ab0*/  ISETP.LE.U32.AND P3, PT, R4, UR12, PT ;  /* 0x0000000c04007c0c */ /* 0x000fe2000bf63070 */
[----:B------:R-:W-:Y:S01]  /*6ac0*/  @!P6 FADD.FTZ R225, -R225, -RZ ;  /* 0x800000ffe1e1e221 */ /* 0x000fe20000010100 */
[----:B------:R-:W-:Y:S02]  /*6ad0*/  SHF.R.U32.HI R2, RZ, 0x8, R21 ;  /* 0x00000008ff027819 */ /* 0x000fe40000011615 */
[----:B------:R-:W-:Y:S03]  /*6ae0*/  LOP3.LUT R4, R137, 0xff, RZ, 0xc0, !PT ;  /* 0x000000ff89047812 */ /* 0x000fe600078ec0ff */
[----:B------:R-:W1:Y:S01]  /*6af0*/  MUFU.EX2 R208, R28 ;  /* 0x0000001c00d07308 */ /* 0x000e620000000800 */
[----:B------:R-:W-:Y:S02]  /*6b00*/  LOP3.LUT R2, R2, 0xffff, RZ, 0xc0, !PT ;  /* 0x0000ffff02027812 */ /* 0x000fe400078ec0ff */
[----:B------:R-:W-:Y:S01]  /*6b10*/  ISETP.LE.U32.AND P4, PT, R8, UR12, PT ;  /* 0x0000000c08007c0c */ /* 0x000fe2000bf83070 */
[----:B------:R-:W-:Y:S01]  /*6b20*/  @!P0 FADD.FTZ R197, -R197, -RZ ;  /* 0x800000ffc5c58221 */ /* 0x000fe20000010100 */
[----:B------:R-:W-:Y:S01]  /*6b30*/  ISETP.LE.U32.AND P2, PT, R15, UR12, PT ;  /* 0x0000000c0f007c0c */ /* 0x000fe2000bf43070 */
[----:B------:R-:W-:Y:S01]  /*6b40*/  @!P1 FADD.FTZ R219, -R219, -RZ ;  /* 0x800000ffdbdb9221 */ /* 0x000fe20000010100 */
[----:B------:R-:W-:Y:S01]  /*6b50*/  ISETP.LE.U32.AND P1, PT, R4, UR12, PT ;  /* 0x0000000c04007c0c */ /* 0x000fe2000bf23070 */
[----:B------:R-:W-:Y:S01]  /*6b60*/  @!P3 FADD.FTZ R224, -R224, -RZ ;  /* 0x800000ffe0e0b221 */ /* 0x000fe20000010100 */
[----:B------:R-:W-:Y:S01]  /*6b70*/  ISETP.LE.U32.AND P3, PT, R2, UR12, PT ;  /* 0x0000000c02007c0c */ /* 0x000fe2000bf63070 */
[----:B------:R-:W-:Y:S01]  /*6b80*/  IMAD.WIDE.U32 R4, R145, -0x326172a9, RZ ;  /* 0xcd9e8d5791047825 */ /* 0x000fe200078e00ff */
[----:B------:R-:W-:Y:S01]  /*6b90*/  LOP3.LUT R2, R11, 0xffff, RZ, 0xc0, !PT ;  /* 0x0000ffff0b027812 */ /* 0x000fe200078ec0ff */
[----:B------:R-:W-:Y:S01]  /*6ba0*/  MUFU.EX2 R211, R25 ;  /* 0x0000001900d37308 */ /* 0x000fe20000000800 */
[----:B------:R-:W-:Y:S01]  /*6bb0*/  ISETP.LE.U32.AND P5, PT, R14, UR12, PT ;  /* 0x0000000c0e007c0c */ /* 0x000fe2000bfa3070 */
[----:B------:R-:W-:Y:S01]  /*6bc0*/  IMAD.U32 R145, RZ, RZ, UR23 ;  /* 0x00000017ff917e24 */ /* 0x000fe2000f8e00ff */
[----:B------:R-:W-:Y:S01]  /*6bd0*/  SHF.R.U32.HI R2, RZ, 0x8, R2 ;  /* 0x00000008ff027819 */ /* 0x000fe20000011602 */
[----:B------:R-:W-:Y:S01]  /*6be0*/  @!P4 FADD.FTZ R220, -R220, -RZ ;  /* 0x800000ffdcdcc221 */ /* 0x000fe20000010100 */
[----:B------:R-:W-:Y:S01]  /*6bf0*/  ISETP.LE.U32.AND P4, PT, R20, UR12, PT ;  /* 0x0000000c14007c0c */ /* 0x000fe2000bf83070 */
[----:B------:R-:W-:Y:S01]  /*6c00*/  @!P2 FADD.FTZ R209, -R209, -RZ ;  /* 0x800000ffd1d1a221 */ /* 0x000fe20000010100 */
[----:B------:R-:W-:Y:S01]  /*6c10*/  LOP3.LUT R2, R2, 0xffff, RZ, 0xc0, !PT ;  /* 0x0000ffff02027812 */ /* 0x000fe200078ec0ff */
[----:B------:R-:W-:Y:S01]  /*6c20*/  @!P1 FADD.FTZ R212, -R212, -RZ ;  /* 0x800000ffd4d49221 */ /* 0x000fe20000010100 */
[----:B------:R-:W-:Y:S01]  /*6c30*/  ISETP.LE.U32.AND P0, PT, R19, UR12, PT ;  /* 0x0000000c13007c0c */ /* 0x000fe2000bf03070 */
[----:B------:R-:W-:Y:S01]  /*6c40*/  @!P3 FADD.FTZ R196, -R196, -RZ ;  /* 0x800000ffc4c4b221 */ /* 0x000fe20000010100 */
[----:B------:R-:W-:Y:S01]  /*6c50*/  ISETP.LE.U32.AND P1, PT, R2, UR12, PT ;  /* 0x0000000c02007c0c */ /* 0x000fe2000bf23070 */
[----:B------:R-:W-:Y:S01]  /*6c60*/  MUFU.EX2 R207, R29 ;  /* 0x0000001d00cf7308 */ /* 0x000fe20000000800 */
[----:B------:R-:W-:Y:S01]  /*6c70*/  SHF.R.U32.HI R2, RZ, 0x10, R11 ;  /* 0x00000010ff027819 */ /* 0x000fe2000001160b */
[----:B-1----:R-:W-:Y:S01]  /*6c80*/  @!P5 FADD.FTZ R208, -R208, -RZ ;  /* 0x800000ffd0d0d221 */ /* 0x002fe20000010100 */
[C---:B------:R-:W-:Y:S02]  /*6c90*/  LOP3.LUT R14, R4.reuse, 0xff, RZ, 0xc0, !PT ;  /* 0x000000ff040e7812 */ /* 0x040fe400078ec0ff */
[----:B------:R-:W-:Y:S02]  /*6ca0*/  LOP3.LUT R19, R4, 0xffff, RZ, 0xc0, !PT ;  /* 0x0000ffff04137812 */ /* 0x000fe400078ec0ff */
[--C-:B------:R-:W-:Y:S03]  /*6cb0*/  SHF.R.U32.HI R21, RZ, 0x18, R4.reuse ;  /* 0x00000018ff157819 */ /* 0x100fe60000011604 */
[----:B------:R-:W-:Y:S01]  /*6cc0*/  MUFU.EX2 R214, R30 ;  /* 0x0000001e00d67308 */ /* 0x000fe20000000800 */
[----:B------:R-:W-:Y:S01]  /*6cd0*/  SHF.R.U32.HI R20, RZ, 0x10, R4 ;  /* 0x00000010ff147819 */ /* 0x000fe20000011604 */
[----:B------:R-:W-:Y:S01]  /*6ce0*/  @!P0 FADD.FTZ R175, -R175, -RZ ;  /* 0x800000ffafaf8221 */ /* 0x000fe20000010100 */
[----:B------:R-:W-:Y:S01]  /*6cf0*/  LOP3.LUT R4, R13, 0xff, RZ, 0xc0, !PT ;  /* 0x000000ff0d047812 */ /* 0x000fe200078ec0ff */
[----:B------:R-:W-:Y:S01]  /*6d00*/  @!P1 FADD.FTZ R173, -R173, -RZ ;  /* 0x800000ffadad9221 */ /* 0x000fe20000010100 */
[----:B------:R-:W-:Y:S02]  /*6d10*/  LOP3.LUT R6, R11, 0xff, RZ, 0xc0, !PT ;  /* 0x000000ff0b067812 */ /* 0x000fe400078ec0ff */
[----:B------:R-:W-:Y:S03]  /*6d20*/  ISETP.LE.U32.AND P1, PT, R4, UR12, PT ;  /* 0x0000000c04007c0c */ /* 0x000fe6000bf23070 */
[----:B------:R-:W1:Y:S01]  /*6d30*/  MUFU.EX2 R213, R31 ;  /* 0x0000001f00d57308 */ /* 0x000e620000000800 */
[----:B------:R-:W-:Y:S02]  /*6d40*/  LOP3.LUT R2, R2, 0xff, RZ, 0xc0, !PT ;  /* 0x000000ff02027812 */ /* 0x000fe400078ec0ff */
[----:B------:R-:W-:Y:S02]  /*6d50*/  ISETP.LE.U32.AND P3, PT, R6, UR12, PT ;  /* 0x0000000c06007c0c */ /* 0x000fe4000bf63070 */
[----:B------:R-:W-:Y:S02]  /*6d60*/  ISETP.LE.U32.AND P2, PT, R2, UR12, PT ;  /* 0x0000000c02007c0c */ /* 0x000fe4000bf43070 */
[--C-:B------:R-:W-:Y:S03]  /*6d70*/  SHF.R.U32.HI R4, RZ, 0x10, R13.reuse ;  /* 0x00000010ff047819 */ /* 0x100fe6000001160d */
[----:B------:R-:W2:Y:S01]  /*6d80*/  MUFU.EX2 R157, R36 ;  /* 0x00000024009d7308 */ /* 0x000ea20000000800 */
[----:B------:R-:W-:Y:S02]  /*6d90*/  LOP3.LUT R2, R13, 0xffff, RZ, 0xc0, !PT ;  /* 0x0000ffff0d027812 */ /* 0x000fe400078ec0ff */
[----:B------:R-:W-:Y:S01]  /*6da0*/  SHF.R.U32.HI R13, RZ, 0x18, R13 ;  /* 0x00000018ff0d7819 */ /* 0x000fe2000001160d */
[----:B------:R-:W-:Y:S01]  /*6db0*/  @!P1 FADD.FTZ R210, -R210, -RZ ;  /* 0x800000ffd2d29221 */ /* 0x000fe20000010100 */
[----:B------:R-:W-:Y:S02]  /*6dc0*/  SHF.R.U32.HI R2, RZ, 0x8, R2 ;  /* 0x00000008ff027819 */ /* 0x000fe40000011602 */
[----:B------:R-:W-:Y:S01]  /*6dd0*/  ISETP.LE.U32.AND P1, PT, R13, UR12, PT ;  /* 0x0000000c0d007c0c */ /* 0x000fe2000bf23070 */
[----:B------:R-:W-:Y:S01]  /*6de0*/  @!P3 FADD.FTZ R189, -R189, -RZ ;  /* 0x800000ffbdbdb221 */ /* 0x000fe20000010100 */
[----:B------:R-:W-:Y:S01]  /*6df0*/  SHF.R.U32.HI R11, RZ, 0x18, R11 ;  /* 0x00000018ff0b7819 */ /* 0x000fe2000001160b */
[----:B------:R-:W-:Y:S01]  /*6e00*/  @!P2 FADD.FTZ R206, -R206, -RZ ;  /* 0x800000ffcecea221 */ /* 0x000fe20000010100 */
[----:B------:R-:W-:Y:S01]  /*6e10*/  LOP3.LUT R2, R2, 0xffff, RZ, 0xc0, !PT ;  /* 0x0000ffff02027812 */ /* 0x000fe200078ec0ff */
[----:B-1----:R-:W-:Y:S01]  /*6e20*/  @!P4 FADD.FTZ R213, -R213, -RZ ;  /* 0x800000ffd5d5c221 */ /* 0x002fe20000010100 */
[----:B------:R-:W-:Y:S01]  /*6e30*/  ISETP.LE.U32.AND P3, PT, R11, UR12, PT ;  /* 0x0000000c0b007c0c */ /* 0x000fe2000bf63070 */
[----:B------:R-:W-:Y:S01]  /*6e40*/  MUFU.EX2 R156, R37 ;  /* 0x00000025009c7308 */ /* 0x000fe20000000800 */
[----:B------:R-:W-:Y:S02]  /*6e50*/  SHF.R.U32.HI R11, RZ, 0x8, R146 ;  /* 0x00000008ff0b7819 */ /* 0x000fe40000011692 */
[----:B------:R-:W-:Y:S02]  /*6e60*/  ISETP.LE.U32.AND P2, PT, R2, UR12, PT ;  /* 0x0000000c02007c0c */ /* 0x000fe4000bf43070 */
[----:B------:R-:W-:Y:S01]  /*6e70*/  LOP3.LUT R11, R11, 0xffff, RZ, 0xc0, !PT ;  /* 0x0000ffff0b0b7812 */ /* 0x000fe200078ec0ff */
[----:B------:R-:W-:Y:S01]  /*6e80*/  @!P1 FADD.FTZ R215, -R215, -RZ ;  /* 0x800000ffd7d79221 */ /* 0x000fe20000010100 */
[----:B------:R-:W-:Y:S01]  /*6e90*/  ISETP.LE.U32.AND P6, PT, R7, UR12, PT ;  /* 0x0000000c07007c0c */ /* 0x000fe2000bfc3070 */
[----:B------:R-:W-:Y:S01]  /*6ea0*/  IMAD.WIDE.U32 R6, R174, -0x2daee0ad, RZ ;  /* 0xd2511f53ae067825 */ /* 0x000fe200078e00ff */
[----:B------:R-:W-:Y:S01]  /*6eb0*/  ISETP.LE.U32.AND P1, PT, R11, UR12, PT ;  /* 0x0000000c0b007c0c */ /* 0x000fe2000bf23070 */
[----:B------:R-:W-:Y:S01]  /*6ec0*/  MUFU.EX2 R172, R38 ;  /* 0x0000002600ac7308 */ /* 0x000fe20000000800 */
[----:B------:R-:W-:Y:S01]  /*6ed0*/  LOP3.LUT R11, R147, 0xff, RZ, 0xc0, !PT ;  /* 0x000000ff930b7812 */ /* 0x000fe200078ec0ff */
[----:B------:R-:W-:Y:S01]  /*6ee0*/  @!P3 FADD.FTZ R203, -R203, -RZ ;  /* 0x800000ffcbcbb221 */ /* 0x000fe20000010100 */
[----:B------:R-:W-:Y:S02]  /*6ef0*/  LOP3.LUT R9, R5, UR7, R136, 0x96, !PT ;  /* 0x0000000705097c12 */ /* 0x000fe4000f8e9688 */
[----:B------:R-:W-:Y:S01]  /*6f00*/  ISETP.LE.U32.AND P5, PT, R11, UR12, PT ;  /* 0x0000000c0b007c0c */ /* 0x000fe2000bfa3070 */
[----:B------:R-:W-:Y:S01]  /*6f10*/  @!P2 FADD.FTZ R211, -R211, -RZ ;  /* 0x800000ffd3d3a221 */ /* 0x000fe20000010100 */
[----:B------:R-:W-:Y:S01]  /*6f20*/  LOP3.LUT R2, R4, 0xff, RZ, 0xc0, !PT ;  /* 0x000000ff04027812 */ /* 0x000fe200078ec0ff */
[----:B------:R-:W-:Y:S01]  /*6f30*/  IMAD.WIDE.U32 R4, R150, -0x2daee0ad, RZ ;  /* 0xd2511f5396047825 */ /* 0x000fe200078e00ff */
[----:B------:R-:W-:Y:S01]  /*6f40*/  ISETP.LE.U32.AND P2, PT, R18, UR12, PT ;  /* 0x0000000c12007c0c */ /* 0x000fe2000bf43070 */
[----:B------:R-:W1:Y:S01]  /*6f50*/  MUFU.EX2 R171, R39 ;  /* 0x0000002700ab7308 */ /* 0x000e620000000800 */
[C---:B------:R-:W-:Y:S01]  /*6f60*/  LOP3.LUT R17, R6.reuse, 0xffff, RZ, 0xc0, !PT ;  /* 0x0000ffff06117812 */ /* 0x040fe200078ec0ff */
[----:B------:R-:W-:Y:S01]  /*6f70*/  @!P6 FADD.FTZ R223, -R223, -RZ ;  /* 0x800000ffdfdfe221 */ /* 0x000fe20000010100 */
[--C-:B------:R-:W-:Y:S01]  /*6f80*/  SHF.R.U32.HI R18, RZ, 0x10, R6.reuse ;  /* 0x00000010ff127819 */ /* 0x100fe20000011606 */
[----:B------:R-:W-:Y:S01]  /*6f90*/  @!P1 FADD.FTZ R207, -R207, -RZ ;  /* 0x800000ffcfcf9221 */ /* 0x000fe20000010100 */
[----:B------:R-:W-:Y:S02]  /*6fa0*/  LOP3.LUT R13, R6, 0xff, RZ, 0xc0, !PT ;  /* 0x000000ff060d7812 */ /* 0x000fe400078ec0ff */
[----:B------:R-:W-:Y:S01]  /*6fb0*/  SHF.R.U32.HI R12, RZ, 0x18, R6 ;  /* 0x00000018ff0c7819 */ /* 0x000fe20000011606 */
[----:B------:R-:W-:Y:S01]  /*6fc0*/  @!P5 FADD.FTZ R214, -R214, -RZ ;  /* 0x800000ffd6d6d221 */ /* 0x000fe20000010100 */
[----:B------:R-:W-:Y:S01]  /*6fd0*/  SHF.R.U32.HI R6, RZ, 0x8, R23 ;  /* 0x00000008ff067819 */ /* 0x000fe20000011617 */
[----:B------:R-:W-:Y:S01]  /*6fe0*/  MUFU.EX2 R198, R41 ;  /* 0x0000002900c67308 */ /* 0x000fe20000000800 */
[----:B------:R-:W-:Y:S01]  /*6ff0*/  ISETP.LE.U32.AND P6, PT, R16, UR12, PT ;  /* 0x0000000c10007c0c */ /* 0x000fe2000bfc3070 */
[----:B------:R-:W-:Y:S01]  /*7000*/  @!P2 FADD.FTZ R155, -R155, -RZ ;  /* 0x800000ff9b9ba221 */ /* 0x000fe20000010100 */
[----:B------:R-:W-:Y:S02]  /*7010*/  ISETP.LE.U32.AND P3, PT, R2, UR12, PT ;  /* 0x0000000c02007c0c */ /* 0x000fe4000bf63070 */
[----:B------:R-:W-:Y:S02]  /*7020*/  LOP3.LUT R8, R7, UR6, R142, 0x96, !PT ;  /* 0x0000000607087c12 */ /* 0x000fe4000f8e968e */
[C---:B------:R-:W-:Y:S03]  /*7030*/  LOP3.LUT R16, R4.reuse, 0xffff, RZ, 0xc0, !PT ;  /* 0x0000ffff04107812 */ /* 0x040fe600078ec0ff */
[----:B------:R-:W-:Y:S01]  /*7040*/  MUFU.EX2 R205, R42 ;  /* 0x0000002a00cd7308 */ /* 0x000fe20000000800 */
[----:B------:R-:W-:Y:S01]  /*7050*/  LOP3.LUT R2, R5, UR6, R144, 0x96, !PT ;  /* 0x0000000605027c12 */ /* 0x000fe2000f8e9690 */
[----:B------:R-:W-:Y:S01]  /*7060*/  IMAD.U32 R144, RZ, RZ, UR24 ;  /* 0x00000018ff907e24 */ /* 0x000fe2000f8e00ff */
[----:B------:R-:W-:Y:S02]  /*7070*/  LOP3.LUT R11, R4, 0xff, RZ, 0xc0, !PT ;  /* 0x000000ff040b7812 */ /* 0x000fe400078ec0ff */
[--C-:B------:R-:W-:Y:S01]  /*7080*/  SHF.R.U32.HI R15, RZ, 0x18, R4.reuse ;  /* 0x00000018ff0f7819 */ /* 0x100fe20000011604 */
[----:B------:R-:W-:Y:S01]  /*7090*/  @!P6 FADD.FTZ R163, -R163, -RZ ;  /* 0x800000ffa3a3e221 */ /* 0x000fe20000010100 */
[----:B------:R-:W-:Y:S03]  /*70a0*/  SHF.R.U32.HI R7, RZ, 0x10, R4 ;  /* 0x00000010ff077819 */ /* 0x000fe60000011604 */
[----:B------:R-:W3:Y:S01]  /*70b0*/  MUFU.EX2 R199, R40 ;  /* 0x0000002800c77308 */ /* 0x000ee20000000800 */
[----:B------:R-:W-:Y:S02]  /*70c0*/  LOP3.LUT R5, R6, 0xffff, RZ, 0xc0, !PT ;  /* 0x0000ffff06057812 */ /* 0x000fe400078ec0ff */
[----:B------:R-:W-:Y:S02]  /*70d0*/  LOP3.LUT R4, R132, 0xff, RZ, 0xc0, !PT ;  /* 0x000000ff84047812 */ /* 0x000fe400078ec0ff */
[----:B------:R-:W-:Y:S02]  /*70e0*/  ISETP.LE.U32.AND P1, PT, R5, UR12, PT ;  /* 0x0000000c05007c0c */ /* 0x000fe4000bf23070 */
[----:B------:R-:W-:Y:S03]  /*70f0*/  LOP3.LUT R5, R10, 0xff, RZ, 0xc0, !PT ;  /* 0x000000ff0a057812 */ /* 0x000fe600078ec0ff */
[----:B------:R-:W-:Y:S01]  /*7100*/  MUFU.EX2 R204, R43 ;  /* 0x0000002b00cc7308 */ /* 0x000fe20000000800 */
[----:B------:R-:W-:Y:S02]  /*7110*/  ISETP.LE.U32.AND P5, PT, R4, UR12, PT ;  /* 0x0000000c04007c0c */ /* 0x000fe4000bfa3070 */
[----:B------:R-:W-:Y:S02]  /*7120*/  LOP3.LUT R4, R10, 0xffff, RZ, 0xc0, !PT ;  /* 0x0000ffff0a047812 */ /* 0x000fe400078ec0ff */
[----:B------:R-:W-:Y:S02]  /*7130*/  ISETP.LE.U32.AND P4, PT, R5, UR12, PT ;  /* 0x0000000c05007c0c */ /* 0x000fe4000bf83070 */
[----:B------:R-:W-:Y:S03]  /*7140*/  SHF.R.U32.HI R5, RZ, 0x18, R10 ;  /* 0x00000018ff057819 */ /* 0x000fe6000001160a */
[----:B------:R-:W-:Y:S01]  /*7150*/  MUFU.EX2 R201, R46 ;  /* 0x0000002e00c97308 */ /* 0x000fe20000000800 */
[----:B------:R-:W-:Y:S01]  /*7160*/  SHF.R.U32.HI R4, RZ, 0x8, R4 ;  /* 0x00000008ff047819 */ /* 0x000fe20000011604 */
[----:B------:R-:W-:Y:S01]  /*7170*/  @!P1 FADD.FTZ R162, -R162, -RZ ;  /* 0x800000ffa2a29221 */ /* 0x000fe20000010100 */
[----:B------:R-:W-:Y:S02]  /*7180*/  ISETP.LE.U32.AND P6, PT, R5, UR12, PT ;  /* 0x0000000c05007c0c */ /* 0x000fe4000bfc3070 */
[----:B------:R-:W-:Y:S01]  /*7190*/  SHF.R.U32.HI R5, RZ, 0x10, R10 ;  /* 0x00000010ff057819 */ /* 0x000fe2000001160a */
[----:B------:R-:W-:Y:S01]  /*71a0*/  @!P5 FADD.FTZ R192, -R192, -RZ ;  /* 0x800000ffc0c0d221 */ /* 0x000fe20000010100 */
[----:B------:R-:W-:Y:S03]  /*71b0*/  LOP3.LUT R4, R4, 0xffff, RZ, 0xc0, !PT ;  /* 0x0000ffff04047812 */ /* 0x000fe600078ec0ff */
[----:B------:R-:W-:Y:S01]  /*71c0*/  MUFU.EX2 R200, R47 ;  /* 0x0000002f00c87308 */ /* 0x000fe20000000800 */
[----:B------:R-:W-:Y:S01]  /*71d0*/  LOP3.LUT R5, R5, 0xff, RZ, 0xc0, !PT ;  /* 0x000000ff05057812 */ /* 0x000fe200078ec0ff */
[----:B--2---:R-:W-:Y:S01]  /*71e0*/  @!P4 FADD.FTZ R157, -R157, -RZ ;  /* 0x800000ff9d9dc221 */ /* 0x004fe20000010100 */
[----:B------:R-:W-:Y:S02]  /*71f0*/  ISETP.LE.U32.AND P5, PT, R4, UR12, PT ;  /* 0x0000000c04007c0c */ /* 0x000fe4000bfa3070 */
[----:B------:R-:W-:Y:S02]  /*7200*/  LOP3.LUT R4, R9, 0xffff, RZ, 0xc0, !PT ;  /* 0x0000ffff09047812 */ /* 0x000fe400078ec0ff */
[----:B------:R-:W-:Y:S01]  /*7210*/  ISETP.LE.U32.AND P0, PT, R5, UR12, PT ;  /* 0x0000000c05007c0c */ /* 0x000fe2000bf03070 */
[----:B-1----:R-:W-:Y:S01]  /*7220*/  @!P6 FADD.FTZ R171, -R171, -RZ ;  /* 0x800000ffababe221 */ /* 0x002fe20000010100 */
[----:B------:R-:W-:Y:S01]  /*7230*/  LOP3.LUT R5, R9, 0xff, RZ, 0xc0, !PT ;  /* 0x000000ff09057812 */ /* 0x000fe200078ec0ff */
[----:B------:R-:W1:Y:S01]  /*7240*/  MUFU.EX2 R216, R26 ;  /* 0x0000001a00d87308 */ /* 0x000e620000000800 */
[----:B------:R-:W-:Y:S02]  /*7250*/  SHF.R.U32.HI R4, RZ, 0x8, R4 ;  /* 0x00000008ff047819 */ /* 0x000fe40000011604 */
[----:B------:R-:W-:Y:S02]  /*7260*/  ISETP.LE.U32.AND P4, PT, R5, UR12, PT ;  /* 0x0000000c05007c0c */ /* 0x000fe4000bf83070 */
[----:B------:R-:W-:Y:S01]  /*7270*/  LOP3.LUT R5, R4, 0xffff, RZ, 0xc0, !PT ;  /* 0x0000ffff04057812 */ /* 0x000fe200078ec0ff */
[----:B------:R-:W-:Y:S01]  /*7280*/  @!P5 FADD.FTZ R156, -R156, -RZ ;  /* 0x800000ff9c9cd221 */ /* 0x000fe20000010100 */
[--C-:B------:R-:W-:Y:S03]  /*7290*/  SHF.R.U32.HI R6, RZ, 0x10, R9.reuse ;  /* 0x00000010ff067819 */ /* 0x100fe60000011609 */
[----:B------:R-:W-:Y:S01]  /*72a0*/  MUFU.EX2 R174, R58 ;  /* 0x0000003a00ae7308 */ /* 0x000fe20000000800 */
[----:B------:R-:W-:Y:S01]  /*72b0*/  ISETP.LE.U32.AND P5, PT, R5, UR12, PT ;  /* 0x0000000c05007c0c */ /* 0x000fe2000bfa3070 */
[----:B------:R-:W-:Y:S01]  /*72c0*/  @!P0 FADD.FTZ R172, -R172, -RZ ;  /* 0x800000ffacac8221 */ /* 0x000fe20000010100 */
[----:B------:R-:W-:Y:S02]  /*72d0*/  LOP3.LUT R4, R6, 0xff, RZ, 0xc0, !PT ;  /* 0x000000ff06047812 */ /* 0x000fe400078ec0ff */
[----:B------:R-:W-:Y:S02]  /*72e0*/  SHF.R.U32.HI R9, RZ, 0x18, R9 ;  /* 0x00000018ff097819 */ /* 0x000fe40000011609 */
[----:B------:R-:W-:Y:S01]  /*72f0*/  ISETP.LE.U32.AND P0, PT, R4, UR12, PT ;  /* 0x0000000c04007c0c */ /* 0x000fe2000bf03070 */
[----:B---3--:R-:W-:Y:S01]  /*7300*/  @!P4 FADD.FTZ R199, -R199, -RZ ;  /* 0x800000ffc7c7c221 */ /* 0x008fe20000010100 */
[----:B------:R-:W-:Y:S01]  /*7310*/  SHF.R.U32.HI R4, RZ, 0x8, R19 ;  /* 0x00000008ff047819 */ /* 0x000fe20000011613 */
[----:B-1----:R-:W-:Y:S01]  /*7320*/  @!P3 FADD.FTZ R216, -R216, -RZ ;  /* 0x800000ffd8d8b221 */ /* 0x002fe20000010100 */
[----:B------:R-:W-:Y:S01]  /*7330*/  ISETP.LE.U32.AND P6, PT, R9, UR12, PT ;  /* 0x0000000c09007c0c */ /* 0x000fe2000bfc3070 */
[----:B------:R-:W-:Y:S01]  /*7340*/  MUFU.EX2 R195, R44 ;  /* 0x0000002c00c37308 */ /* 0x000fe20000000800 */
[----:B------:R-:W-:Y:S01]  /*7350*/  LOP3.LUT R4, R4, 0xffff, RZ, 0xc0, !PT ;  /* 0x0000ffff04047812 */ /* 0x000fe200078ec0ff */
[----:B------:R-:W-:Y:S01]  /*7360*/  @!P5 FADD.FTZ R198, -R198, -RZ ;  /* 0x800000ffc6c6d221 */ /* 0x000fe20000010100 */
[----:B------:R-:W-:Y:S02]  /*7370*/  ISETP.LE.U32.AND P4, PT, R21, UR12, PT ;  /* 0x0000000c15007c0c */ /* 0x000fe4000bf83070 */
[----:B------:R-:W-:Y:S02]  /*7380*/  ISETP.LE.U32.AND P5, PT, R4, UR12, PT ;  /* 0x0000000c04007c0c */ /* 0x000fe4000bfa3070 */
[----:B------:R-:W-:Y:S01]  /*7390*/  LOP3.LUT R4, R20, 0xff, RZ, 0xc0, !PT ;  /* 0x000000ff14047812 */ /* 0x000fe200078ec0ff */
[----:B------:R-:W-:Y:S01]  /*73a0*/  @!P0 FADD.FTZ R205, -R205, -RZ ;  /* 0x800000ffcdcd8221 */ /* 0x000fe20000010100 */
[----:B------:R-:W-:Y:S01]  /*73b0*/  LOP3.LUT R5, R24, 0xff, RZ, 0xc0, !PT ;  /* 0x000000ff18057812 */ /* 0x000fe200078ec0ff */
[----:B------:R-:W-:Y:S01]  /*73c0*/  MUFU.EX2 R150, R64 ;  /* 0x0000004000967308 */ /* 0x000fe20000000800 */
[----:B------:R-:W-:Y:S01]  /*73d0*/  ISETP.LE.U32.AND P0, PT, R4, UR12, PT ;  /* 0x0000000c04007c0c */ /* 0x000fe2000bf03070 */
[----:B------:R-:W-:Y:S01]  /*73e0*/  @!P6 FADD.FTZ R204, -R204, -RZ ;  /* 0x800000ffcccce221 */ /* 0x000fe20000010100 */
[----:B------:R-:W-:Y:S02]  /*73f0*/  SHF.R.U32.HI R4, RZ, 0x8, R133 ;  /* 0x00000008ff047819 */ /* 0x000fe40000011685 */
[----:B------:R-:W-:Y:S01]  /*7400*/  ISETP.LE.U32.AND P6, PT, R5, UR12, PT ;  /* 0x0000000c05007c0c */ /* 0x000fe2000bfc3070 */
[----:B------:R-:W-:Y:S01]  /*7410*/  @!P4 FADD.FTZ R200, -R200, -RZ ;  /* 0x800000ffc8c8c221 */ /* 0x000fe20000010100 */
[----:B------:R-:W-:Y:S03]  /*7420*/  LOP3.LUT R5, R4, 0xffff, RZ, 0xc0, !PT ;  /* 0x0000ffff04057812 */ /* 0x000fe600078ec0ff */
[----:B------:R-:W-:Y:S01]  /*7430*/  MUFU.EX2 R149, R149 ;  /* 0x0000009500957308 */ /* 0x000fe20000000800 */
[----:B------:R-:W-:Y:S02]  /*7440*/  LOP3.LUT R4, R8, 0xff, RZ, 0xc0, !PT ;  /* 0x000000ff08047812 */ /* 0x000fe400078ec0ff */
[----:B------:R-:W-:Y:S02]  /*7450*/  ISETP.LE.U32.AND P3, PT, R22, UR12, PT ;  /* 0x0000000c16007c0c */ /* 0x000fe4000bf63070 */
[----:B------:R-:W-:Y:S01]  /*7460*/  ISETP.LE.U32.AND P4, PT, R4, UR12, PT ;  /* 0x0000000c04007c0c */ /* 0x000fe2000bf83070 */
[----:B------:R-:W-:Y:S01]  /*7470*/  @!P0 FADD.FTZ R201, -R201, -RZ ;  /* 0x800000ffc9c98221 */ /* 0x000fe20000010100 */
[----:B------:R-:W-:Y:S03]  /*7480*/  ISETP.LE.U32.AND P0, PT, R5, UR12, PT ;  /* 0x0000000c05007c0c */ /* 0x000fe6000bf03070 */
[----:B------:R-:W1:Y:S01]  /*7490*/  MUFU.EX2 R194, R45 ;  /* 0x0000002d00c27308 */ /* 0x000e620000000800 */
[--C-:B------:R-:W-:Y:S01]  /*74a0*/  SHF.R.U32.HI R4, RZ, 0x18, R8.reuse ;  /* 0x00000018ff047819 */ /* 0x100fe20000011608 */
[----:B------:R-:W-:Y:S01]  /*74b0*/  @!P6 FADD.FTZ R165, -R165, -RZ ;  /* 0x800000ffa5a5e221 */ /* 0x000fe20000010100 */
[----:B------:R-:W-:Y:S02]  /*74c0*/  LOP3.LUT R5, R8, 0xffff, RZ, 0xc0, !PT ;  /* 0x0000ffff08057812 */ /* 0x000fe400078ec0ff */
[----:B------:R-:W-:Y:S02]  /*74d0*/  ISETP.LE.U32.AND P2, PT, R4, UR12, PT ;  /* 0x0000000c04007c0c */ /* 0x000fe4000bf43070 */
[----:B------:R-:W-:Y:S01]  /*74e0*/  LOP3.LUT R4, R2, 0xff, RZ, 0xc0, !PT ;  /* 0x000000ff02047812 */ /* 0x000fe200078ec0ff */
[----:B------:R-:W-:Y:S01]  /*74f0*/  @!P3 FADD.FTZ R164, -R164, -RZ ;  /* 0x800000ffa4a4b221 */ /* 0x000fe20000010100 */
[----:B------:R-:W-:Y:S01]  /*7500*/  SHF.R.U32.HI R6, RZ, 0x8, R5 ;  /* 0x00000008ff067819 */ /* 0x000fe20000011605 */
[----:B------:R-:W-:Y:S01]  /*7510*/  @!P4 FADD.FTZ R152, -R152, -RZ ;  /* 0x800000ff9898c221 */ /* 0x000fe20000010100 */
[----:B------:R-:W-:Y:S01]  /*7520*/  SHF.R.U32.HI R5, RZ, 0x10, R8 ;  /* 0x00000010ff057819 */ /* 0x000fe20000011608 */
[----:B------:R-:W-:Y:S01]  /*7530*/  @!P0 FADD.FTZ R154, -R154, -RZ ;  /* 0x800000ff9a9a8221 */ /* 0x000fe20000010100 */
[----:B------:R-:W-:Y:S01]  /*7540*/  ISETP.LE.U32.AND P0, PT, R4, UR12, PT ;  /* 0x0000000c04007c0c */ /* 0x000fe2000bf03070 */
[----:B------:R-:W2:Y:S01]  /*7550*/  MUFU.EX2 R148, R148 ;  /* 0x0000009400947308 */ /* 0x000ea20000000800 */
[----:B------:R-:W-:Y:S02]  /*7560*/  LOP3.LUT R4, R6, 0xffff, RZ, 0xc0, !PT ;  /* 0x0000ffff06047812 */ /* 0x000fe400078ec0ff */
[----:B------:R-:W-:Y:S01]  /*7570*/  LOP3.LUT R6, R2, 0xffff, RZ, 0xc0, !PT ;  /* 0x0000ffff02067812 */ /* 0x000fe200078ec0ff */
[----:B------:R-:W-:Y:S01]  /*7580*/  @!P2 FADD.FTZ R159, -R159, -RZ ;  /* 0x800000ff9f9fa221 */ /* 0x000fe20000010100 */
[----:B------:R-:W-:Y:S01]  /*7590*/  ISETP.LE.U32.AND P6, PT, R4, UR12, PT ;  /* 0x0000000c04007c0c */ /* 0x000fe2000bfc3070 */
[----:B-1----:R-:W-:Y:S01]  /*75a0*/  @!P5 FADD.FTZ R194, -R194, -RZ ;  /* 0x800000ffc2c2d221 */ /* 0x002fe20000010100 */
[----:B------:R-:W-:Y:S02]  /*75b0*/  SHF.R.U32.HI R4, RZ, 0x8, R6 ;  /* 0x00000008ff047819 */ /* 0x000fe40000011606 */
[----:B------:R-:W-:Y:S02]  /*75c0*/  LOP3.LUT R5, R5, 0xff, RZ, 0xc0, !PT ;  /* 0x000000ff05057812 */ /* 0x000fe400078ec0ff */
[----:B------:R-:W-:Y:S01]  /*75d0*/  LOP3.LUT R4, R4, 0xffff, RZ, 0xc0, !PT ;  /* 0x0000ffff04047812 */ /* 0x000fe200078ec0ff */
[----:B------:R-:W-:Y:S01]  /*75e0*/  @!P0 FADD.FTZ R169, -R169, -RZ ;  /* 0x800000ffa9a98221 */ /* 0x000fe20000010100 */
[----:B------:R-:W-:Y:S02]  /*75f0*/  ISETP.LE.U32.AND P3, PT, R5, UR12, PT ;  /* 0x0000000c05007c0c */ /* 0x000fe4000bf63070 */
[--C-:B------:R-:W-:Y:S02]  /*7600*/  SHF.R.U32.HI R5, RZ, 0x10, R2.reuse ;  /* 0x00000010ff057819 */ /* 0x100fe40000011602 */
[----:B------:R-:W-:Y:S01]  /*7610*/  ISETP.LE.U32.AND P4, PT, R4, UR12, PT ;  /* 0x0000000c04007c0c */ /* 0x000fe2000bf83070 */
[----:B------:R-:W-:Y:S01]  /*7620*/  @!P6 FADD.FTZ R151, -R151, -RZ ;  /* 0x800000ff9797e221 */ /* 0x000fe20000010100 */
[----:B------:R-:W-:Y:S02]  /*7630*/  LOP3.LUT R4, R5, 0xff, RZ, 0xc0, !PT ;  /* 0x000000ff05047812 */ /* 0x000fe400078ec0ff */
[----:B------:R-:W-:Y:S02]  /*7640*/  SHF.R.U32.HI R5, RZ, 0x8, R17 ;  /* 0x00000008ff057819 */ /* 0x000fe40000011611 */
[----:B------:R-:W-:Y:S02]  /*7650*/  ISETP.LE.U32.AND P6, PT, R4, UR12, PT ;  /* 0x0000000c04007c0c */ /* 0x000fe4000bfc3070 */
[----:B------:R-:W-:Y:S01]  /*7660*/  LOP3.LUT R4, R5, 0xffff, RZ, 0xc0, !PT ;  /* 0x0000ffff05047812 */ /* 0x000fe200078ec0ff */
[----:B------:R-:W-:Y:S01]  /*7670*/  @!P3 FADD.FTZ R160, -R160, -RZ ;  /* 0x800000ffa0a0b221 */ /* 0x000fe20000010100 */
[----:B------:R-:W-:Y:S02]  /*7680*/  SHF.R.U32.HI R2, RZ, 0x18, R2 ;  /* 0x00000018ff027819 */ /* 0x000fe40000011602 */
[----:B------:R-:W-:Y:S01]  /*7690*/  ISETP.LE.U32.AND P2, PT, R4, UR12, PT ;  /* 0x0000000c04007c0c */ /* 0x000fe2000bf43070 */
[----:B------:R-:W-:Y:S01]  /*76a0*/  @!P4 FADD.FTZ R167, -R167, -RZ ;  /* 0x800000ffa7a7c221 */ /* 0x000fe20000010100 */
[----:B------:R-:W-:Y:S02]  /*76b0*/  LOP3.LUT R4, R18, 0xff, RZ, 0xc0, !PT ;  /* 0x000000ff12047812 */ /* 0x000fe400078ec0ff */
[----:B------:R-:W-:Y:S02]  /*76c0*/  ISETP.LE.U32.AND P4, PT, R2, UR12, PT ;  /* 0x0000000c02007c0c */ /* 0x000fe4000bf83070 */
[----:B------:R-:W-:Y:S01]  /*76d0*/  SHF.R.U32.HI R2, RZ, 0x8, R16 ;  /* 0x00000008ff027819 */ /* 0x000fe20000011610 */
[----:B------:R-:W-:Y:S01]  /*76e0*/  @!P6 FADD.FTZ R174, -R174, -RZ ;  /* 0x800000ffaeaee221 */ /* 0x000fe20000010100 */
[----:B------:R-:W-:Y:S02]  /*76f0*/  ISETP.LE.U32.AND P1, PT, R14, UR12, PT ;  /* 0x0000000c0e007c0c */ /* 0x000fe4000bf23070 */
[----:B------:R-:W-:Y:S02]  /*7700*/  ISETP.LE.U32.AND P6, PT, R4, UR12, PT ;  /* 0x0000000c04007c0c */ /* 0x000fe4000bfc3070 */
[----:B------:R-:W-:Y:S01]  /*7710*/  LOP3.LUT R4, R2, 0xffff, RZ, 0xc0, !PT ;  /* 0x0000ffff02047812 */ /* 0x000fe200078ec0ff */
[----:B------:R-:W-:Y:S01]  /*7720*/  @!P2 FADD.FTZ R149, -R149, -RZ ;  /* 0x800000ff9595a221 */ /* 0x000fe20000010100 */
[----:B------:R-:W-:Y:S02]  /*7730*/  F2FP.RELU.BF16.F32.PACK_AB R2, R202, R193 ;  /* 0x000000c1ca02723e */ /* 0x000fe400000018ff */
[----:B------:R-:W-:Y:S01]  /*7740*/  LOP3.LUT R5, R7, 0xff, RZ, 0xc0, !PT ;  /* 0x000000ff07057812 */ /* 0x000fe200078ec0ff */
[----:B------:R-:W-:Y:S01]  /*7750*/  @!P4 FADD.FTZ R170, -R170, -RZ ;  /* 0x800000ffaaaac221 */ /* 0x000fe20000010100 */
[----:B------:R-:W-:Y:S01]  /*7760*/  ISETP.LE.U32.AND P2, PT, R4, UR12, PT ;  /* 0x0000000c04007c0c */ /* 0x000fe2000bf43070 */
[----:B------:R1:W-:Y:S01]  /*7770*/  STS [R230+0x1c000], R2 ;  /* 0x01c00002e6007388 */ /* 0x0003e20000000800 */
[----:B------:R-:W-:Y:S01]  /*7780*/  F2FP.RELU.BF16.F32.PACK_AB R4, R196, R197 ;  /* 0x000000c5c404723e */ /* 0x000fe200000018ff */
[----:B------:R-:W-:Y:S01]  /*7790*/  @!P1 FADD.FTZ R195, -R195, -RZ ;  /* 0x800000ffc3c39221 */ /* 0x000fe20000010100 */
[----:B------:R-:W-:Y:S01]  /*77a0*/  ISETP.LE.U32.AND P1, PT, R13, UR12, PT ;  /* 0x0000000c0d007c0c */ /* 0x000fe2000bf23070 */
[----:B------:R-:W-:Y:S01]  /*77b0*/  @!P6 FADD.FTZ R153, -R153, -RZ ;  /* 0x800000ff9999e221 */ /* 0x000fe20000010100 */
[----:B------:R-:W-:Y:S02]  /*77c0*/  F2FP.RELU.BF16.F32.PACK_AB R6, R222, R221 ;  /* 0x000000ddde06723e */ /* 0x000fe400000018ff */
[----:B------:R-:W-:Y:S02]  /*77d0*/  F2FP.RELU.BF16.F32.PACK_AB R3, R211, R210 ;  /* 0x000000d2d303723e */ /* 0x000fe400000018ff */
[----:B------:R-:W-:Y:S02]  /*77e0*/  ISETP.LE.U32.AND P5, PT, R12, UR12, PT ;  /* 0x0000000c0c007c0c */ /* 0x000fe4000bfa3070 */
[----:B------:R-:W-:Y:S01]  /*77f0*/  ISETP.LE.U32.AND P0, PT, R15, UR12, PT ;  /* 0x0000000c0f007c0c */ /* 0x000fe2000bf03070 */
[----:B------:R-:W-:Y:S01]  /*7800*/  @!P2 FADD.FTZ R158, -R158, -RZ ;  /* 0x800000ff9e9ea221 */ /* 0x000fe20000010100 */
[----:B------:R-:W-:Y:S02]  /*7810*/  ISETP.LE.U32.AND P3, PT, R11, UR12, PT ;  /* 0x0000000c0b007c0c */ /* 0x000fe4000bf63070 */
[----:B------:R-:W-:Y:S01]  /*7820*/  FSETP.GE.FTZ.AND P2, PT, R196, RZ, PT ;  /* 0x000000ffc400720b */ /* 0x000fe20003f56000 */
[----:B------:R-:W-:Y:S01]  /*7830*/  @!P1 FADD.FTZ R150, -R150, -RZ ;  /* 0x800000ff96969221 */ /* 0x000fe20000010100 */
[----:B------:R-:W-:Y:S02]  /*7840*/  ISETP.LE.U32.AND P1, PT, R5, UR12, PT ;  /* 0x0000000c05007c0c */ /* 0x000fe4000bf23070 */
[----:B------:R-:W-:Y:S02]  /*7850*/  F2FP.RELU.BF16.F32.PACK_AB R5, R217, R218 ;  /* 0x000000dad905723e */ /* 0x000fe400000018ff */
[----:B------:R-:W-:Y:S01]  /*7860*/  F2FP.RELU.BF16.F32.PACK_AB R0, R149, R150 ;  /* 0x000000969500723e */ /* 0x000fe200000018ff */
[----:B--2---:R-:W-:Y:S01]  /*7870*/  @!P5 FADD.FTZ R148, -R148, -RZ ;  /* 0x800000ff9494d221 */ /* 0x004fe20000010100 */
[----:B------:R-:W-:Y:S01]  /*7880*/  FSETP.GE.FTZ.AND P4, PT, R155, RZ, PT ;  /* 0x000000ff9b00720b */ /* 0x000fe20003f96000 */
[----:B------:R2:W-:Y:S01]  /*7890*/  STS [R230+0x1c400], R5 ;  /* 0x01c40005e6007388 */ /* 0x0005e20000000800 */
[----:B-1----:R-:W-:Y:S01]  /*78a0*/  F2FP.RELU.BF16.F32.PACK_AB R2, R209, R212 ;  /* 0x000000d4d102723e */ /* 0x002fe200000018ff */
[----:B------:R-:W-:Y:S01]  /*78b0*/  @!P3 FADD.FTZ R161, -R161, -RZ ;  /* 0x800000ffa1a1b221 */ /* 0x000fe20000010100 */
[----:B------:R-:W-:Y:S01]  /*78c0*/  @!P0 FADD.FTZ R166, -R166, -RZ ;  /* 0x800000ffa6a68221 */ /* 0x000fe20000010100 */
[----:B------:R1:W-:Y:S01]  /*78d0*/  STS [R232+0x1c000], R4 ;  /* 0x01c00004e8007388 */ /* 0x0003e20000000800 */
[----:B------:R-:W-:Y:S01]  /*78e0*/  LEA R146, P0, R243, R144, 0x2 ;  /* 0x00000090f3927211 */ /* 0x000fe200078010ff */
[----:B------:R-:W-:Y:S01]  /*78f0*/  @!P1 FADD.FTZ R168, -R168, -RZ ;  /* 0x800000ffa8a89221 */ /* 0x000fe20000010100 */
[----:B------:R-:W-:Y:S01]  /*7900*/  FSETP.GE.FTZ.AND P3, PT, R197, RZ, PT ;  /* 0x000000ffc500720b */ /* 0x000fe20003f76000 */
[----:B------:R3:W-:Y:S01]  /*7910*/  STS [R232+0x1c400], R2 ;  /* 0x01c40002e8007388 */ /* 0x0007e20000000800 */
[----:B------:R-:W-:Y:S02]  /*7920*/  LEA.HI.X.SX32 R147, R243, R145, 0x2, P0 ;  /* 0x00000091f3937211 */ /* 0x000fe400000f16ff */
[----:B------:R-:W-:Y:S01]  /*7930*/  FSETP.GE.FTZ.AND P0, PT, R193, RZ, PT ;  /* 0x000000ffc100720b */ /* 0x000fe20003f16000 */
[----:B------:R4:W-:Y:S01]  /*7940*/  STS [R230+0x1e000], R6 ;  /* 0x01e00006e6007388 */ /* 0x0009e20000000800 */
[----:B------:R-:W-:Y:S03]  /*7950*/  FSETP.GE.FTZ.AND P1, PT, R189, RZ, PT ;  /* 0x000000ffbd00720b */ /* 0x000fe60003f36000 */
[----:B------:R-:W4:Y:S01]  /*7960*/  LDG.E R144, desc[UR16][R146.64] ;  /* 0x0000001092907981 */ /* 0x000f22000c1e1900 */
[----:B--2---:R-:W-:Y:S02]  /*7970*/  F2FP.RELU.BF16.F32.PACK_AB R5, R225, R226 ;  /* 0x000000e2e105723e */ /* 0x004fe400000018ff */
[----:B-1----:R-:W-:Y:S03]  /*7980*/  F2FP.RELU.BF16.F32.PACK_AB R4, R219, R220 ;  /* 0x000000dcdb04723e */ /* 0x002fe600000018ff */
[----:B------:R1:W-:Y:S01]  /*7990*/  STS [R230+0x1e400], R5 ;  /* 0x01e40005e6007388 */ /* 0x0003e20000000800 */
[----:B---3--:R-:W-:Y:S03]  /*79a0*/  F2FP.RELU.BF16.F32.PACK_AB R2, R223, R224 ;  /* 0x000000e0df02723e */ /* 0x008fe600000018ff */
[----:B------:R2:W-:Y:S01]  /*79b0*/  STS [R232+0x1e000], R4 ;  /* 0x01e00004e8007388 */ /* 0x0005e20000000800 */
[----:B----4-:R-:W-:Y:S03]  /*79c0*/  F2FP.RELU.BF16.F32.PACK_AB R6, R173, R189 ;  /* 0x000000bdad06723e */ /* 0x010fe600000018ff */
[----:B------:R3:W-:Y:S04]  /*79d0*/  STS [R232+0x1e400], R2 ;  /* 0x01e40002e8007388 */ /* 0x0007e80000000800 */
[----:B------:R4:W-:Y:S01]  /*79e0*/  STS [R236+0x1c000], R6 ;  /* 0x01c00006ec007388 */ /* 0x0009e20000000800 */
[----:B-1----:R-:W-:Y:S02]  /*79f0*/  F2FP.RELU.BF16.F32.PACK_AB R5, R203, R206 ;  /* 0x000000cecb05723e */ /* 0x002fe400000018ff */
[----:B--2---:R-:W-:Y:S03]  /*7a00*/  F2FP.RELU.BF16.F32.PACK_AB R4, R162, R163 ;  /* 0x000000a3a204723e */ /* 0x004fe600000018ff */
[----:B------:R1:W-:Y:S01]  /*7a10*/  STS [R236+0x1c400], R5 ;  /* 0x01c40005ec007388 */ /* 0x0003e20000000800 */
[----:B---3--:R-:W-:Y:S03]  /*7a20*/  F2FP.RELU.BF16.F32.PACK_AB R2, R175, R192 ;  /* 0x000000c0af02723e */ /* 0x008fe600000018ff */
[----:B------:R2:W-:Y:S01]  /*7a30*/  STS [R235+0x1c000], R4 ;  /* 0x01c00004eb007388 */ /* 0x0005e20000000800 */
[----:B----4-:R-:W-:Y:S03]  /*7a40*/  F2FP.RELU.BF16.F32.PACK_AB R6, R171, R172 ;  /* 0x000000acab06723e */ /* 0x010fe600000018ff */
[----:B------:R3:W-:Y:S04]  /*7a50*/  STS [R235+0x1c400], R2 ;  /* 0x01c40002eb007388 */ /* 0x0007e80000000800 */
[----:B------:R4:W-:Y:S01]  /*7a60*/  STS [R236+0x1e000], R3 ;  /* 0x01e00003ec007388 */ /* 0x0009e20000000800 */
[----:B-1----:R-:W-:Y:S02]  /*7a70*/  F2FP.RELU.BF16.F32.PACK_AB R5, R198, R199 ;  /* 0x000000c7c605723e */ /* 0x002fe400000018ff */
[----:B--2---:R-:W-:Y:S02]  /*7a80*/  F2FP.RELU.BF16.F32.PACK_AB R4, R207, R208 ;  /* 0x000000d0cf04723e */ /* 0x004fe400000018ff */
[----:B---3--:R-:W-:Y:S02]  /*7a90*/  F2FP.RELU.BF16.F32.PACK_AB R2, R215, R216 ;  /* 0x000000d8d702723e */ /* 0x008fe400000018ff */
[----:B----4-:R-:W-:Y:S03]  /*7aa0*/  F2FP.RELU.BF16.F32.PACK_AB R3, R213, R214 ;  /* 0x000000d6d503723e */ /* 0x010fe600000018ff */
[----:B------:R1:W-:Y:S04]  /*7ab0*/  STS [R236+0x1e400], R2 ;  /* 0x01e40002ec007388 */ /* 0x0003e80000000800 */
[----:B------:R2:W-:Y:S04]  /*7ac0*/  STS [R235+0x1e000], R4 ;  /* 0x01e00004eb007388 */ /* 0x0005e80000000800 */
[----:B------:R3:W-:Y:S04]  /*7ad0*/  STS [R235+0x1e400], R3 ;  /* 0x01e40003eb007388 */ /* 0x0007e80000000800 */
[----:B------:R-:W-:Y:S01]  /*7ae0*/  STS [R229+0x1c400], R6 ;  /* 0x01c40006e5007388 */ /* 0x000fe20000000800 */
[----:B-1----:R-:W-:Y:S02]  /*7af0*/  F2FP.RELU.BF16.F32.PACK_AB R2, R156, R157 ;  /* 0x0000009d9c02723e */ /* 0x002fe400000018ff */
[----:B--2---:R-:W-:Y:S03]  /*7b00*/  F2FP.RELU.BF16.F32.PACK_AB R4, R204, R205 ;  /* 0x000000cdcc04723e */ /* 0x004fe600000018ff */
[----:B------:R1:W-:Y:S01]  /*7b10*/  STS [R229+0x1c000], R2 ;  /* 0x01c00002e5007388 */ /* 0x0003e20000000800 */
[----:B---3--:R-:W-:Y:S05]  /*7b20*/  F2FP.RELU.BF16.F32.PACK_AB R3, R154, R155 ;  /* 0x0000009b9a03723e */ /* 0x008fea00000018ff */
[----:B------:R2:W-:Y:S01]  /*7b30*/  STS [R231+0x1c000], R3 ;  /* 0x01c00003e7007388 */ /* 0x0005e20000000800 */
[----:B-1----:R-:W-:Y:S05]  /*7b40*/  F2FP.RELU.BF16.F32.PACK_AB R2, R164, R165 ;  /* 0x000000a5a402723e */ /* 0x002fea00000018ff */
[----:B------:R1:W-:Y:S01]  /*7b50*/  STS [R231+0x1c400], R2 ;  /* 0x01c40002e7007388 */ /* 0x0003e20000000800 */
[----:B--2---:R-:W-:Y:S03]  /*7b60*/  F2FP.RELU.BF16.F32.PACK_AB R3, R151, R152 ;  /* 0x000000989703723e */ /* 0x004fe600000018ff */
[----:B------:R2:W-:Y:S04]  /*7b70*/  STS [R229+0x1e000], R5 ;  /* 0x01e00005e5007388 */ /* 0x0005e80000000800 */
[----:B------:R3:W-:Y:S01]  /*7b80*/  STS [R229+0x1e400], R4 ;  /* 0x01e40004e5007388 */ /* 0x0007e20000000800 */
[----:B-1----:R-:W-:Y:S02]  /*7b90*/  F2FP.RELU.BF16.F32.PACK_AB R2, R159, R160 ;  /* 0x000000a09f02723e */ /* 0x002fe400000018ff */
[----:B--2---:R-:W-:Y:S02]  /*7ba0*/  F2FP.RELU.BF16.F32.PACK_AB R5, R194, R195 ;  /* 0x000000c3c205723e */ /* 0x004fe400000018ff */
[----:B---3--:R-:W-:Y:S03]  /*7bb0*/  F2FP.RELU.BF16.F32.PACK_AB R4, R200, R201 ;  /* 0x000000c9c804723e */ /* 0x008fe600000018ff */
[----:B------:R1:W-:Y:S04]  /*7bc0*/  STS [R231+0x1e000], R5 ;  /* 0x01e00005e7007388 */ /* 0x0003e80000000800 */
[----:B------:R2:W-:Y:S04]  /*7bd0*/  STS [R231+0x1e400], R4 ;  /* 0x01e40004e7007388 */ /* 0x0005e80000000800 */
[----:B------:R3:W-:Y:S04]  /*7be0*/  STS [R234+0x1c000], R3 ;  /* 0x01c00003ea007388 */ /* 0x0007e80000000800 */
[----:B------:R4:W-:Y:S04]  /*7bf0*/  STS [R234+0x1c400], R2 ;  /* 0x01c40002ea007388 */ /* 0x0009e80000000800 */
[----:B------:R4:W-:Y:S01]  /*7c00*/  STS [R233+0x1c000], R0 ;  /* 0x01c00000e9007388 */ /* 0x0009e20000000800 */
[----:B-1----:R-:W-:Y:S02]  /*7c10*/  F2FP.RELU.BF16.F32.PACK_AB R5, R167, R169 ;  /* 0x000000a9a705723e */ /* 0x002fe400000018ff */
[----:B--2---:R-:W-:Y:S02]  /*7c20*/  F2FP.RELU.BF16.F32.PACK_AB R4, R170, R174 ;  /* 0x000000aeaa04723e */ /* 0x004fe400000018ff */
[----:B---3--:R-:W-:Y:S02]  /*7c30*/  F2FP.RELU.BF16.F32.PACK_AB R3, R148, R153 ;  /* 0x000000999403723e */ /* 0x008fe400000018ff */
[----:B----4-:R-:W-:Y:S03]  /*7c40*/  F2FP.RELU.BF16.F32.PACK_AB R2, R158, R161 ;  /* 0x000000a19e02723e */ /* 0x010fe600000018ff */
[----:B------:R-:W-:Y:S01]  /*7c50*/  STS [R233+0x1c400], R3 ;  /* 0x01c40003e9007388 */ /* 0x000fe20000000800 */
[----:B------:R-:W-:Y:S03]  /*7c60*/  F2FP.RELU.BF16.F32.PACK_AB R0, R166, R168 ;  /* 0x000000a8a600723e */ /* 0x000fe600000018ff */
[----:B------:R-:W-:Y:S04]  /*7c70*/  STS [R234+0x1e000], R5 ;  /* 0x01e00005ea007388 */ /* 0x000fe80000000800 */
[----:B------:R-:W-:Y:S04]  /*7c80*/  STS [R234+0x1e400], R4 ;  /* 0x01e40004ea007388 */ /* 0x000fe80000000800 */
[----:B------:R1:W-:Y:S04]  /*7c90*/  STS [R233+0x1e000], R2 ;  /* 0x01e00002e9007388 */ /* 0x0003e80000000800 */
[----:B------:R2:W-:Y:S04]  /*7ca0*/  STS [R233+0x1e400], R0 ;  /* 0x01e40000e9007388 */ /* 0x0005e80000000800 */
[----:B------:R-:W-:Y:S08]  /*7cb0*/  LDSM.16.M88.4 R64, [R186+UR4+0x8000] ;  /* 0x00800004ba40783b */ /* 0x000ff00008000200 */
[----:B------:R-:W3:Y:S08]  /*7cc0*/  LDSM.16.M88.4 R16, [R180+UR4+0x10000] ;  /* 0x01000004b410783b */ /* 0x000ef00008000200 */
[----:B------:R-:W4:Y:S01]  /*7cd0*/  LDSM.16.M88.4 R60, [R186+UR4+0xa000] ;  /* 0x00a00004ba3c783b */ /* 0x000f220008000200 */
[----:B-1----:R-:W-:Y:S05]  /*7ce0*/  IMAD.U32 R2, RZ, RZ, UR4 ;  /* 0x00000004ff027e24 */ /* 0x002fea000f8e00ff */
[----:B--2---:R-:W-:Y:S02]  /*7cf0*/  IADD3 R0, R186, 0x8000, R2 ;  /* 0x00008000ba007810 */ /* 0x004fe40007ffe002 */
[----:B------:R-:W1:Y:S08]  /*7d00*/  LDSM.16.M88.4 R32, [R180+UR4+0x10800] ;  /* 0x01080004b420783b */ /* 0x000e700008000200 */
[----:B------:R-:W2:Y:S08]  /*7d10*/  LDSM.16.M88.4 R48, [R180+UR4+0x11000] ;  /* 0x01100004b430783b */ /* 0x000eb00008000200 */
[----:B------:R-:W2:Y:S01]  /*7d20*/  LDSM.16.M88.4 R132, [R180+UR4+0x11800] ;  /* 0x01180004b484783b */ /* 0x000ea20008000200 */
[-C--:B---3--:R-:W-:Y:S07]  /*7d30*/  HMMA.16816.F32.BF16 R4, R64, R16.reuse, RZ ;  /* 0x000000104004723c */ /* 0x088fee00000418ff */
[----:B------:R-:W-:Y:S01]  /*7d40*/  LDSM.16.M88.4 R140, [R182+0x4000] ;  /* 0x00400000b68c783b */ /* 0x000fe20000000200 */
[C---:B----4-:R-:W-:Y:S07]  /*7d50*/  HMMA.16816.F32.BF16 R8, R60.reuse, R16, RZ ;  /* 0x000000103c08723c */ /* 0x050fee00000418ff */
[----:B------:R3:W5:Y:S01]  /*7d60*/  LDG.E R3, desc[UR16][R146.64+0x100] ;  /* 0x0001001092037981 */ /* 0x000762000c1e1900 */
[-C--:B------:R-:W-:Y:S06]  /*7d70*/  HMMA.16816.F32.BF16 R12, R60, R18.reuse, RZ ;  /* 0x000000123c0c723c */ /* 0x080fec00000418ff */
        /* <DEDUP_REMOVED lines=11> */
[-C--:B------:R-:W-:Y:S01]  /*7e30*/  HMMA.16816.F32.BF16 R60, R60, R134.reuse, RZ ;  /* 0x000000863c3c723c */ /* 0x080fe200000418ff */
[C---:B------:R-:W-:Y:S04]  /*7e40*/  IMAD.IADD R132, R0.reuse, 0x1, R185 ;  /* 0x0000000100847824 */ /* 0x040fe800078e02b9 */
[----:B------:R-:W-:Y:S01]  /*7e50*/  IMAD.IADD R0, R0, 0x1, R178 ;  /* 0x0000000100007824 */ /* 0x000fe200078e02b2 */
[----:B------:R-:W-:Y:S01]  /*7e60*/  HMMA.16816.F32.BF16 R64, R64, R134, RZ ;  /* 0x000000864040723c */ /* 0x000fe200000418ff */
[----:B------:R-:W1:Y:S08]  /*7e70*/  LDSM.16.M88.4 R136, [R132] ;  /* 0x000000008488783b */ /* 0x000e700000000200 */
[----:B------:R-:W2:Y:S01]  /*7e80*/  LDSM.16.M88.4 R132, [R132+0x2000] ;  /* 0x002000008484783b */ /* 0x000ea20000000200 */
[-C--:B-1----:R-:W-:Y:S06]  /*7e90*/  HMMA.16816.F32.BF16 R4, R136, R140.reuse, R4 ;  /* 0x0000008c8804723c */ /* 0x082fec0000041804 */
[C---:B--2---:R-:W-:Y:S06]  /*7ea0*/  HMMA.16816.F32.BF16 R8, R132.reuse, R140, R8 ;  /* 0x0000008c8408723c */ /* 0x044fec0000041808 */
        /* <DEDUP_REMOVED lines=16> */
[----:B------:R-:W-:Y:S05]  /*7fb0*/  LDSM.16.M88.4 R132, [R0] ;  /* 0x000000000084783b */ /* 0x000fea0000000200 */
[----:B------:R-:W-:Y:S03]  /*7fc0*/  HMMA.16816.F32.BF16 R64, R136, R142, R64 ;  /* 0x0000008e8840723c */ /* 0x000fe60000041840 */
[----:B------:R-:W1:Y:S08]  /*7fd0*/  LDSM.16.M88.4 R136, [R179+0x4000] ;  /* 0x00400000b388783b */ /* 0x000e700000000200 */
        /* <DEDUP_REMOVED lines=18> */
[-C--:B------:R-:W-:Y:S05]  /*8100*/  HMMA.16816.F32.BF16 R60, R140, R138.reuse, R60 ;  /* 0x0000008a8c3c723c */ /* 0x080fea000004183c */
[----:B------:R-:W-:Y:S01]  /*8110*/  IMAD.IADD R136, R185, 0x1, R0 ;  /* 0x00000001b9887824 */ /* 0x000fe200078e0200 */
[----:B------:R-:W-:Y:S01]  /*8120*/  HMMA.16816.F32.BF16 R64, R132, R138, R64 ;  /* 0x0000008a8440723c */ /* 0x000fe20000041840 */
[----:B------:R-:W-:Y:S08]  /*8130*/  LDSM.16.M88.4 R132, [R181+0x4000] ;  /* 0x00400000b584783b */ /* 0x000ff00000000200 */
[----:B------:R-:W1:Y:S08]  /*8140*/  LDSM.16.M88.4 R140, [R136] ;  /* 0x00000000888c783b */ /* 0x000e700000000200 */
[----:B------:R-:W2:Y:S01]  /*8150*/  LDSM.16.M88.4 R136, [R136+0x2000] ;  /* 0x002000008888783b */ /* 0x000ea20000000200 */
[-C--:B-1----:R-:W-:Y:S06]  /*8160*/  HMMA.16816.F32.BF16 R4, R140, R132.reuse, R4 ;  /* 0x000000848c04723c */ /* 0x082fec0000041804 */
[C---:B--2---:R-:W-:Y:S06]  /*8170*/  HMMA.16816.F32.BF16 R8, R136.reuse, R132, R8 ;  /* 0x000000848808723c */ /* 0x044fec0000041808 */
[-C--:B------:R-:W-:Y:S06]  /*8180*/  HMMA.16816.F32.BF16 R12, R136, R134.reuse, R12 ;  /* 0x00000086880c723c */ /* 0x080fec000004180c */
[C---:B------:R-:W-:Y:S01]  /*8190*/  HMMA.16816.F32.BF16 R16, R140.reuse, R134, R16 ;  /* 0x000000868c10723c */ /* 0x040fe20000041810 */
[----:B------:R-:W1:Y:S05]  /*81a0*/  LDSM.16.M88.4 R132, [R181+0x4800] ;  /* 0x00480000b584783b */ /* 0x000e6a0000000200 */
[----:B------:R-:W-:Y:S03]  /*81b0*/  FADD.FTZ R0, -R144, R4 ;  /* 0x0000000490007221 */ /* 0x000fe60000010100 */
[----:B------:R-:W2:Y:S02]  /*81c0*/  LDG.E R4, desc[UR16][R146.64+0x20] ;  /* 0x0000201092047981 */ /* 0x000ea4000c1e1900 */
[----:B------:R-:W-:Y:S02]  /*81d0*/  FSEL R0, R0, R144, P0 ;  /* 0x0000009000007208 */ /* 0x000fe40000000000 */
[----:B------:R-:W-:Y:S03]  /*81e0*/  FSETP.GE.FTZ.AND P0, PT, R202, RZ, PT ;  /* 0x000000ffca00720b */ /* 0x000fe60003f16000 */
[----:B------:R-:W-:Y:S01]  /*81f0*/  FMUL.FTZ R193, R193, R0 ;  /* 0x00000000c1c17220 */ /* 0x000fe20000410000 */
[----:B------:R-:W-:Y:S05]  /*8200*/  FADD.FTZ R0, -R144, R5 ;  /* 0x0000000590007221 */ /* 0x000fea0000010100 */
[----:B------:R-:W-:Y:S02]  /*8210*/  FSEL R0, R0, R144, P0 ;  /* 0x0000009000007208 */ /* 0x000fe40000000000 */
[C---:B------:R-:W-:Y:S01]  /*8220*/  FADD.FTZ R16, -R144.reuse, R16 ;  /* 0x0000001090107221 */ /* 0x040fe20000010100 */
[----:B------:R-:W-:Y:S01]  /*8230*/  FADD.FTZ R5, -R144, R17 ;  /* 0x0000001190057221 */ /* 0x000fe20000010100 */
[----:B------:R-:W-:Y:S01]  /*8240*/  FSETP.GE.FTZ.AND P0, PT, R173, RZ, PT ;  /* 0x000000ffad00720b */ /* 0x000fe20003f16000 */
[----:B------:R-:W-:Y:S02]  /*8250*/  FMUL.FTZ R145, R202, R0 ;  /* 0x00000000ca917220 */ /* 0x000fe40000410000 */
[----:B------:R3:W5:Y:S01]  /*8260*/  LDG.E R0, desc[UR16][R146.64+0x120] ;  /* 0x0001201092007981 */ /* 0x000762000c1e1900 */
[-C--:B------:R-:W-:Y:S02]  /*8270*/  FSEL R16, R16, R144.reuse, P3 ;  /* 0x0000009010107208 */ /* 0x080fe40001800000 */
[----:B------:R-:W-:Y:S02]  /*8280*/  FSEL R5, R5, R144, P2 ;  /* 0x0000009005057208 */ /* 0x000fe40001000000 */
[----:B------:R-:W-:Y:S01]  /*8290*/  FSETP.GE.FTZ.AND P3, PT, R163, RZ, PT ;  /* 0x000000ffa300720b */ /* 0x000fe20003f76000 */
[----:B------:R-:W-:Y:S01]  /*82a0*/  FMUL.FTZ R16, R197, R16 ;  /* 0x00000010c5107220 */ /* 0x000fe20000410000 */
[----:B------:R-:W-:Y:S01]  /*82b0*/  FSETP.GE.FTZ.AND P2, PT, R162, RZ, PT ;  /* 0x000000ffa200720b */ /* 0x000fe20003f56000 */
        /* <DEDUP_REMOVED lines=8> */
[-C--:B------:R-:W-:Y:S02]  /*8340*/  FSEL R20, R20, R144.reuse, P1 ;  /* 0x0000009014147208 */ /* 0x080fe40000800000 */
[-C--:B------:R-:W-:Y:S02]  /*8350*/  FSEL R21, R21, R144.reuse, P0 ;  /* 0x0000009015157208 */ /* 0x080fe40000000000 */
[----:B------:R-:W-:Y:S02]  /*8360*/  FSETP.GE.FTZ.AND P0, PT, R156, RZ, PT ;  /* 0x000000ff9c00720b */ /* 0x000fe40003f16000 */
[----:B------:R-:W-:Y:S01]  /*8370*/  FSETP.GE.FTZ.AND P1, PT, R157, RZ, PT ;  /* 0x000000ff9d00720b */ /* 0x000fe20003f36000 */
[----:B------:R-:W-:Y:S06]  /*8380*/  FMUL.FTZ R21, R173, R21 ;  /* 0x00000015ad157220 */ /* 0x000fec0000410000 */
[----:B------:R-:W-:Y:S05]  /*8390*/  FADD.FTZ R17, -R144, R33 ;  /* 0x0000002190117221 */ /* 0x000fea0000010100 */
[----:B------:R-:W-:Y:S02]  /*83a0*/  FSEL R17, R17, R144, P2 ;  /* 0x0000009011117208 */ /* 0x000fe40001000000 */
[----:B------:R-:W-:Y:S01]  /*83b0*/  FSETP.GE.FTZ.AND P2, PT, R152, RZ, PT ;  /* 0x000000ff9800720b */ /* 0x000fe20003f56000 */
        /* <DEDUP_REMOVED lines=8> */
[----:B------:R-:W-:Y:S01]  /*8440*/  F2FP.BF16.F32.PACK_AB R132, R145, R193 ;  /* 0x000000c19184723e */ /* 0x000fe200000010ff */
[----:B------:R-:W-:Y:S05]  /*8450*/  HMMA.16816.F32.BF16 R64, R140, R134, R64 ;  /* 0x000000868c40723c */ /* 0x000fea0000041840 */
[----:B------:R-:W-:Y:S01]  /*8460*/  FMUL.FTZ R133, R189, R20 ;  /* 0x00000014bd857220 */ /* 0x000fe20000410000 */
[C---:B------:R-:W-:Y:S01]  /*8470*/  FADD.FTZ R20, -R144.reuse, R32 ;  /* 0x0000002090147221 */ /* 0x040fe20000010100 */
[----:B------:R-:W-:Y:S01]  /*8480*/  F2FP.BF16.F32.PACK_AB R134, R5, R16 ;  /* 0x000000100586723e */ /* 0x000fe200000010ff */
[----:B------:R-:W-:Y:S03]  /*8490*/  FADD.FTZ R5, -R144, R37 ;  /* 0x0000002590057221 */ /* 0x000fe60000010100 */
[-C--:B------:R-:W-:Y:S01]  /*84a0*/  FSEL R20, R20, R144.reuse, P3 ;  /* 0x0000009014147208 */ /* 0x080fe20001800000 */
[----:B------:R-:W-:Y:S01]  /*84b0*/  FADD.FTZ R16, -R144, R36 ;  /* 0x0000002490107221 */ /* 0x000fe20000010100 */
[----:B------:R-:W-:Y:S02]  /*84c0*/  FSEL R5, R5, R144, P0 ;  /* 0x0000009005057208 */ /* 0x000fe40000000000 */
[----:B------:R-:W-:Y:S01]  /*84d0*/  FSETP.GE.FTZ.AND P0, PT, R149, RZ, PT ;  /* 0x000000ff9500720b */ /* 0x000fe20003f16000 */
[----:B------:R-:W-:Y:S01]  /*84e0*/  FMUL.FTZ R32, R163, R20 ;  /* 0x00000014a3207220 */ /* 0x000fe20000410000 */
[----:B------:R-:W-:Y:S01]  /*84f0*/  FSEL R16, R16, R144, P1 ;  /* 0x0000009010107208 */ /* 0x000fe20000800000 */
[----:B------:R-:W-:Y:S01]  /*8500*/  FMUL.FTZ R33, R156, R5 ;  /* 0x000000059c217220 */ /* 0x000fe20000410000 */
[----:B------:R-:W-:Y:S01]  /*8510*/  FSETP.GE.FTZ.AND P1, PT, R151, RZ, PT ;  /* 0x000000ff9700720b */ /* 0x000fe20003f36000 */
[----:B------:R-:W-:Y:S01]  /*8520*/  FADD.FTZ R5, -R144, R53 ;  /* 0x0000003590057221 */ /* 0x000fe20000010100 */
[----:B------:R-:W-:Y:S01]  /*8530*/  F2FP.BF16.F32.PACK_AB R136, R21, R133 ;  /* 0x000000851588723e */ /* 0x000fe200000010ff */
[----:B------:R-:W-:Y:S01]  /*8540*/  FMUL.FTZ R21, R162, R17 ;  /* 0x00000011a2157220 */ /* 0x000fe20000410000 */
[----:B------:R-:W-:Y:S01]  /*8550*/  FSETP.GE.FTZ.AND P3, PT, R154, RZ, PT ;  /* 0x000000ff9a00720b */ /* 0x000fe20003f76000 */
[----:B------:R-:W-:Y:S01]  /*8560*/  FMUL.FTZ R36, R157, R16 ;  /* 0x000000109d247220 */ /* 0x000fe20000410000 */
[----:B------:R-:W-:Y:S01]  /*8570*/  FSEL R5, R5, R144, P1 ;  /* 0x0000009005057208 */ /* 0x000fe20000800000 */
[----:B------:R-:W-:Y:S01]  /*8580*/  FADD.FTZ R20, -R144, R48 ;  /* 0x0000003090147221 */ /* 0x000fe20000010100 */
[----:B------:R-:W-:Y:S01]  /*8590*/  FSETP.GE.FTZ.AND P1, PT, R150, RZ, PT ;  /* 0x000000ff9600720b */ /* 0x000fe20003f36000 */
[C---:B------:R-:W-:Y:S01]  /*85a0*/  FADD.FTZ R17, -R144.reuse, R49 ;  /* 0x0000003190117221 */ /* 0x040fe20000010100 */
[----:B------:R-:W-:Y:S01]  /*85b0*/  F2FP.BF16.F32.PACK_AB R135, R21, R32 ;  /* 0x000000201587723e */ /* 0x000fe200000010ff */
[----:B------:R-:W-:Y:S01]  /*85c0*/  FADD.FTZ R16, -R144, R52 ;  /* 0x0000003490107221 */ /* 0x000fe20000010100 */
[-C--:B------:R-:W-:Y:S01]  /*85d0*/  FSEL R20, R20, R144.reuse, P4 ;  /* 0x0000009014147208 */ /* 0x080fe20002000000 */
[----:B------:R-:W-:Y:S01]  /*85e0*/  FADD.FTZ R64, -R144, R64 ;  /* 0x0000004090407221 */ /* 0x000fe20000010100 */
[-C--:B------:R-:W-:Y:S01]  /*85f0*/  FSEL R17, R17, R144.reuse, P3 ;  /* 0x0000009011117208 */ /* 0x080fe20001800000 */
[----:B------:R-:W-:Y:S01]  /*8600*/  FMUL.FTZ R5, R151, R5 ;  /* 0x0000000597057220 */ /* 0x000fe20000410000 */
[----:B------:R-:W-:Y:S01]  /*8610*/  FSEL R16, R16, R144, P2 ;  /* 0x0000009010107208 */ /* 0x000fe20001000000 */
[----:B------:R-:W-:Y:S01]  /*8620*/  FMUL.FTZ R20, R155, R20 ;  /* 0x000000149b147220 */ /* 0x000fe20000410000 */
[----:B------:R-:W-:Y:S01]  /*8630*/  FSEL R64, R64, R144, P1 ;  /* 0x0000009040407208 */ /* 0x000fe20000800000 */
[----:B------:R-:W-:Y:S01]  /*8640*/  @P0 FADD.FTZ R144, -R144, R65 ;  /* 0x0000004190900221 */ /* 0x000fe20000010100 */
[----:B------:R-:W-:Y:S01]  /*8650*/  PLOP3.LUT P0, PT, PT, PT, UP3, 0x80, 0x0 ;  /* 0x000000000000781c */ /* 0x000fe20003f0f038 */
[----:B------:R-:W-:Y:S01]  /*8660*/  FMUL.FTZ R17, R154, R17 ;  /* 0x000000119a117220 */ /* 0x000fe20000410000 */
[----:B------:R-:W-:Y:S01]  /*8670*/  FSETP.GE.FTZ.AND P2, PT, R218, RZ, PT ;  /* 0x000000ffda00720b */ /* 0x000fe20003f56000 */
[----:B------:R-:W-:Y:S01]  /*8680*/  FMUL.FTZ R16, R152, R16 ;  /* 0x0000001098107220 */ /* 0x000fe20000410000 */
[----:B------:R-:W-:Y:S01]  /*8690*/  FSETP.GE.FTZ.AND P1, PT, R217, RZ, PT ;  /* 0x000000ffd900720b */ /* 0x000fe20003f36000 */
[----:B------:R-:W-:Y:S01]  /*86a0*/  FMUL.FTZ R64, R150, R64 ;  /* 0x0000004096407220 */ /* 0x000fe20000410000 */
[----:B------:R-:W-:Y:S01]  /*86b0*/  F2FP.BF16.F32.PACK_AB R133, R33, R36 ;  /* 0x000000242185723e */ /* 0x000fe200000010ff */
[----:B------:R-:W-:Y:S01]  /*86c0*/  FMUL.FTZ R144, R149, R144 ;  /* 0x0000009095907220 */ /* 0x000fe20000410000 */
[----:B------:R-:W-:Y:S02]  /*86d0*/  F2FP.BF16.F32.PACK_AB R53, R17, R20 ;  /* 0x000000141135723e */ /* 0x000fe400000010ff */
[----:B------:R-:W-:Y:S01]  /*86e0*/  F2FP.BF16.F32.PACK_AB R52, R5, R16 ;  /* 0x000000100534723e */ /* 0x000fe200000010ff */
[C---:B--2---:R-:W-:Y:S01]  /*86f0*/  FADD.FTZ R6, -R4.reuse, R6 ;  /* 0x0000000604067221 */ /* 0x044fe20000010100 */
[----:B------:R-:W-:Y:S04]  /*8700*/  FADD.FTZ R7, -R4, R7 ;  /* 0x0000000704077221 */ /* 0x000fe80000010100 */
[-C--:B------:R-:W-:Y:S02]  /*8710*/  FSEL R48, R6, R4.reuse, P2 ;  /* 0x0000000406307208 */ /* 0x080fe40001000000 */
[----:B------:R-:W-:Y:S01]  /*8720*/  FSEL R37, R7, R4, P1 ;  /* 0x0000000407257208 */ /* 0x000fe20000800000 */
[----:B---3--:R-:W-:Y:S06]  /*8730*/  @!P0 BRA `(.L_x_880) ;  /* 0x0000000400a08947 */ /* 0x008fec0003800000 */
        /* <DEDUP_REMOVED lines=67> */
[-C--:B------:R-:W-:Y:S01]  /*8b70*/  @!P4 LEA R32, P5, R20, R240.reuse, 0x1 ;  /* 0x000000f01420c211 */ /* 0x080fe200078a08ff */
        /* <DEDUP_REMOVED lines=19> */
[----:B------:R-:W-:Y:S05]  /*8cb0*/  @P1 VIADD R5, R227, 0x4000 ;  /* 0x00004000e3051836 */ /* 0x000fea0000000000 */
        /* <DEDUP_REMOVED lines=16> */
.L_x_880:
[----:B------:R-:W-:Y:S01]  /*8dc0*/  FMUL.FTZ R6, R217, R37 ;  /* 0x00000025d9067220 */ /* 0x000fe20000410000 */
[----:B------:R-:W-:Y:S01]  /*8dd0*/  FMUL.FTZ R5, R218, R48 ;  /* 0x00000030da057220 */ /* 0x000fe20000410000 */
[C---:B------:R-:W-:Y:S01]  /*8de0*/  FADD.FTZ R22, -R4.reuse, R22 ;  /* 0x0000001604167221 */ /* 0x040fe20000010100 */
[----:B------:R-:W-:Y:S01]  /*8df0*/  FADD.FTZ R19, -R4, R19 ;  /* 0x0000001304137221 */ /* 0x000fe20000010100 */
[----:B------:R-:W-:Y:S01]  /*8e00*/  FSETP.GE.FTZ.AND P1, PT, R206, RZ, PT ;  /* 0x000000ffce00720b */ /* 0x000fe20003f36000 */
[C---:B------:R-:W-:Y:S01]  /*8e10*/  FADD.FTZ R18, -R4.reuse, R18 ;  /* 0x0000001204127221 */ /* 0x040fe20000010100 */
[----:B------:R-:W-:Y:S01]  /*8e20*/  FSETP.GE.FTZ.AND P2, PT, R209, RZ, PT ;  /* 0x000000ffd100720b */ /* 0x000fe20003f56000 */
[----:B------:R-:W-:Y:S01]  /*8e30*/  FADD.FTZ R7, -R4, R23 ;  /* 0x0000001704077221 */ /* 0x000fe20000010100 */
[----:B------:R-:W-:Y:S01]  /*8e40*/  FSETP.GE.FTZ.AND P3, PT, R212, RZ, PT ;  /* 0x000000ffd400720b */ /* 0x000fe20003f76000 */
[----:B------:R-:W-:Y:S01]  /*8e50*/  FADD.FTZ R35, -R4, R35 ;  /* 0x0000002304237221 */ /* 0x000fe20000010100 */
[----:B------:R-:W-:Y:S01]  /*8e60*/  F2FP.BF16.F32.PACK_AB R6, R6, R5 ;  /* 0x000000050606723e */ /* 0x000fe200000010ff */
[----:B------:R-:W-:Y:S01]  /*8e70*/  FADD.FTZ R5, -R4, R34 ;  /* 0x0000002204057221 */ /* 0x000fe20000010100 */
[-C--:B------:R-:W-:Y:S01]  /*8e80*/  FSEL R22, R22, R4.reuse, P1 ;  /* 0x0000000416167208 */ /* 0x080fe20000800000 */
[----:B------:R-:W-:Y:S01]  /*8e90*/  FADD.FTZ R17, -R4, R39 ;  /* 0x0000002704117221 */ /* 0x000fe20000010100 */
[----:B------:R-:W-:Y:S01]  /*8ea0*/  FSEL R19, R19, R4, P2 ;  /* 0x0000000413137208 */ /* 0x000fe20001000000 */
[----:B------:R-:W-:Y:S01]  /*8eb0*/  STS [R230+0x14000], R132 ;  /* 0x01400084e6007388 */ /* 0x000fe20000000800 */
[----:B------:R-:W-:Y:S01]  /*8ec0*/  FSETP.GE.FTZ.AND P1, PT, R192, RZ, PT ;  /* 0x000000ffc000720b */ /* 0x000fe20003f36000 */
[----:B------:R-:W-:Y:S01]  /*8ed0*/  FMUL.FTZ R22, R206, R22 ;  /* 0x00000016ce167220 */ /* 0x000fe20000410000 */
[----:B------:R-:W-:Y:S01]  /*8ee0*/  FSEL R18, R18, R4, P3 ;  /* 0x0000000412127208 */ /* 0x000fe20001800000 */
[----:B------:R-:W-:Y:S01]  /*8ef0*/  FMUL.FTZ R20, R209, R19 ;  /* 0x00000013d1147220 */ /* 0x000fe20000410000 */
[----:B------:R-:W-:Y:S01]  /*8f00*/  FSETP.GE.FTZ.AND P2, PT, R203, RZ, PT ;  /* 0x000000ffcb00720b */ /* 0x000fe20003f56000 */
[----:B------:R1:W-:Y:S01]  /*8f10*/  STS [R230+0x14400], R6 ;  /* 0x01440006e6007388 */ /* 0x0003e20000000800 */
[----:B------:R-:W-:Y:S01]  /*8f20*/  FSETP.GE.FTZ.AND P3, PT, R175, RZ, PT ;  /* 0x000000ffaf00720b */ /* 0x000fe20003f76000 */
[----:B------:R-:W-:Y:S01]  /*8f30*/  FMUL.FTZ R21, R212, R18 ;  /* 0x00000012d4157220 */ /* 0x000fe20000410000 */
[-C--:B------:R-:W-:Y:S01]  /*8f40*/  FSEL R5, R5, R4.reuse, P1 ;  /* 0x0000000405057208 */ /* 0x080fe20000800000 */
[C---:B------:R-:W-:Y:S01]  /*8f50*/  FADD.FTZ R18, -R4.reuse, R38 ;  /* 0x0000002604127221 */ /* 0x040fe20000010100 */
[-C--:B------:R-:W-:Y:S01]  /*8f60*/  FSEL R7, R7, R4.reuse, P2 ;  /* 0x0000000407077208 */ /* 0x080fe20001000000 */
[----:B------:R-:W-:Y:S01]  /*8f70*/  FADD.FTZ R50, -R4, R50 ;  /* 0x0000003204327221 */ /* 0x000fe20000010100 */
[----:B------:R-:W-:Y:S01]  /*8f80*/  FSETP.GE.FTZ.AND P1, PT, R171, RZ, PT ;  /* 0x000000ffab00720b */ /* 0x000fe20003f36000 */
[----:B------:R-:W-:Y:S01]  /*8f90*/  FMUL.FTZ R16, R192, R5 ;  /* 0x00000005c0107220 */ /* 0x000fe20000410000 */
[-C--:B------:R-:W-:Y:S01]  /*8fa0*/  FSEL R35, R35, R4.reuse, P3 ;  /* 0x0000000423237208 */ /* 0x080fe20001800000 */
[----:B------:R-:W-:Y:S01]  /*8fb0*/  FMUL.FTZ R19, R203, R7 ;  /* 0x00000007cb137220 */ /* 0x000fe20000410000 */
[----:B------:R-:W-:Y:S01]  /*8fc0*/  FSEL R17, R17, R4, P1 ;  /* 0x0000000411117208 */ /* 0x000fe20000800000 */
[----:B------:R-:W-:Y:S01]  /*8fd0*/  FADD.FTZ R51, -R4, R51 ;  /* 0x0000003304337221 */ /* 0x000fe20000010100 */
[----:B------:R-:W-:Y:S01]  /*8fe0*/  FSETP.GE.FTZ.AND P1, PT, R148, RZ, PT ;  /* 0x000000ff9400720b */ /* 0x000fe20003f36000 */
[----:B------:R-:W-:Y:S01]  /*8ff0*/  FMUL.FTZ R7, R175, R35 ;  /* 0x00000023af077220 */ /* 0x000fe20000410000 */
[----:B------:R-:W-:Y:S01]  /*9000*/  F2FP.BF16.F32.PACK_AB R5, R20, R21 ;  /* 0x000000151405723e */ /* 0x000fe200000010ff */
[----:B------:R-:W-:Y:S01]  /*9010*/  FADD.FTZ R54, -R4, R54 ;  /* 0x0000003604367221 */ /* 0x000fe20000010100 */
[----:B------:R-:W-:Y:S01]  /*9020*/  FSETP.GE.FTZ.AND P2, PT, R172, RZ, PT ;  /* 0x000000ffac00720b */ /* 0x000fe20003f56000 */
[----:B-----5:R-:W-:Y:S01]  /*9030*/  FADD.FTZ R8, -R3, R8 ;  /* 0x0000000803087221 */ /* 0x020fe20000010100 */
[----:B------:R-:W-:Y:S01]  /*9040*/  F2FP.BF16.F32.PACK_AB R32, R7, R16 ;  /* 0x000000100720723e */ /* 0x000fe200000010ff */
[----:B------:R2:W-:Y:S01]  /*9050*/  STS [R232+0x14400], R5 ;  /* 0x01440005e8007388 */ /* 0x0005e20000000800 */
[----:B------:R-:W-:Y:S01]  /*9060*/  FSEL R18, R18, R4, P2 ;  /* 0x0000000412127208 */ /* 0x000fe20001000000 */
[C---:B------:R-:W-:Y:S01]  /*9070*/  FADD.FTZ R16, -R4.reuse, R55 ;  /* 0x0000003704107221 */ /* 0x040fe20000010100 */
[----:B------:R-:W-:Y:S01]  /*9080*/  FADD.FTZ R7, -R4, R66 ;  /* 0x0000004204077221 */ /* 0x000fe20000010100 */
[----:B------:R-:W-:Y:S01]  /*9090*/  FSETP.GE.FTZ.AND P5, PT, R164, RZ, PT ;  /* 0x000000ffa400720b */ /* 0x000fe20003fb6000 */
[----:B------:R-:W-:Y:S01]  /*90a0*/  FADD.FTZ R9, -R3, R9 ;  /* 0x0000000903097221 */ /* 0x000fe20000010100 */
[----:B------:R-:W-:Y:S01]  /*90b0*/  FSETP.GE.FTZ.AND P6, PT, R165, RZ, PT ;  /* 0x000000ffa500720b */ /* 0x000fe20003fd6000 */
[----:B------:R-:W-:Y:S01]  /*90c0*/  FMUL.FTZ R20, R172, R18 ;  /* 0x00000012ac147220 */ /* 0x000fe20000410000 */
[----:B------:R-:W-:Y:S01]  /*90d0*/  FSETP.GE.FTZ.AND P4, PT, R160, RZ, PT ;  /* 0x000000ffa000720b */ /* 0x000fe20003f96000 */
[----:B------:R-:W-:Y:S01]  /*90e0*/  FADD.FTZ R13, -R3, R13 ;  /* 0x0000000d030d7221 */ /* 0x000fe20000010100 */
[----:B------:R-:W-:Y:S01]  /*90f0*/  FSETP.GE.FTZ.AND P3, PT, R159, RZ, PT ;  /* 0x000000ff9f00720b */ /* 0x000fe20003f76000 */
[----:B------:R-:W-:Y:S01]  /*9100*/  FADD.FTZ R24, -R3, R24 ;  /* 0x0000001803187221 */ /* 0x000fe20000010100 */
[----:B------:R-:W-:Y:S01]  /*9110*/  FSETP.GE.FTZ.AND P2, PT, R153, RZ, PT ;  /* 0x000000ff9900720b */ /* 0x000fe20003f56000 */
[----:B------:R-:W-:Y:S01]  /*9120*/  FADD.FTZ R12, -R3, R12 ;  /* 0x0000000c030c7221 */ /* 0x000fe20000010100 */
[----:B------:R-:W-:Y:S01]  /*9130*/  F2FP.BF16.F32.PACK_AB R33, R19, R22 ;  /* 0x000000161321723e */ /* 0x000fe200000010ff */
[----:B------:R-:W-:Y:S01]  /*9140*/  FMUL.FTZ R19, R171, R17 ;  /* 0x00000011ab137220 */ /* 0x000fe20000410000 */
[-C--:B------:R-:W-:Y:S01]  /*9150*/  FSEL R18, R50, R4.reuse, P6 ;  /* 0x0000000432127208 */ /* 0x080fe20003000000 */
[----:B------:R-:W-:Y:S01]  /*9160*/  FADD.FTZ R25, -R3, R25 ;  /* 0x0000001903197221 */ /* 0x000fe20000010100 */
[-C--:B------:R-:W-:Y:S01]  /*9170*/  FSEL R17, R51, R4.reuse, P5 ;  /* 0x0000000433117208 */ /* 0x080fe20002800000 */
[----:B-1----:R-:W-:Y:S01]  /*9180*/  FADD.FTZ R6, -R3, R40 ;  /* 0x0000002803067221 */ /* 0x002fe20000010100 */
[----:B------:R-:W-:Y:S01]  /*9190*/  FSEL R54, R54, R4, P4 ;  /* 0x0000000436367208 */ /* 0x000fe20002000000 */
[----:B------:R-:W-:Y:S01]  /*91a0*/  FMUL.FTZ R18, R165, R18 ;  /* 0x00000012a5127220 */ /* 0x000fe20000410000 */
[-C--:B------:R-:W-:Y:S01]  /*91b0*/  FSEL R16, R16, R4.reuse, P3 ;  /* 0x0000000410107208 */ /* 0x080fe20001800000 */
[----:B------:R-:W-:Y:S01]  /*91c0*/  FMUL.FTZ R17, R164, R17 ;  /* 0x00000011a4117220 */ /* 0x000fe20000410000 */
[----:B------:R-:W-:Y:S01]  /*91d0*/  FSEL R7, R7, R4, P2 ;  /* 0x0000000407077208 */ /* 0x000fe20001000000 */
[----:B------:R-:W-:Y:S01]  /*91e0*/  @P1 FADD.FTZ R4, -R4, R67 ;  /* 0x0000004304041221 */ /* 0x000fe20000010100 */
[----:B------:R-:W-:Y:S01]  /*91f0*/  FSETP.GE.FTZ.AND P1, PT, R221, RZ, PT ;  /* 0x000000ffdd00720b */ /* 0x000fe20003f36000 */
[----:B--2---:R-:W-:Y:S01]  /*9200*/  FADD.FTZ R5, -R3, R41 ;  /* 0x0000002903057221 */ /* 0x004fe20000010100 */
[----:B------:R-:W-:Y:S01]  /*9210*/  FSETP.GE.FTZ.AND P3, PT, R222, RZ, PT ;  /* 0x000000ffde00720b */ /* 0x000fe20003f76000 */
[----:B------:R-:W-:Y:S01]  /*9220*/  FMUL.FTZ R7, R153, R7 ;  /* 0x0000000799077220 */ /* 0x000fe20000410000 */
[----:B------:R-:W-:Y:S01]  /*9230*/  FMUL.FTZ R4, R148, R4 ;  /* 0x0000000494047220 */ /* 0x000fe20000410000 */
[----:B------:R-:W-:Y:S01]  /*9240*/  FSEL R8, R8, R3, P1 ;  /* 0x0000000308087208 */ /* 0x000fe20000800000 */
[----:B------:R-:W-:Y:S01]  /*9250*/  FADD.FTZ R29, -R3, R29 ;  /* 0x0000001d031d7221 */ /* 0x000fe20000010100 */
[----:B------:R-:W-:Y:S01]  /*9260*/  FSETP.GE.FTZ.AND P1, PT, R219, RZ, PT ;  /* 0x000000ffdb00720b */ /* 0x000fe20003f36000 */
[----:B------:R-:W-:Y:S01]  /*9270*/  FADD.FTZ R44, -R3, R44 ;  /* 0x0000002c032c7221 */ /* 0x000fe20000010100 */
[----:B------:R-:W-:Y:S01]  /*9280*/  F2FP.BF16.F32.PACK_AB R21, R4, R7 ;  /* 0x000000070415723e */ /* 0x000fe200000010ff */
[----:B------:R-:W-:Y:S01]  /*9290*/  FMUL.FTZ R8, R221, R8 ;  /* 0x00000008dd087220 */ /* 0x000fe20000410000 */
        /* <DEDUP_REMOVED lines=9> */
[----:B------:R-:W-:Y:S01]  /*9330*/  STS [R232+0x14000], R134 ;  /* 0x01400086e8007388 */ /* 0x000fe20000000800 */
[-C--:B------:R-:W-:Y:S01]  /*9340*/  FSEL R24, R24, R3.reuse, P1 ;  /* 0x0000000318187208 */ /* 0x080fe20000800000 */
[----:B------:R-:W-:Y:S01]  /*9350*/  FADD.FTZ R26, -R0, R26 ;  /* 0x0000001a001a7221 */ /* 0x000fe20000010100 */
[----:B------:R-:W-:Y:S01]  /*9360*/  F2FP.BF16.F32.PACK_AB R4, R4, R8 ;  /* 0x000000080404723e */ /* 0x000fe200000010ff */
[----:B------:R-:W-:Y:S01]  /*9370*/  FADD.FTZ R8, -R3, R28 ;  /* 0x0000001c03087221 */ /* 0x000fe20000010100 */
[-C--:B------:R-:W-:Y:S01]  /*9380*/  FSEL R12, R12, R3.reuse, P2 ;  /* 0x000000030c0c7208 */ /* 0x080fe20001000000 */
[----:B------:R-:W-:Y:S01]  /*9390*/  FADD.FTZ R30, -R0, R30 ;  /* 0x0000001e001e7221 */ /* 0x000fe20000010100 */
[----:B------:R-:W-:Y:S01]  /*93a0*/  FSETP.GE.FTZ.AND P1, PT, R198, RZ, PT ;  /* 0x000000ffc600720b */ /* 0x000fe20003f36000 */
[----:B------:R1:W-:Y:S01]  /*93b0*/  STS [R230+0x16000], R4 ;  /* 0x01600004e6007388 */ /* 0x0003e20000000800 */
[----:B------:R-:W-:Y:S01]  /*93c0*/  FSEL R7, R25, R3, P5 ;  /* 0x0000000319077208 */ /* 0x000fe20002800000 */
[----:B------:R-:W-:Y:S01]  /*93d0*/  FMUL.FTZ R12, R220, R12 ;  /* 0x0000000cdc0c7220 */ /* 0x000fe20000410000 */
[----:B------:R-:W-:Y:S01]  /*93e0*/  FSETP.GE.FTZ.AND P4, PT, R208, RZ, PT ;  /* 0x000000ffd000720b */ /* 0x000fe20003f96000 */
[C---:B------:R-:W-:Y:S01]  /*93f0*/  FADD.FTZ R42, -R0.reuse, R42 ;  /* 0x0000002a002a7221 */ /* 0x040fe20000010100 */
[----:B------:R-:W-:Y:S01]  /*9400*/  FSETP.GE.FTZ.AND P2, PT, R199, RZ, PT ;  /* 0x000000ffc700720b */ /* 0x000fe20003f56000 */
[----:B------:R-:W-:Y:S01]  /*9410*/  FMUL.FTZ R7, R211, R7 ;  /* 0x00000007d3077220 */ /* 0x000fe20000410000 */
[-C--:B------:R-:W-:Y:S01]  /*9420*/  FSEL R5, R5, R3.reuse, P1 ;  /* 0x0000000305057208 */ /* 0x080fe20000800000 */
[----:B------:R-:W-:Y:S01]  /*9430*/  FADD.FTZ R27, -R0, R27 ;  /* 0x0000001b001b7221 */ /* 0x000fe20000010100 */
[----:B------:R-:W-:Y:S01]  /*9440*/  F2FP.BF16.F32.PACK_AB R23, R19, R20 ;  /* 0x000000141317723e */ /* 0x000fe200000010ff */
[----:B------:R-:W-:Y:S01]  /*9450*/  FMUL.FTZ R19, R210, R24 ;  /* 0x00000018d2137220 */ /* 0x000fe20000410000 */
[----:B------:R-:W-:Y:S01]  /*9460*/  FSETP.GE.FTZ.AND P1, PT, R158, RZ, PT ;  /* 0x000000ff9e00720b */ /* 0x000fe20003f36000 */
[----:B------:R-:W-:Y:S01]  /*9470*/  FADD.FTZ R31, -R0, R31 ;  /* 0x0000001f001f7221 */ /* 0x000fe20000010100 */
[-C--:B------:R-:W-:Y:S01]  /*9480*/  FSEL R8, R8, R3.reuse, P4 ;  /* 0x0000000308087208 */ /* 0x080fe20002000000 */
[----:B------:R-:W-:Y:S01]  /*9490*/  FADD.FTZ R58, -R0, R58 ;  /* 0x0000003a003a7221 */ /* 0x000fe20000010100 */
[----:B------:R-:W-:Y:S01]  /*94a0*/  FSEL R6, R6, R3, P2 ;  /* 0x0000000306067208 */ /* 0x000fe20001000000 */
[----:B------:R-:W-:Y:S01]  /*94b0*/  FADD.FTZ R43, -R0, R43 ;  /* 0x0000002b002b7221 */ /* 0x000fe20000010100 */
[----:B------:R-:W-:Y:S01]  /*94c0*/  FSETP.GE.FTZ.AND P3, PT, R207, RZ, PT ;  /* 0x000000ffcf00720b */ /* 0x000fe20003f76000 */
[----:B------:R-:W2:Y:S01]  /*94d0*/  LDL R49, [R1+0x4] ;  /* 0x0000040001317983 */ /* 0x000ea20000100800 */
[----:B------:R-:W-:Y:S01]  /*94e0*/  F2FP.BF16.F32.PACK_AB R22, R17, R18 ;  /* 0x000000121116723e */ /* 0x000fe200000010ff */
[----:B------:R-:W-:Y:S01]  /*94f0*/  FMUL.FTZ R17, R208, R8 ;  /* 0x00000008d0117220 */ /* 0x000fe20000410000 */
[----:B------:R-:W-:Y:S01]  /*9500*/  F2FP.BF16.F32.PACK_AB R20, R13, R12 ;  /* 0x0000000c0d14723e */ /* 0x000fe200000010ff */
[----:B------:R-:W-:Y:S01]  /*9510*/  FMUL.FTZ R9, R199, R6 ;  /* 0x00000006c7097220 */ /* 0x000fe20000410000 */
[----:B------:R-:W-:Y:S01]  /*9520*/  F2FP.BF16.F32.PACK_AB R19, R7, R19 ;  /* 0x000000130713723e */ /* 0x000fe200000010ff */
[----:B------:R-:W-:Y:S01]  /*9530*/  FMUL.FTZ R13, R198, R5 ;  /* 0x00000005c60d7220 */ /* 0x000fe20000410000 */
[-C--:B------:R-:W-:Y:S01]  /*9540*/  FSEL R29, R29, R3.reuse, P3 ;  /* 0x000000031d1d7208 */ /* 0x080fe20001800000 */
[C---:B------:R-:W-:Y:S01]  /*9550*/  FADD.FTZ R8, -R3.reuse, R45 ;  /* 0x0000002d03087221 */ /* 0x040fe20000010100 */
[C---:B------:R-:W-:Y:S01]  /*9560*/  FADD.FTZ R7, -R3.reuse, R56 ;  /* 0x0000003803077221 */ /* 0x040fe20000010100 */
[C---:B------:R-:W-:Y:S01]  /*9570*/  FADD.FTZ R6, -R3.reuse, R57 ;  /* 0x0000003903067221 */ /* 0x040fe20000010100 */
[----:B------:R-:W-:Y:S01]  /*9580*/  FADD.FTZ R5, -R3, R60 ;  /* 0x0000003c03057221 */ /* 0x000fe20000010100 */
[----:B------:R-:W-:Y:S01]  /*9590*/  FSETP.GE.FTZ.AND P6, PT, R195, RZ, PT ;  /* 0x000000ffc300720b */ /* 0x000fe20003fd6000 */
[----:B-1----:R-:W-:Y:S01]  /*95a0*/  FADD.FTZ R4, -R0, R59 ;  /* 0x0000003b00047221 */ /* 0x002fe20000010100 */
[----:B------:R-:W-:Y:S01]  /*95b0*/  FSETP.GE.FTZ.AND P5, PT, R194, RZ, PT ;  /* 0x000000ffc200720b */ /* 0x000fe20003fb6000 */
[----:B------:R-:W-:Y:S01]  /*95c0*/  UIMAD UR6, UR30, UR29, URZ ;  /* 0x0000001d1e0672a4 */ /* 0x000fe2000f8e023f */
[----:B------:R-:W-:Y:S02]  /*95d0*/  FSETP.GE.FTZ.AND P4, PT, R169, RZ, PT ;  /* 0x000000ffa900720b */ /* 0x000fe40003f96000 */
[----:B------:R-:W-:Y:S01]  /*95e0*/  FSETP.GE.FTZ.AND P3, PT, R167, RZ, PT ;  /* 0x000000ffa700720b */ /* 0x000fe20003f76000 */
[----:B------:R-:W-:Y:S01]  /*95f0*/  ULEA UR7, -UR6, URZ, 0x7 ;  /* 0x0000003f06077291 */ /* 0x000fe2000f8e393f */
[----:B------:R-:W-:Y:S02]  /*9600*/  FSETP.GE.FTZ.AND P2, PT, R161, RZ, PT ;  /* 0x000000ffa100720b */ /* 0x000fe40003f56000 */
[-C--:B------:R-:W-:Y:S02]  /*9610*/  FSEL R44, R44, R3.reuse, P6 ;  /* 0x000000032c2c7208 */ /* 0x080fe40003000000 */
[-C--:B------:R-:W-:Y:S02]  /*9620*/  FSEL R8, R8, R3.reuse, P5 ;  /* 0x0000000308087208 */ /* 0x080fe40002800000 */
[-C--:B------:R-:W-:Y:S01]  /*9630*/  FSEL R7, R7, R3.reuse, P4 ;  /* 0x0000000307077208 */ /* 0x080fe20002000000 */
[----:B------:R-:W-:Y:S01]  /*9640*/  FMUL.FTZ R12, R195, R44 ;  /* 0x0000002cc30c7220 */ /* 0x000fe20000410000 */
[-C--:B------:R-:W-:Y:S01]  /*9650*/  FSEL R6, R6, R3.reuse, P3 ;  /* 0x0000000306067208 */ /* 0x080fe20001800000 */
[----:B------:R-:W-:Y:S01]  /*9660*/  FMUL.FTZ R8, R194, R8 ;  /* 0x00000008c2087220 */ /* 0x000fe20000410000 */
[----:B------:R-:W-:Y:S01]  /*9670*/  FSEL R5, R5, R3, P2 ;  /* 0x0000000305057208 */ /* 0x000fe20001000000 */
[----:B------:R-:W-:Y:S01]  /*9680*/  @P1 FADD.FTZ R3, -R3, R61 ;  /* 0x0000003d03031221 */ /* 0x000fe20000010100 */
[----:B------:R-:W-:Y:S01]  /*9690*/  F2FP.BF16.F32.PACK_AB R54, R16, R54 ;  /* 0x000000361036723e */ /* 0x000fe200000010ff */
[----:B------:R-:W-:Y:S01]  /*96a0*/  FMUL.FTZ R16, R207, R29 ;  /* 0x0000001dcf107220 */ /* 0x000fe20000410000 */
[----:B------:R-:W-:Y:S01]  /*96b0*/  FMUL.FTZ R7, R169, R7 ;  /* 0x00000007a9077220 */ /* 0x000fe20000410000 */
[----:B------:R-:W-:Y:S01]  /*96c0*/  FMUL.FTZ R5, R161, R5 ;  /* 0x00000005a1057220 */ /* 0x000fe20000410000 */
[----:B------:R-:W-:Y:S01]  /*96d0*/  FMUL.FTZ R18, R158, R3 ;  /* 0x000000039e127220 */ /* 0x000fe20000410000 */
[----:B------:R-:W-:Y:S01]  /*96e0*/  FMUL.FTZ R6, R167, R6 ;  /* 0x00000006a7067220 */ /* 0x000fe20000410000 */
[----:B------:R-:W-:Y:S01]  /*96f0*/  F2FP.BF16.F32.PACK_AB R16, R16, R17 ;  /* 0x000000111010723e */ /* 0x000fe200000010ff */
[----:B------:R-:W-:Y:S01]  /*9700*/  FADD.FTZ R3, -R0, R15 ;  /* 0x0000000f00037221 */ /* 0x000fe20000010100 */
[----:B------:R-:W-:Y:S02]  /*9710*/  FSETP.GE.FTZ.AND P2, PT, R224, RZ, PT ;  /* 0x000000ffe000720b */ /* 0x000fe40003f56000 */
[----:B------:R-:W-:Y:S01]  /*9720*/  F2FP.BF16.F32.PACK_AB R18, R18, R5 ;  /* 0x000000051212723e */ /* 0x000fe200000010ff */
[----:B------:R-:W-:Y:S01]  /*9730*/  FADD.FTZ R5, -R0, R14 ;  /* 0x0000000e00057221 */ /* 0x000fe20000010100 */
[----:B------:R-:W-:Y:S01]  /*9740*/  F2FP.BF16.F32.PACK_AB R17, R6, R7 ;  /* 0x000000070611723e */ /* 0x000fe200000010ff */
[C---:B------:R-:W-:Y:S01]  /*9750*/  FADD.FTZ R7, -R0.reuse, R10 ;  /* 0x0000000a00077221 */ /* 0x040fe20000010100 */
[----:B------:R-:W-:Y:S01]  /*9760*/  FADD.FTZ R6, -R0, R11 ;  /* 0x0000000b00067221 */ /* 0x000fe20000010100 */
[----:B------:R-:W-:Y:S02]  /*9770*/  FSETP.GE.FTZ.AND P4, PT, R226, RZ, PT ;  /* 0x000000ffe200720b */ /* 0x000fe40003f96000 */
[----:B------:R-:W-:Y:S02]  /*9780*/  FSETP.GE.FTZ.AND P3, PT, R225, RZ, PT ;  /* 0x000000ffe100720b */ /* 0x000fe40003f76000 */
[----:B------:R-:W-:Y:S02]  /*9790*/  FSETP.GE.FTZ.AND P1, PT, R223, RZ, PT ;  /* 0x000000ffdf00720b */ /* 0x000fe40003f36000 */
[-C--:B------:R-:W-:Y:S02]  /*97a0*/  FSEL R5, R5, R0.reuse, P2 ;  /* 0x0000000005057208 */ /* 0x080fe40001000000 */
[----:B------:R-:W-:Y:S02]  /*97b0*/  FSETP.GE.FTZ.AND P2, PT, R216, RZ, PT ;  /* 0x000000ffd800720b */ /* 0x000fe40003f56000 */
[-C--:B------:R-:W-:Y:S01]  /*97c0*/  FSEL R7, R7, R0.reuse, P4 ;  /* 0x0000000007077208 */ /* 0x080fe20002000000 */
        /* <DEDUP_REMOVED lines=10> */
[----:B------:R-:W-:Y:S02]  /*9870*/  FSEL R30, R30, R0, P2 ;  /* 0x000000001e1e7208 */ /* 0x000fe40001000000 */
[----:B------:R-:W-:Y:S02]  /*9880*/  FSETP.GE.FTZ.AND P2, PT, R205, RZ, PT ;  /* 0x000000ffcd00720b */ /* 0x000fe40003f56000 */
[----:B------:R-:W-:Y:S01]  /*9890*/  F2FP.BF16.F32.PACK_AB R12, R8, R12 ;  /* 0x0000000c080c723e */ /* 0x000fe200000010ff */
[----:B------:R-:W-:Y:S01]  /*98a0*/  FMUL.FTZ R30, R214, R30 ;  /* 0x0000001ed61e7220 */ /* 0x000fe20000410000 */
[----:B------:R-:W-:Y:S01]  /*98b0*/  F2FP.BF16.F32.PACK_AB R9, R6, R7 ;  /* 0x000000070609723e */ /* 0x000fe200000010ff */
[C---:B------:R-:W-:Y:S01]  /*98c0*/  FADD.FTZ R6, -R0.reuse, R47 ;  /* 0x0000002f00067221 */ /* 0x040fe20000010100 */
[----:B------:R-:W-:Y:S01]  /*98d0*/  F2FP.BF16.F32.PACK_AB R8, R3, R5 ;  /* 0x000000050308723e */ /* 0x000fe200000010ff */
[----:B------:R-:W-:Y:S01]  /*98e0*/  FADD.FTZ R5, -R0, R46 ;  /* 0x0000002e00057221 */ /* 0x000fe20000010100 */
[----:B------:R-:W-:Y:S01]  /*98f0*/  FSETP.GE.FTZ.AND P1, PT, R215, RZ, PT ;  /* 0x000000ffd700720b */ /* 0x000fe20003f36000 */
[----:B------:R-:W-:Y:S01]  /*9900*/  STS [R230+0x16400], R9 ;  /* 0x01640009e6007388 */ /* 0x000fe20000000800 */
[-C--:B------:R-:W-:Y:S01]  /*9910*/  FSEL R42, R42, R0.reuse, P2 ;  /* 0x000000002a2a7208 */ /* 0x080fe20001000000 */
[----:B------:R-:W-:Y:S01]  /*9920*/  FADD.FTZ R3, -R0, R62 ;  /* 0x0000003e00037221 */ /* 0x000fe20000010100 */
[----:B------:R-:W-:Y:S02]  /*9930*/  FSETP.GE.FTZ.AND P2, PT, R201, RZ, PT ;  /* 0x000000ffc900720b */ /* 0x000fe40003f56000 */
[----:B------:R-:W-:Y:S01]  /*9940*/  STS [R232+0x16000], R20 ;  /* 0x01600014e8007388 */ /* 0x000fe20000000800 */
[----:B------:R-:W-:Y:S01]  /*9950*/  FSEL R27, R27, R0, P1 ;  /* 0x000000001b1b7208 */ /* 0x000fe20000800000 */
[----:B------:R-:W-:Y:S01]  /*9960*/  FMUL.FTZ R42, R205, R42 ;  /* 0x0000002acd2a7220 */ /* 0x000fe20000410000 */
[----:B------:R-:W-:Y:S02]  /*9970*/  FSETP.GE.FTZ.AND P1, PT, R213, RZ, PT ;  /* 0x000000ffd500720b */ /* 0x000fe40003f36000 */
[----:B------:R-:W-:Y:S01]  /*9980*/  STS [R232+0x16400], R8 ;  /* 0x01640008e8007388 */ /* 0x000fe20000000800 */
[-C--:B------:R-:W-:Y:S01]  /*9990*/  FSEL R5, R5, R0.reuse, P2 ;  /* 0x0000000005057208 */ /* 0x080fe20001000000 */
        /* <DEDUP_REMOVED lines=11> */
[----:B------:R-:W-:Y:S01]  /*9a50*/  FSEL R4, R4, R0, P3 ;  /* 0x0000000004047208 */ /* 0x000fe20001800000 */
[----:B------:R-:W-:Y:S01]  /*9a60*/  FMUL.FTZ R11, R174, R5 ;  /* 0x00000005ae0b7220 */ /* 0x000fe20000410000 */
[----:B------:R-:W-:Y:S02]  /*9a70*/  F2FP.BF16.F32.PACK_AB R7, R7, R26 ;  /* 0x0000001a0707723e */ /* 0x000fe400000010ff */
[----:B------:R-:W-:Y:S01]  /*9a80*/  STS [R235+0x14400], R32 ;  /* 0x01440020eb007388 */ /* 0x000fe20000000800 */
[----:B------:R-:W-:Y:S01]  /*9a90*/  FSEL R43, R43, R0, P1 ;  /* 0x000000002b2b7208 */ /* 0x000fe20000800000 */
[----:B------:R-:W-:Y:S01]  /*9aa0*/  FMUL.FTZ R5, R170, R4 ;  /* 0x00000004aa057220 */ /* 0x000fe20000410000 */
[----:B------:R-:W-:Y:S02]  /*9ab0*/  FSETP.GE.FTZ.AND P1, PT, R166, RZ, PT ;  /* 0x000000ffa600720b */ /* 0x000fe40003f36000 */
[----:B------:R-:W-:Y:S01]  /*9ac0*/  STS [R236+0x16000], R19 ;  /* 0x01600013ec007388 */ /* 0x000fe20000000800 */
[----:B------:R-:W-:Y:S01]  /*9ad0*/  F2FP.BF16.F32.PACK_AB R4, R31, R30 ;  /* 0x0000001e1f04723e */ /* 0x000fe200000010ff */
[----:B------:R-:W-:Y:S01]  /*9ae0*/  FMUL.FTZ R43, R204, R43 ;  /* 0x0000002bcc2b7220 */ /* 0x000fe20000410000 */
[----:B------:R-:W-:Y:S02]  /*9af0*/  FSETP.GE.FTZ.AND P5, PT, R200, RZ, PT ;  /* 0x000000ffc800720b */ /* 0x000fe40003fb6000 */
[----:B------:R-:W-:Y:S01]  /*9b00*/  STS [R236+0x16400], R7 ;  /* 0x01640007ec007388 */ /* 0x000fe20000000800 */
[----:B------:R-:W-:Y:S02]  /*9b10*/  FSETP.GE.FTZ.AND P2, PT, R168, RZ, PT ;  /* 0x000000ffa800720b */ /* 0x000fe40003f56000 */
[-C--:B------:R-:W-:Y:S02]  /*9b20*/  FSEL R6, R6, R0.reuse, P5 ;  /* 0x0000000006067208 */ /* 0x080fe40002800000 */
[----:B------:R-:W-:Y:S01]  /*9b30*/  STS [R235+0x16000], R16 ;  /* 0x01600010eb007388 */ /* 0x000fe20000000800 */
[----:B------:R-:W-:Y:S02]  /*9b40*/  FSEL R3, R3, R0, P2 ;  /* 0x0000000003037208 */ /* 0x000fe40001000000 */
[----:B------:R-:W-:Y:S02]  /*9b50*/  F2FP.BF16.F32.PACK_AB R64, R144, R64 ;  /* 0x000000409040723e */ /* 0x000fe400000010ff */
[----:B------:R-:W-:Y:S01]  /*9b60*/  STS [R235+0x16400], R4 ;  /* 0x01640004eb007388 */ /* 0x000fe20000000800 */
[----:B------:R-:W-:Y:S01]  /*9b70*/  FMUL.FTZ R14, R200, R6 ;  /* 0x00000006c80e7220 */ /* 0x000fe20000410000 */
[----:B------:R-:W-:Y:S01]  /*9b80*/  FMUL.FTZ R10, R168, R3 ;  /* 0x00000003a80a7220 */ /* 0x000fe20000410000 */
[----:B------:R-:W-:Y:S02]  /*9b90*/  @P1 FADD.FTZ R0, -R0, R63 ;  /* 0x0000003f00001221 */ /* 0x000fe40000010100 */
[----:B------:R-:W-:Y:S01]  /*9ba0*/  STS [R229+0x14000], R133 ;  /* 0x01400085e5007388 */ /* 0x000fe20000000800 */
[----:B------:R-:W-:Y:S01]  /*9bb0*/  F2FP.BF16.F32.PACK_AB R3, R43, R42 ;  /* 0x0000002a2b03723e */ /* 0x000fe200000010ff */
[----:B------:R-:W-:Y:S03]  /*9bc0*/  FMUL.FTZ R6, R166, R0 ;  /* 0x00000000a6067220 */ /* 0x000fe60000410000 */
[----:B------:R-:W-:Y:S01]  /*9bd0*/  STS [R229+0x14400], R23 ;  /* 0x01440017e5007388 */ /* 0x000fe20000000800 */
[----:B------:R-:W-:Y:S02]  /*9be0*/  F2FP.BF16.F32.PACK_AB R0, R14, R15 ;  /* 0x0000000f0e00723e */ /* 0x000fe400000010ff */
[----:B------:R-:W-:Y:S02]  /*9bf0*/  F2FP.BF16.F32.PACK_AB R5, R5, R11 ;  /* 0x0000000b0505723e */ /* 0x000fe400000010ff */
[----:B------:R-:W-:Y:S01]  /*9c00*/  STS [R231+0x14000], R53 ;  /* 0x01400035e7007388 */ /* 0x000fe20000000800 */
[----:B------:R-:W-:Y:S04]  /*9c10*/  F2FP.BF16.F32.PACK_AB R6, R6, R10 ;  /* 0x0000000a0606723e */ /* 0x000fe800000010ff */
[----:B------:R-:W-:Y:S05]  /*9c20*/  STS [R231+0x14400], R22 ;  /* 0x01440016e7007388 */ /* 0x000fea0000000800 */
[----:B------:R-:W-:Y:S05]  /*9c30*/  STS [R229+0x16000], R13 ;  /* 0x0160000de5007388 */ /* 0x000fea0000000800 */
[----:B------:R1:W-:Y:S05]  /*9c40*/  STS [R229+0x16400], R3 ;  /* 0x01640003e5007388 */ /* 0x0003ea0000000800 */
[----:B------:R-:W-:Y:S05]  /*9c50*/  STS [R231+0x16000], R12 ;  /* 0x0160000ce7007388 */ /* 0x000fea0000000800 */
[----:B------:R3:W-:Y:S05]  /*9c60*/  STS [R231+0x16400], R0 ;  /* 0x01640000e7007388 */ /* 0x0007ea0000000800 */
[----:B------:R-:W-:Y:S05]  /*9c70*/  STS [R234+0x14000], R52 ;  /* 0x01400034ea007388 */ /* 0x000fea0000000800 */
[----:B------:R-:W-:Y:S05]  /*9c80*/  STS [R234+0x14400], R54 ;  /* 0x01440036ea007388 */ /* 0x000fea0000000800 */
[----:B------:R-:W-:Y:S05]  /*9c90*/  STS [R233+0x14000], R64 ;  /* 0x01400040e9007388 */ /* 0x000fea0000000800 */
[----:B------:R-:W-:Y:S01]  /*9ca0*/  STS [R233+0x14400], R21 ;  /* 0x01440015e9007388 */ /* 0x000fe20000000800 */
[----:B-1----:R-:W-:Y:S04]  /*9cb0*/  IMAD.SHL.U32 R3, R187, 0x2, RZ ;  /* 0x00000002bb037824 */ /* 0x002fe800078e00ff */
[----:B------:R-:W-:Y:S01]  /*9cc0*/  STS [R234+0x16000], R17 ;  /* 0x01600011ea007388 */ /* 0x000fe20000000800 */
[----:B------:R-:W-:Y:S04]  /*9cd0*/  IADD3 R2, R3, 0x8000, R2 ;  /* 0x0000800003027810 */ /* 0x000fe80007ffe002 */
[----:B------:R-:W-:Y:S01]  /*9ce0*/  STS [R234+0x16400], R5 ;  /* 0x01640005ea007388 */ /* 0x000fe20000000800 */
[----:B---3--:R-:W-:Y:S04]  /*9cf0*/  IMAD.IADD R0, R2, 0x1, R178 ;  /* 0x0000000102007824 */ /* 0x008fe800078e02b2 */
[----:B------:R-:W-:Y:S05]  /*9d00*/  STS [R233+0x16000], R18 ;  /* 0x01600012e9007388 */ /* 0x000fea0000000800 */
[----:B------:R-:W-:Y:S01]  /*9d10*/  STS [R233+0x16400], R6 ;  /* 0x01640006e9007388 */ /* 0x000fe20000000800 */
[----:B------:R-:W-:Y:S06]  /*9d20*/  BAR.SYNC.DEFER_BLOCKING 0x0 ;  /* 0x0000000000007b1d */ /* 0x000fec0000010000 */
[----:B------:R-:W-:Y:S05]  /*9d30*/  LDSM.16.MT88.4 R4, [R176+0x1c000] ;  /* 0x01c00000b004783b */ /* 0x000fea0000004200 */
[----:B------:R-:W1:Y:S05]  /*9d40*/  LDSM.16.MT88.4 R8, [R2] ;  /* 0x000000000208783b */ /* 0x000e6a0000004200 */
[----:B------:R-:W3:Y:S05]  /*9d50*/  LDSM.16.MT88.4 R12, [R176+0x20000] ;  /* 0x02000000b00c783b */ /* 0x000eea0000004200 */
[----:B------:R-:W4:Y:S05]  /*9d60*/  LDSM.16.MT88.4 R16, [R0] ;  /* 0x000000000010783b */ /* 0x000f2a0000004200 */
[----:B------:R-:W-:Y:S05]  /*9d70*/  LDSM.16.MT88.4 R20, [R176+0x1c800] ;  /* 0x01c80000b014783b */ /* 0x000fea0000004200 */
[----:B------:R-:W2:Y:S05]  /*9d80*/  LDSM.16.MT88.4 R24, [R2+0x800] ;  /* 0x000800000218783b */ /* 0x000eaa0000004200 */
[----:B------:R-:W2:Y:S05]  /*9d90*/  LDSM.16.MT88.4 R28, [R176+0x20800] ;  /* 0x02080000b01c783b */ /* 0x000eaa0000004200 */
[----:B------:R-:W2:Y:S05]  /*9da0*/  LDSM.16.MT88.4 R32, [R0+0x800] ;  /* 0x000800000020783b */ /* 0x000eaa0000004200 */
[----:B------:R-:W-:Y:S01]  /*9db0*/  LDSM.16.MT88.4 R36, [R176+0x21000] ;  /* 0x02100000b024783b */ /* 0x000fe20000004200 */
[-C--:B-1----:R-:W-:Y:S06]  /*9dc0*/  HMMA.16816.F32.BF16 R68, R4, R8.reuse, R68 ;  /* 0x000000080444723c */ /* 0x082fec0000041844 */
[C---:B---3--:R-:W-:Y:S06]  /*9dd0*/  HMMA.16816.F32.BF16 R72, R12.reuse, R8, R72 ;  /* 0x000000080c48723c */ /* 0x048fec0000041848 */
[-C--:B------:R-:W-:Y:S06]  /*9de0*/  HMMA.16816.F32.BF16 R76, R12, R10.reuse, R76 ;  /* 0x0000000a0c4c723c */ /* 0x080fec000004184c */
[C---:B------:R-:W-:Y:S01]  /*9df0*/  HMMA.16816.F32.BF16 R80, R4.reuse, R10, R80 ;  /* 0x0000000a0450723c */ /* 0x040fe20000041850 */
[----:B------:R-:W-:Y:S05]  /*9e00*/  LDSM.16.MT88.4 R8, [R176+0x1d000] ;  /* 0x01d00000b008783b */ /* 0x000fea0000004200 */
[-C--:B----4-:R-:W-:Y:S06]  /*9e10*/  HMMA.16816.F32.BF16 R84, R4, R16.reuse, R84 ;  /* 0x000000100454723c */ /* 0x090fec0000041854 */
[C---:B------:R-:W-:Y:S06]  /*9e20*/  HMMA.16816.F32.BF16 R88, R12.reuse, R16, R88 ;  /* 0x000000100c58723c */ /* 0x040fec0000041858 */
[-C--:B------:R-:W-:Y:S01]  /*9e30*/  HMMA.16816.F32.BF16 R92, R12, R18.reuse, R92 ;  /* 0x000000120c5c723c */ /* 0x080fe2000004185c */
[----:B------:R-:W1:Y:S05]  /*9e40*/  LDSM.16.MT88.4 R12, [R2+0x1000] ;  /* 0x00100000020c783b */ /* 0x000e6a0000004200 */
[----:B------:R-:W-:Y:S01]  /*9e50*/  HMMA.16816.F32.BF16 R96, R4, R18, R96 ;  /* 0x000000120460723c */ /* 0x000fe20000041860 */
[----:B------:R-:W3:Y:S04]  /*9e60*/  LDSM.16.MT88.4 R4, [R0+0x1000] ;  /* 0x001000000004783b */ /* 0x000ee80000004200 */
[----:B--2---:R-:W-:Y:S01]  /*9e70*/  LEA R142, R49, UR4, 0x1 ;  /* 0x00000004318e7c11 */ /* 0x004fe2000f8e08ff */
[-C--:B------:R-:W-:Y:S01]  /*9e80*/  HMMA.16816.F32.BF16 R68, R20, R24.reuse, R68 ;  /* 0x000000181444723c */ /* 0x080fe20000041844 */
[----:B------:R-:W-:Y:S05]  /*9e90*/  LDSM.16.MT88.4 R16, [R176+0x1d800] ;  /* 0x01d80000b010783b */ /* 0x000fea0000004200 */
[C---:B------:R-:W-:Y:S06]  /*9ea0*/  HMMA.16816.F32.BF16 R72, R28.reuse, R24, R72 ;  /* 0x000000181c48723c */ /* 0x040fec0000041848 */
[-C--:B------:R-:W-:Y:S06]  /*9eb0*/  HMMA.16816.F32.BF16 R76, R28, R26.reuse, R76 ;  /* 0x0000001a1c4c723c */ /* 0x080fec000004184c */
[C---:B------:R-:W-:Y:S01]  /*9ec0*/  HMMA.16816.F32.BF16 R80, R20.reuse, R26, R80 ;  /* 0x0000001a1450723c */ /* 0x040fe20000041850 */
[----:B------:R-:W2:Y:S05]  /*9ed0*/  LDSM.16.MT88.4 R24, [R2+0x1800] ;  /* 0x001800000218783b */ /* 0x000eaa0000004200 */
[-C--:B------:R-:W-:Y:S06]  /*9ee0*/  HMMA.16816.F32.BF16 R84, R20, R32.reuse, R84 ;  /* 0x000000201454723c */ /* 0x080fec0000041854 */
[C---:B------:R-:W-:Y:S06]  /*9ef0*/  HMMA.16816.F32.BF16 R88, R28.reuse, R32, R88 ;  /* 0x000000201c58723c */ /* 0x040fec0000041858 */
[-C--:B------:R-:W-:Y:S01]  /*9f00*/  HMMA.16816.F32.BF16 R92, R28, R34.reuse, R92 ;  /* 0x000000221c5c723c */ /* 0x080fe2000004185c */
[----:B------:R-:W4:Y:S05]  /*9f10*/  LDSM.16.MT88.4 R28, [R176+0x21800] ;  /* 0x02180000b01c783b */ /* 0x000f2a0000004200 */
[----:B------:R-:W-:Y:S01]  /*9f20*/  HMMA.16816.F32.BF16 R96, R20, R34, R96 ;  /* 0x000000221460723c */ /* 0x000fe20000041860 */
[----:B------:R-:W4:Y:S05]  /*9f30*/  LDSM.16.MT88.4 R20, [R0+0x1800] ;  /* 0x001800000014783b */ /* 0x000f2a0000004200 */
[-C--:B-1----:R-:W-:Y:S01]  /*9f40*/  HMMA.16816.F32.BF16 R68, R8, R12.reuse, R68 ;  /* 0x0000000c0844723c */ /* 0x082fe20000041844 */
[----:B------:R-:W-:Y:S05]  /*9f50*/  LDSM.16.MT88.4 R32, [R2+0x2000] ;  /* 0x002000000220783b */ /* 0x000fea0000004200 */
        /* <DEDUP_REMOVED lines=9> */
[----:B------:R-:W3:Y:S05]  /*9ff0*/  LDSM.16.MT88.4 R4, [R0+0x2000] ;  /* 0x002000000004783b */ /* 0x000eea0000004200 */
[-C--:B--2---:R-:W-:Y:S01]  /*a000*/  HMMA.16816.F32.BF16 R68, R16, R24.reuse, R68 ;  /* 0x000000181044723c */ /* 0x084fe20000041844 */
[----:B------:R-:W-:Y:S05]  /*a010*/  LDSM.16.MT88.4 R8, [R176+0x1e800] ;  /* 0x01e80000b008783b */ /* 0x000fea0000004200 */
[C---:B----4-:R-:W-:Y:S06]  /*a020*/  HMMA.16816.F32.BF16 R72, R28.reuse, R24, R72 ;  /* 0x000000181c48723c */ /* 0x050fec0000041848 */
        /* <DEDUP_REMOVED lines=11> */
[C---:B---3--:R-:W-:Y:S06]  /*a0e0*/  HMMA.16816.F32.BF16 R72, R36.reuse, R32, R72 ;  /* 0x000000202448723c */ /* 0x048fec0000041848 */
        /* <DEDUP_REMOVED lines=20> */
[----:B------:R2:W4:Y:S05]  /*a230*/  LDSM.16.MT88.4 R8, [R0+0x3800] ;  /* 0x003800000008783b */ /* 0x00052a0000004200 */
[-C--:B-1----:R-:W-:Y:S01]  /*a240*/  HMMA.16816.F32.BF16 R68, R20, R32.reuse, R68 ;  /* 0x000000201444723c */ /* 0x082fe20000041844 */
[----:B------:R-:W-:Y:S05]  /*a250*/  BAR.SYNC.DEFER_BLOCKING 0x0 ;  /* 0x0000000000007b1d */ /* 0x000fea0000010000 */
[C---:B---3--:R-:W-:Y:S06]  /*a260*/  HMMA.16816.F32.BF16 R72, R36.reuse, R32, R72 ;  /* 0x000000202448723c */ /* 0x048fec0000041848 */
[-C--:B------:R-:W-:Y:S06]  /*a270*/  HMMA.16816.F32.BF16 R76, R36, R34.reuse, R76 ;  /* 0x00000022244c723c */ /* 0x080fec000004184c */
[C---:B------:R-:W-:Y:S01]  /*a280*/  HMMA.16816.F32.BF16 R80, R20.reuse, R34, R80 ;  /* 0x000000221450723c */ /* 0x040fe20000041850 */
[----:B--2---:R-:W-:Y:S05]  /*a290*/  IMAD.U32 R0, RZ, RZ, UR7 ;  /* 0x00000007ff007e24 */ /* 0x004fea000f8e00ff */
[-C--:B------:R-:W-:Y:S05]  /*a2a0*/  HMMA.16816.F32.BF16 R84, R20, R4.reuse, R84 ;  /* 0x000000041454723c */ /* 0x080fea0000041854 */
[C---:B------:R-:W-:Y:S01]  /*a2b0*/  LEA R190, P1, R0.reuse, R190, 0x2 ;  /* 0x000000be00be7211 */ /* 0x040fe200078210ff */
[C---:B------:R-:W-:Y:S05]  /*a2c0*/  HMMA.16816.F32.BF16 R88, R36.reuse, R4, R88 ;  /* 0x000000042458723c */ /* 0x040fea0000041858 */
[----:B------:R-:W-:Y:S01]  /*a2d0*/  LEA.HI.X.SX32 R191, R0, R191, 0x2, P1 ;  /* 0x000000bf00bf7211 */ /* 0x000fe200008f16ff */
        /* <DEDUP_REMOVED lines=59> */
.L_x_881:
[----:B------:R-:W-:Y:S01]  /*a690*/  LDSM.16.M88.4 R32, [R184+UR4+0x14000] ;  /* 0x01400004b820783b */ /* 0x000fe20008000200 */
[----:B------:R-:W-:Y:S01]  /*a6a0*/  VIADD R0, R3, UR5 ;  /* 0x0000000503007c36 */ /* 0x000fe20008000000 */
[----:B------:R-:W-:Y:S01]  /*a6b0*/  USHF.L.U32 UR7, UR6, 0x3, URZ ;  /* 0x0000000306077899 */ /* 0x000fe2000800063f */
[----:B------:R-:W-:Y:S01]  /*a6c0*/  IMAD.MOV.U32 R143, RZ, RZ, 0x4 ;  /* 0x00000004ff8f7424 */ /* 0x000fe200078e00ff */
[----:B------:R-:W2:Y:S01]  /*a6d0*/  LDSM.16.MT88.4 R16, [R2+0x4000] ;  /* 0x004000000210783b */ /* 0x000ea20000004200 */
[----:B------:R-:W-:Y:S01]  /*a6e0*/  IMAD.IADD R3, R0, 0x1, R178 ;  /* 0x0000000100037824 */ /* 0x000fe200078e02b2 */
[----:B------:R-:W-:Y:S01]  /*a6f0*/  USHF.L.U32 UR10, UR6, 0x5, URZ ;  /* 0x00000005060a7899 */ /* 0x000fe2000800063f */
[----:B------:R-:W-:Y:S01]  /*a700*/  VIADD R0, R184, UR4 ;  /* 0x00000004b8007c36 */ /* 0x000fe20008000000 */
[----:B------:R-:W1:Y:S01]  /*a710*/  LDSM.16.M88.4 R28, [R184+UR4+0x16000] ;  /* 0x01600004b81c783b */ /* 0x000e620008000200 */
[----:B------:R-:W-:Y:S02]  /*a720*/  USHF.L.U32 UR14, UR6, 0x4, URZ ;  /* 0x00000004060e7899 */ /* 0x000fe4000800063f */
[--C-:B------:R-:W-:Y:S01]  /*a730*/  IMAD.IADD R140, R185, 0x1, R0.reuse ;  /* 0x00000001b98c7824 */ /* 0x100fe200078e0200 */
[----:B------:R-:W3:Y:S01]  /*a740*/  LDSM.16.MT88.4 R36, [R3] ;  /* 0x000000000324783b */ /* 0x000ee20000004200 */
[C---:B------:R-:W-:Y:S01]  /*a750*/  IMAD.IADD R0, R178.reuse, 0x1, R0 ;  /* 0x00000001b2007824 */ /* 0x040fe200078e0200 */
[----:B------:R-:W-:Y:S01]  /*a760*/  UIMAD UR8, UR6, 0x18, URZ ;  /* 0x00000018060878a4 */ /* 0x000fe2000f8e023f */
[----:B------:R-:W-:Y:S01]  /*a770*/  IMAD.IADD R141, R178, 0x1, R140 ;  /* 0x00000001b28d7824 */ /* 0x000fe200078e028c */
[----:B------:R-:W-:Y:S01]  /*a780*/  LDSM.16.MT88.4 R44, [R2+0x4800] ;  /* 0x00480000022c783b */ /* 0x000fe20000004200 */
[----:B------:R-:W-:Y:S01]  /*a790*/  IMAD.MOV.U32 R178, RZ, RZ, R252 ;  /* 0x000000ffffb27224 */ /* 0x000fe200078e00fc */
[----:B------:R-:W-:Y:S02]  /*a7a0*/  UIMAD UR9, UR6, 0x28, URZ ;  /* 0x00000028060978a4 */ /* 0x000fe4000f8e023f */
[----:B------:R-:W4:Y:S01]  /*a7b0*/  LDSM.16.M88.4 R40, [R140+0x14000] ;  /* 0x014000008c28783b */ /* 0x000f220000000200 */
[----:B------:R-:W-:Y:S03]  /*a7c0*/  UISETP.GT.AND UP2, UPT, UR13, UR26, UPT ;  /* 0x0000001a0d00728c */ /* 0x000fe6000bf44270 */
[----:B------:R-:W4:Y:S04]  /*a7d0*/  LDSM.16.M88.4 R48, [R140+0x16000] ;  /* 0x016000008c30783b */ /* 0x000f280000000200 */
[----:B------:R-:W4:Y:S04]  /*a7e0*/  LDSM.16.MT88.4 R52, [R3+0x800] ;  /* 0x000800000334783b */ /* 0x000f280000004200 */
[----:B------:R-:W-:Y:S04]  /*a7f0*/  LDSM.16.MT88.4 R60, [R2+0x5000] ;  /* 0x00500000023c783b */ /* 0x000fe80000004200 */
[----:B------:R-:W4:Y:S04]  /*a800*/  LDSM.16.M88.4 R56, [R0+0x14000] ;  /* 0x014000000038783b */ /* 0x000f280000000200 */
        /* <DEDUP_REMOVED lines=22> */
[----:B------:R-:W-:Y:S04]  /*a970*/  LDSM.16.M88.4 R40, [R184+UR4+0x18000] ;  /* 0x01800004b828783b */ /* 0x000fe80008000200 */
[----:B------:R-:W4:Y:S01]  /*a980*/  LDSM.16.MT88.4 R52, [R2+0x6000] ;  /* 0x006000000234783b */ /* 0x000f220000004200 */
[-C--:B------:R-:W-:Y:S06]  /*a990*/  HMMA.16816.F32.BF16 R4, R56, R60.reuse, R4 ;  /* 0x0000003c3804723c */ /* 0x080fec0000041804 */
[C---:B------:R-:W-:Y:S06]  /*a9a0*/  HMMA.16816.F32.BF16 R8, R64.reuse, R60, R8 ;  /* 0x0000003c4008723c */ /* 0x040fec0000041808 */
[-C--:B------:R-:W-:Y:S06]  /*a9b0*/  HMMA.16816.F32.BF16 R12, R64, R62.reuse, R12 ;  /* 0x0000003e400c723c */ /* 0x080fec000004180c */
[C---:B------:R-:W-:Y:S01]  /*a9c0*/  HMMA.16816.F32.BF16 R16, R56.reuse, R62, R16 ;  /* 0x0000003e3810723c */ /* 0x040fe20000041810 */
[----:B------:R-:W4:Y:S05]  /*a9d0*/  LDSM.16.M88.4 R60, [R184+UR4+0x1a000] ;  /* 0x01a00004b83c783b */ /* 0x000f2a0008000200 */
[-C--:B--2---:R-:W-:Y:S06]  /*a9e0*/  HMMA.16816.F32.BF16 R20, R56, R132.reuse, R20 ;  /* 0x000000843814723c */ /* 0x084fec0000041814 */
        /* <DEDUP_REMOVED lines=16> */
[----:B------:R-:W-:Y:S04]  /*aaf0*/  LDSM.16.MT88.4 R48, [R2+0x7000] ;  /* 0x007000000230783b */ /* 0x000fe80000004200 */
[----:B------:R-:W3:Y:S01]  /*ab00*/  LDSM.16.M88.4 R36, [R0+0x18000] ;  /* 0x018000000024783b */ /* 0x000ee20000000200 */
[-C--:B----4-:R-:W-:Y:S06]  /*ab10*/  HMMA.16816.F32.BF16 R4, R40, R52.reuse, R4 ;  /* 0x000000342804723c */ /* 0x090fec0000041804 */
[C---:B------:R-:W-:Y:S06]  /*ab20*/  HMMA.16816.F32.BF16 R8, R60.reuse, R52, R8 ;  /* 0x000000343c08723c */ /* 0x040fec0000041808 */
[-C--:B------:R-:W-:Y:S06]  /*ab30*/  HMMA.16816.F32.BF16 R12, R60, R54.reuse, R12 ;  /* 0x000000363c0c723c */ /* 0x080fec000004180c */
[C---:B------:R-:W-:Y:S01]  /*ab40*/  HMMA.16816.F32.BF16 R16, R40.reuse, R54, R16 ;  /* 0x000000362810723c */ /* 0x040fe20000041810 */
[----:B------:R4:W3:Y:S05]  /*ab50*/  LDSM.16.M88.4 R52, [R0+0x1a000] ;  /* 0x01a000000034783b */ /* 0x0008ea0000000200 */
[-C--:B--2---:R-:W-:Y:S06]  /*ab60*/  HMMA.16816.F32.BF16 R20, R40, R64.reuse, R20 ;  /* 0x000000402814723c */ /* 0x084fec0000041814 */
[C---:B------:R-:W-:Y:S06]  /*ab70*/  HMMA.16816.F32.BF16 R24, R60.reuse, R64, R24 ;  /* 0x000000403c18723c */ /* 0x040fec0000041818 */
[-C--:B------:R-:W-:Y:S01]  /*ab80*/  HMMA.16816.F32.BF16 R28, R60, R66.reuse, R28 ;  /* 0x000000423c1c723c */ /* 0x080fe2000004181c */
[----:B------:R-:W2:Y:S05]  /*ab90*/  LDSM.16.MT88.4 R60, [R3+0x3000] ;  /* 0x00300000033c783b */ /* 0x000eaa0000004200 */
[----:B------:R-:W-:Y:S01]  /*aba0*/  HMMA.16816.F32.BF16 R32, R40, R66, R32 ;  /* 0x000000422820723c */ /* 0x000fe20000041820 */
[----:B------:R-:W-:Y:S01]  /*abb0*/  LDSM.16.M88.4 R40, [R141+0x18000] ;  /* 0x018000008d28783b */ /* 0x000fe20000000200 */
[----:B----4-:R-:W-:Y:S03]  /*abc0*/  IMAD.U32 R0, RZ, RZ, UR7 ;  /* 0x00000007ff007e24 */ /* 0x010fe6000f8e00ff */
        /* <DEDUP_REMOVED lines=10> */
[----:B------:R-:W-:Y:S05]  /*ac70*/  HMMA.16816.F32.BF16 R32, R44, R138, R32 ;  /* 0x0000008a2c20723c */ /* 0x000fea0000041820 */
[----:B-1----:R-:W-:Y:S01]  /*ac80*/  @P0 VIADD R2, R243, 0xffffff80 ;  /* 0xffffff80f3020836 */ /* 0x002fe20000000000 */
[-C--:B------:R-:W-:Y:S06]  /*ac90*/  HMMA.16816.F32.BF16 R4, R36, R48.reuse, R4 ;  /* 0x000000302404723c */ /* 0x080fec0000041804 */
[C---:B------:R-:W-:Y:S06]  /*aca0*/  HMMA.16816.F32.BF16 R8, R52.reuse, R48, R8 ;  /* 0x000000303408723c */ /* 0x040fec0000041808 */
[-C--:B------:R-:W-:Y:S05]  /*acb0*/  HMMA.16816.F32.BF16 R12, R52, R50.reuse, R12 ;  /* 0x00000032340c723c */ /* 0x080fea000004180c */
[----:B---3--:R-:W-:Y:S01]  /*acc0*/  @P0 IMAD.WIDE R2, R2, R143, UR20 ;  /* 0x0000001402020e25 */ /* 0x008fe2000f8e028f */
[C---:B------:R-:W-:Y:S04]  /*acd0*/  HMMA.16816.F32.BF16 R16, R36.reuse, R50, R16 ;  /* 0x000000322410723c */ /* 0x040fe80000041810 */
[----:B------:R-:W5:Y:S02]  /*ace0*/  @P0 LDG.E R246, desc[UR16][R2.64] ;  /* 0x0000001002f60981 */ /* 0x000f64000c1e1900 */
[-C--:B--2---:R-:W-:Y:S02]  /*acf0*/  HMMA.16816.F32.BF16 R20, R36, R60.reuse, R20 ;  /* 0x0000003c2414723c */ /* 0x084fe40000041814 */
[----:B------:R-:W5:Y:S04]  /*ad00*/  @P0 LDG.E R247, desc[UR16][R2.64+0x20] ;  /* 0x0000201002f70981 */ /* 0x000f68000c1e1900 */
[C---:B------:R-:W-:Y:S01]  /*ad10*/  HMMA.16816.F32.BF16 R24, R52.reuse, R60, R24 ;  /* 0x0000003c3418723c */ /* 0x040fe20000041818 */
[----:B------:R-:W5:Y:S04]  /*ad20*/  @P0 LDG.E R244, desc[UR16][R2.64+0x100] ;  /* 0x0001001002f40981 */ /* 0x000f68000c1e1900 */
[----:B------:R1:W5:Y:S01]  /*ad30*/  @P0 LDG.E R245, desc[UR16][R2.64+0x120] ;  /* 0x0001201002f50981 */ /* 0x000362000c1e1900 */
[-C--:B------:R-:W-:Y:S06]  /*ad40*/  HMMA.16816.F32.BF16 R28, R52, R62.reuse, R28 ;  /* 0x0000003e341c723c */ /* 0x080fec000004181c */
[----:B------:R-:W-:Y:S06]  /*ad50*/  HMMA.16816.F32.BF16 R32, R36, R62, R32 ;  /* 0x0000003e2420723c */ /* 0x000fec0000041820 */
[-C--:B----4-:R-:W-:Y:S01]  /*ad60*/  HMMA.16816.F32.BF16 R4, R40, R56.reuse, R4 ;  /* 0x000000382804723c */ /* 0x090fe20000041804 */
[----:B------:R-:W-:Y:S05]  /*ad70*/  IMAD.U32 R37, RZ, RZ, UR14 ;  /* 0x0000000eff257e24 */ /* 0x000fea000f8e00ff */
[C---:B------:R-:W-:Y:S05]  /*ad80*/  HMMA.16816.F32.BF16 R8, R64.reuse, R56, R8 ;  /* 0x000000384008723c */ /* 0x040fea0000041808 */
[CC--:B------:R-:W-:Y:S01]  /*ad90*/  LEA R36, P0, R37.reuse, R190.reuse, 0x2 ;  /* 0x000000be25247211 */ /* 0x0c0fe200078010ff */
[-C--:B------:R-:W-:Y:S05]  /*ada0*/  HMMA.16816.F32.BF16 R12, R64, R58.reuse, R12 ;  /* 0x0000003a400c723c */ /* 0x080fea000004180c */
[CC--:B-1----:R-:W-:Y:S01]  /*adb0*/  LEA R2, P1, R0.reuse, R190.reuse, 0x2 ;  /* 0x000000be00027211 */ /* 0x0c2fe200078210ff */
[C---:B------:R-:W-:Y:S05]  /*adc0*/  HMMA.16816.F32.BF16 R16, R40.reuse, R58, R16 ;  /* 0x0000003a2810723c */ /* 0x040fea0000041810 */
[-C--:B------:R-:W-:Y:S01]  /*add0*/  LEA.HI.X.SX32 R3, R0, R191.reuse, 0x2, P1 ;  /* 0x000000bf00037211 */ /* 0x080fe200008f16ff */
[-C--:B------:R-:W-:Y:S01]  /*ade0*/  HMMA.16816.F32.BF16 R20, R40, R132.reuse, R20 ;  /* 0x000000842814723c */ /* 0x080fe20000041814 */
[----:B------:R-:W-:Y:S01]  /*adf0*/  REDG.E.ADD.F32.FTZ.RN.STRONG.GPU desc[UR16][R190.64], R4 ;  /* 0x00000004be0079a6 */ /* 0x000fe2000c10f390 */
[----:B------:R-:W-:Y:S01]  /*ae00*/  IMAD.U32 R0, RZ, RZ, UR8 ;  /* 0x00000008ff007e24 */ /* 0x000fe2000f8e00ff */
[----:B------:R-:W-:Y:S02]  /*ae10*/  UIMAD UR8, UR6, 0x30, URZ ;  /* 0x00000030060878a4 */ /* 0x000fe4000f8e023f */
[-C--:B------:R-:W-:Y:S01]  /*ae20*/  LEA.HI.X.SX32 R37, R37, R191.reuse, 0x2, P0 ;  /* 0x000000bf25257211 */ /* 0x080fe200000f16ff */
[C---:B------:R-:W-:Y:S01]  /*ae30*/  HMMA.16816.F32.BF16 R24, R64.reuse, R132, R24 ;  /* 0x000000844018723c */ /* 0x040fe20000041818 */
[----:B------:R1:W-:Y:S04]  /*ae40*/  REDG.E.ADD.F32.FTZ.RN.STRONG.GPU desc[UR16][R2.64], R5 ;  /* 0x00000005020079a6 */ /* 0x0003e8000c10f390 */
[----:B------:R2:W-:Y:S01]  /*ae50*/  REDG.E.ADD.F32.FTZ.RN.STRONG.GPU desc[UR16][R36.64], R6 ;  /* 0x00000006240079a6 */ /* 0x0005e2000c10f390 */
[-C--:B------:R-:W-:Y:S05]  /*ae60*/  HMMA.16816.F32.BF16 R28, R64, R134.reuse, R28 ;  /* 0x00000086401c723c */ /* 0x080fea000004181c */
[CC--:B------:R-:W-:Y:S01]  /*ae70*/  LEA R38, P1, R0.reuse, R190.reuse, 0x2 ;  /* 0x000000be00267211 */ /* 0x0c0fe200078210ff */
[----:B------:R-:W-:Y:S05]  /*ae80*/  HMMA.16816.F32.BF16 R32, R40, R134, R32 ;  /* 0x000000862820723c */ /* 0x000fea0000041820 */
[-C--:B------:R-:W-:Y:S01]  /*ae90*/  LEA.HI.X.SX32 R39, R0, R191.reuse, 0x2, P1 ;  /* 0x000000bf00277211 */ /* 0x080fe200008f16ff */
[----:B------:R-:W-:Y:S01]  /*aea0*/  IMAD.U32 R0, RZ, RZ, UR8 ;  /* 0x00000008ff007e24 */ /* 0x000fe2000f8e00ff */
[----:B------:R-:W-:Y:S01]  /*aeb0*/  UIMAD UR8, UR6, 0x48, URZ ;  /* 0x00000048060878a4 */ /* 0x000fe2000f8e023f */
[----:B------:R-:W-:Y:S01]  /*aec0*/  IMAD.U32 R40, RZ, RZ, UR10 ;  /* 0x0000000aff287e24 */ /* 0x000fe2000f8e00ff */
[----:B------:R-:W-:Y:S01]  /*aed0*/  UIMAD UR10, UR6, 0x38, URZ ;  /* 0x00000038060a78a4 */ /* 0x000fe2000f8e023f */
[----:B------:R3:W-:Y:S01]  /*aee0*/  REDG.E.ADD.F32.FTZ.RN.STRONG.GPU desc[UR16][R38.64], R7 ;  /* 0x00000007260079a6 */ /* 0x0007e2000c10f390 */
        /* <DEDUP_REMOVED lines=8> */
[----:B------:R1:W-:Y:S04]  /*af70*/  REDG.E.ADD.F32.FTZ.RN.STRONG.GPU desc[UR16][R36.64], R8 ;  /* 0x00000008240079a6 */ /* 0x0003e8000c10f390 */
[----:B------:R2:W-:Y:S01]  /*af80*/  REDG.E.ADD.F32.FTZ.RN.STRONG.GPU desc[UR16][R4.64], R9 ;  /* 0x00000009040079a6 */ /* 0x0005e2000c10f390 */
[-C--:B---3--:R-:W-:Y:S01]  /*af90*/  LEA.HI.X.SX32 R7, R0, R191.reuse, 0x2, P0 ;  /* 0x000000bf00077211 */ /* 0x088fe200000f16ff */
[----:B------:R-:W-:Y:S01]  /*afa0*/  IMAD.U32 R0, RZ, RZ, UR8 ;  /* 0x00000008ff007e24 */ /* 0x000fe2000f8e00ff */
[----:B------:R-:W-:Y:S03]  /*afb0*/  UIMAD UR8, UR6, 0x58, URZ ;  /* 0x00000058060878a4 */ /* 0x000fe6000f8e023f */
[----:B------:R3:W-:Y:S01]  /*afc0*/  REDG.E.ADD.F32.FTZ.RN.STRONG.GPU desc[UR16][R6.64], R10 ;  /* 0x0000000a060079a6 */ /* 0x0007e2000c10f390 */
[----:B-1----:R-:W-:Y:S01]  /*afd0*/  IMAD.U32 R36, RZ, RZ, UR10 ;  /* 0x0000000aff247e24 */ /* 0x002fe2000f8e00ff */
[----:B------:R-:W-:Y:S01]  /*afe0*/  UIMAD UR10, UR6, 0x50, URZ ;  /* 0x00000050060a78a4 */ /* 0x000fe2000f8e023f */
[----:B--2---:R-:W-:Y:S03]  /*aff0*/  IMAD.U32 R9, RZ, RZ, UR9 ;  /* 0x00000009ff097e24 */ /* 0x004fe6000f8e00ff */
[CC--:B------:R-:W-:Y:S01]  /*b000*/  LEA R4, P1, R36.reuse, R190.reuse, 0x2 ;  /* 0x000000be24047211 */ /* 0x0c0fe200078210ff */
[----:B------:R-:W-:Y:S03]  /*b010*/  UIMAD UR9, UR6, 0x68, URZ ;  /* 0x00000068060978a4 */ /* 0x000fe6000f8e023f */
[-C--:B------:R-:W-:Y:S02]  /*b020*/  LEA.HI.X.SX32 R5, R36, R191.reuse, 0x2, P1 ;  /* 0x000000bf24057211 */ /* 0x080fe400008f16ff */
[CC--:B------:R-:W-:Y:S01]  /*b030*/  LEA R8, P0, R9.reuse, R190.reuse, 0x2 ;  /* 0x000000be09087211 */ /* 0x0c0fe200078010ff */
[----:B---3--:R-:W-:Y:S01]  /*b040*/  IMAD.U32 R10, RZ, RZ, UR10 ;  /* 0x0000000aff0a7e24 */ /* 0x008fe2000f8e00ff */
[CC--:B------:R-:W-:Y:S01]  /*b050*/  LEA R6, P1, R0.reuse, R190.reuse, 0x2 ;  /* 0x000000be00067211 */ /* 0x0c0fe200078210ff */
[----:B------:R1:W-:Y:S01]  /*b060*/  REDG.E.ADD.F32.FTZ.RN.STRONG.GPU desc[UR16][R4.64], R11 ;  /* 0x0000000b040079a6 */ /* 0x0003e2000c10f390 */
[-C--:B------:R-:W-:Y:S01]  /*b070*/  LEA.HI.X.SX32 R9, R9, R191.reuse, 0x2, P0 ;  /* 0x000000bf09097211 */ /* 0x080fe200000f16ff */
[----:B------:R-:W-:Y:S01]  /*b080*/  UIMAD UR10, UR6, 0x60, URZ ;  /* 0x00000060060a78a4 */ /* 0x000fe2000f8e023f */
[-C--:B------:R-:W-:Y:S01]  /*b090*/  LEA.HI.X.SX32 R7, R0, R191.reuse, 0x2, P1 ;  /* 0x000000bf00077211 */ /* 0x080fe200008f16ff */
[----:B------:R-:W-:Y:S04]  /*b0a0*/  LDSM.16.MT88.4 R36, [R177+0x1000] ;  /* 0x00100000b124783b */ /* 0x000fe80000004200 */
[----:B------:R2:W-:Y:S01]  /*b0b0*/  REDG.E.ADD.F32.FTZ.RN.STRONG.GPU desc[UR16][R8.64], R16 ;  /* 0x00000010080079a6 */ /* 0x0005e2000c10f390 */
[----:B------:R-:W-:Y:S03]  /*b0c0*/  IMAD.U32 R0, RZ, RZ, UR10 ;  /* 0x0000000aff007e24 */ /* 0x000fe6000f8e00ff */
[----:B------:R3:W-:Y:S01]  /*b0d0*/  REDG.E.ADD.F32.FTZ.RN.STRONG.GPU desc[UR16][R6.64], R17 ;  /* 0x00000011060079a6 */ /* 0x0007e2000c10f390 */
[CC--:B-1----:R-:W-:Y:S04]  /*b0e0*/  LEA R4, P0, R10.reuse, R190.reuse, 0x2 ;  /* 0x000000be0a047211 */ /* 0x0c2fe800078010ff */
[-C--:B------:R-:W-:Y:S01]  /*b0f0*/  LEA.HI.X.SX32 R5, R10, R191.reuse, 0x2, P0 ;  /* 0x000000bf0a057211 */ /* 0x080fe200000f16ff */
[----:B--2---:R-:W-:Y:S04]  /*b100*/  IMAD.U32 R8, RZ, RZ, UR8 ;  /* 0x00000008ff087e24 */ /* 0x004fe8000f8e00ff */
[----:B------:R1:W-:Y:S01]  /*b110*/  REDG.E.ADD.F32.FTZ.RN.STRONG.GPU desc[UR16][R4.64], R18 ;  /* 0x00000012040079a6 */ /* 0x0003e2000c10f390 */
[----:B------:R-:W-:Y:S01]  /*b120*/  UIMAD UR8, UR6, 0x70, URZ ;  /* 0x00000070060878a4 */ /* 0x000fe2000f8e023f */
[----:B------:R-:W-:Y:S01]  /*b130*/  IMAD.U32 R9, RZ, RZ, UR9 ;  /* 0x00000009ff097e24 */ /* 0x000fe2000f8e00ff */
[----:B------:R-:W-:Y:S01]  /*b140*/  UIMAD UR6, UR6, 0x78, URZ ;  /* 0x00000078060678a4 */ /* 0x000fe2000f8e023f */
[CC--:B---3--:R-:W-:Y:S03]  /*b150*/  LEA R6, P0, R8.reuse, R190.reuse, 0x2 ;  /* 0x000000be08067211 */ /* 0x0c8fe600078010ff */
[----:B------:R-:W-:Y:S01]  /*b160*/  IMAD.U32 R10, RZ, RZ, UR8 ;  /* 0x00000008ff0a7e24 */ /* 0x000fe2000f8e00ff */
        /* <DEDUP_REMOVED lines=12> */
[-C--:B------:R-:W-:Y:S05]  /*b230*/  LEA.HI.X.SX32 R7, R10, R191.reuse, 0x2, P1 ;  /* 0x000000bf0a077211 */ /* 0x080fea00008f16ff */
[----:B------:R2:W-:Y:S01]  /*b240*/  REDG.E.ADD.F32.FTZ.RN.STRONG.GPU desc[UR16][R6.64], R14 ;  /* 0x0000000e060079a6 */ /* 0x0005e2000c10f390 */
[CC--:B-1----:R-:W-:Y:S04]  /*b250*/  LEA R4, P0, R0.reuse, R190.reuse, 0x2 ;  /* 0x000000be00047211 */ /* 0x0c2fe800078010ff */
[-C--:B------:R-:W-:Y:S01]  /*b260*/  LEA.HI.X.SX32 R5, R0, R191.reuse, 0x2, P0 ;  /* 0x000000bf00057211 */ /* 0x080fe200000f16ff */
[----:B------:R-:W-:Y:S01]  /*b270*/  IMAD.U32 R0, RZ, RZ, UR6 ;  /* 0x00000006ff007e24 */ /* 0x000fe2000f8e00ff */
[----:B------:R-:W-:Y:S03]  /*b280*/  UIADD3 UR6, UR7, UR8, URZ ;  /* 0x0000000807067290 */ /* 0x000fe6000fffe03f */
[----:B------:R1:W-:Y:S04]  /*b290*/  REDG.E.ADD.F32.FTZ.RN.STRONG.GPU desc[UR16][R4.64], R15 ;  /* 0x0000000f040079a6 */ /* 0x0003e8000c10f390 */
[----:B------:R-:W-:Y:S01]  /*b2a0*/  REDG.E.ADD.F32.FTZ.RN.STRONG.GPU desc[UR16][R190.64+0x80], R20 ;  /* 0x00008014be0079a6 */ /* 0x000fe2000c10f390 */
[CC--:B--2---:R-:W-:Y:S03]  /*b2b0*/  LEA R6, P0, R0.reuse, R190.reuse, 0x2 ;  /* 0x000000be00067211 */ /* 0x0c4fe600078010ff */
[----:B------:R2:W-:Y:S01]  /*b2c0*/  REDG.E.ADD.F32.FTZ.RN.STRONG.GPU desc[UR16][R2.64+0x80], R21 ;  /* 0x00008015020079a6 */ /* 0x0005e2000c10f390 */
[-C--:B------:R-:W-:Y:S01]  /*b2d0*/  LEA.HI.X.SX32 R7, R0, R191.reuse, 0x2, P0 ;  /* 0x000000bf00077211 */ /* 0x080fe200000f16ff */
[----:B------:R-:W-:Y:S02]  /*b2e0*/  IMAD.U32 R0, RZ, RZ, UR6 ;  /* 0x00000006ff007e24 */ /* 0x000fe4000f8e00ff */
[----:B------:R-:W-:Y:S04]  /*b2f0*/  LDSM.16.MT88.4 R12, [R176+0x18000] ;  /* 0x01800000b00c783b */ /* 0x000fe80000004200 */
[----:B------:R3:W-:Y:S01]  /*b300*/  REDG.E.ADD.F32.FTZ.RN.STRONG.GPU desc[UR16][R6.64], R22 ;  /* 0x00000016060079a6 */ /* 0x0007e2000c10f390 */
[----:B-1----:R-:W-:Y:S01]  /*b310*/  IMAD.U32 R5, RZ, RZ, UR8 ;  /* 0x00000008ff057e24 */ /* 0x002fe2000f8e00ff */
[----:B------:R-:W-:Y:S04]  /*b320*/  UIADD3 UR8, UR7, UR6, URZ ;  /* 0x0000000607087290 */ /* 0x000fe8000fffe03f */
[CC--:B------:R-:W-:Y:S01]  /*b330*/  LEA R4, P0, R5.reuse, R190.reuse, 0x2 ;  /* 0x000000be05047211 */ /* 0x0c0fe200078010ff */
[----:B------:R-:W-:Y:S03]  /*b340*/  UIADD3 UR6, UR7, UR8, URZ ;  /* 0x0000000807067290 */ /* 0x000fe6000fffe03f */
[-C--:B------:R-:W-:Y:S02]  /*b350*/  LEA.HI.X.SX32 R5, R5, R191.reuse, 0x2, P0 ;  /* 0x000000bf05057211 */ /* 0x080fe400000f16ff */
[CC--:B--2---:R-:W-:Y:S03]  /*b360*/  LEA R2, P0, R0.reuse, R190.reuse, 0x2 ;  /* 0x000000be00027211 */ /* 0x0c4fe600078010ff */
[----:B------:R1:W-:Y:S01]  /*b370*/  REDG.E.ADD.F32.FTZ.RN.STRONG.GPU desc[UR16][R4.64], R23 ;  /* 0x00000017040079a6 */ /* 0x0003e2000c10f390 */
[-C--:B------:R-:W-:Y:S01]  /*b380*/  LEA.HI.X.SX32 R3, R0, R191.reuse, 0x2, P0 ;  /* 0x000000bf00037211 */ /* 0x080fe200000f16ff */
[----:B---3--:R-:W-:Y:S01]  /*b390*/  IMAD.U32 R6, RZ, RZ, UR8 ;  /* 0x00000008ff067e24 */ /* 0x008fe2000f8e00ff */
[----:B------:R-:W-:Y:S01]  /*b3a0*/  UIADD3 UR8, UR7, UR6, URZ ;  /* 0x0000000607087290 */ /* 0x000fe2000fffe03f */
[----:B------:R-:W-:Y:S01]  /*b3b0*/  IMAD.U32 R0, RZ, RZ, UR6 ;  /* 0x00000006ff007e24 */ /* 0x000fe2000f8e00ff */
[----:B------:R-:W-:Y:S02]  /*b3c0*/  LDSM.16.MT88.4 R20, [R176+0x14800] ;  /* 0x01480000b014783b */ /* 0x000fe40000004200 */
[----:B------:R-:W-:Y:S02]  /*b3d0*/  UIADD3 UR6, UR7, UR8, URZ ;  /* 0x0000000807067290 */ /* 0x000fe4000fffe03f */
[----:B------:R2:W-:Y:S02]  /*b3e0*/  REDG.E.ADD.F32.FTZ.RN.STRONG.GPU desc[UR16][R2.64], R24 ;  /* 0x00000018020079a6 */ /* 0x0005e4000c10f390 */
[----:B------:R-:W-:Y:S01]  /*b3f0*/  UIADD3 UR9, UR7, UR6, URZ ;  /* 0x0000000607097290 */ /* 0x000fe2000fffe03f */
[CC--:B-1----:R-:W-:Y:S04]  /*b400*/  LEA R4, P0, R6.reuse, R190.reuse, 0x2 ;  /* 0x000000be06047211 */ /* 0x0c2fe800078010ff */
[-C--:B------:R-:W-:Y:S01]  /*b410*/  LEA.HI.X.SX32 R5, R6, R191.reuse, 0x2, P0 ;  /* 0x000000bf06057211 */ /* 0x080fe200000f16ff */
[----:B------:R-:W-:Y:S01]  /*b420*/  IMAD.U32 R6, RZ, RZ, UR8 ;  /* 0x00000008ff067e24 */ /* 0x000fe2000f8e00ff */
[----:B------:R-:W-:Y:S03]  /*b430*/  UIADD3 UR8, UR7, UR9, URZ ;  /* 0x0000000907087290 */ /* 0x000fe6000fffe03f */
[----:B------:R1:W-:Y:S01]  /*b440*/  REDG.E.ADD.F32.FTZ.RN.STRONG.GPU desc[UR16][R4.64], R25 ;  /* 0x00000019040079a6 */ /* 0x0003e2000c10f390 */
[CC--:B--2---:R-:W-:Y:S04]  /*b450*/  LEA R2, P0, R0.reuse, R190.reuse, 0x2 ;  /* 0x000000be00027211 */ /* 0x0c4fe800078010ff */
[-C--:B------:R-:W-:Y:S01]  /*b460*/  LEA.HI.X.SX32 R3, R0, R191.reuse, 0x2, P0 ;  /* 0x000000bf00037211 */ /* 0x080fe200000f16ff */
[----:B------:R-:W-:Y:S01]  /*b470*/  IMAD.U32 R0, RZ, RZ, UR6 ;  /* 0x00000006ff007e24 */ /* 0x000fe2000f8e00ff */
[----:B------:R-:W-:Y:S03]  /*b480*/  UIADD3 UR6, UR7, UR8, URZ ;  /* 0x0000000807067290 */ /* 0x000fe6000fffe03f */
[----:B------:R2:W-:Y:S01]  /*b490*/  REDG.E.ADD.F32.FTZ.RN.STRONG.GPU desc[UR16][R2.64], R26 ;  /* 0x0000001a020079a6 */ /* 0x0005e2000c10f390 */
[CC--:B-1----:R-:W-:Y:S04]  /*b4a0*/  LEA R4, P0, R6.reuse, R190.reuse, 0x2 ;  /* 0x000000be06047211 */ /* 0x0c2fe800078010ff */
[-C--:B------:R-:W-:Y:S01]  /*b4b0*/  LEA.HI.X.SX32 R5, R6, R191.reuse, 0x2, P0 ;  /* 0x000000bf06057211 */ /* 0x080fe200000f16ff */
[----:B------:R-:W-:Y:S01]  /*b4c0*/  IMAD.U32 R6, RZ, RZ, UR9 ;  /* 0x00000009ff067e24 */ /* 0x000fe2000f8e00ff */
[----:B------:R-:W-:Y:S03]  /*b4d0*/  UIADD3 UR9, UR7, UR6, URZ ;  /* 0x0000000607097290 */ /* 0x000fe6000fffe03f */
[----:B------:R1:W-:Y:S01]  /*b4e0*/  REDG.E.ADD.F32.FTZ.RN.STRONG.GPU desc[UR16][R4.64], R27 ;  /* 0x0000001b040079a6 */ /* 0x0003e2000c10f390 */
[CC--:B--2---:R-:W-:Y:S03]  /*b4f0*/  LEA R2, P0, R0.reuse, R190.reuse, 0x2 ;  /* 0x000000be00027211 */ /* 0x0c4fe600078010ff */
[----:B------:R-:W-:Y:S01]  /*b500*/  LDSM.16.MT88.4 R24, [R177+0x800] ;  /* 0x00080000b118783b */ /* 0x000fe20000004200 */
[-C--:B------:R-:W-:Y:S01]  /*b510*/  LEA.HI.X.SX32 R3, R0, R191.reuse, 0x2, P0 ;  /* 0x000000bf00037211 */ /* 0x080fe200000f16ff */
[----:B------:R-:W-:Y:S01]  /*b520*/  IMAD.U32 R0, RZ, RZ, UR8 ;  /* 0x00000008ff007e24 */ /* 0x000fe2000f8e00ff */
[----:B------:R-:W-:Y:S03]  /*b530*/  UIADD3 UR8, UR7, UR9, URZ ;  /* 0x0000000907087290 */ /* 0x000fe6000fffe03f */
[----:B------:R2:W-:Y:S03]  /*b540*/  REDG.E.ADD.F32.FTZ.RN.STRONG.GPU desc[UR16][R2.64], R32 ;  /* 0x00000020020079a6 */ /* 0x0005e6000c10f390 */
[----:B------:R-:W-:Y:S01]  /*b550*/  IMAD.U32 R7, RZ, RZ, UR8 ;  /* 0x00000008ff077e24 */ /* 0x000fe2000f8e00ff */
[CC--:B-1----:R-:W-:Y:S04]  /*b560*/  LEA R4, P0, R6.reuse, R190.reuse, 0x2 ;  /* 0x000000be06047211 */ /* 0x0c2fe800078010ff */
[-C--:B------:R-:W-:Y:S01]  /*b570*/  LEA.HI.X.SX32 R5, R6, R191.reuse, 0x2, P0 ;  /* 0x000000bf06057211 */ /* 0x080fe200000f16ff */
[----:B------:R-:W-:Y:S01]  /*b580*/  IMAD.U32 R6, RZ, RZ, UR6 ;  /* 0x00000006ff067e24 */ /* 0x000fe2000f8e00ff */
[----:B------:R-:W-:Y:S02]  /*b590*/  UIADD3 UR6, UR7, UR8, URZ ;  /* 0x0000000807067290 */ /* 0x000fe4000fffe03f */
[----:B------:R-:W-:Y:S01]  /*b5a0*/  UIADD3 UR8, UR13, -0x1, URZ ;  /* 0xffffffff0d087890 */ /* 0x000fe2000fffe03f */
        /* <DEDUP_REMOVED lines=18> */
[----:B------:R-:W-:Y:S01]  /*b6d0*/  ULOP3.LUT UR6, UR13, 0x1, URZ, 0xc0, !UPT ;  /* 0x000000010d067892 */ /* 0x000fe2000f8ec03f */
[CC--:B------:R-:W-:Y:S02]  /*b6e0*/  LEA R4, P1, R5.reuse, R190.reuse, 0x2 ;  /* 0x000000be05047211 */ /* 0x0c0fe400078210ff */
[----:B------:R-:W-:Y:S01]  /*b6f0*/  LDSM.16.MT88.4 R8, [R177] ;  /* 0x00000000b108783b */ /* 0x000fe20000004200 */
[----:B------:R-:W-:Y:S01]  /*b700*/  UISETP.NE.U32.AND UP0, UPT, UR6, 0x1, UPT ;  /* 0x000000010600788c */ /* 0x000fe2000bf05070 */
[-C--:B------:R-:W-:Y:S02]  /*b710*/  LEA.HI.X.SX32 R5, R5, R191.reuse, 0x2, P1 ;  /* 0x000000bf05057211 */ /* 0x080fe400008f16ff */
[----:B------:R-:W-:Y:S01]  /*b720*/  LDSM.16.MT88.4 R16, [R0] ;  /* 0x000000000010783b */ /* 0x000fe20000004200 */
[----:B--2---:R-:W-:Y:S01]  /*b730*/  IMAD.U32 R3, RZ, RZ, UR7 ;  /* 0x00000007ff037e24 */ /* 0x004fe2000f8e00ff */
[----:B------:R-:W-:Y:S01]  /*b740*/  @UP3 UIADD3 UR7, UP1, UR20, -0x200, URZ ;  /* 0xfffffe0014073890 */ /* 0x000fe2000ff3e03f */
[----:B------:R-:W-:Y:S01]  /*b750*/  PLOP3.LUT P1, PT, PT, PT, UP0, 0x80, 0x0 ;  /* 0x000000000000781c */ /* 0x000fe20003f2f008 */
[----:B------:R-:W-:Y:S01]  /*b760*/  REDG.E.ADD.F32.FTZ.RN.STRONG.GPU desc[UR16][R4.64], R30 ;  /* 0x0000001e040079a6 */ /* 0x000fe2000c10f390 */
[----:B------:R-:W-:Y:S01]  /*b770*/  @UP3 UIADD3 UR24, UP0, UR24, -0x200, URZ ;  /* 0xfffffe0018183890 */ /* 0x000fe2000ff1e03f */
[C---:B------:R-:W-:Y:S01]  /*b780*/  LEA R2, P0, R3.reuse, R190, 0x2 ;  /* 0x000000be03027211 */ /* 0x040fe200078010ff */
[----:B------:R-:W-:Y:S01]  /*b790*/  @UP3 UIADD3.X UR6, UR21, -0x1, URZ, UP1, !UPT ;  /* 0xffffffff15063890 */ /* 0x000fe20008ffe43f */
[----:B------:R-:W1:Y:S01]  /*b7a0*/  LDSM.16.MT88.4 R4, [R176+0x14000] ;  /* 0x01400000b004783b */ /* 0x000e620000004200 */
[----:B------:R-:W-:Y:S01]  /*b7b0*/  @UP3 UIADD3.X UR23, UR23, -0x1, URZ, UP0, !UPT ;  /* 0xffffffff17173890 */ /* 0x000fe200087fe43f */
[----:B------:R-:W-:Y:S01]  /*b7c0*/  LEA.HI.X.SX32 R3, R3, R191, 0x2, P0 ;  /* 0x000000bf03037211 */ /* 0x000fe200000f16ff */
[----:B------:R-:W-:Y:S01]  /*b7d0*/  UMOV UR13, UR8 ;  /* 0x00000008000d7c82 */ /* 0x000fe20008000000 */
[----:B------:R-:W-:Y:S01]  /*b7e0*/  PLOP3.LUT P0, PT, PT, PT, UP2, 0x80, 0x0 ;  /* 0x000000000000781c */ /* 0x000fe20003f0f028 */
[----:B------:R-:W-:Y:S01]  /*b7f0*/  @UP3 UMOV UR20, UR7 ;  /* 0x0000000700143c82 */ /* 0x000fe20008000000 */
[----:B------:R-:W-:Y:S01]  /*b800*/  @UP3 UMOV UR21, UR6 ;  /* 0x0000000600153c82 */ /* 0x000fe20008000000 */
        /* <DEDUP_REMOVED lines=165> */
[----:B------:R-:W-:Y:S01]  /*c260*/  UISETP.NE.AND UP0, UPT, UR38, -0x1, UPT ;  /* 0xffffffff2600788c */ /* 0x000fe2000bf05270 */
        /* <DEDUP_REMOVED lines=31> */
[----:B------:R-:W-:Y:S01]  /*c460*/  PLOP3.LUT P0, PT, PT, PT, UP0, 0x80, 0x0 ;  /* 0x000000000000781c */ /* 0x000fe20003f0f008 */
[----:B------:R-:W-:Y:S01]  /*c470*/  FMUL.FTZ R0, R93, UR8 ;  /* 0x000000085d007c20 */ /* 0x000fe20008410000 */
[----:B------:R-:W-:Y:S01]  /*c480*/  F2FP.BF16.F32.PACK_AB R6, R6, R86 ;  /* 0x000000560606723e */ /* 0x000fe200000010ff */
[----:B------:R-:W-:Y:S01]  /*c490*/  @UP0 UIADD3 UR9, UR27, UR38, URZ ;  /* 0x000000261b090290 */ /* 0x000fe2000fffe03f */
[----:B------:R-:W-:Y:S01]  /*c4a0*/  F2FP.BF16.F32.PACK_AB R3, R3, R96 ;  /* 0x000000600303723e */ /* 0x000fe200000010ff */
[----:B------:R-:W-:Y:S01]  /*c4b0*/  @UP0 ULDC.64 UR6, c[0x0][0x450] ;  /* 0x0001140000060ab9 */ /* 0x000fe20000000a00 */
[----:B------:R-:W-:Y:S01]  /*c4c0*/  F2FP.BF16.F32.PACK_AB R2, R2, R98 ;  /* 0x000000620202723e */ /* 0x000fe200000010ff */
[----:B------:R-:W-:Y:S01]  /*c4d0*/  @UP0 UIMAD.WIDE.U32 UR10, UR9, UR6, URZ ;  /* 0x00000006090a02a5 */ /* 0x000fe2000f8e003f */
[----:B------:R-:W-:-:S02]  /*c4e0*/  F2FP.BF16.F32.PACK_AB R5, R5, R88 ;  /* 0x000000580505723e */ /* 0x000fc400000010ff */
[----:B------:R-:W-:Y:S02]  /*c4f0*/  F2FP.BF16.F32.PACK_AB R4, R4, R90 ;  /* 0x0000005a0404723e */ /* 0x000fe400000010ff */
[----:B------:R-:W-:Y:S01]  /*c500*/  F2FP.BF16.F32.PACK_AB R0, R0, R92 ;  /* 0x0000005c0000723e */ /* 0x000fe200000010ff */
[----:B------:R-:W-:Y:S01]  /*c510*/  @UP0 UIMAD UR9, UR9, UR7, URZ ;  /* 0x00000007090902a4 */ /* 0x000fe2000f8e023f */
[----:B------:R-:W-:Y:S01]  /*c520*/  FMUL.FTZ R94, R94, UR8 ;  /* 0x000000085e5e7c20 */ /* 0x000fe20008410000 */
[----:B------:R-:W-:Y:S02]  /*c530*/  @UP0 UMOV UR20, UR10 ;  /* 0x0000000a00140c82 */ /* 0x000fe40008000000 */
[----:B------:R-:W-:Y:S01]  /*c540*/  @UP0 UIADD3 UR21, UR11, UR9, URZ ;  /* 0x000000090b150290 */ /* 0x000fe2000fffe03f */
        /* <DEDUP_REMOVED lines=30> */
[----:B------:R1:W-:Y:S02]  /*c730*/  STS [R45+0x4000], R0 ;  /* 0x004000002d007388 */ /* 0x0003e40000000800 */
[----:B-1----:R-:W-:Y:S01]  /*c740*/  FMUL.FTZ R0, R95, UR8 ;  /* 0x000000085f007c20 */ /* 0x002fe20008410000 */
[----:B------:R-:W-:Y:S06]  /*c750*/  @P0 BRA `(.L_x_883) ;  /* 0x0000000000340947 */ /* 0x000fec0003800000 */
        /* <DEDUP_REMOVED lines=13> */
.L_x_883:
        /* <DEDUP_REMOVED lines=22> */
.L_x_884:
[----:B------:R1:W-:Y:S01]  /*c990*/  STS [R44+0x4000], R0 ;  /* 0x004000002c007388 */ /* 0x0003e20000000800 */
[----:B------:R-:W-:Y:S01]  /*c9a0*/  USHF.R.S32.HI UR11, URZ, 0x1f, UR10 ;  /* 0x0000001f3f0b7899 */ /* 0x000fe2000801140a */
[--C-:B------:R-:W-:Y:S01]  /*c9b0*/  SHF.R.S32.HI R9, RZ, 0x1f, R238.reuse ;  /* 0x0000001fff097819 */ /* 0x100fe200000114ee */
[----:B------:R-:W-:Y:S01]  /*c9c0*/  UIMAD UR19, UR22, -0x80, UR19 ;  /* 0xffffff80161378a4 */ /* 0x000fe2000f8e0213 */
[----:B------:R-:W-:Y:S01]  /*c9d0*/  BAR.SYNC.DEFER_BLOCKING 0x0 ;  /* 0x0000000000007b1d */ /* 0x000fe20000010000 */
[----:B------:R-:W-:Y:S01]  /*c9e0*/  UIMAD UR12, UR11, UR6, URZ ;  /* 0x000000060b0c72a4 */ /* 0x000fe2000f8e023f */
[----:B------:R-:W-:Y:S01]  /*c9f0*/  VIADD R4, R250, 0x40 ;  /* 0x00000040fa047836 */ /* 0x000fe20000000000 */
[----:B------:R-:W-:Y:S01]  /*ca00*/  USHF.R.S32.HI UR14, URZ, 0x1f, UR59 ;  /* 0x0000001f3f0e7899 */ /* 0x000fe2000801143b */
[----:B------:R-:W-:Y:S01]  /*ca10*/  IMAD.U32 R2, RZ, RZ, UR6 ;  /* 0x00000006ff027e24 */ /* 0x000fe2000f8e00ff */
[----:B------:R-:W-:Y:S01]  /*ca20*/  UIMAD UR12, UR10, UR7, UR12 ;  /* 0x000000070a0c72a4 */ /* 0x000fe2000f8e020c */
[----:B------:R-:W-:Y:S01]  /*ca30*/  IMAD.MOV.U32 R8, RZ, RZ, R238 ;  /* 0x000000ffff087224 */ /* 0x000fe200078e00ee */
[----:B------:R-:W-:Y:S01]  /*ca40*/  ULDC UR13, c[0x0][0x2d0] ;  /* 0x0000b400000d7ab9 */ /* 0x000fe20000000800 */
[----:B------:R-:W-:Y:S01]  /*ca50*/  BSSY B0, `(.L_x_885) ;  /* 0x0000023000007945 */ /* 0x000fe20003800000 */
[----:B------:R-:W-:Y:S01]  /*ca60*/  ISETP.GE.AND P4, PT, R238, UR13, PT ;  /* 0x0000000dee007c0c */ /* 0x000fe2000bf86270 */
[----:B------:R-:W-:Y:S01]  /*ca70*/  IMAD.WIDE.U32 R2, R2, UR10, R8 ;  /* 0x0000000a02027c25 */ /* 0x000fe2000f8e0008 */
[----:B------:R-:W-:-:S02]  /*ca80*/  SHF.R.S32.HI R11, RZ, 0x1f, R250 ;  /* 0x0000001fff0b7819 */ /* 0x000fc400000114fa */
[----:B------:R-:W-:Y:S01]  /*ca90*/  ISETP.GE.OR P2, PT, R4, UR19, P4 ;  /* 0x0000001304007c0c */ /* 0x000fe2000a746670 */
[----:B------:R-:W-:Y:S01]  /*caa0*/  VIADD R4, R250, 0x60 ;  /* 0x00000060fa047836 */ /* 0x000fe20000000000 */
[----:B------:R-:W-:-:S04]  /*cab0*/  IADD3 R2, P0, R2, UR20, RZ ;  /* 0x0000001402027c10 */ /* 0x000fc8000ff1e0ff */
[----:B------:R-:W-:Y:S01]  /*cac0*/  ISETP.GE.OR P1, PT, R4, UR19, P4 ;  /* 0x0000001304007c0c */ /* 0x000fe2000a726670 */
[----:B-1----:R-:W-:Y:S01]  /*cad0*/  VIADD R0, R250, 0x20 ;  /* 0x00000020fa007836 */ /* 0x002fe20000000000 */
[----:B------:R1:W2:Y:S04]  /*cae0*/  LDS.128 R16, [R142+0xd000] ;  /* 0x00d000008e107984 */ /* 0x0002a80000000c00 */
[----:B------:R-:W-:Y:S01]  /*caf0*/  ISETP.GE.OR P3, PT, R0, UR19, P4 ;  /* 0x0000001300007c0c */ /* 0x000fe2000a766670 */
[----:B------:R1:W3:Y:S01]  /*cb00*/  LDS.128 R20, [R142+0x11000] ;  /* 0x011000008e147984 */ /* 0x0002e20000000c00 */
[----:B------:R-:W-:Y:S01]  /*cb10*/  MOV R0, UR12 ;  /* 0x0000000c00007c02 */ /* 0x000fe20008000f00 */
[----:B------:R-:W-:Y:S01]  /*cb20*/  ULDC.64 UR12, c[0x0][0x468] ;  /* 0x00011a00000c7ab9 */ /* 0x000fe20000000a00 */
[----:B------:R-:W-:Y:S01]  /*cb30*/  ISETP.GE.OR P4, PT, R250, UR19, P4 ;  /* 0x00000013fa007c0c */ /* 0x000fe2000a786670 */
[----:B------:R1:W4:Y:S01]  /*cb40*/  LDS.128 R24, [R142+0x12000] ;  /* 0x012000008e187984 */ /* 0x0003220000000c00 */
[----:B------:R-:W-:Y:S01]  /*cb50*/  IADD3.X R3, R3, UR21, R0, P0, !PT ;  /* 0x0000001503037c10 */ /* 0x000fe200087fe400 */
[----:B------:R-:W-:Y:S01]  /*cb60*/  UIMAD UR14, UR14, UR12, URZ ;  /* 0x0000000c0e0e72a4 */ /* 0x000fe2000f8e023f */
[----:B------:R-:W-:Y:S01]  /*cb70*/  IMAD.U32 R0, RZ, RZ, UR12 ;  /* 0x0000000cff007e24 */ /* 0x000fe2000f8e00ff */
[----:B------:R1:W1:Y:S02]  /*cb80*/  LDS.128 R28, [R142+0x13000] ;  /* 0x013000008e1c7984 */ /* 0x0002640000000c00 */
[----:B------:R-:W-:Y:S01]  /*cb90*/  UIMAD UR13, UR59, UR13, UR14 ;  /* 0x0000000d3b0d72a4 */ /* 0x000fe2000f8e020e */
[----:B------:R-:W-:-:S05]  /*cba0*/  IMAD.WIDE.U32 R2, R0, UR59, R2 ;  /* 0x0000003b00027c25 */ /* 0x000fca000f8e0002 */
        /* <DEDUP_REMOVED lines=13> */
.L_x_886:
[----:B------:R-:W-:Y:S05]  /*cc80*/  BSYNC B0 ;  /* 0x0000000000007941 */ /* 0x000fea0003800000 */
.L_x_885:
        /* <DEDUP_REMOVED lines=14> */
.L_x_888:
[----:B------:R-:W-:Y:S05]  /*cd70*/  BSYNC B0 ;  /* 0x0000000000007941 */ /* 0x000fea0003800000 */
.L_x_887:
        /* <DEDUP_REMOVED lines=15> */
.L_x_890:
[----:B------:R-:W-:Y:S05]  /*ce70*/  BSYNC B0 ;  /* 0x0000000000007941 */ /* 0x000fea0003800000 */
.L_x_889:
        /* <DEDUP_REMOVED lines=14> */
.L_x_892:
[----:B------:R-:W-:Y:S05]  /*cf60*/  BSYNC B0 ;  /* 0x0000000000007941 */ /* 0x000fea0003800000 */
.L_x_891:
        /* <DEDUP_REMOVED lines=27> */
.L_x_894:
[----:B------:R-:W-:Y:S05]  /*d120*/  BSYNC B0 ;  /* 0x0000000000007941 */ /* 0x000fea0003800000 */
.L_x_893:
        /* <DEDUP_REMOVED lines=14> */
.L_x_896:
[----:B------:R-:W-:Y:S05]  /*d210*/  BSYNC B0 ;  /* 0x0000000000007941 */ /* 0x000fea0003800000 */
.L_x_895:
        /* <DEDUP_REMOVED lines=14> */
.L_x_898:
[----:B------:R-:W-:Y:S05]  /*d300*/  BSYNC B0 ;  /* 0x0000000000007941 */ /* 0x000fea0003800000 */
.L_x_897:
        /* <DEDUP_REMOVED lines=12> */
.L_x_847:
[----:B------:R-:W-:Y:S05]  /*d3d0*/  BSYNC B1 ;  /* 0x0000000000017941 */ /* 0x000fea0003800000 */
.L_x_825:
        /* <DEDUP_REMOVED lines=11> */
.L_x_899:
[----:B------:R-:W-:Y:S05]  /*d490*/  EXIT ;  /* 0x000000000000794d */ /* 0x000fea0003800000 */
.L_x_901:
        /* <DEDUP_REMOVED lines=14> */
.L_x_1275:


//--------------------- .text._ZN5flash44flash_bwd_dq_dk_dv_loop_seqk_parallel_kernelI23Flash_bwd_kernel_traitsILi64ELi128ELi128ELi8ELi4ELi4ELi4ELb0ELb0EN7cutlass10bfloat16_tE19Flash_kernel_traitsILi64ELi128ELi128ELi8ES3_EELb0ELb1ELb0ELb0ELb0ELb0ELb1EEEvNS_16Flash_bwd_paramsE --------------------------
	.section	.text._ZN5flash44flash_bwd_dq_dk_dv_loop_seqk_parallel_kernelI23Flash_bwd_kernel_traitsILi64ELi128ELi128ELi8ELi4ELi4ELi4ELb0ELb0EN7cutlass10bfloat16_tE19Flash_kernel_traitsILi64ELi128ELi128ELi8ES3_EELb0ELb1ELb0ELb0ELb0ELb0ELb1EEEvNS_16Flash_bwd_paramsE,"ax",@progbits
	.align	128
        .global         _ZN5flash44flash_bwd_dq_dk_dv_loop_seqk_parallel_kernelI23Flash_bwd_kernel_traitsILi64ELi128ELi128ELi8ELi4ELi4ELi4ELb0ELb0EN7cutlass10bfloat16_tE19Flash_kernel_traitsILi64ELi128ELi128ELi8ES3_EELb0ELb1ELb0ELb0ELb0ELb0ELb1EEEvNS_16Flash_bwd_paramsE
        .type           _ZN5flash44flash_bwd_dq_dk_dv_loop_seqk_parallel_kernelI23Flash_bwd_kernel_traitsILi64ELi128ELi128ELi8ELi4ELi4ELi4ELb0ELb0EN7cutlass10bfloat16_tE19Flash_kernel_traitsILi64ELi128ELi128ELi8ES3_EELb0ELb1ELb0ELb0ELb0ELb0ELb1EEEvNS_16Flash_bwd_paramsE,@function
        .size           _ZN5flash44flash_bwd_dq_dk_dv_loop_seqk_parallel_kernelI23Flash_bwd_kernel_traitsILi64ELi128ELi128ELi8ELi4ELi4ELi4ELb0ELb0EN7cutlass10bfloat16_tE19Flash_kernel_traitsILi64ELi128ELi128ELi8ES3_EELb0ELb1ELb0ELb0ELb0ELb0ELb1EEEvNS_16Flash_bwd_paramsE,(.L_x_1276 - _ZN5flash44flash_bwd_dq_dk_dv_loop_seqk_parallel_kernelI23Flash_bwd_kernel_traitsILi64ELi128ELi128ELi8ELi4ELi4ELi4ELb0ELb0EN7cutlass10bfloat16_tE19Flash_kernel_traitsILi64ELi128ELi128ELi8ES3_EELb0ELb1ELb0ELb0ELb0ELb0ELb1EEEvNS_16Flash_bwd_paramsE)
        .other          _ZN5flash44flash_bwd_dq_dk_dv_loop_seqk_parallel_kernelI23Flash_bwd_kernel_traitsILi64ELi128ELi128ELi8ELi4ELi4ELi4ELb0ELb0EN7cutlass10bfloat16_tE19Flash_kernel_traitsILi64ELi128ELi128ELi8ES3_EELb0ELb1ELb0ELb0ELb0ELb0ELb1EEEvNS_16Flash_bwd_paramsE,@"STO_CUDA_ENTRY STV_DEFAULT"
_ZN5flash44flash_bwd_dq_dk_dv_loop_seqk_parallel_kernelI23Flash_bwd_kernel_traitsILi64ELi128ELi128ELi8ELi4ELi4ELi4ELb0ELb0EN7cutlass10bfloat16_tE19Flash_kernel_traitsILi64ELi128ELi128ELi8ES3_EELb0ELb1ELb0ELb0ELb0ELb0ELb1EEEvNS_16Flash_bwd_paramsE:
.text._ZN5flash44flash_bwd_dq_dk_dv_loop_seqk_parallel_kernelI23Flash_bwd_kernel_traitsILi64ELi128ELi128ELi8ELi4ELi4ELi4ELb0ELb0EN7cutlass10bfloat16_tE19Flash_kernel_traitsILi64ELi128ELi128ELi8ES3_EELb0ELb1ELb0ELb0ELb0ELb0ELb1EEEvNS_16Flash_bwd_paramsE:
        /* <DEDUP_REMOVED lines=14> */
[----:B------:R-:W-:Y:S01]  /*00e0*/  ULDC.64 UR8, c[0x0][0x208] ;  /* 0x0000820000087ab9 */ /* 0x000fe20000000a00 */
[----:B------:R-:W-:-:S05]  /*00f0*/  UMOV UR61, 0xffffc000 ;  /* 0xffffc000003d7882 */ /* 0x000fca0000000000 */
[----:B------:R-:W3:Y:S08]  /*0100*/  S2UR UR4, SR_CgaCtaId ;  /* 0x00000000000479c3 */ /* 0x000ef00000008800 */
[----:B------:R-:W4:Y:S01]  /*0110*/  S2UR UR47, SR_CTAID.Y ;  /* 0x00000000002f79c3 */ /* 0x000f220000002600 */
[----:B--2---:R-:W-:Y:S01]  /*0120*/  USHF.R.S32.HI UR6, URZ, 0x1f, UR58 ;  /* 0x0000001f3f067899 */ /* 0x004fe2000801143a */
[----:B-1----:R-:W-:Y:S01]  /*0130*/  SHF.R.S32.HI R14, RZ, 0x1f, R15 ;  /* 0x0000001fff0e7819 */ /* 0x002fe2000001140f */
[----:B---3--:R-:W-:-:S03]  /*0140*/  ULEA UR4, UR4, UR5, 0x18 ;  /* 0x0000000504047291 */ /* 0x008fc6000f8ec03f */
[CC--:B------:R-:W-:Y:S02]  /*0150*/  LEA.HI R3, R14.reuse, R15.reuse, RZ, 0x5 ;  /* 0x0000000f0e037211 */ /* 0x0c0fe400078f28ff */
[----:B------:R-:W-:Y:S02]  /*0160*/  LEA.HI R17, R14, R15, RZ, 0x3 ;  /* 0x0000000f0e117211 */ /* 0x000fe400078f18ff */
[--C-:B------:R-:W-:Y:S01]  /*0170*/  SHF.R.S32.HI R4, RZ, 0x5, R3.reuse ;  /* 0x00000005ff047819 */ /* 0x100fe20000011403 */
[----:B----4-:R-:W-:Y:S01]  /*0180*/  USHF.L.U32 UR5, UR47, 0x7, URZ ;  /* 0x000000072f057899 */ /* 0x010fe2000800063f */
[----:B------:R-:W-:Y:S02]  /*0190*/  SHF.R.S32.HI R0, RZ, 0x1f, R3 ;  /* 0x0000001fff007819 */ /* 0x000fe40000011403 */
        /* <DEDUP_REMOVED lines=10> */
[----:B------:R-:W-:Y:S01]  /*0240*/  SHF.R.S32.HI R3, RZ, 0x3, R17 ;  /* 0x00000003ff037819 */ /* 0x000fe20000011411 */
[----:B------:R-:W-:Y:S01]  /*0250*/  IMAD.IADD R2, R15, 0x1, -R2 ;  /* 0x000000010f027824 */ /* 0x000fe200078e0a02 */
[----:B------:R-:W-:Y:S02]  /*0260*/  LOP3.LUT R0, R17, 0xfffffff8, RZ, 0xc0, !PT ;  /* 0xfffffff811007812 */ /* 0x000fe400078ec0ff */
[----:B------:R-:W-:Y:S01]  /*0270*/  SHF.R.S32.HI R6, RZ, 0x4, R5 ;  /* 0x00000004ff067819 */ /* 0x000fe20000011405 */
[----:B------:R-:W-:Y:S01]  /*0280*/  IMAD.SHL.U32 R3, R3, 0x40, RZ ;  /* 0x0000004003037824 */ /* 0x000fe200078e00ff */
[----:B------:R-:W-:Y:S01]  /*0290*/  SHF.R.S32.HI R9, RZ, 0x2, R16 ;  /* 0x00000002ff097819 */ /* 0x000fe20000011410 */
[----:B------:R-:W-:Y:S01]  /*02a0*/  IMAD.IADD R0, R15, 0x1, -R0 ;  /* 0x000000010f007824 */ /* 0x000fe200078e0a00 */
[----:B------:R-:W-:Y:S02]  /*02b0*/  SHF.R.S32.HI R4, RZ, 0x1f, R16 ;  /* 0x0000001fff047819 */ /* 0x000fe40000011410 */
[----:B------:R-:W-:Y:S01]  /*02c0*/  LEA.HI R5, R5, R6, RZ, 0x1 ;  /* 0x0000000605057211 */ /* 0x000fe200078f08ff */
[----:B------:R-:W-:Y:S01]  /*02d0*/  IMAD.SHL.U32 R194, R0, 0x8, RZ ;  /* 0x0000000800c27824 */ /* 0x000fe200078e00ff */
[----:B------:R-:W-:-:S02]  /*02e0*/  LEA.HI R4, R4, R9, RZ, 0x3 ;  /* 0x0000000904047211 */ /* 0x000fc400078f18ff */
[----:B------:R-:W-:Y:S02]  /*02f0*/  LOP3.LUT R3, R3, 0x1c0, RZ, 0xc0, !PT ;  /* 0x000001c003037812 */ /* 0x000fe400078ec0ff */
[----:B------:R-:W-:Y:S02]  /*0300*/  LOP3.LUT R5, R5, 0xfffffffe, RZ, 0xc0, !PT ;  /* 0xfffffffe05057812 */ /* 0x000fe400078ec0ff */
[----:B------:R-:W-:Y:S02]  /*0310*/  SHF.R.S32.HI R8, RZ, 0x1f, R2 ;  /* 0x0000001fff087819 */ /* 0x000fe40000011402 */
[----:B------:R-:W-:Y:S01]  /*0320*/  LOP3.LUT R4, R4, 0xfffffff8, RZ, 0xc0, !PT ;  /* 0xfffffff804047812 */ /* 0x000fe200078ec0ff */
[----:B------:R-:W-:Y:S01]  /*0330*/  IMAD.IADD R10, R6, 0x1, -R5 ;  /* 0x00000001060a7824 */ /* 0x000fe200078e0a05 */
[----:B------:R-:W-:Y:S02]  /*0340*/  SHF.R.U32.HI R7, RZ, 0x3, R3 ;  /* 0x00000003ff077819 */ /* 0x000fe40000011603 */
[----:B------:R-:W-:Y:S01]  /*0350*/  LOP3.LUT R3, R3, 0x38, R194, 0xf8, !PT ;  /* 0x0000003803037812 */ /* 0x000fe200078ef8c2 */
[----:B------:R-:W-:Y:S01]  /*0360*/  IMAD.IADD R6, R9, 0x1, -R4 ;  /* 0x0000000109067824 */ /* 0x000fe200078e0a04 */
[----:B------:R-:W-:-:S02]  /*0370*/  LEA.HI R12, R8, R2, RZ, 0x3 ;  /* 0x00000002080c7211 */ /* 0x000fc400078f18ff */
[----:B------:R-:W-:Y:S02]  /*0380*/  LOP3.LUT R9, R3, R7, RZ, 0x3c, !PT ;  /* 0x0000000703097212 */ /* 0x000fe400078e3cff */
[----:B------:R-:W-:Y:S02]  /*0390*/  LOP3.LUT R3, R12, 0xfffffff8, RZ, 0xc0, !PT ;  /* 0xfffffff80c037812 */ /* 0x000fe400078ec0ff */
[C---:B------:R-:W-:Y:S02]  /*03a0*/  LOP3.LUT P4, RZ, R0.reuse, 0x2, RZ, 0xc0, !PT ;  /* 0x0000000200ff7812 */ /* 0x040fe4000788c0ff */
[C---:B------:R-:W-:Y:S01]  /*03b0*/  LOP3.LUT P3, RZ, R0.reuse, 0x4, RZ, 0xc0, !PT ;  /* 0x0000000400ff7812 */ /* 0x040fe2000786c0ff */
[----:B------:R-:W-:Y:S01]  /*03c0*/  IMAD.SHL.U32 R0, R0, 0x40, RZ ;  /* 0x0000004000007824 */ /* 0x000fe200078e00ff */
[-C--:B------:R-:W-:Y:S01]  /*03d0*/  LEA.HI R7, R14, R15.reuse, RZ, 0x6 ;  /* 0x0000000f0e077211 */ /* 0x080fe200078f30ff */
[----:B------:R-:W-:Y:S01]  /*03e0*/  IMAD.IADD R18, R2, 0x1, -R3 ;  /* 0x0000000102127824 */ /* 0x000fe200078e0a03 */
[----:B------:R-:W-:Y:S01]  /*03f0*/  LOP3.LUT R3, R6, 0x1, RZ, 0xc0, !PT ;  /* 0x0000000106037812 */ /* 0x000fe200078ec0ff */
[----:B------:R-:W-:Y:S01]  /*0400*/  IMAD.SHL.U32 R2, R11, 0x10, RZ ;  /* 0x000000100b027824 */ /* 0x000fe200078e00ff */
[----:B------:R-:W-:Y:S01]  /*0410*/  LOP3.LUT R0, R0, 0x1c0, RZ, 0xc0, !PT ;  /* 0x000001c000007812 */ /* 0x000fe200078ec0ff */
[----:B------:R-:W-:Y:S01]  /*0420*/  IMAD.SHL.U32 R7, R7, 0x8, RZ ;  /* 0x0000000807077824 */ /* 0x000fe200078e00ff */
[----:B------:R-:W-:Y:S01]  /*0430*/  LEA.HI R4, R14, R15, RZ, 0x7 ;  /* 0x0000000f0e047211 */ /* 0x000fe200078f38ff */
[----:B------:R-:W-:Y:S01]  /*0440*/  STL [R1+0x80], R18 ;  /* 0x0000801201007387 */ /* 0x000fe20000100800 */
[----:B------:R-:W-:-:S02]  /*0450*/  LEA.HI.SX32 R5, R13, R2, 0x1e ;  /* 0x000000020d057211 */ /* 0x000fc400078ff2ff */
[C---:B------:R-:W-:Y:S02]  /*0460*/  LOP3.LUT R8, R0.reuse, 0x30, R2, 0xf8, !PT ;  /* 0x0000003000087812 */ /* 0x040fe400078ef802 */
[----:B------:R-:W-:Y:S01]  /*0470*/  ISETP.NE.U32.AND P0, PT, R3, 0x1, PT ;  /* 0x000000010300780c */ /* 0x000fe20003f05070 */
[----:B------:R1:W-:Y:S01]  /*0480*/  STL [R1+0x78], R5 ;  /* 0x0000780501007387 */ /* 0x0003e20000100800 */
[----:B------:R-:W-:Y:S02]  /*0490*/  LOP3.LUT R187, R0, 0x8, R17, 0xf8, !PT ;  /* 0x0000000800bb7812 */ /* 0x000fe400078ef811 */
[----:B------:R-:W-:Y:S01]  /*04a0*/  LOP3.LUT R2, R9, 0xfffffe00, R7, 0xf8, !PT ;  /* 0xfffffe0009027812 */ /* 0x000fe200078ef807 */
[----:B------:R-:W-:Y:S01]  /*04b0*/  IMAD.SHL.U32 R7, R10, 0x10, RZ ;  /* 0x000000100a077824 */ /* 0x000fe200078e00ff */
[----:B------:R-:W-:Y:S02]  /*04c0*/  SHF.R.S32.HI R4, RZ, 0x7, R4 ;  /* 0x00000007ff047819 */ /* 0x000fe40000011404 */
[----:B------:R-:W-:Y:S01]  /*04d0*/  SHF.R.U32.HI R0, RZ, 0x3, R0 ;  /* 0x00000003ff007819 */ /* 0x000fe20000011600 */
[----:B------:R2:W-:Y:S01]  /*04e0*/  STL [R1+0x70], R2 ;  /* 0x0000700201007387 */ /* 0x0005e20000100800 */
[C---:B------:R-:W-:Y:S01]  /*04f0*/  R2P PR, R6.reuse, 0x6 ;  /* 0x0000000606007804 */ /* 0x040fe20000000000 */
[----:B------:R-:W-:Y:S01]  /*0500*/  IMAD.SHL.U32 R6, R6, 0x40, RZ ;  /* 0x0000004006067824 */ /* 0x000fe200078e00ff */
[----:B------:R-:W-:-:S02]  /*0510*/  LOP3.LUT R3, R8, 0x8, R17, 0xf8, !PT ;  /* 0x0000000808037812 */ /* 0x000fc400078ef811 */
[----:B------:R-:W-:Y:S01]  /*0520*/  LOP3.LUT R187, R187, R0, RZ, 0x3c, !PT ;  /* 0x00000000bbbb7212 */ /* 0x000fe200078e3cff */
[----:B-1----:R-:W-:-:S04]  /*0530*/  IMAD.SHL.U32 R5, R10, 0x200, RZ ;  /* 0x000002000a057824 */ /* 0x002fc800078e00ff */
[----:B--2---:R-:W-:Y:S01]  /*0540*/  IMAD R2, R4, 0x1000, R5 ;  /* 0x0000100004027824 */ /* 0x004fe200078e0205 */
[----:B------:R-:W-:Y:S02]  /*0550*/  LOP3.LUT R5, R5, R3, R0, 0xf6, !PT ;  /* 0x0000000305057212 */ /* 0x000fe400078ef600 */
[----:B------:R-:W-:Y:S01]  /*0560*/  LOP3.LUT R0, R6, 0x1c0, RZ, 0xc0, !PT ;  /* 0x000001c006007812 */ /* 0x000fe200078ec0ff */
[----:B------:R-:W-:Y:S01]  /*0570*/  IMAD.IADD R187, R2, 0x1, R187 ;  /* 0x0000000102bb7824 */ /* 0x000fe200078e02bb */
[----:B------:R-:W-:Y:S01]  /*0580*/  LOP3.LUT R6, R16, 0x7ffffffc, RZ, 0xc0, !PT ;  /* 0x7ffffffc10067812 */ /* 0x000fe200078ec0ff */
[----:B------:R-:W-:Y:S01]  /*0590*/  IMAD.SHL.U32 R2, R4, 0x8, RZ ;  /* 0x0000000804027824 */ /* 0x000fe200078e00ff */
[----:B------:R-:W-:Y:S01]  /*05a0*/  SHF.R.U32.HI R3, RZ, 0x3, R0 ;  /* 0x00000003ff037819 */ /* 0x000fe20000011600 */
[----:B------:R-:W-:Y:S02]  /*05b0*/  IMAD.SHL.U32 R187, R187, 0x2, RZ ;  /* 0x00000002bbbb7824 */ /* 0x000fe400078e00ff */
[C---:B------:R-:W-:Y:S01]  /*05c0*/  IMAD.IADD R6, R15.reuse, 0x1, -R6 ;  /* 0x000000010f067824 */ /* 0x040fe200078e0a06 */
[----:B------:R-:W-:Y:S01]  /*05d0*/  LOP3.LUT R2, R2, 0x8, RZ, 0xc0, !PT ;  /* 0x0000000802027812 */ /* 0x000fe200078ec0ff */
[----:B------:R-:W-:Y:S01]  /*05e0*/  IMAD.SHL.U32 R15, R15, 0x2, RZ ;  /* 0x000000020f0f7824 */ /* 0x000fe200078e00ff */
[----:B------:R-:W-:-:S02]  /*05f0*/  LOP3.LUT R8, R3, R0, RZ, 0xfc, !PT ;  /* 0x0000000003087212 */ /* 0x000fc400078efcff */
[----:B------:R-:W-:Y:S01]  /*0600*/  LOP3.LUT R13, R2, 0x10, R7, 0xf8, !PT ;  /* 0x00000010020d7812 */ /* 0x000fe200078ef807 */
[----:B------:R-:W-:Y:S01]  /*0610*/  IMAD.SHL.U32 R7, R10, 0x8, RZ ;  /* 0x000000080a077824 */ /* 0x000fe200078e00ff */
[----:B------:R-:W-:Y:S01]  /*0620*/  LOP3.LUT R9, R3, R0, R2, 0x1e, !PT ;  /* 0x0000000003097212 */ /* 0x000fe200078e1e02 */
[----:B------:R-:W-:Y:S01]  /*0630*/  IMAD.SHL.U32 R0, R6, 0x2, RZ ;  /* 0x0000000206007824 */ /* 0x000fe200078e00ff */
[----:B------:R-:W-:Y:S01]  /*0640*/  LOP3.LUT R2, R15, 0x6, RZ, 0xc0, !PT ;  /* 0x000000060f027812 */ /* 0x000fe200078ec0ff */
[----:B------:R-:W-:-:S04]  /*0650*/  IMAD.SHL.U32 R6, R12, 0x40, RZ ;  /* 0x000000400c067824 */ /* 0x000fc800078e00ff */
[----:B------:R-:W-:Y:S02]  /*0660*/  IMAD R3, R4, 0x40, R2 ;  /* 0x0000004004037824 */ /* 0x000fe400078e0202 */
[----:B------:R-:W-:Y:S02]  /*0670*/  IMAD.SHL.U32 R2, R18, 0x40, RZ ;  /* 0x0000004012027824 */ /* 0x000fe400078e00ff */
[----:B------:R-:W-:Y:S01]  /*0680*/  IMAD R4, R4, 0x2000, R0 ;  /* 0x0000200004047824 */ /* 0x000fe200078e0200 */
[----:B------:R1:W-:Y:S02]  /*0690*/  STL [R1+0x74], R3 ;  /* 0x0000740301007387 */ /* 0x0003e40000100800 */
[----:B------:R-:W-:Y:S01]  /*06a0*/  LOP3.LUT R2, R2, 0x1c0, RZ, 0xc0, !PT ;  /* 0x000001c002027812 */ /* 0x000fe200078ec0ff */
[----:B------:R-:W-:-:S03]  /*06b0*/  IMAD R4, R11, 0x400, R4 ;  /* 0x000004000b047824 */ /* 0x000fc600078e0204 */
[----:B------:R-:W-:Y:S01]  /*06c0*/  LOP3.LUT R7, R2, 0x8, R7, 0xf8, !PT ;  /* 0x0000000802077812 */ /* 0x000fe200078ef807 */
[----:B------:R-:W-:-:S05]  /*06d0*/  IMAD.IADD R8, R8, 0x1, R4 ;  /* 0x0000000108087824 */ /* 0x000fca00078e0204 */
[----:B------:R-:W-:Y:S01]  /*06e0*/  LEA R8, R8, UR4, 0x1 ;  /* 0x0000000408087c11 */ /* 0x000fe2000f8e08ff */
[----:B-1----:R-:W-:Y:S01]  /*06f0*/  IMAD R3, R11, 0x400, R0 ;  /* 0x000004000b037824 */ /* 0x002fe200078e0200 */
[----:B------:R-:W-:Y:S02]  /*0700*/  LOP3.LUT R0, R6, 0xfffffe00, RZ, 0xc0, !PT ;  /* 0xfffffe0006007812 */ /* 0x000fe400078ec0ff */
[----:B------:R-:W-:Y:S01]  /*0710*/  SHF.R.U32.HI R6, RZ, 0x3, R2 ;  /* 0x00000003ff067819 */ /* 0x000fe20000011602 */
[----:B------:R-:W-:Y:S02]  /*0720*/  IMAD.IADD R9, R3, 0x1, R9 ;  /* 0x0000000103097824 */ /* 0x000fe400078e0209 */
[----:B------:R-:W-:Y:S01]  /*0730*/  IMAD R4, R11, 0x400, R0 ;  /* 0x000004000b047824 */ /* 0x000fe200078e0200 */
[----:B------:R-:W-:Y:S02]  /*0740*/  LOP3.LUT R3, R7, R6, RZ, 0x3c, !PT ;  /* 0x0000000607037212 */ /* 0x000fe400078e3cff */
[----:B------:R-:W-:Y:S01]  /*0750*/  LOP3.LUT R2, R6, R13, R2, 0x1e, !PT ;  /* 0x0000000d06027212 */ /* 0x000fe200078e1e02 */
[----:B------:R-:W-:-:S02]  /*0760*/  IMAD.MOV.U32 R6, RZ, RZ, 0x440 ;  /* 0x00000440ff067424 */ /* 0x000fc400078e00ff */
[----:B------:R-:W-:Y:S01]  /*0770*/  IMAD.IADD R193, R4, 0x1, R3 ;  /* 0x0000000104c17824 */ /* 0x000fe200078e0203 */
[----:B------:R-:W-:Y:S01]  /*0780*/  LOP3.LUT R192, R2, R0, RZ, 0xfc, !PT ;  /* 0x0000000002c07212 */ /* 0x000fe200078efcff */
[----:B------:R-:W-:Y:S01]  /*0790*/  IMAD.U32 R3, RZ, RZ, UR6 ;  /* 0x00000006ff037e24 */ /* 0x000fe2000f8e00ff */
[----:B------:R-:W-:Y:S01]  /*07a0*/  USHF.R.S32.HI UR6, URZ, 0x1f, UR47 ;  /* 0x0000001f3f067899 */ /* 0x000fe2000801142f */
[----:B------:R-:W-:Y:S01]  /*07b0*/  IMAD.U32 R2, RZ, RZ, UR5 ;  /* 0x00000005ff027e24 */ /* 0x000fe2000f8e00ff */
[----:B------:R-:W-:Y:S01]  /*07c0*/  USHF.R.S32.HI UR5, URZ, 0x1f, UR58 ;  /* 0x0000001f3f057899 */ /* 0x000fe2000801143a */
[----:B------:R-:W-:Y:S01]  /*07d0*/  IMAD.MOV.U32 R0, RZ, RZ, 0x20 ;  /* 0x00000020ff007424 */ /* 0x000fe200078e00ff */
[----:B------:R-:W-:Y:S01]  /*07e0*/  SEL R6, R6, 0x3c0, !P2 ;  /* 0x000003c006067807 */ /* 0x000fe20005000000 */
[----:B------:R-:W-:Y:S02]  /*07f0*/  IMAD.MOV.U32 R2, RZ, RZ, -0x10 ;  /* 0xfffffff0ff027424 */ /* 0x000fe400078e00ff */
[----:B------:R-:W-:Y:S01]  /*0800*/  IMAD.U32 R3, RZ, RZ, UR6 ;  /* 0x00000006ff037e24 */ /* 0x000fe2000f8e00ff */
[----:B------:R-:W-:Y:S01]  /*0810*/  UIADD3 UR6, UR4, 0xc000, URZ ;  /* 0x0000c00004067890 */ /* 0x000fe2000fffe03f */
[----:B------:R-:W-:Y:S01]  /*0820*/  IMAD.MOV.U32 R4, RZ, RZ, 0x40 ;  /* 0x00000040ff047424 */ /* 0x000fe200078e00ff */
[----:B------:R-:W-:Y:S01]  /*0830*/  SEL R188, R0, 0xffffffe0, !P4 ;  /* 0xffffffe000bc7807 */ /* 0x000fe20006000000 */
[----:B------:R-:W-:Y:S01]  /*0840*/  IMAD.U32 R3, RZ, RZ, UR5 ;  /* 0x00000005ff037e24 */ /* 0x000fe2000f8e00ff */
[----:B------:R-:W-:Y:S01]  /*0850*/  SEL R2, R2, 0x10, !P0 ;  /* 0x0000001002027807 */ /* 0x000fe20004000000 */
[----:B------:R-:W-:Y:S01]  /*0860*/  UIADD3 UR5, UR4, 0xc000, URZ ;  /* 0x0000c00004057890 */ /* 0x000fe2000fffe03f */
[----:B------:R-:W-:Y:S01]  /*0870*/  SEL R0, R0, 0xffffffe0, !P1 ;  /* 0xffffffe000007807 */ /* 0x000fe20004800000 */
[----:B------:R-:W-:Y:S01]  /*0880*/  VIADD R189, R187, UR6 ;  /* 0x00000006bbbd7c36 */ /* 0x000fe20008000000 */
[----:B------:R-:W-:Y:S01]  /*0890*/  SEL R186, R4, 0xffffffc0, !P3 ;  /* 0xffffffc004ba7807 */ /* 0x000fe20005800000 */
[----:B------:R-:W-:Y:S01]  /*08a0*/  IMAD.IADD R12, R8, 0x1, R2 ;  /* 0x00000001080c7824 */ /* 0x000fe200078e0202 */
[----:B------:R-:W-:-:S02]  /*08b0*/  LEA R9, R9, UR6, 0x1 ;  /* 0x0000000609097c11 */ /* 0x000fc4000f8e08ff */
[----:B------:R-:W-:Y:S01]  /*08c0*/  SEL R4, R4, 0xffffffc0, !P2 ;  /* 0xffffffc004047807 */ /* 0x000fe20005000000 */
[----:B------:R-:W-:Y:S01]  /*08d0*/  IMAD.IADD R186, R189, 0x1, R186 ;  /* 0x00000001bdba7824 */ /* 0x000fe200078e02ba */
[----:B------:R-:W-:Y:S01]  /*08e0*/  LEA R3, R5, UR4, 0x1 ;  /* 0x0000000405037c11 */ /* 0x000fe2000f8e08ff */
[C---:B------:R-:W-:Y:S01]  /*08f0*/  IMAD.IADD R5, R8.reuse, 0x1, R0 ;  /* 0x0000000108057824 */ /* 0x040fe200078e0200 */
[----:B------:R-:W-:Y:S01]  /*0900*/  STL [R1+0x7c], R9 ;  /* 0x00007c0901007387 */ /* 0x000fe20000100800 */
[----:B------:R-:W-:Y:S02]  /*0910*/  IMAD.IADD R11, R8, 0x1, R4 ;  /* 0x00000001080b7824 */ /* 0x000fe400078e0204 */
[----:B------:R-:W-:Y:S01]  /*0920*/  IMAD.IADD R10, R4, 0x1, R9 ;  /* 0x00000001040a7824 */ /* 0x000fe200078e0209 */
[----:B------:R1:W-:Y:S01]  /*0930*/  STL [R1+0x10], R8 ;  /* 0x0000100801007387 */ /* 0x0003e20000100800 */
[C---:B------:R-:W-:Y:S02]  /*0940*/  VIADD R15, R9.reuse, 0x420 ;  /* 0x00000420090f7836 */ /* 0x040fe40000000000 */
[C---:B------:R-:W-:Y:S01]  /*0950*/  VIADD R7, R9.reuse, 0x2020 ;  /* 0x0000202009077836 */ /* 0x040fe20000000000 */
[----:B------:R2:W-:Y:S01]  /*0960*/  STL [R1+0x18], R12 ;  /* 0x0000180c01007387 */ /* 0x0005e20000100800 */
[----:B------:R-:W-:-:S02]  /*0970*/  @P1 VIADD R15, R9, 0x3e0 ;  /* 0x000003e0090f1836 */ /* 0x000fc40000000000 */
[C---:B------:R-:W-:Y:S01]  /*0980*/  VIADD R14, R9.reuse, 0x2420 ;  /* 0x00002420090e7836 */ /* 0x040fe20000000000 */
[----:B------:R3:W-:Y:S01]  /*0990*/  STL [R1+0x28], R5 ;  /* 0x0000280501007387 */ /* 0x0007e20000100800 */
[C---:B------:R-:W-:Y:S02]  /*09a0*/  @P1 VIADD R7, R9.reuse, 0x1fe0 ;  /* 0x00001fe009071836 */ /* 0x040fe40000000000 */
[C---:B------:R-:W-:Y:S01]  /*09b0*/  @P1 VIADD R14, R9.reuse, 0x23e0 ;  /* 0x000023e0090e1836 */ /* 0x040fe20000000000 */
[----:B------:R-:W-:Y:S01]  /*09c0*/  STL [R1+0xc], R11 ;  /* 0x00000c0b01007387 */ /* 0x000fe20000100800 */
[C---:B------:R-:W-:Y:S02]  /*09d0*/  VIADD R13, R9.reuse, 0x2040 ;  /* 0x00002040090d7836 */ /* 0x040fe40000000000 */
[----:B------:R-:W-:Y:S02]  /*09e0*/  IMAD.IADD R2, R2, 0x1, R11 ;  /* 0x0000000102027824 */ /* 0x000fe400078e020b */
[----:B------:R-:W-:-:S02]  /*09f0*/  @P2 VIADD R13, R9, 0x1fc0 ;  /* 0x00001fc0090d2836 */ /* 0x000fc40000000000 */
[----:B------:R-:W-:Y:S02]  /*0a00*/  IMAD.IADD R4, R4, 0x1, R7 ;  /* 0x0000000104047824 */ /* 0x000fe400078e0207 */
[----:B------:R-:W-:Y:S02]  /*0a10*/  IMAD.IADD R189, R189, 0x1, R188 ;  /* 0x00000001bdbd7824 */ /* 0x000fe400078e02bc */
[----:B------:R-:W-:Y:S02]  /*0a20*/  IMAD.IADD R188, R188, 0x1, R186 ;  /* 0x00000001bcbc7824 */ /* 0x000fe400078e02ba */
[----:B-1----:R-:W-:Y:S02]  /*0a30*/  IMAD.IADD R8, R0, 0x1, R9 ;  /* 0x0000000100087824 */ /* 0x002fe400078e0209 */
[----:B--2---:R-:W-:-:S03]  /*0a40*/  IMAD.IADD R12, R12, 0x1, R0 ;  /* 0x000000010c0c7824 */ /* 0x004fc600078e0200 */
[----:B------:R1:W-:Y:S01]  /*0a50*/  STL [R1+0xb0], R8 ;  /* 0x0000b00801007387 */ /* 0x0003e20000100800 */
[----:B---3--:R-:W-:-:S03]  /*0a60*/  IMAD.IADD R5, R9, 0x1, R6 ;  /* 0x0000000109057824 */ /* 0x008fc600078e0206 */
[----:B------:R-:W-:Y:S04]  /*0a70*/  STL [R1+0x94], R10 ;  /* 0x0000940a01007387 */ /* 0x000fe80000100800 */
[----:B------:R2:W-:Y:S04]  /*0a80*/  STL [R1+0x90], R5 ;  /* 0x0000900501007387 */ /* 0x0005e80000100800 */
[----:B------:R-:W-:Y:S04]  /*0a90*/  STL [R1+0x9c], R15 ;  /* 0x00009c0f01007387 */ /* 0x000fe80000100800 */
[----:B------:R-:W-:Y:S04]  /*0aa0*/  STL [R1+0x84], R7 ;  /* 0x0000840701007387 */ /* 0x000fe80000100800 */
[----:B------:R-:W-:Y:S04]  /*0ab0*/  STL [R1+0x98], R14 ;  /* 0x0000980e01007387 */ /* 0x000fe80000100800 */
[----:B------:R3:W-:Y:S01]  /*0ac0*/  STL [R1+0x14], R2 ;  /* 0x0000140201007387 */ /* 0x0007e20000100800 */
[----:B-1----:R-:W-:-:S02]  /*0ad0*/  VIADD R8, R9, 0x2440 ;  /* 0x0000244009087836 */ /* 0x002fc40000000000 */
[----:B------:R-:W-:Y:S01]  /*0ae0*/  @P2 VIADD R8, R9, 0x23c0 ;  /* 0x000023c009082836 */ /* 0x000fe20000000000 */
[----:B------:R-:W-:Y:S01]  /*0af0*/  STL [R1+0x8c], R13 ;  /* 0x00008c0d01007387 */ /* 0x000fe20000100800 */
[----:B------:R-:W-:-:S03]  /*0b00*/  IMAD.IADD R9, R0, 0x1, R11 ;  /* 0x0000000100097824 */ /* 0x000fc600078e020b */
[----:B------:R1:W-:Y:S01]  /*0b10*/  STL [R1+0x88], R8 ;  /* 0x0000880801007387 */ /* 0x0003e20000100800 */
[----:B--2---:R-:W-:-:S03]  /*0b20*/  IMAD.IADD R5, R0, 0x1, R5 ;  /* 0x0000000100057824 */ /* 0x004fc600078e0205 */
[----:B------:R2:W-:Y:S04]  /*0b30*/  STL [R1+0x24], R12 ;  /* 0x0000240c01007387 */ /* 0x0005e80000100800 */
[----:B------:R2:W-:Y:S01]  /*0b40*/  STL [R1+0x20], R9 ;  /* 0x0000200901007387 */ /* 0x0005e20000100800 */
[C---:B---3--:R-:W-:Y:S02]  /*0b50*/  IMAD.IADD R2, R0.reuse, 0x1, R2 ;  /* 0x0000000100027824 */ /* 0x048fe400078e0202 */
[----:B-1----:R-:W-:Y:S02]  /*0b60*/  IMAD.IADD R8, R0, 0x1, R10 ;  /* 0x0000000100087824 */ /* 0x002fe400078e020a */
[----:B------:R-:W-:-:S03]  /*0b70*/  IMAD.IADD R0, R6, 0x1, R7 ;  /* 0x0000000106007824 */ /* 0x000fc600078e0207 */
[----:B------:R2:W-:Y:S04]  /*0b80*/  STL [R1+0xac], R8 ;  /* 0x0000ac0801007387 */ /* 0x0005e80000100800 */
[----:B------:R2:W-:Y:S04]  /*0b90*/  STL [R1+0xa8], R5 ;  /* 0x0000a80501007387 */ /* 0x0005e80000100800 */
[----:B------:R2:W-:Y:S04]  /*0ba0*/  STL [R1+0xa4], R4 ;  /* 0x0000a40401007387 */ /* 0x0005e80000100800 */
[----:B------:R2:W-:Y:S04]  /*0bb0*/  STL [R1+0x1c], R2 ;  /* 0x00001c0201007387 */ /* 0x0005e80000100800 */
[----:B------:R2:W-:Y:S02]  /*0bc0*/  STL [R1+0xa0], R0 ;  /* 0x0000a00001007387 */ /* 0x0005e40000100800 */
.L_x_978:
        /* <DEDUP_REMOVED lines=38> */
[----:B------:R1:W5:Y:S02]  /*0e30*/  @P3 LDG.E R0, desc[UR8][R4.64+0x4] ;  /* 0x0000040804003981 */ /* 0x000364000c1e1900 */
        /* <DEDUP_REMOVED lines=28> */
.L_x_902:
        /* <DEDUP_REMOVED lines=19> */
[----:B------:R-:W-:Y:S01]  /*1130*/  ULDC UR24, c[0x0][0x2dc] ;  /* 0x0000b70000187ab9 */ /* 0x000fe20000000800 */
[----:B------:R-:W-:Y:S01]  /*1140*/  ULDC UR53, c[0x0][0x270] ;  /* 0x00009c0000357ab9 */ /* 0x000fe20000000800 */
[----:B------:R-:W-:Y:S01]  /*1150*/  ULDC.64 UR26, c[0x0][0x240] ;  /* 0x00009000001a7ab9 */ /* 0x000fe20000000a00 */
[----:B------:R-:W-:Y:S02]  /*1160*/  @!UP0 UIMAD.WIDE.U32 UR42, UR47, UR10, URZ ;  /* 0x0000000a2f2a82a5 */ /* 0x000fe4000f8e003f */
[----:B------:R-:W-:Y:S01]  /*1170*/  USHF.L.U64.HI UR13, UR47, 0x7, UR59 ;  /* 0x000000072f0d7899 */ /* 0x000fe2000801023b */
[----:B-1----:R-:W-:Y:S01]  /*1180*/  IABS R6, R7 ;  /* 0x0000000700067213 */ /* 0x002fe20000000000 */
[----:B------:R-:W-:Y:S01]  /*1190*/  USEL UR38, UR16, URZ, UP2 ;  /* 0x0000003f10267287 */ /* 0x000fe20009000000 */
[----:B------:R-:W-:Y:S01]  /*11a0*/  ISETP.NE.AND P3, PT, R7, RZ, PT ;  /* 0x000000ff0700720c */ /* 0x000fe20003f65270 */
[----:B------:R-:W-:Y:S01]  /*11b0*/  UIMAD.WIDE.U32 UR16, UR6, UR26, URZ ;  /* 0x0000001a061072a5 */ /* 0x000fe2000f8e003f */
[----:B------:R-:W1:Y:S01]  /*11c0*/  I2F.RP R4, R6 ;  /* 0x0000000600047306 */ /* 0x000e620000209400 */
[----:B------:R-:W-:-:S02]  /*11d0*/  USEL UR39, UR13, URZ, UP2 ;  /* 0x0000003f0d277287 */ /* 0x000fc40009000000 */
[----:B------:R-:W-:Y:S02]  /*11e0*/  USEL UR57, UR28, UR16, !UP0 ;  /* 0x000000101c397287 */ /* 0x000fe4000c000000 */
[----:B--2---:R-:W-:Y:S02]  /*11f0*/  UIMAD.WIDE.U32 UR34, UR7, UR14, URZ ;  /* 0x0000000e072272a5 */ /* 0x004fe4000f8e003f */
[----:B------:R-:W-:Y:S02]  /*1200*/  UIADD3 UR51, UR29, UR37, URZ ;  /* 0x000000251d337290 */ /* 0x000fe4000fffe03f */
[----:B------:R-:W-:Y:S02]  /*1210*/  UIMAD UR49, UR7, UR15, UR35 ;  /* 0x0000000f073172a4 */ /* 0x000fe4000f8e0223 */
[----:B------:R-:W-:Y:S01]  /*1220*/  @!UP0 UIMAD UR7, UR59, UR10, URZ ;  /* 0x0000000a3b0782a4 */ /* 0x000fe2000f8e023f */
[----:B------:R-:W-:Y:S01]  /*1230*/  @UP0 ULDC.64 UR14, c[0x0][0x420] ;  /* 0x00010800000e0ab9 */ /* 0x000fe20000000a00 */
[----:B------:R-:W-:Y:S01]  /*1240*/  ULDC.U8 UR22, c[0x0][0x3d8] ;  /* 0x0000f60000167ab9 */ /* 0x000fe20000000000 */
        /* <DEDUP_REMOVED lines=17> */
[----:B------:R-:W-:Y:S02]  /*1360*/  UIMAD UR13, UR10, UR7, UR13 ;  /* 0x000000070a0d72a4 */ /* 0x000fe4000f8e020d */
[----:B------:R-:W-:Y:S02]  /*1370*/  UIADD3 UR7, UR16, -0x80, URZ ;  /* 0xffffff8010077890 */ /* 0x000fe4000fffe03f */
[----:B------:R-:W-:Y:S01]  /*1380*/  UIMAD UR35, UR6, UR27, URZ ;  /* 0x0000001b062372a4 */ /* 0x000fe2000f8e023f */
[----:B-1----:R-:W-:Y:S01]  /*1390*/  IMAD.MOV R0, RZ, RZ, -R5 ;  /* 0x000000ffff007224 */ /* 0x002fe200078e0a05 */
[----:B------:R-:W-:Y:S01]  /*13a0*/  UISETP.NE.AND UP3, UPT, UR22, URZ, UPT ;  /* 0x0000003f1600728c */ /* 0x000fe2000bf65270 */
[----:B------:R-:W-:Y:S01]  /*13b0*/  IMAD.MOV.U32 R4, RZ, RZ, RZ ;  /* 0x000000ffff047224 */ /* 0x000fe200078e00ff */
[----:B------:R-:W-:Y:S01]  /*13c0*/  UIMAD.WIDE.U32 UR14, UR10, UR6, URZ ;  /* 0x000000060a0e72a5 */ /* 0x000fe2000f8e003f */
[----:B------:R-:W-:Y:S01]  /*13d0*/  IMAD R0, R0, R6, RZ ;  /* 0x0000000600007224 */ /* 0x000fe200078e02ff */
[----:B------:R-:W-:-:S02]  /*13e0*/  UIADD3 UR48, UR29, UR13, URZ ;  /* 0x0000000d1d307290 */ /* 0x000fc4000fffe03f */
[----:B------:R-:W-:Y:S01]  /*13f0*/  UISETP.NE.AND UP1, UPT, UR33, -0x1, UPT ;  /* 0xffffffff2100788c */ /* 0x000fe2000bf25270 */
[----:B------:R-:W-:Y:S01]  /*1400*/  IMAD.HI.U32 R0, R5, R0, R4 ;  /* 0x0000000005007227 */ /* 0x000fe200078e0004 */
[----:B------:R-:W-:Y:S02]  /*1410*/  USHF.R.S32.HI UR37, URZ, 0x1f, UR7 ;  /* 0x0000001f3f257899 */ /* 0x000fe40008011407 */
[----:B------:R-:W-:Y:S02]  /*1420*/  UIADD3 UR13, UP2, UR7, UR38, URZ ;  /* 0x00000026070d7290 */ /* 0x000fe4000ff5e03f */
[----:B------:R-:W-:Y:S01]  /*1430*/  @UP0 UIADD3 UR51, UR17, UR35, URZ ;  /* 0x0000002311330290 */ /* 0x000fe2000fffe03f */
[----:B------:R-:W-:Y:S01]  /*1440*/  IMAD.HI.U32 R0, R0, R2, RZ ;  /* 0x0000000200007227 */ /* 0x000fe200078e00ff */
[----:B------:R-:W-:Y:S02]  /*1450*/  UIMAD UR17, UR11, UR6, URZ ;  /* 0x000000060b1172a4 */ /* 0x000fe4000f8e023f */
[----:B------:R-:W-:-:S02]  /*1460*/  USEL UR56, UR28, UR14, !UP0 ;  /* 0x0000000e1c387287 */ /* 0x000fc4000c000000 */
[----:B------:R-:W-:Y:S01]  /*1470*/  IADD3 R4, -R0, RZ, RZ ;  /* 0x000000ff00047210 */ /* 0x000fe20007ffe1ff */
[----:B------:R-:W-:Y:S02]  /*1480*/  UIADD3.X UR14, UR37, UR39, URZ, UP2, !UPT ;  /* 0x00000027250e7290 */ /* 0x000fe400097fe43f */
[----:B------:R-:W-:Y:S02]  /*1490*/  UIMAD UR11, UR11, UR13, URZ ;  /* 0x0000000d0b0b72a4 */ /* 0x000fe4000f8e023f */
[C---:B------:R-:W-:Y:S01]  /*14a0*/  IMAD R2, R6.reuse, R4, R2 ;  /* 0x0000000406027224 */ /* 0x040fe200078e0202 */
[----:B------:R-:W-:Y:S01]  /*14b0*/  ULDC UR29, c[0x0][0x2c4] ;  /* 0x0000b100001d7ab9 */ /* 0x000fe20000000800 */
[----:B------:R-:W-:Y:S02]  /*14c0*/  UIMAD UR19, UR10, UR14, UR11 ;  /* 0x0000000e0a1372a4 */ /* 0x000fe4000f8e020b */
[----:B------:R-:W-:Y:S01]  /*14d0*/  UIMAD.WIDE.U32 UR38, UR10, UR13, URZ ;  /* 0x0000000d0a2672a5 */ /* 0x000fe2000f8e003f */
[----:B------:R-:W-:Y:S01]  /*14e0*/  ISETP.GT.U32.AND P1, PT, R6, R2, PT ;  /* 0x000000020600720c */ /* 0x000fe20003f24070 */
[----:B------:R-:W-:Y:S01]  /*14f0*/  @UP3 UIMAD UR10, UR47, UR29, URZ ;  /* 0x0000001d2f0a32a4 */ /* 0x000fe2000f8e023f */
[----:B------:R-:W-:Y:S01]  /*1500*/  ULDC.U8 UR23, c[0x0][0x480] ;  /* 0x0001200000177ab9 */ /* 0x000fe20000000000 */
[----:B------:R-:W-:-:S02]  /*1510*/  @UP1 UIADD3 UR30, UR20, UR33, URZ ;  /* 0x00000021141e1290 */ /* 0x000fc4000fffe03f */
[----:B------:R-:W-:Y:S02]  /*1520*/  @UP1 UIADD3 UR32, UR20, UR33, URZ ;  /* 0x0000002114201290 */ /* 0x000fe4000fffe03f */
[----:B------:R-:W-:Y:S02]  /*1530*/  UIMAD UR50, UR58, UR24, URZ ;  /* 0x000000183a3272a4 */ /* 0x000fe4000f8e023f */
[----:B------:R-:W-:Y:S01]  /*1540*/  UISETP.NE.AND UP6, UPT, UR23, URZ, UPT ;  /* 0x0000003f1700728c */ /* 0x000fe2000bfc5270 */
[----:B------:R-:W-:-:S03]  /*1550*/  @UP1 ULDC.64 UR24, c[0x0][0x248] ;  /* 0x0000920000181ab9 */ /* 0x000fc60000000a00 */
[----:B------:R-:W-:Y:S01]  /*1560*/  @!P1 IMAD.IADD R2, R2, 0x1, -R6 ;  /* 0x0000000102029824 */ /* 0x000fe200078e0a06 */
[----:B------:R-:W-:Y:S01]  /*1570*/  @UP1 ULDC.64 UR22, c[0x0][0x250] ;  /* 0x0000940000161ab9 */ /* 0x000fe20000000a00 */
[----:B------:R-:W-:Y:S01]  /*1580*/  @!P1 VIADD R0, R0, 0x1 ;  /* 0x0000000100009836 */ /* 0x000fe20000000000 */
[----:B------:R-:W-:Y:S01]  /*1590*/  PLOP3.LUT P1, PT, PT, PT, UP1, 0x80, 0x0 ;  /* 0x000000000000781c */ /* 0x000fe20003f2f018 */
[----:B------:R-:W-:Y:S01]  /*15a0*/  @UP0 UIADD3 UR48, UR15, UR17, URZ ;  /* 0x000000110f300290 */ /* 0x000fe2000fffe03f */
[----:B------:R-:W-:Y:S01]  /*15b0*/  ISETP.GE.U32.AND P0, PT, R2, R6, PT ;  /* 0x000000060200720c */ /* 0x000fe20003f06070 */
[----:B------:R-:W-:Y:S01]  /*15c0*/  @UP3 USEL UR11, UR10, UR6, !UP0 ;  /* 0x000000060a0b3287 */ /* 0x000fe2000c000000 */
[----:B------:R-:W-:Y:S01]  /*15d0*/  LOP3.LUT R2, R7, UR58, RZ, 0x3c, !PT ;  /* 0x0000003a07027c12 */ /* 0x000fe2000f8e3cff */
[----:B------:R-:W-:Y:S02]  /*15e0*/  @UP1 UIMAD.WIDE.U32 UR16, UR30, UR24, URZ ;  /* 0x000000181e1012a5 */ /* 0x000fe4000f8e003f */
[----:B------:R-:W-:Y:S01]  /*15f0*/  @UP1 UIMAD UR30, UR30, UR25, URZ ;  /* 0x000000191e1e12a4 */ /* 0x000fe2000f8e023f */
[----:B------:R-:W-:Y:S01]  /*1600*/  ISETP.GE.AND P2, PT, R2, RZ, PT ;  /* 0x000000ff0200720c */ /* 0x000fe20003f46270 */
[----:B------:R-:W-:Y:S01]  /*1610*/  @UP1 UIMAD.WIDE.U32 UR14, UR32, UR22, URZ ;  /* 0x00000016200e12a5 */ /* 0x000fe2000f8e003f */
[----:B------:R-:W-:Y:S01]  /*1620*/  @UP3 ULDC UR10, c[0x0][0x2e4] ;  /* 0x0000b900000a3ab9 */ /* 0x000fe20000000800 */
[----:B------:R-:W-:-:S02]  /*1630*/  @UP1 UIMAD UR13, UR32, UR23, URZ ;  /* 0x00000017200d12a4 */ /* 0x000fc4000f8e023f */
[----:B------:R-:W-:Y:S02]  /*1640*/  @UP3 UIMAD UR28, UR58, UR10, UR11 ;  /* 0x0000000a3a1c32a4 */ /* 0x000fe4000f8e020b */
[----:B------:R-:W-:Y:S01]  /*1650*/  @P0 IADD3 R0, R0, 0x1, RZ ;  /* 0x0000000100000810 */ /* 0x000fe20007ffe0ff */
[----:B------:R-:W-:Y:S01]  /*1660*/  @!UP3 UIMAD UR10, UR47, UR53, UR58 ;  /* 0x000000352f0ab2a4 */ /* 0x000fe2000f8e023a */
[----:B------:R-:W-:Y:S01]  /*1670*/  PLOP3.LUT P0, PT, PT, PT, UP3, 0x80, 0x0 ;  /* 0x000000000000781c */ /* 0x000fe20003f0f038 */
[----:B------:R-:W-:Y:S02]  /*1680*/  USEL UR54, UR34, URZ, UP6 ;  /* 0x0000003f22367287 */ /* 0x000fe4000b000000 */
[----:B------:R-:W-:Y:S01]  /*1690*/  IMAD.MOV.U32 R14, RZ, RZ, R0 ;  /* 0x000000ffff0e7224 */ /* 0x000fe200078e0000 */
[----:B------:R-:W-:Y:S02]  /*16a0*/  USEL UR53, UR49, URZ, UP6 ;  /* 0x0000003f31357287 */ /* 0x000fe4000b000000 */
[----:B------:R-:W-:-:S02]  /*16b0*/  @UP1 UIADD3 UR32, UR17, UR30, URZ ;  /* 0x0000001e11201290 */ /* 0x000fc4000fffe03f */
[----:B------:R-:W-:Y:S01]  /*16c0*/  USHF.R.S32.HI UR40, URZ, 0x1f, UR21 ;  /* 0x0000001f3f287899 */ /* 0x000fe20008011415 */
[----:B------:R-:W-:Y:S01]  /*16d0*/  @!P2 IADD3 R14, -R14, RZ, RZ ;  /* 0x000000ff0e0ea210 */ /* 0x000fe20007ffe1ff */
[----:B------:R-:W-:Y:S01]  /*16e0*/  @!UP0 UIADD3 UR52, UR43, UR41, URZ ;  /* 0x000000292b348290 */ /* 0x000fe2000fffe03f */
[----:B------:R-:W-:Y:S01]  /*16f0*/  @!P3 LOP3.LUT R14, RZ, R7, RZ, 0x33, !PT ;  /* 0x00000007ff0eb212 */ /* 0x000fe200078e33ff */
[----:B------:R-:W-:Y:S02]  /*1700*/  USHF.R.S32.HI UR55, URZ, 0x1f, UR50 ;  /* 0x0000001f3f377899 */ /* 0x000fe40008011432 */
[----:B------:R-:W-:Y:S02]  /*1710*/  USHF.R.S32.HI UR46, URZ, 0x7, UR36 ;  /* 0x000000073f2e7899 */ /* 0x000fe40008011424 */
[----:B------:R-:W-:Y:S02]  /*1720*/  @UP1 UIADD3 UR35, UR15, UR13, URZ ;  /* 0x0000000d0f231290 */ /* 0x000fe4000fffe03f */
[----:B------:R-:W-:-:S02]  /*1730*/  @!UP3 UIMAD UR28, UR10, UR29, URZ ;  /* 0x0000001d0a1cb2a4 */ /* 0x000fc4000f8e023f */
        /* <DEDUP_REMOVED lines=16> */
.L_x_904:
        /* <DEDUP_REMOVED lines=13> */
.L_x_905:
        /* <DEDUP_REMOVED lines=11> */
.L_x_906:
[----:B------:R-:W-:Y:S02]  /*19c0*/  ULDC UR6, c[0x0][0x270] ;  /* 0x00009c0000067ab9 */ /* 0x000fe40000000800 */
[----:B------:R-:W-:-:S04]  /*19d0*/  UIMAD UR6, UR47, UR6, UR58 ;  /* 0x000000062f0672a4 */ /* 0x000fc8000f8e023a */
[----:B------:R-:W-:-:S12]  /*19e0*/  UIMAD UR6, UR6, UR60, URZ ;  /* 0x0000003c060672a4 */ /* 0x000fd8000f8e023f */
.L_x_907:
[----:B------:R-:W1:Y:S01]  /*19f0*/  S2R R6, SR_TID.X ;  /* 0x0000000000067919 */ /* 0x000e620000002100 */
[----:B------:R-:W2:Y:S01]  /*1a00*/  LDC.64 R4, c[0x0][0x420] ;  /* 0x00010800ff047b82 */ /* 0x000ea20000000a00 */
[----:B------:R-:W-:Y:S01]  /*1a10*/  ULDC UR13, c[0x0][0x2dc] ;  /* 0x0000b700000d7ab9 */ /* 0x000fe20000000800 */
[----:B------:R-:W-:Y:S01]  /*1a20*/  ULDC UR14, c[0x0][0x270] ;  /* 0x00009c00000e7ab9 */ /* 0x000fe20000000800 */
[----:B------:R-:W-:Y:S01]  /*1a30*/  UIADD3 UR41, UR7, UR6, URZ ;  /* 0x0000000607297290 */ /* 0x000fe2000fffe03f */
[--C-:B------:R-:W-:Y:S01]  /*1a40*/  SHF.R.S32.HI R27, RZ, 0x1f, R194.reuse ;  /* 0x0000001fff1b7819 */ /* 0x100fe200000114c2 */
[----:B------:R-:W-:Y:S01]  /*1a50*/  UIMAD UR6, UR13, UR14, URZ ;  /* 0x0000000e0d0672a4 */ /* 0x000fe2000f8e023f */
[----:B------:R-:W-:Y:S01]  /*1a60*/  IMAD.MOV.U32 R26, RZ, RZ, R194 ;  /* 0x000000ffff1a7224 */ /* 0x000fe200078e00c2 */
[----:B------:R-:W-:Y:S01]  /*1a70*/  UIADD3 UR10, UR7, UR28, URZ ;  /* 0x0000001c070a7290 */ /* 0x000fe2000fffe03f */
[----:B------:R-:W-:Y:S01]  /*1a80*/  BSSY B1, `(.L_x_903) ;  /* 0x0000b52000017945 */ /* 0x000fe20003800000 */
[----:B------:R-:W-:Y:S01]  /*1a90*/  ULDC.64 UR16, c[0x0][0x2b0] ;  /* 0x0000ac0000107ab9 */ /* 0x000fe20000000a00 */
[----:B------:R-:W-:-:S02]  /*1aa0*/  UIADD3 UR13, -UR12, UR31, UR21 ;  /* 0x0000001f0c0d7290 */ /* 0x000fc4000fffe115 */
[----:B------:R-:W-:Y:S02]  /*1ab0*/  UIMAD.WIDE UR16, UR10, 0x4, UR16 ;  /* 0x000000040a1078a5 */ /* 0x000fe4000f8e0210 */
[----:B------:R-:W-:Y:S02]  /*1ac0*/  USHF.R.S32.HI UR19, URZ, 0x1f, UR58 ;  /* 0x0000001f3f137899 */ /* 0x000fe4000801143a */
[----:B------:R-:W-:Y:S01]  /*1ad0*/  USHF.L.U32 UR10, UR6, 0x7, URZ ;  /* 0x00000007060a7899 */ /* 0x000fe2000800063f */
[----:B------:R-:W-:Y:S01]  /*1ae0*/  ULDC UR14, c[0x0][0x398] ;  /* 0x0000e600000e7ab9 */ /* 0x000fe20000000800 */
[----:B------:R-:W-:Y:S01]  /*1af0*/  ULDC.64 UR28, c[0x0][0x258] ;  /* 0x00009600001c7ab9 */ /* 0x000fe20000000a00 */
[----:B------:R-:W-:Y:S01]  /*1b00*/  ULDC.64 UR42, c[0x0][0x210] ;  /* 0x00008400002a7ab9 */ /* 0x000fe20000000a00 */
[----:B------:R-:W-:Y:S01]  /*1b10*/  ULDC.64 UR44, c[0x0][0x478] ;  /* 0x00011e00002c7ab9 */ /* 0x000fe20000000a00 */
[----:B--2---:R-:W-:-:S04]  /*1b20*/  IMAD R10, R4, UR37, RZ ;  /* 0x00000025040a7c24 */ /* 0x004fc8000f8e02ff */
[----:B------:R-:W-:Y:S01]  /*1b30*/  IMAD R10, R5, UR7, R10 ;  /* 0x00000007050a7c24 */ /* 0x000fe2000f8e020a */
[----:B-1----:R-:W-:-:S04]  /*1b40*/  SHF.R.S32.HI R7, RZ, 0x1f, R6 ;  /* 0x0000001fff077819 */ /* 0x002fc80000011406 */
[CC--:B------:R-:W-:Y:S02]  /*1b50*/  LEA.HI R2, R7.reuse, R6.reuse, RZ, 0x5 ;  /* 0x0000000607027211 */ /* 0x0c0fe400078f28ff */
[----:B------:R-:W-:Y:S02]  /*1b60*/  LEA.HI R7, R7, R6, RZ, 0x3 ;  /* 0x0000000607077211 */ /* 0x000fe400078f18ff */
[----:B------:R-:W-:Y:S02]  /*1b70*/  LOP3.LUT R0, R2, 0xffffffe0, RZ, 0xc0, !PT ;  /* 0xffffffe002007812 */ /* 0x000fe400078ec0ff */
[----:B------:R-:W-:-:S03]  /*1b80*/  SHF.R.S32.HI R2, RZ, 0x5, R2 ;  /* 0x00000005ff027819 */ /* 0x000fc60000011402 */
[----:B------:R-:W-:Y:S01]  /*1b90*/  IMAD.IADD R0, R6, 0x1, -R0 ;  /* 0x0000000106007824 */ /* 0x000fe200078e0a00 */
[----:B------:R-:W-:-:S03]  /*1ba0*/  IADD3 R6, P0, R194, UR11, RZ ;  /* 0x0000000bc2067c10 */ /* 0x000fc6000ff1e0ff */
[----:B------:R-:W-:Y:S01]  /*1bb0*/  IMAD R13, R2, UR6, R0 ;  /* 0x00000006020d7c24 */ /* 0x000fe2000f8e0200 */
[----:B------:R-:W-:Y:S01]  /*1bc0*/  SHF.R.S32.HI R0, RZ, 0x3, R7 ;  /* 0x00000003ff007819 */ /* 0x000fe20000011407 */
[----:B------:R-:W-:Y:S01]  /*1bd0*/  UIADD3 UR6, UR13, -UR14, URZ ;  /* 0x8000000e0d067290 */ /* 0x000fe2000fffe03f */
[----:B------:R-:W-:Y:S01]  /*1be0*/  IADD3.X R7, R27, UR52, RZ, P0, !PT ;  /* 0x000000341b077c10 */ /* 0x000fe200087fe4ff */
[----:B------:R-:W-:Y:S01]  /*1bf0*/  UIADD3 UR13, UP5, UP4, UR38, UR10, UR50 ;  /* 0x0000000a260d7290 */ /* 0x000fe2000fcbe032 */
[----:B------:R-:W-:Y:S01]  /*1c00*/  SHF.R.S32.HI R24, RZ, 0x1f, R0 ;  /* 0x0000001fff187819 */ /* 0x000fe20000011400 */
[----:B------:R-:W-:Y:S01]  /*1c10*/  ULDC.64 UR14, c[0x0][0x428] ;  /* 0x00010a00000e7ab9 */ /* 0x000fe20000000a00 */
[----:B------:R-:W-:Y:S01]  /*1c20*/  IADD3 R2, P0, R0, UR7, RZ ;  /* 0x0000000700027c10 */ /* 0x000fe2000ff1e0ff */
[----:B------:R-:W-:Y:S01]  /*1c30*/  IMAD.WIDE.U32 R6, R4, UR7, R6 ;  /* 0x0000000704067c25 */ /* 0x000fe2000f8e0006 */
[----:B------:R-:W-:Y:S02]  /*1c40*/  UIMAD UR7, UR19, UR28, URZ ;  /* 0x0000001c130772a4 */ /* 0x000fe4000f8e023f */
[----:B------:R-:W-:Y:S01]  /*1c50*/  IADD3.X R11, R24, UR37, RZ, P0, !PT ;  /* 0x00000025180b7c10 */ /* 0x000fe200087fe4ff */
[----:B------:R-:W-:Y:S01]  /*1c60*/  IMAD.WIDE.U32 R8, R2, UR26, R26 ;  /* 0x0000001a02087c25 */ /* 0x000fe2000f8e001a */
[----:B------:R-:W-:-:S02]  /*1c70*/  UIMAD UR11, UR19, UR14, URZ ;  /* 0x0000000e130b72a4 */ /* 0x000fc4000f8e023f */
[----:B------:R-:W-:Y:S01]  /*1c80*/  UIMAD UR29, UR58, UR29, UR7 ;  /* 0x0000001d3a1d72a4 */ /* 0x000fe2000f8e0207 */
[----:B------:R-:W-:Y:S01]  /*1c90*/  IMAD R11, R11, UR26, RZ ;  /* 0x0000001a0b0b7c24 */ /* 0x000fe2000f8e02ff */
[----:B------:R-:W-:Y:S01]  /*1ca0*/  IADD3 R8, P0, R8, UR57, RZ ;  /* 0x0000003908087c10 */ /* 0x000fe2000ff1e0ff */
[----:B------:R-:W-:Y:S01]  /*1cb0*/  IMAD.U32 R12, RZ, RZ, UR14 ;  /* 0x0000000eff0c7e24 */ /* 0x000fe2000f8e00ff */
[----:B------:R-:W-:Y:S01]  /*1cc0*/  USHF.R.S32.HI UR19, URZ, 0x1f, UR6 ;  /* 0x0000001f3f137899 */ /* 0x000fe20008011406 */
[----:B------:R-:W-:Y:S01]  /*1cd0*/  IMAD R2, R2, UR27, R11 ;  /* 0x0000001b02027c24 */ /* 0x000fe2000f8e020b */
[----:B------:R-:W-:Y:S01]  /*1ce0*/  UIADD3 UR7, UP3, UP2, UR54, UR13, UR56 ;  /* 0x0000000d36077290 */ /* 0x000fe2000fa7e038 */
[----:B------:R-:W-:Y:S01]  /*1cf0*/  IMAD.IADD R7, R7, 0x1, R10 ;  /* 0x0000000107077824 */ /* 0x000fe200078e020a */
[----:B------:R-:W-:Y:S01]  /*1d00*/  USHF.R.S32.HI UR10, URZ, 0x1f, UR10 ;  /* 0x0000001f3f0a7899 */ /* 0x000fe2000801140a */
[----:B------:R-:W-:Y:S01]  /*1d10*/  IMAD R10, R24, R4, RZ ;  /* 0x00000004180a7224 */ /* 0x000fe200078e02ff */
[----:B------:R-:W-:Y:S01]  /*1d20*/  IADD3.X R9, R9, UR51, R2, P0, !PT ;  /* 0x0000003309097c10 */ /* 0x000fe200087fe402 */
[----:B------:R-:W-:Y:S01]  /*1d30*/  IMAD.U32 R2, RZ, RZ, UR28 ;  /* 0x0000001cff027e24 */ /* 0x000fe2000f8e00ff */
[----:B------:R-:W-:Y:S01]  /*1d40*/  UIMAD UR11, UR58, UR15, UR11 ;  /* 0x0000000f3a0b72a4 */ /* 0x000fe2000f8e020b */
[----:B------:R-:W-:Y:S01]  /*1d50*/  IMAD.WIDE.U32 R6, R12, UR58, R6 ;  /* 0x0000003a0c067c25 */ /* 0x000fe2000f8e0006 */
[----:B------:R-:W-:-:S02]  /*1d60*/  ULEA.HI UR19, UR19, UR6, URZ, 0x7 ;  /* 0x0000000613137291 */ /* 0x000fc4000f8f383f */
[----:B------:R-:W-:Y:S01]  /*1d70*/  UIADD3.X UR6, UR49, UR10, UR55, UP5, UP4 ;  /* 0x0000000a31067290 */ /* 0x000fe2000afe8437 */
[----:B------:R-:W-:Y:S01]  /*1d80*/  IMAD.WIDE.U32 R8, R2, UR58, R8 ;  /* 0x0000003a02087c25 */ /* 0x000fe2000f8e0008 */
[----:B------:R-:W-:Y:S01]  /*1d90*/  IADD3 R2, P0, R13, UR7, RZ ;  /* 0x000000070d027c10 */ /* 0x000fe2000ff1e0ff */
[----:B------:R-:W-:Y:S01]  /*1da0*/  ULDC.64 UR36, c[0x0][0x400] ;  /* 0x0001000000247ab9 */ /* 0x000fe20000000a00 */
[----:B------:R-:W-:Y:S01]  /*1db0*/  UIADD3.X UR10, UR53, UR6, UR48, UP3, UP2 ;  /* 0x00000006350a7290 */ /* 0x000fe20009fe4430 */
[----:B------:R-:W-:Y:S01]  /*1dc0*/  VIADD R7, R7, UR11 ;  /* 0x0000000b07077c36 */ /* 0x000fe20008000000 */
[----:B------:R-:W-:Y:S01]  /*1dd0*/  LEA R12, P2, R2, UR36, 0x2 ;  /* 0x00000024020c7c11 */ /* 0x000fe2000f8410ff */
[C---:B------:R-:W-:Y:S01]  /*1de0*/  IMAD R11, R0.reuse, R5, R10 ;  /* 0x00000005000b7224 */ /* 0x040fe200078e020a */
[----:B------:R-:W-:Y:S01]  /*1df0*/  USHF.R.S32.HI UR19, URZ, 0x7, UR19 ;  /* 0x000000073f137899 */ /* 0x000fe20008011413 */
[----:B------:R-:W-:Y:S01]  /*1e00*/  IMAD.WIDE.U32 R6, R0, R4, R6 ;  /* 0x0000000400067225 */ /* 0x000fe200078e0006 */
[----:B------:R-:W-:Y:S01]  /*1e10*/  ULDC.64 UR38, c[0x0][0x3e0] ;  /* 0x0000f80000267ab9 */ /* 0x000fe20000000a00 */
[----:B------:R-:W-:Y:S01]  /*1e20*/  LEA.HI.X.SX32 R10, R13, UR10, 0x1, P0 ;  /* 0x0000000a0d0a7c11 */ /* 0x000fe200080f0eff */
[----:B------:R1:W-:Y:S01]  /*1e30*/  STL [R1+0x30], R12 ;  /* 0x0000300c01007387 */ /* 0x0003e20000100800 */
[----:B------:R-:W-:Y:S01]  /*1e40*/  VIADD R9, R9, UR29 ;  /* 0x0000001d09097c36 */ /* 0x000fe20008000000 */
[----:B------:R-:W-:Y:S01]  /*1e50*/  UISETP.LT.AND UP0, UPT, URZ, UR19, UPT ;  /* 0x000000133f00728c */ /* 0x000fe2000bf01270 */
[----:B------:R-:W-:Y:S01]  /*1e60*/  IMAD.IADD R7, R7, 0x1, R11 ;  /* 0x0000000107077824 */ /* 0x000fe200078e020b */
[----:B------:R-:W-:Y:S01]  /*1e70*/  LEA R13, P3, R6, UR38, 0x1 ;  /* 0x00000026060d7c11 */ /* 0x000fe2000f8608ff */
[----:B------:R-:W-:Y:S01]  /*1e80*/  UIMAD.WIDE UR6, UR41, 0x4, UR44 ;  /* 0x00000004290678a5 */ /* 0x000fe2000f8e022c */
[----:B------:R-:W-:Y:S01]  /*1e90*/  LEA.HI.X R2, R2, UR37, R10, 0x2, P2 ;  /* 0x0000002502027c11 */ /* 0x000fe200090f140a */
[----:B------:R-:W-:Y:S01]  /*1ea0*/  USEL UR19, URZ, UR19, !UP0 ;  /* 0x000000133f137287 */ /* 0x000fe2000c000000 */
[----:B------:R-:W-:Y:S01]  /*1eb0*/  LEA.HI.X R16, R6, UR39, R7, 0x1, P3 ;  /* 0x0000002706107c11 */ /* 0x000fe200098f0c07 */
[----:B------:R-:W-:Y:S01]  /*1ec0*/  UMOV UR14, UR16 ;  /* 0x00000010000e7c82 */ /* 0x000fe20008000000 */
[----:B------:R-:W-:-:S02]  /*1ed0*/  UIADD3 UR10, UR46, -0x1, URZ ;  /* 0xffffffff2e0a7890 */ /* 0x000fc4000fffe03f */
[----:B------:R-:W-:Y:S01]  /*1ee0*/  UISETP.GT.AND UP0, UPT, UR46, UR19, UPT ;  /* 0x000000132e00728c */ /* 0x000fe2000bf04270 */
[----:B------:R-:W-:Y:S01]  /*1ef0*/  UMOV UR13, UR17 ;  /* 0x00000011000d7c82 */ /* 0x000fe20008000000 */
[----:B------:R-:W-:Y:S01]  /*1f00*/  UMOV UR16, UR6 ;  /* 0x0000000600107c82 */ /* 0x000fe20008000000 */
[----:B------:R-:W-:-:S03]  /*1f10*/  UMOV UR15, UR7 ;  /* 0x00000007000f7c82 */ /* 0x000fc60008000000 */
[----:B------:R-:W-:Y:S02]  /*1f20*/  PLOP3.LUT P0, PT, PT, PT, UP0, 0x80, 0x0 ;  /* 0x000000000000781c */ /* 0x000fe40003f0f008 */
[----:B-1----:R-:W-:-:S04]  /*1f30*/  LEA R12, P4, R8, UR42, 0x1 ;  /* 0x0000002a080c7c11 */ /* 0x002fc8000f8808ff */
[----:B------:R-:W-:Y:S01]  /*1f40*/  LEA.HI.X R11, R8, UR43, R9, 0x1, P4 ;  /* 0x0000002b080b7c11 */ /* 0x000fe2000a0f0c09 */
[----:B------:R1:W-:Y:S04]  /*1f50*/  STL [R1+0x40], R12 ;  /* 0x0000400c01007387 */ /* 0x0003e80000100800 */
[----:B------:R1:W-:Y:S04]  /*1f60*/  STL [R1+0x44], R13 ;  /* 0x0000440d01007387 */ /* 0x0003e80000100800 */
[----:B------:R1:W-:Y:S04]  /*1f70*/  STL [R1+0x2c], R2 ;  /* 0x00002c0201007387 */ /* 0x0003e80000100800 */
[----:B------:R1:W-:Y:S04]  /*1f80*/  STL [R1+0x3c], R11 ;  /* 0x00003c0b01007387 */ /* 0x0003e80000100800 */
[----:B------:R1:W-:Y:S01]  /*1f90*/  STL [R1+0x38], R16 ;  /* 0x0000381001007387 */ /* 0x0003e20000100800 */
        /* <DEDUP_REMOVED lines=20> */
.L_x_909:
        /* <DEDUP_REMOVED lines=20> */
.L_x_910:
[----:B------:R-:W-:Y:S01]  /*2220*/  UIMAD UR13, UR40, UR10, URZ ;  /* 0x0000000a280d72a4 */ /* 0x000fe2000f8e023f */
[----:B------:R-:W-:Y:S01]  /*2230*/  IMAD.U32 R4, RZ, RZ, UR10 ;  /* 0x0000000aff047e24 */ /* 0x000fe2000f8e00ff */
[----:B------:R-:W-:Y:S01]  /*2240*/  ULDC UR14, c[0x0][0x2d0] ;  /* 0x0000b400000e7ab9 */ /* 0x000fe20000000800 */
[C---:B-1----:R-:W-:Y:S01]  /*2250*/  VIADD R2, R0.reuse, 0x20 ;  /* 0x0000002000027836 */ /* 0x042fe20000000000 */
        /* <DEDUP_REMOVED lines=31> */
.L_x_912:
[----:B------:R-:W-:Y:S05]  /*2450*/  BSYNC B0 ;  /* 0x0000000000007941 */ /* 0x000fea0003800000 */
.L_x_911:
        /* <DEDUP_REMOVED lines=14> */
.L_x_914:
[----:B------:R-:W-:Y:S05]  /*2540*/  BSYNC B0 ;  /* 0x0000000000007941 */ /* 0x000fea0003800000 */
.L_x_913:
        /* <DEDUP_REMOVED lines=14> */
.L_x_916:
[----:B------:R-:W-:Y:S05]  /*2630*/  BSYNC B0 ;  /* 0x0000000000007941 */ /* 0x000fea0003800000 */
.L_x_915:
        /* <DEDUP_REMOVED lines=14> */
.L_x_918:
[----:B------:R-:W-:Y:S05]  /*2720*/  BSYNC B0 ;  /* 0x0000000000007941 */ /* 0x000fea0003800000 */
.L_x_917:
        /* <DEDUP_REMOVED lines=26> */
.L_x_920:
[----:B------:R-:W-:Y:S05]  /*28d0*/  BSYNC B0 ;  /* 0x0000000000007941 */ /* 0x000fea0003800000 */
.L_x_919:
        /* <DEDUP_REMOVED lines=14> */
.L_x_922:
[----:B------:R-:W-:Y:S05]  /*29c0*/  BSYNC B0 ;  /* 0x0000000000007941 */ /* 0x000fea0003800000 */
.L_x_921:
        /* <DEDUP_REMOVED lines=14> */
.L_x_924:
[----:B------:R-:W-:Y:S05]  /*2ab0*/  BSYNC B0 ;  /* 0x0000000000007941 */ /* 0x000fea0003800000 */
.L_x_923:
        /* <DEDUP_REMOVED lines=14> */
.L_x_908:
[----:B------:R-:W1:Y:S01]  /*2ba0*/  LDL R7, [R1+0x70] ;  /* 0x0000700001077983 */ /* 0x000e620000100800 */
        /* <DEDUP_REMOVED lines=17> */
[C---:B-1----:R-:W-:Y:S01]  /*2cc0*/  LEA R2, R7.reuse, UR4, 0x1 ;  /* 0x0000000407027c11 */ /* 0x042fe2000f8e08ff */
        /* <DEDUP_REMOVED lines=14> */
.L_x_927:
[----:B------:R-:W-:Y:S05]  /*2db0*/  BSYNC B0 ;  /* 0x0000000000007941 */ /* 0x000fea0003800000 */
.L_x_926:
        /* <DEDUP_REMOVED lines=14> */
.L_x_929:
[----:B------:R-:W-:Y:S05]  /*2ea0*/  BSYNC B0 ;  /* 0x0000000000007941 */ /* 0x000fea0003800000 */
.L_x_928:
        /* <DEDUP_REMOVED lines=13> */
.L_x_931:
[----:B------:R-:W-:Y:S05]  /*2f80*/  BSYNC B0 ;  /* 0x0000000000007941 */ /* 0x000fea0003800000 */
.L_x_930:
        /* <DEDUP_REMOVED lines=16> */
.L_x_933:
[----:B------:R-:W-:Y:S05]  /*3090*/  BSYNC B0 ;  /* 0x0000000000007941 */ /* 0x000fea0003800000 */
.L_x_932:
        /* <DEDUP_REMOVED lines=19> */
.L_x_935:
[----:B------:R-:W-:Y:S05]  /*31d0*/  BSYNC B0 ;  /* 0x0000000000007941 */ /* 0x000fea0003800000 */
.L_x_934:
        /* <DEDUP_REMOVED lines=21> */
.L_x_937:
[----:B------:R-:W-:Y:S05]  /*3330*/  BSYNC B0 ;  /* 0x0000000000007941 */ /* 0x000fea0003800000 */
.L_x_936:
        /* <DEDUP_REMOVED lines=21> */
.L_x_939:
[----:B------:R-:W-:Y:S05]  /*3490*/  BSYNC B0 ;  /* 0x0000000000007941 */ /* 0x000fea0003800000 */
.L_x_938:
        /* <DEDUP_REMOVED lines=13> */
[----:B---3--:R-:W-:Y:S01]  /*3570*/  MOV R6, UR26 ;  /* 0x0000001a00067c02 */ /* 0x008fe20008000f00 */
[----:B------:R-:W-:Y:S01]  /*3580*/  UIMAD UR7, UR27, 0xc0, URZ ;  /* 0x000000c01b0778a4 */ /* 0x000fe2000f8e023f */
[----:B------:R-:W-:Y:S02]  /*3590*/  MOV R4, R12 ;  /* 0x0000000c00047202 */ /* 0x000fe40000000f00 */
[----:B------:R-:W-:-:S03]  /*35a0*/  MOV R5, R11 ;  /* 0x0000000b00057202 */ /* 0x000fc60000000f00 */
[----:B------:R-:W-:-:S05]  /*35b0*/  IMAD.WIDE.U32 R4, R6, 0xc0, R4 ;  /* 0x000000c006047825 */ /* 0x000fca00078e0004 */
[----:B------:R-:W-:-:S05]  /*35c0*/  IADD3 R5, R5, UR7, RZ ;  /* 0x0000000705057c10 */ /* 0x000fca000fffe0ff */
[----:B------:R-:W-:Y:S01]  /*35d0*/  @!PT LDS RZ, [RZ] ;  /* 0x00000000fffff984 */ /* 0x000fe20000000800 */
[----:B------:R-:W-:Y:S01]  /*35e0*/  @!PT LDS RZ, [RZ] ;  /* 0x00000000fffff984 */ /* 0x000fe20000000800 */
[----:B------:R-:W-:Y:S01]  /*35f0*/  @!PT LDS RZ, [RZ] ;  /* 0x00000000fffff984 */ /* 0x000fe20000000800 */
[----:B------:R3:W-:Y:S02]  /*3600*/  LDGSTS.E.BYPASS.LTC128B.128 [R195+0x3000], desc[UR8][R4.64] ;  /* 0x0300000004c37fae */ /* 0x0007e4000b901d48 */
.L_x_941:
[----:B------:R-:W-:Y:S05]  /*3610*/  BSYNC B0 ;  /* 0x0000000000007941 */ /* 0x000fea0003800000 */
.L_x_940:
[----:B------:R-:W5:Y:S01]  /*3620*/  LDL R25, [R1+0x78] ;  /* 0x0000780001197983 */ /* 0x000f620000100800 */
        /* <DEDUP_REMOVED lines=26> */
[C---:B------:R-:W-:Y:S02]  /*37d0*/  @!P6 LEA R16, P0, R6.reuse, UR14, 0x2 ;  /* 0x0000000e0610ec11 */ /* 0x040fe4000f8010ff */
[----:B------:R-:W-:Y:S01]  /*37e0*/  P2R R19, PR, RZ, 0x8 ;  /* 0x00000008ff137803 */ /* 0x000fe20000000000 */
[----:B------:R-:W-:Y:S01]  /*37f0*/  IMAD.IADD R10, R5, 0x1, R7 ;  /* 0x00000001050a7824 */ /* 0x000fe200078e0207 */
[----:B------:R-:W-:-:S02]  /*3800*/  @!P6 LEA.HI.X R17, R6, UR13, R8, 0x2, P0 ;  /* 0x0000000d0611ec11 */ /* 0x000fc400080f1408 */
        /* <DEDUP_REMOVED lines=21> */
.L_x_943:
[----:B------:R-:W-:Y:S05]  /*3960*/  BSYNC B0 ;  /* 0x0000000000007941 */ /* 0x000fea0003800000 */
.L_x_942:
        /* <DEDUP_REMOVED lines=23> */
.L_x_945:
[----:B------:R-:W-:Y:S05]  /*3ae0*/  BSYNC B0 ;  /* 0x0000000000007941 */ /* 0x000fea0003800000 */
.L_x_944:
        /* <DEDUP_REMOVED lines=23> */
.L_x_947:
[----:B------:R-:W-:Y:S05]  /*3c60*/  BSYNC B0 ;  /* 0x0000000000007941 */ /* 0x000fea0003800000 */
.L_x_946:
        /* <DEDUP_REMOVED lines=23> */
.L_x_949:
[----:B------:R-:W-:Y:S05]  /*3de0*/  BSYNC B0 ;  /* 0x0000000000007941 */ /* 0x000fea0003800000 */
.L_x_948:
        /* <DEDUP_REMOVED lines=32> */
.L_x_951:
[----:B------:R-:W-:Y:S05]  /*3ff0*/  BSYNC B0 ;  /* 0x0000000000007941 */ /* 0x000fea0003800000 */
.L_x_950:
        /* <DEDUP_REMOVED lines=22> */
.L_x_953:
[----:B------:R-:W-:Y:S05]  /*4160*/  BSYNC B0 ;  /* 0x0000000000007941 */ /* 0x000fea0003800000 */
.L_x_952:
        /* <DEDUP_REMOVED lines=22> */
.L_x_955:
[----:B------:R-:W-:Y:S05]  /*42d0*/  BSYNC B0 ;  /* 0x0000000000007941 */ /* 0x000fea0003800000 */
.L_x_954:
        /* <DEDUP_REMOVED lines=22> */
.L_x_957:
[----:B------:R-:W-:Y:S05]  /*4440*/  BSYNC B0 ;  /* 0x0000000000007941 */ /* 0x000fea0003800000 */
.L_x_956:
[----:B------:R-:W-:Y:S01]  /*4450*/  ISETP.NE.AND P0, PT, R18, RZ, PT ;  /* 0x000000ff1200720c */ /* 0x000fe20003f05270 */
[----:B-1234-:R-:W-:Y:S01]  /*4460*/  IMAD.MOV.U32 R2, RZ, RZ, 0x7f800000 ;  /* 0x7f800000ff027424 */ /* 0x01efe200078e00ff */
[----:B------:R-:W-:Y:S01]  /*4470*/  ISETP.NE.AND P3, PT, R11, RZ, PT ;  /* 0x000000ff0b00720c */ /* 0x000fe20003f65270 */
[----:B------:R-:W-:Y:S01]  /*4480*/  IMAD.MOV.U32 R0, RZ, RZ, 0x7f800000 ;  /* 0x7f800000ff007424 */ /* 0x000fe200078e00ff */
[----:B------:R-:W-:Y:S01]  /*4490*/  ISETP.NE.AND P2, PT, R19, RZ, PT ;  /* 0x000000ff1300720c */ /* 0x000fe20003f45270 */
[----:B------:R-:W-:Y:S01]  /*44a0*/  IMAD.MOV.U32 R6, RZ, RZ, 0x7f800000 ;  /* 0x7f800000ff067424 */ /* 0x000fe200078e00ff */
[----:B------:R-:W2:Y:S01]  /*44b0*/  LDL R4, [R1+0x80] ;  /* 0x0000800001047983 */ /* 0x000ea20000100800 */
[----:B------:R-:W-:Y:S01]  /*44c0*/  IMAD.MOV.U32 R5, RZ, RZ, 0x7f800000 ;  /* 0x7f800000ff057424 */ /* 0x000fe200078e00ff */
[----:B------:R-:W-:Y:S02]  /*44d0*/  ULDC UR22, c[0x0][0x2d0] ;  /* 0x0000b40000167ab9 */ /* 0x000fe40000000800 */
[----:B------:R-:W0:Y:S01]  /*44e0*/  LDGDEPBAR ;  /* 0x00000000000079af */ /* 0x000e220000000000 */
[----:B------:R-:W-:Y:S01]  /*44f0*/  VIADD R190, R193, 0x2000 ;  /* 0x00002000c1be7836 */ /* 0x000fe20000000000 */
[----:B------:R-:W-:Y:S01]  /*4500*/  ULDC UR23, c[0x0][0x2dc] ;  /* 0x0000b70000177ab9 */ /* 0x000fe20000000800 */
[----:B------:R-:W-:Y:S01]  /*4510*/  VIADD R184, R192, 0x2000 ;  /* 0x00002000c0b87836 */ /* 0x000fe20000000000 */
[----:B------:R-:W3:Y:S01]  /*4520*/  @!P0 LDG.E R2, desc[UR8][R12.64+0x100] ;  /* 0x000100080c028981 */ /* 0x000ee2000c1e1900 */
[----:B------:R-:W-:-:S02]  /*4530*/  IMAD.MOV.U32 R185, RZ, RZ, 0x40 ;  /* 0x00000040ffb97424 */ /* 0x000fc400078e00ff */
[----:B------:R-:W-:Y:S01]  /*4540*/  IMAD.MOV.U32 R191, RZ, RZ, 0x20 ;  /* 0x00000020ffbf7424 */ /* 0x000fe200078e00ff */
[----:B------:R-:W4:Y:S01]  /*4550*/  @!P6 LDG.E R0, desc[UR8][R16.64] ;  /* 0x000000081000e981 */ /* 0x000f22000c1e1900 */
[----:B------:R-:W-:Y:S01]  /*4560*/  UIADD3 UR21, UR31, 0x80, UR21 ;  /* 0x000000801f157890 */ /* 0x000fe2000fffe015 */
[----:B------:R-:W-:Y:S02]  /*4570*/  CS2R R126, SRZ ;  /* 0x00000000007e7805 */ /* 0x000fe4000001ff00 */
[----:B------:R-:W-:Y:S01]  /*4580*/  CS2R R124, SRZ ;  /* 0x00000000007c7805 */ /* 0x000fe2000001ff00 */
[----:B------:R-:W5:Y:S01]  /*4590*/  @!P3 LDG.E R6, desc[UR8][R12.64] ;  /* 0x000000080c06b981 */ /* 0x000f62000c1e1900 */
[----:B------:R-:W-:Y:S02]  /*45a0*/  CS2R R130, SRZ ;  /* 0x0000000000827805 */ /* 0x000fe4000001ff00 */
[----:B------:R-:W-:Y:S02]  /*45b0*/  CS2R R128, SRZ ;  /* 0x0000000000807805 */ /* 0x000fe4000001ff00 */
[----:B------:R-:W-:Y:S01]  /*45c0*/  CS2R R122, SRZ ;  /* 0x00000000007a7805 */ /* 0x000fe2000001ff00 */
[----:B------:R-:W2:Y:S01]  /*45d0*/  @!P2 LDG.E R5, desc[UR8][R12.64+0x20] ;  /* 0x000020080c05a981 */ /* 0x000ea2000c1e1900 */
[----:B------:R-:W-:-:S02]  /*45e0*/  SEL R190, R190, R193, !P1 ;  /* 0x000000c1bebe7207 */ /* 0x000fc40004800000 */
[----:B------:R-:W-:Y:S02]  /*45f0*/  CS2R R120, SRZ ;  /* 0x0000000000787805 */ /* 0x000fe4000001ff00 */
[----:B------:R-:W-:Y:S02]  /*4600*/  SEL R184, R184, R192, !P1 ;  /* 0x000000c0b8b87207 */ /* 0x000fe40004800000 */
        /* <DEDUP_REMOVED lines=26> */
[----:B------:R-:W-:Y:S01]  /*47b0*/  LEA R190, R190, UR4, 0x1 ;  /* 0x00000004bebe7c11 */ /* 0x000fe2000f8e08ff */
[----:B------:R-:W-:Y:S01]  /*47c0*/  ULDC UR6, c[0x0][0x39c] ;  /* 0x0000e70000067ab9 */ /* 0x000fe20000000800 */
[----:B------:R-:W-:Y:S01]  /*47d0*/  LEA R184, R184, UR4, 0x1 ;  /* 0x00000004b8b87c11 */ /* 0x000fe2000f8e08ff */
[----:B------:R-:W-:Y:S01]  /*47e0*/  UIADD3 UR21, UR21, -UR12, URZ ;  /* 0x8000000c15157290 */ /* 0x000fe2000fffe03f */
[----:B------:R-:W-:Y:S01]  /*47f0*/  ULDC UR7, c[0x0][0x2ec] ;  /* 0x0000bb0000077ab9 */ /* 0x000fe20000000800 */
[----:B---3--:R1:W-:Y:S04]  /*4800*/  STL [R1+0x48], R2 ;  /* 0x0000480201007387 */ /* 0x0083e80000100800 */
[----:B----4-:R3:W-:Y:S01]  /*4810*/  STL [R1+0x4c], R0 ;  /* 0x00004c0001007387 */ /* 0x0107e20000100800 */
[----:B-1----:R-:W-:-:S02]  /*4820*/  VIADD R2, R25, 0x1 ;  /* 0x0000000119027836 */ /* 0x002fc40000000000 */
[----:B---3--:R-:W-:-:S05]  /*4830*/  IMAD.U32 R0, RZ, RZ, UR31 ;  /* 0x0000001fff007e24 */ /* 0x008fca000f8e00ff */
[----:B------:R-:W-:Y:S01]  /*4840*/  IADD3 R0, R2, UR12, -R0 ;  /* 0x0000000c02007c10 */ /* 0x000fe2000fffe800 */
[----:B------:R-:W-:-:S04]  /*4850*/  IMAD.SHL.U32 R2, R25, 0x4, RZ ;  /* 0x0000000419027824 */ /* 0x000fc800078e00ff */
[----:B------:R1:W-:Y:S04]  /*4860*/  STL [R1+0x6c], R0 ;  /* 0x00006c0001007387 */ /* 0x0003e80000100800 */
[----:B------:R3:W-:Y:S04]  /*4870*/  STL [R1+0x68], R2 ;  /* 0x0000680201007387 */ /* 0x0007e80000100800 */
[----:B-----5:R-:W-:Y:S01]  /*4880*/  STL [R1+0x50], R6 ;  /* 0x0000500601007387 */ /* 0x020fe20000100800 */
[----:B--2---:R-:W-:-:S03]  /*4890*/  LOP3.LUT P3, RZ, R4, 0x4, RZ, 0xc0, !PT ;  /* 0x0000000404ff7812 */ /* 0x004fc6000786c0ff */
[----:B------:R2:W-:Y:S01]  /*48a0*/  STL [R1+0x54], R5 ;  /* 0x0000540501007387 */ /* 0x0005e20000100800 */
[C---:B------:R-:W-:Y:S02]  /*48b0*/  LOP3.LUT P0, RZ, R4.reuse, 0x2, RZ, 0xc0, !PT ;  /* 0x0000000204ff7812 */ /* 0x040fe4000780c0ff */
[----:B------:R-:W-:Y:S01]  /*48c0*/  LOP3.LUT P2, RZ, R4, 0x4, RZ, 0xc0, !PT ;  /* 0x0000000404ff7812 */ /* 0x000fe2000784c0ff */
[----:B-1----:R-:W-:-:S05]  /*48d0*/  VIADD R0, R25, 0xffffff80 ;  /* 0xffffff8019007836 */ /* 0x002fca0000000000 */
[----:B---3--:R-:W-:Y:S01]  /*48e0*/  SHF.R.S32.HI R2, RZ, 0x1f, R0 ;  /* 0x0000001fff027819 */ /* 0x008fe20000011400 */
[----:B------:R-:W-:-:S03]  /*48f0*/  IMAD.MOV.U32 R4, RZ, RZ, 0x40 ;  /* 0x00000040ff047424 */ /* 0x000fc600078e00ff */
[C---:B------:R-:W-:Y:S01]  /*4900*/  SHF.L.U64.HI R2, R0.reuse, 0x2, R2 ;  /* 0x0000000200027819 */ /* 0x040fe20000010202 */
[----:B------:R-:W-:Y:S01]  /*4910*/  IMAD.SHL.U32 R0, R0, 0x4, RZ ;  /* 0x0000000400007824 */ /* 0x000fe200078e00ff */
[----:B--2---:R-:W-:-:S05]  /*4920*/  SHF.L.U64.HI R5, R25, 0x2, R20 ;  /* 0x0000000219057819 */ /* 0x004fca0000010214 */
[----:B------:R-:W-:Y:S04]  /*4930*/  STL [R1+0x64], R5 ;  /* 0x0000640501007387 */ /* 0x000fe80000100800 */
[----:B------:R-:W-:Y:S04]  /*4940*/  STL [R1+0x60], R2 ;  /* 0x0000600201007387 */ /* 0x000fe80000100800 */
[----:B------:R1:W-:Y:S02]  /*4950*/  STL [R1+0x5c], R0 ;  /* 0x00005c0001007387 */ /* 0x0003e40000100800 */
[----:B-1----:R-:W-:-:S05]  /*4960*/  SEL R0, R4, 0xffffffc0, !P2 ;  /* 0xffffffc004007807 */ /* 0x002fca0005000000 */
[----:B------:R1:W-:Y:S04]  /*4970*/  STL [R1+0x58], R0 ;  /* 0x0000580001007387 */ /* 0x0003e80000100800 */
[----:B------:R1:W-:Y:S01]  /*4980*/  STL [R1+0x34], R195 ;  /* 0x000034c301007387 */ /* 0x0003e20000100800 */
[----:B------:R-:W-:Y:S02]  /*4990*/  SEL R185, R185, 0xffffffc0, !P3 ;  /* 0xffffffc0b9b97807 */ /* 0x000fe40005800000 */
[----:B------:R-:W-:-:S07]  /*49a0*/  SEL R191, R191, 0xffffffe0, !P0 ;  /* 0xffffffe0bfbf7807 */ /* 0x000fce0004000000 */
.L_x_960:
[----:B------:R-:W0:Y:S01]  /*49b0*/  LDGDEPBAR ;  /* 0x00000000000079af */ /* 0x000e220000000000 */
[C---:B-1----:R-:W-:Y:S01]  /*49c0*/  IADD3 R0, R190.reuse, R191, RZ ;  /* 0x000000bfbe007210 */ /* 0x042fe20007ffe0ff */
[----:B------:R-:W-:Y:S01]  /*49d0*/  USHF.L.U32 UR11, UR10, 0x7, URZ ;  /* 0x000000070a0b7899 */ /* 0x000fe2000800063f */
[----:B------:R-:W-:Y:S05]  /*49e0*/  IADD3 R164, R190, R185, RZ ;  /* 0x000000b9bea47210 */ /* 0x000fea0007ffe0ff */
[----:B------:R-:W2:Y:S01]  /*49f0*/  LDL R198, [R1+0x6c] ;  /* 0x00006c0001c67983 */ /* 0x000ea20000100800 */
[----:B------:R-:W-:Y:S02]  /*4a00*/  USHF.L.U32 UR17, UR18, 0x7, URZ ;  /* 0x0000000712117899 */ /* 0x000fe4000800063f */
[----:B------:R-:W-:Y:S01]  /*4a10*/  UISETP.GE.AND UP0, UPT, UR11, UR21, UPT ;  /* 0x000000150b00728c */ /* 0x000fe2000bf06270 */
[----:B------:R-:W3:Y:S01]  /*4a20*/  LDL R197, [R1+0x74] ;  /* 0x0000740001c57983 */ /* 0x000ee20000100800 */
[----:B------:R-:W-:Y:S02]  /*4a30*/  UIADD3 UR17, UR17, 0x80, URZ ;  /* 0x0000008011117890 */ /* 0x000fe4000fffe03f */
[----:B------:R-:W-:Y:S01]  /*4a40*/  UISETP.GT.AND UP3, UPT, UR10, UR19, UPT ;  /* 0x000000130a00728c */ /* 0x000fe2000bf64270 */
[----:B------:R-:W4:Y:S01]  /*4a50*/  LDL R196, [R1+0x50] ;  /* 0x0000500001c47983 */ /* 0x000f220000100800 */
[----:B------:R-:W-:Y:S03]  /*4a60*/  UISETP.LT.AND UP0, UPT, UR17, UR12, UP0 ;  /* 0x0000000c1100728c */ /* 0x000fe60008701270 */
[----:B------:R-:W2:Y:S03]  /*4a70*/  LDL R2, [R1+0x54] ;  /* 0x0000540001027983 */ /* 0x000ea60000100800 */
[----:B------:R-:W-:Y:S01]  /*4a80*/  PLOP3.LUT P0, PT, PT, PT, UP0, 0x80, 0x0 ;  /* 0x000000000000781c */ /* 0x000fe20003f0f008 */
[----:B------:R-:W-:Y:S04]  /*4a90*/  STL [R1+0x13c], R101 ;  /* 0x00013c6501007387 */ /* 0x000fe80000100800 */
        /* <DEDUP_REMOVED lines=33> */
[----:B------:R-:W-:Y:S01]  /*4cb0*/  STL [R1+0xb4], R3 ;  /* 0x0000b40301007387 */ /* 0x000fe20000100800 */
[----:B--2---:R-:W-:Y:S01]  /*4cc0*/  FSETP.NEU.FTZ.AND P1, PT, R2, -INF , PT ;  /* 0xff8000000200780b */ /* 0x004fe20003f3d000 */
[----:B------:R-:W-:Y:S04]  /*4cd0*/  DEPBAR.LE SB0, 0x0 ;  /* 0x000080000000791a */ /* 0x000fe80000000000 */
[----:B------:R-:W-:Y:S01]  /*4ce0*/  BAR.SYNC.DEFER_BLOCKING 0x0 ;  /* 0x0000000000007b1d */ /* 0x000fe20000010000 */
[----:B----4-:R-:W-:Y:S05]  /*4cf0*/  FSETP.NEU.FTZ.AND P2, PT, R196, -INF , PT ;  /* 0xff800000c400780b */ /* 0x010fea0003f5d000 */
[----:B------:R-:W-:Y:S08]  /*4d00*/  LDSM.16.M88.4 R64, [R190] ;  /* 0x00000000be40783b */ /* 0x000ff00000000200 */
[----:B------:R-:W1:Y:S08]  /*4d10*/  LDSM.16.M88.4 R16, [R187+UR4+0xc000] ;  /* 0x00c00004bb10783b */ /* 0x000e700008000200 */
[----:B------:R-:W2:Y:S08]  /*4d20*/  LDSM.16.M88.4 R60, [R190+0x2000] ;  /* 0x00200000be3c783b */ /* 0x000eb00000000200 */
[----:B------:R-:W4:Y:S08]  /*4d30*/  LDSM.16.M88.4 R32, [R187+UR4+0xc800] ;  /* 0x00c80004bb20783b */ /* 0x000f300008000200 */
[----:B------:R-:W3:Y:S08]  /*4d40*/  LDSM.16.M88.4 R48, [R187+UR4+0xd000] ;  /* 0x00d00004bb30783b */ /* 0x000ef00008000200 */
[----:B------:R-:W3:Y:S01]  /*4d50*/  LDSM.16.M88.4 R132, [R187+UR4+0xd800] ;  /* 0x00d80004bb84783b */ /* 0x000ee20008000200 */
        /* <DEDUP_REMOVED lines=8> */
[-C--:B----4-:R-:W-:Y:S06]  /*4de0*/  HMMA.16816.F32.BF16 R20, R64, R32.reuse, RZ ;  /* 0x000000204014723c */ /* 0x090fec00000418ff */
[C---:B------:R-:W-:Y:S01]  /*4df0*/  HMMA.16816.F32.BF16 R24, R60.reuse, R32, RZ ;  /* 0x000000203c18723c */ /* 0x040fe200000418ff */
[----:B------:R-:W-:Y:S05]  /*4e00*/  LDSM.16.M88.4 R152, [R189+0x1800] ;  /* 0x00180000bd98783b */ /* 0x000fea0000000200 */
[-C--:B------:R-:W-:Y:S01]  /*4e10*/  HMMA.16816.F32.BF16 R28, R60, R34.reuse, RZ ;  /* 0x000000223c1c723c */ /* 0x080fe200000418ff */
[----:B--2---:R-:W-:Y:S02]  /*4e20*/  IMAD.IADD R0, R0, 0x1, R185 ;  /* 0x0000000100007824 */ /* 0x004fe400078e02b9 */
[----:B------:R-:W-:Y:S03]  /*4e30*/  LDSM.16.M88.4 R156, [R164] ;  /* 0x00000000a49c783b */ /* 0x000fe60000000200 */
[C---:B------:R-:W-:Y:S05]  /*4e40*/  HMMA.16816.F32.BF16 R32, R64.reuse, R34, RZ ;  /* 0x000000224020723c */ /* 0x040fea00000418ff */
[----:B------:R-:W-:Y:S01]  /*4e50*/  LDSM.16.M88.4 R160, [R186] ;  /* 0x00000000baa0783b */ /* 0x000fe20000000200 */
[-C--:B---3--:R-:W-:Y:S06]  /*4e60*/  HMMA.16816.F32.BF16 R36, R64, R48.reuse, RZ ;  /* 0x000000304024723c */ /* 0x088fec00000418ff */
[C---:B------:R-:W-:Y:S01]  /*4e70*/  HMMA.16816.F32.BF16 R40, R60.reuse, R48, RZ ;  /* 0x000000303c28723c */ /* 0x040fe200000418ff */
[----:B------:R-:W-:Y:S05]  /*4e80*/  LDSM.16.M88.4 R164, [R164+0x2000] ;  /* 0x00200000a4a4783b */ /* 0x000fea0000000200 */
[-C--:B------:R-:W-:Y:S03]  /*4e90*/  HMMA.16816.F32.BF16 R44, R60, R50.reuse, RZ ;  /* 0x000000323c2c723c */ /* 0x080fe600000418ff */
[----:B------:R-:W-:Y:S03]  /*4ea0*/  LDSM.16.M88.4 R168, [R186+0x1000] ;  /* 0x00100000baa8783b */ /* 0x000fe60000000200 */
[C---:B------:R-:W-:Y:S05]  /*4eb0*/  HMMA.16816.F32.BF16 R48, R64.reuse, R50, RZ ;  /* 0x000000324030723c */ /* 0x040fea00000418ff */
[----:B------:R-:W-:Y:S01]  /*4ec0*/  LDSM.16.M88.4 R172, [R186+0x1800] ;  /* 0x00180000baac783b */ /* 0x000fe20000000200 */
[-C--:B------:R-:W-:Y:S06]  /*4ed0*/  HMMA.16816.F32.BF16 R52, R64, R132.reuse, RZ ;  /* 0x000000844034723c */ /* 0x080fec00000418ff */
[C---:B------:R-:W-:Y:S01]  /*4ee0*/  HMMA.16816.F32.BF16 R56, R60.reuse, R132, RZ ;  /* 0x000000843c38723c */ /* 0x040fe200000418ff */
[----:B------:R-:W-:Y:S05]  /*4ef0*/  LDSM.16.M88.4 R176, [R0] ;  /* 0x0000000000b0783b */ /* 0x000fea0000000200 */
[-C--:B------:R-:W-:Y:S03]  /*4f00*/  HMMA.16816.F32.BF16 R60, R60, R134.reuse, RZ ;  /* 0x000000863c3c723c */ /* 0x080fe600000418ff */
[----:B------:R-:W-:Y:S03]  /*4f10*/  LDSM.16.M88.4 R180, [R188] ;  /* 0x00000000bcb4783b */ /* 0x000fe60000000200 */
[----:B------:R-:W-:Y:S05]  /*4f20*/  HMMA.16816.F32.BF16 R64, R64, R134, RZ ;  /* 0x000000864040723c */ /* 0x000fea00000418ff */
[----:B------:R-:W2:Y:S01]  /*4f30*/  LDSM.16.M88.4 R132, [R189+0x1000] ;  /* 0x00100000bd84783b */ /* 0x000ea20000000200 */
[-C--:B-1----:R-:W-:Y:S06]  /*4f40*/  HMMA.16816.F32.BF16 R4, R136, R140.reuse, R4 ;  /* 0x0000008c8804723c */ /* 0x082fec0000041804 */
[C---:B------:R-:W-:Y:S06]  /*4f50*/  HMMA.16816.F32.BF16 R8, R144.reuse, R140, R8 ;  /* 0x0000008c9008723c */ /* 0x040fec0000041808 */
[-C--:B------:R-:W-:Y:S06]  /*4f60*/  HMMA.16816.F32.BF16 R12, R144, R142.reuse, R12 ;  /* 0x0000008e900c723c */ /* 0x080fec000004180c */
[C---:B------:R-:W-:Y:S01]  /*4f70*/  HMMA.16816.F32.BF16 R16, R136.reuse, R142, R16 ;  /* 0x0000008e8810723c */ /* 0x040fe20000041810 */
[----:B------:R-:W1:Y:S05]  /*4f80*/  LDSM.16.M88.4 R140, [R186+0x800] ;  /* 0x00080000ba8c783b */ /* 0x000e6a0000000200 */
[-C--:B------:R-:W-:Y:S06]  /*4f90*/  HMMA.16816.F32.BF16 R20, R136, R148.reuse, R20 ;  /* 0x000000948814723c */ /* 0x080fec0000041814 */
[C---:B------:R-:W-:Y:S06]  /*4fa0*/  HMMA.16816.F32.BF16 R24, R144.reuse, R148, R24 ;  /* 0x000000949018723c */ /* 0x040fec0000041818 */
[-C--:B------:R-:W-:Y:S05]  /*4fb0*/  HMMA.16816.F32.BF16 R28, R144, R150.reuse, R28 ;  /* 0x00000096901c723c */ /* 0x080fea000004181c */
[----:B------:R-:W-:Y:S01]  /*4fc0*/  LEA R148, R193, UR4, 0x1 ;  /* 0x00000004c1947c11 */ /* 0x000fe2000f8e08ff */
[C---:B------:R-:W-:Y:S05]  /*4fd0*/  HMMA.16816.F32.BF16 R32, R136.reuse, R150, R32 ;  /* 0x000000968820723c */ /* 0x040fea0000041820 */
[-C--:B------:R-:W-:Y:S01]  /*4fe0*/  IADD3 R149, R185, R148.reuse, RZ ;  /* 0x00000094b9957210 */ /* 0x080fe20007ffe0ff */
[-C--:B--2---:R-:W-:Y:S05]  /*4ff0*/  HMMA.16816.F32.BF16 R36, R136, R132.reuse, R36 ;  /* 0x000000848824723c */ /* 0x084fea0000041824 */
[----:B------:R-:W-:Y:S01]  /*5000*/  IADD3 R150, R191, R148, RZ ;  /* 0x00000094bf967210 */ /* 0x000fe20007ffe0ff */
[C---:B------:R-:W-:Y:S06]  /*5010*/  HMMA.16816.F32.BF16 R40, R144.reuse, R132, R40 ;  /* 0x000000849028723c */ /* 0x040fec0000041828 */
[-C--:B------:R-:W-:Y:S06]  /*5020*/  HMMA.16816.F32.BF16 R44, R144, R134.reuse, R44 ;  /* 0x00000086902c723c */ /* 0x080fec000004182c */
[C---:B------:R-:W-:Y:S01]  /*5030*/  HMMA.16816.F32.BF16 R48, R136.reuse, R134, R48 ;  /* 0x000000868830723c */ /* 0x040fe20000041830 */
[----:B------:R2:W3:Y:S05]  /*5040*/  LDSM.16.M88.4 R132, [R0+0x2000] ;  /* 0x002000000084783b */ /* 0x0004ea0000000200 */
[-C--:B------:R-:W-:Y:S06]  /*5050*/  HMMA.16816.F32.BF16 R52, R136, R152.reuse, R52 ;  /* 0x000000988834723c */ /* 0x080fec0000041834 */
[C---:B------:R-:W-:Y:S06]  /*5060*/  HMMA.16816.F32.BF16 R56, R144.reuse, R152, R56 ;  /* 0x000000989038723c */ /* 0x040fec0000041838 */
[-C--:B------:R-:W-:Y:S06]  /*5070*/  HMMA.16816.F32.BF16 R60, R144, R154.reuse, R60 ;  /* 0x0000009a903c723c */ /* 0x080fec000004183c */
[----:B------:R-:W-:Y:S01]  /*5080*/  HMMA.16816.F32.BF16 R64, R136, R154, R64 ;  /* 0x0000009a8840723c */ /* 0x000fe20000041840 */
[----:B--2---:R-:W-:Y:S05]  /*5090*/  MOV R0, UR18 ;  /* 0x0000001200007c02 */ /* 0x004fea0008000f00 */
[-C--:B------:R-:W-:Y:S05]  /*50a0*/  HMMA.16816.F32.BF16 R4, R156, R160.reuse, R4 ;  /* 0x000000a09c04723c */ /* 0x080fea0000041804 */
[----:B------:R-:W-:Y:S01]  /*50b0*/  @!P0 IMAD R0, R0, 0x80, R197 ;  /* 0x0000008000008824 */ /* 0x000fe200078e02c5 */
[C---:B------:R-:W-:Y:S06]  /*50c0*/  HMMA.16816.F32.BF16 R8, R164.reuse, R160, R8 ;  /* 0x000000a0a408723c */ /* 0x040fec0000041808 */
[-C--:B------:R-:W-:Y:S06]  /*50d0*/  HMMA.16816.F32.BF16 R12, R164, R162.reuse, R12 ;  /* 0x000000a2a40c723c */ /* 0x080fec000004180c */
[C---:B------:R-:W-:Y:S06]  /*50e0*/  HMMA.16816.F32.BF16 R16, R156.reuse, R162, R16 ;  /* 0x000000a29c10723c */ /* 0x040fec0000041810 */
[-C--:B-1----:R-:W-:Y:S06]  /*50f0*/  HMMA.16816.F32.BF16 R20, R156, R140.reuse, R20 ;  /* 0x0000008c9c14723c */ /* 0x082fec0000041814 */
        /* <DEDUP_REMOVED lines=12> */
[C---:B---3--:R-:W-:Y:S06]  /*51c0*/  HMMA.16816.F32.BF16 R8, R132.reuse, R180, R8 ;  /* 0x000000b48408723c */ /* 0x048fec0000041808 */
        /* <DEDUP_REMOVED lines=18> */
[----:B------:R-:W-:Y:S01]  /*52f0*/  MUFU.TANH R99, R5 ;  /* 0x0000000500637308 */ /* 0x000fe20000002400 */
[----:B------:R-:W-:Y:S01]  /*5300*/  FMUL.FTZ R17, R17, UR6 ;  /* 0x0000000611117c20 */ /* 0x000fe20008410000 */
[----:B------:R-:W-:Y:S08]  /*5310*/  FMUL.FTZ R18, R18, UR6 ;  /* 0x0000000612127c20 */ /* 0x000ff00008410000 */
[----:B------:R2:W-:Y:S01]  /*5320*/  MUFU.TANH R225, R15 ;  /* 0x0000000f00e17308 */ /* 0x0005e20000002400 */
[----:B-1----:R-:W-:Y:S09]  /*5330*/  @!P0 IADD3 R9, R198, UR11, RZ ;  /* 0x0000000bc6098c10 */ /* 0x002ff2000fffe0ff */
[----:B------:R-:W-:Y:S10]  /*5340*/  MUFU.TANH R70, R6 ;  /* 0x0000000600467308 */ /* 0x000ff40000002400 */
[----:B------:R1:W-:Y:S01]  /*5350*/  MUFU.TANH R94, R16 ;  /* 0x00000010005e7308 */ /* 0x0003e20000002400 */
[----:B--2---:R-:W2:Y:S09]  /*5360*/  LDL R15, [R1+0x48] ;  /* 0x00004800010f7983 */ /* 0x004eb20000100800 */
[----:B------:R3:W4:Y:S10]  /*5370*/  MUFU.TANH R69, R7 ;  /* 0x0000000700457308 */ /* 0x0007340000002400 */
[----:B------:R4:W4:Y:S01]  /*5380*/  MUFU.TANH R226, R14 ;  /* 0x0000000e00e27308 */ /* 0x0009220000002400 */
[----:B-1----:R-:W2:Y:S09]  /*5390*/  LDL R16, [R1+0x4c] ;  /* 0x00004c0001107983 */ /* 0x002eb20000100800 */
[----:B------:R-:W-:Y:S01]  /*53a0*/  MUFU.TANH R208, R13 ;  /* 0x0000000d00d07308 */ /* 0x000fe20000002400 */
[----:B---3--:R-:W1:Y:S09]  /*53b0*/  LDSM.16.M88.4 R4, [R188+0x800] ;  /* 0x00080000bc04783b */ /* 0x008e720000000200 */
[----:B------:R3:W-:Y:S01]  /*53c0*/  MUFU.TANH R209, R12 ;  /* 0x0000000c00d17308 */ /* 0x0007e20000002400 */
[C---:B----4-:R-:W-:Y:S04]  /*53d0*/  @!P0 VIMNMX R14, R9.reuse, UR12, PT ;  /* 0x0000000c090e8c48 */ /* 0x050fe8000bfe0100 */
[----:B------:R-:W-:Y:S05]  /*53e0*/  @!P0 ISETP.GE.AND P3, PT, R0, R14, PT ;  /* 0x0000000e0000820c */ /* 0x000fea0003f66270 */
[----:B------:R-:W-:Y:S10]  /*53f0*/  MUFU.TANH R180, R19 ;  /* 0x0000001300b47308 */ /* 0x000ff40000002400 */
[----:B------:R4:W4:Y:S01]  /*5400*/  MUFU.TANH R227, R11 ;  /* 0x0000000b00e37308 */ /* 0x0009220000002400 */
[----:B---3--:R-:W-:Y:S01]  /*5410*/  FMUL.FTZ R12, R196, 1.4426950216293334961 ;  /* 0x3fb8aa3bc40c7820 */ /* 0x008fe20000410000 */
[----:B------:R-:W-:Y:S04]  /*5420*/  MOV R196, 0x8 ;  /* 0x0000000800c47802 */ /* 0x000fe80000000f00 */
[----:B------:R-:W-:Y:S04]  /*5430*/  FSEL R12, R12, RZ, P2 ;  /* 0x000000ff0c0c7208 */ /* 0x000fe80001000000 */
[----:B------:R-:W3:Y:S01]  /*5440*/  MUFU.TANH R213, R8 ;  /* 0x0000000800d57308 */ /* 0x000ee20000002400 */
[----:B------:R-:W-:Y:S09]  /*5450*/  @!P0 VIADDMNMX R13, R9, R196, UR12, PT ;  /* 0x0000000c090d8e46 */ /* 0x000ff2000b8001c4 */
[----:B------:R3:W2:Y:S01]  /*5460*/  MUFU.TANH R231, R10 ;  /* 0x0000000a00e77308 */ /* 0x0006a20000002400 */
[-C--:B-1----:R-:W-:Y:S03]  /*5470*/  HMMA.16816.F32.BF16 R20, R176, R4.reuse, R20 ;  /* 0x00000004b014723c */ /* 0x082fe60000041814 */
[----:B----4-:R-:W-:Y:S01]  /*5480*/  FMUL.FTZ R11, R2, 1.4426950216293334961 ;  /* 0x3fb8aa3b020b7820 */ /* 0x010fe20000410000 */
[----:B------:R-:W-:Y:S02]  /*5490*/  @!P0 VIADD R2, R0, 0x1 ;  /* 0x0000000100028836 */ /* 0x000fe40000000000 */
[C---:B------:R-:W-:Y:S03]  /*54a0*/  HMMA.16816.F32.BF16 R24, R132.reuse, R4, R24 ;  /* 0x000000048418723c */ /* 0x040fe60000041818 */
[----:B------:R-:W-:Y:S01]  /*54b0*/  MUFU.TANH R93, R17 ;  /* 0x00000011005d7308 */ /* 0x000fe20000002400 */
[----:B------:R-:W-:Y:S02]  /*54c0*/  @!P0 ISETP.GE.AND P2, PT, R2, R14, PT ;  /* 0x0000000e0200820c */ /* 0x000fe40003f46270 */
[----:B------:R-:W-:Y:S01]  /*54d0*/  FSEL R11, R11, RZ, P1 ;  /* 0x000000ff0b0b7208 */ /* 0x000fe20000800000 */
[----:B------:R-:W-:Y:S01]  /*54e0*/  IMAD.MOV.U32 R5, RZ, RZ, R69 ;  /* 0x000000ffff057224 */ /* 0x000fe200078e0045 */
[----:B------:R-:W-:Y:S05]  /*54f0*/  MOV R4, R100 ;  /* 0x0000006400047202 */ /* 0x000fea0000000f00 */
[----:B------:R1:W-:Y:S01]  /*5500*/  MUFU.TANH R181, R18 ;  /* 0x0000001200b57308 */ /* 0x0003e20000002400 */
[----:B------:R-:W-:Y:S01]  /*5510*/  @!P0 ISETP.GE.AND P1, PT, R0, R13, PT ;  /* 0x0000000d0000820c */ /* 0x000fe20003f26270 */
[-C--:B------:R-:W-:Y:S01]  /*5520*/  HMMA.16816.F32.BF16 R28, R132, R6.reuse, R28 ;  /* 0x00000006841c723c */ /* 0x080fe2000004181c */
[----:B---3--:R-:W-:Y:S02]  /*5530*/  MOV R10, 0x40 ;  /* 0x00000040000a7802 */ /* 0x008fe40000000f00 */
[----:B------:R-:W-:Y:S02]  /*5540*/  @!P0 FSEL R4, R100, -INF , !P3 ;  /* 0xff80000064048808 */ /* 0x000fe40005800000 */
[----:B------:R-:W-:Y:S01]  /*5550*/  MOV R8, R99 ;  /* 0x0000006300087202 */ /* 0x000fe20000000f00 */
[C---:B------:R-:W-:Y:S05]  /*5560*/  HMMA.16816.F32.BF16 R32, R176.reuse, R6, R32 ;  /* 0x00000006b020723c */ /* 0x040fea0000041820 */
[--C-:B------:R-:W-:Y:S01]  /*5570*/  FFMA.FTZ R4, R4, UR7, -R12.reuse ;  /* 0x0000000704047c23 */ /* 0x100fe2000801080c */
[----:B------:R-:W-:Y:S01]  /*5580*/  @!P0 FSEL R8, R99, -INF , !P2 ;  /* 0xff80000063088808 */ /* 0x000fe20005000000 */
[----:B------:R-:W-:Y:S01]  /*5590*/  FMUL.FTZ R20, R20, UR6 ;  /* 0x0000000614147c20 */ /* 0x000fe20008410000 */
[----:B------:R-:W-:Y:S01]  /*55a0*/  FMUL.FTZ R21, R21, UR6 ;  /* 0x0000000615157c20 */ /* 0x000fe20008410000 */
[----:B------:R3:W-:Y:S01]  /*55b0*/  MUFU.EX2 R101, R4 ;  /* 0x0000000400657308 */ /* 0x0007e20000000800 */
[----:B------:R-:W-:Y:S01]  /*55c0*/  @!P0 ISETP.GE.AND P2, PT, R2, R13, PT ;  /* 0x0000000d0200820c */ /* 0x000fe20003f46270 */
[----:B------:R-:W-:Y:S01]  /*55d0*/  FFMA.FTZ R8, R8, UR7, -R12 ;  /* 0x0000000708087c23 */ /* 0x000fe2000801080c */
[----:B------:R-:W-:Y:S01]  /*55e0*/  FMUL.FTZ R22, R22, UR6 ;  /* 0x0000000616167c20 */ /* 0x000fe20008410000 */
[----:B------:R-:W-:Y:S01]  /*55f0*/  FMUL.FTZ R24, R24, UR6 ;  /* 0x0000000618187c20 */ /* 0x000fe20008410000 */
[----:B------:R-:W-:Y:S01]  /*5600*/  @!P0 FSEL R5, R69, -INF , !P2 ;  /* 0xff80000045058808 */ /* 0x000fe20005000000 */
[----:B------:R-:W-:Y:S01]  /*5610*/  FMUL.FTZ R25, R25, UR6 ;  /* 0x0000000619197c20 */ /* 0x000fe20008410000 */
[----:B------:R-:W-:Y:S03]  /*5620*/  @!P0 VIADDMNMX R10, R9, R10, UR12, PT ;  /* 0x0000000c090a8e46 */ /* 0x000fe6000b80010a */
[----:B------:R-:W-:Y:S01]  /*5630*/  MUFU.EX2 R151, R8 ;  /* 0x0000000800977308 */ /* 0x000fe20000000800 */
[----:B------:R-:W-:Y:S01]  /*5640*/  FMUL.FTZ R26, R26, UR6 ;  /* 0x000000061a1a7c20 */ /* 0x000fe20008410000 */
[----:B------:R-:W-:Y:S01]  /*5650*/  FMUL.FTZ R23, R23, UR6 ;  /* 0x0000000617177c20 */ /* 0x000fe20008410000 */
[----:B------:R-:W-:Y:S01]  /*5660*/  @!P0 ISETP.GE.AND P4, PT, R2, R10, PT ;  /* 0x0000000a0200820c */ /* 0x000fe20003f86270 */
[----:B-1----:R-:W-:Y:S01]  /*5670*/  IMAD.MOV.U32 R18, RZ, RZ, R225 ;  /* 0x000000ffff127224 */ /* 0x002fe200078e00e1 */
[----:B------:R-:W-:Y:S01]  /*5680*/  MOV R17, R226 ;  /* 0x000000e200117202 */ /* 0x000fe20000000f00 */
[----:B------:R-:W-:Y:S01]  /*5690*/  FMUL.FTZ R27, R27, UR6 ;  /* 0x000000061b1b7c20 */ /* 0x000fe20008410000 */
[----:B------:R-:W-:Y:S03]  /*56a0*/  FMUL.FTZ R32, R32, UR6 ;  /* 0x0000000620207c20 */ /* 0x000fe60008410000 */
[----:B------:R-:W-:Y:S01]  /*56b0*/  MUFU.TANH R202, R25 ;  /* 0x0000001900ca7308 */ /* 0x000fe20000002400 */
[----:B---3--:R-:W-:Y:S01]  /*56c0*/  MOV R4, R70 ;  /* 0x0000004600047202 */ /* 0x008fe20000000f00 */
[----:B------:R-:W-:Y:S01]  /*56d0*/  FMUL.FTZ R33, R33, UR6 ;  /* 0x0000000621217c20 */ /* 0x000fe20008410000 */
[----:B------:R-:W-:Y:S01]  /*56e0*/  @!P0 FSEL R4, R70, -INF , !P1 ;  /* 0xff80000046048808 */ /* 0x000fe20004800000 */
[----:B------:R-:W-:Y:S01]  /*56f0*/  FMUL.FTZ R34, R34, UR6 ;  /* 0x0000000622227c20 */ /* 0x000fe20008410000 */
[----:B------:R-:W-:Y:S01]  /*5700*/  @!P0 ISETP.GE.AND P1, PT, R0, R10, PT ;  /* 0x0000000a0000820c */ /* 0x000fe20003f26270 */
[----:B------:R-:W-:Y:S01]  /*5710*/  FMUL.FTZ R35, R35, UR6 ;  /* 0x0000000623237c20 */ /* 0x000fe20008410000 */
[----:B------:R-:W-:Y:S03]  /*5720*/  FMUL.FTZ R30, R30, UR6 ;  /* 0x000000061e1e7c20 */ /* 0x000fe60008410000 */
[----:B------:R-:W-:Y:S01]  /*5730*/  MUFU.TANH R88, R32 ;  /* 0x0000002000587308 */ /* 0x000fe20000002400 */
[--C-:B------:R-:W-:Y:S01]  /*5740*/  FFMA.FTZ R4, R4, UR7, -R11.reuse ;  /* 0x0000000704047c23 */ /* 0x100fe2000801080b */
[----:B------:R-:W-:Y:S01]  /*5750*/  FMUL.FTZ R28, R28, UR6 ;  /* 0x000000061c1c7c20 */ /* 0x000fe20008410000 */
[----:B------:R-:W-:Y:S01]  /*5760*/  FMUL.FTZ R29, R29, UR6 ;  /* 0x000000061d1d7c20 */ /* 0x000fe20008410000 */
[----:B------:R-:W-:Y:S06]  /*5770*/  FMUL.FTZ R31, R31, UR6 ;  /* 0x000000061f1f7c20 */ /* 0x000fec0008410000 */
[----:B------:R1:W-:Y:S10]  /*5780*/  MUFU.EX2 R68, R4 ;  /* 0x0000000400447308 */ /* 0x0003f40000000800 */
[----:B------:R-:W-:Y:S10]  /*5790*/  MUFU.TANH R198, R29 ;  /* 0x0000001d00c67308 */ /* 0x000ff40000002400 */
[----:B------:R-:W-:Y:S01]  /*57a0*/  MUFU.TANH R219, R26 ;  /* 0x0000001a00db7308 */ /* 0x000fe20000002400 */
[----:B-1----:R-:W-:Y:S01]  /*57b0*/  FFMA.FTZ R4, R5, UR7, -R11 ;  /* 0x0000000705047c23 */ /* 0x002fe2000801080b */
[----:B------:R-:W-:Y:S08]  /*57c0*/  IMAD.MOV.U32 R5, RZ, RZ, R227 ;  /* 0x000000ffff057224 */ /* 0x000ff000078e00e3 */
[----:B------:R-:W-:Y:S10]  /*57d0*/  MUFU.TANH R87, R33 ;  /* 0x0000002100577308 */ /* 0x000ff40000002400 */
[----:B------:R1:W-:Y:S10]  /*57e0*/  MUFU.EX2 R3, R4 ;  /* 0x0000000400037308 */ /* 0x0003f40000000800 */
[----:B------:R-:W-:Y:S10]  /*57f0*/  MUFU.TANH R166, R34 ;  /* 0x0000002200a67308 */ /* 0x000ff40000002400 */
[----:B------:R-:W-:Y:S01]  /*5800*/  MUFU.TANH R170, R23 ;  /* 0x0000001700aa7308 */ /* 0x000fe20000002400 */
[----:B-1----:R-:W-:Y:S01]  /*5810*/  IMAD.MOV.U32 R4, RZ, RZ, R213 ;  /* 0x000000ffff047224 */ /* 0x002fe200078e00d5 */
[----:B------:R-:W-:Y:S08]  /*5820*/  @!P0 FSEL R4, R213, -INF , !P1 ;  /* 0xff800000d5048808 */ /* 0x000ff00004800000 */
[----:B------:R-:W-:Y:S10]  /*5830*/  MUFU.TANH R164, R35 ;  /* 0x0000002300a47308 */ /* 0x000ff40000002400 */
[----:B------:R1:W-:Y:S10]  /*5840*/  MUFU.TANH R92, R20 ;  /* 0x00000014005c7308 */ /* 0x0003f40000002400 */
[----:B------:R3:W-:Y:S10]  /*5850*/  MUFU.TANH R91, R21 ;  /* 0x00000015005b7308 */ /* 0x0007f40000002400 */
[----:B------:R4:W-:Y:S01]  /*5860*/  MUFU.TANH R171, R22 ;  /* 0x0000001600ab7308 */ /* 0x0009e20000002400 */
[----:B-1----:R-:W2:Y:S09]  /*5870*/  LDL R20, [R1+0x24] ;  /* 0x0000240001147983 */ /* 0x002eb20000100800 */
[----:B------:R1:W-:Y:S01]  /*5880*/  MUFU.TANH R203, R24 ;  /* 0x0000001800cb7308 */ /* 0x0003e20000002400 */
[----:B---3--:R-:W3:Y:S09]  /*5890*/  LDL R21, [R1+0x28] ;  /* 0x0000280001157983 */ /* 0x008ef20000100800 */
[----:B------:R-:W-:Y:S01]  /*58a0*/  MUFU.TANH R218, R27 ;  /* 0x0000001b00da7308 */ /* 0x000fe20000002400 */
[----:B----4-:R-:W4:Y:S09]  /*58b0*/  LDL R22, [R1+0x18] ;  /* 0x0000180001167983 */ /* 0x010f320000100800 */
[----:B------:R-:W-:Y:S01]  /*58c0*/  MUFU.TANH R217, R30 ;  /* 0x0000001e00d97308 */ /* 0x000fe20000002400 */
[----:B-1----:R-:W3:Y:S09]  /*58d0*/  LDL R24, [R1+0x10] ;  /* 0x0000100001187983 */ /* 0x002ef20000100800 */
[----:B------:R-:W-:Y:S10]  /*58e0*/  MUFU.TANH R199, R28 ;  /* 0x0000001c00c77308 */ /* 0x000ff40000002400 */
[----:B------:R-:W-:Y:S01]  /*58f0*/  MUFU.TANH R216, R31 ;  /* 0x0000001f00d87308 */ /* 0x000fe20000002400 */
[C---:B--2---:R-:W-:Y:S01]  /*5900*/  FMUL.FTZ R8, R15.reuse, 1.4426950216293334961 ;  /* 0x3fb8aa3b0f087820 */ /* 0x044fe20000410000 */
[----:B------:R-:W-:Y:S02]  /*5910*/  FSETP.NEU.FTZ.AND P2, PT, R15, -INF , PT ;  /* 0xff8000000f00780b */ /* 0x000fe40003f5d000 */
[----:B------:R-:W-:Y:S02]  /*5920*/  MOV R15, 0x48 ;  /* 0x00000048000f7802 */ /* 0x000fe40000000f00 */
[----:B------:R-:W-:Y:S02]  /*5930*/  FSEL R8, R8, RZ, P2 ;  /* 0x000000ff08087208 */ /* 0x000fe40001000000 */
[----:B------:R-:W-:Y:S02]  /*5940*/  @!P0 VIADDMNMX R9, R9, R15, UR12, PT ;  /* 0x0000000c09098e46 */ /* 0x000fe4000b80010f */
[----:B------:R-:W-:Y:S01]  /*5950*/  MOV R15, R212 ;  /* 0x000000d4000f7202 */ /* 0x000fe20000000f00 */
[--C-:B------:R-:W-:Y:S01]  /*5960*/  FFMA.FTZ R4, R4, UR7, -R8.reuse ;  /* 0x0000000704047c23 */ /* 0x100fe20008010808 */
[-C--:B------:R-:W-:Y:S02]  /*5970*/  @!P0 ISETP.GE.AND P2, PT, R2, R9.reuse, PT ;  /* 0x000000090200820c */ /* 0x080fe40003f46270 */
[-C--:B------:R-:W-:Y:S01]  /*5980*/  @!P0 ISETP.GE.AND P3, PT, R0, R9.reuse, PT ;  /* 0x000000090000820c */ /* 0x080fe20003f66270 */
[----:B------:R1:W-:Y:S01]  /*5990*/  MUFU.EX2 R249, R4 ;  /* 0x0000000400f97308 */ /* 0x0003e20000000800 */
[----:B------:R-:W-:Y:S01]  /*59a0*/  @!P0 FSEL R15, R212, -INF , !P4 ;  /* 0xff800000d40f8808 */ /* 0x000fe20006000000 */
[C---:B------:R-:W-:Y:S01]  /*59b0*/  FMUL.FTZ R2, R16.reuse, 1.4426950216293334961 ;  /* 0x3fb8aa3b10027820 */ /* 0x040fe20000410000 */
[----:B------:R-:W-:Y:S02]  /*59c0*/  FSETP.NEU.FTZ.AND P1, PT, R16, -INF , PT ;  /* 0xff8000001000780b */ /* 0x000fe40003f3d000 */
[----:B------:R-:W-:Y:S01]  /*59d0*/  @!P0 FSEL R5, R227, -INF , !P2 ;  /* 0xff800000e3058808 */ /* 0x000fe20005000000 */
[----:B------:R-:W-:Y:S01]  /*59e0*/  FFMA.FTZ R15, R15, UR7, -R8 ;  /* 0x000000070f0f7c23 */ /* 0x000fe20008010808 */
[----:B------:R-:W-:Y:S02]  /*59f0*/  FSEL R2, R2, RZ, P1 ;  /* 0x000000ff02027208 */ /* 0x000fe40000800000 */
[----:B------:R-:W-:Y:S01]  /*5a00*/  @!P0 IADD3 R16, R0, 0x8, RZ ;  /* 0x0000000800108810 */ /* 0x000fe20007ffe0ff */
[----:B------:R2:W-:Y:S03]  /*5a10*/  MUFU.EX2 R248, R15 ;  /* 0x0000000f00f87308 */ /* 0x0005e60000000800 */
[C---:B------:R-:W-:Y:S02]  /*5a20*/  @!P0 ISETP.GE.AND P2, PT, R16.reuse, R9, PT ;  /* 0x000000091000820c */ /* 0x040fe40003f46270 */
[-C--:B------:R-:W-:Y:S02]  /*5a30*/  @!P0 ISETP.GE.AND P1, PT, R16, R10.reuse, PT ;  /* 0x0000000a1000820c */ /* 0x080fe40003f26270 */
[----:B-1----:R-:W-:Y:S02]  /*5a40*/  MOV R4, R231 ;  /* 0x000000e700047202 */ /* 0x002fe40000000f00 */
[----:B------:R-:W-:Y:S02]  /*5a50*/  @!P0 FSEL R4, R231, -INF , !P3 ;  /* 0xff800000e7048808 */ /* 0x000fe40005800000 */
[----:B------:R-:W-:Y:S02]  /*5a60*/  @!P0 FSEL R17, R226, -INF , !P2 ;  /* 0xff800000e2118808 */ /* 0x000fe40005000000 */
[----:B------:R-:W-:Y:S01]  /*5a70*/  @!P0 ISETP.GE.AND P2, PT, R16, R13, PT ;  /* 0x0000000d1000820c */ /* 0x000fe20003f46270 */
[--C-:B------:R-:W-:Y:S02]  /*5a80*/  FFMA.FTZ R4, R4, UR7, -R2.reuse ;  /* 0x0000000704047c23 */ /* 0x100fe40008010802 */
[--C-:B------:R-:W-:Y:S01]  /*5a90*/  FFMA.FTZ R17, R17, UR7, -R2.reuse ;  /* 0x0000000711117c23 */ /* 0x100fe20008010802 */
[----:B--2---:R-:W-:Y:S01]  /*5aa0*/  @!P0 VIADD R15, R0, 0x9 ;  /* 0x00000009000f8836 */ /* 0x004fe20000000000 */
[----:B------:R1:W2:Y:S10]  /*5ab0*/  MUFU.EX2 R25, R4 ;  /* 0x0000000400197308 */ /* 0x0002b40000000800 */
[----:B------:R-:W-:Y:S01]  /*5ac0*/  MUFU.EX2 R23, R17 ;  /* 0x0000001100177308 */ /* 0x000fe20000000800 */
[----:B-1----:R-:W-:Y:S01]  /*5ad0*/  FFMA.FTZ R4, R5, UR7, -R2 ;  /* 0x0000000705047c23 */ /* 0x002fe20008010802 */
[----:B--2---:R-:W-:Y:S01]  /*5ae0*/  STL [R1+0x8], R25 ;  /* 0x0000081901007387 */ /* 0x004fe20000100800 */
[----:B------:R-:W-:Y:S07]  /*5af0*/  MOV R5, R209 ;  /* 0x000000d100057202 */ /* 0x000fee0000000f00 */
[----:B------:R1:W2:Y:S01]  /*5b00*/  MUFU.EX2 R26, R4 ;  /* 0x00000004001a7308 */ /* 0x0002a20000000800 */
[----:B------:R-:W-:Y:S02]  /*5b10*/  @!P0 FSEL R5, R209, -INF , !P1 ;  /* 0xff800000d1058808 */ /* 0x000fe40004800000 */
[----:B------:R-:W-:Y:S03]  /*5b20*/  @!P0 ISETP.GE.AND P1, PT, R15, R10, PT ;  /* 0x0000000a0f00820c */ /* 0x000fe60003f26270 */
[--C-:B------:R-:W-:Y:S04]  /*5b30*/  FFMA.FTZ R5, R5, UR7, -R8.reuse ;  /* 0x0000000705057c23 */ /* 0x100fe80008010808 */
[----:B------:R2:W-:Y:S01]  /*5b40*/  MUFU.EX2 R245, R5 ;  /* 0x0000000500f57308 */ /* 0x0005e20000000800 */
[----:B-1----:R-:W-:Y:S01]  /*5b50*/  MOV R4, R208 ;  /* 0x000000d000047202 */ /* 0x002fe20000000f00 */
[----:B--2---:R-:W-:Y:S01]  /*5b60*/  STL [R1+0x4], R26 ;  /* 0x0000041a01007387 */ /* 0x004fe20000100800 */
[----:B------:R-:W-:Y:S02]  /*5b70*/  @!P0 FSEL R4, R208, -INF , !P1 ;  /* 0xff800000d0048808 */ /* 0x000fe40004800000 */
[----:B------:R-:W-:Y:S01]  /*5b80*/  @!P0 ISETP.GE.AND P1, PT, R15, R9, PT ;  /* 0x000000090f00820c */ /* 0x000fe20003f26270 */
[----:B------:R-:W-:Y:S02]  /*5b90*/  STL [R1], R23 ;  /* 0x0000001701007387 */ /* 0x000fe40000100800 */
[----:B------:R-:W-:Y:S01]  /*5ba0*/  FFMA.FTZ R19, R4, UR7, -R8 ;  /* 0x0000000704137c23 */ /* 0x000fe20008010808 */
[----:B------:R-:W-:Y:S02]  /*5bb0*/  @!P0 FSEL R18, R225, -INF , !P1 ;  /* 0xff800000e1128808 */ /* 0x000fe40004800000 */
[----:B------:R-:W-:Y:S01]  /*5bc0*/  @!P0 ISETP.GE.AND P1, PT, R16, R14, PT ;  /* 0x0000000e1000820c */ /* 0x000fe20003f26270 */
[----:B------:R-:W-:Y:S01]  /*5bd0*/  MUFU.EX2 R244, R19 ;  /* 0x0000001300f47308 */ /* 0x000fe20000000800 */
[----:B------:R-:W1:Y:S01]  /*5be0*/  LDSM.16.M88.4 R4, [R188+0x1000] ;  /* 0x00100000bc04783b */ /* 0x000e620000000200 */
[----:B------:R-:W-:Y:S01]  /*5bf0*/  FFMA.FTZ R17, R18, UR7, -R2 ;  /* 0x0000000712117c23 */ /* 0x000fe20008010802 */
[----:B------:R-:W-:Y:S01]  /*5c00*/  MOV R18, R93 ;  /* 0x0000005d00127202 */ /* 0x000fe20000000f00 */
[----:B------:R-:W-:Y:S01]  /*5c10*/  IMAD.MOV.U32 R16, RZ, RZ, R181 ;  /* 0x000000ffff107224 */ /* 0x000fe200078e00b5 */
[----:B------:R-:W-:Y:S05]  /*5c20*/  @!P0 FSEL R16, R181, -INF , !P2 ;  /* 0xff800000b5108808 */ /* 0x000fea0005000000 */
[----:B------:R2:W-:Y:S01]  /*5c30*/  MUFU.EX2 R252, R17 ;  /* 0x0000001100fc7308 */ /* 0x0005e20000000800 */
[--C-:B------:R-:W-:Y:S09]  /*5c40*/  FFMA.FTZ R16, R16, UR7, -R11.reuse ;  /* 0x0000000710107c23 */ /* 0x100ff2000801080b */
[----:B------:R1:W-:Y:S01]  /*5c50*/  MUFU.EX2 R233, R16 ;  /* 0x0000001000e97308 */ /* 0x0003e20000000800 */
[----:B--2---:R-:W-:Y:S02]  /*5c60*/  MOV R17, R94 ;  /* 0x0000005e00117202 */ /* 0x004fe40000000f00 */
[----:B------:R-:W-:Y:S02]  /*5c70*/  @!P0 FSEL R17, R94, -INF , !P1 ;  /* 0xff8000005e118808 */ /* 0x000fe40004800000 */
[----:B------:R-:W-:Y:S03]  /*5c80*/  @!P0 ISETP.GE.AND P1, PT, R15, R14, PT ;  /* 0x0000000e0f00820c */ /* 0x000fe60003f26270 */
[--C-:B------:R-:W-:Y:S01]  /*5c90*/  FFMA.FTZ R17, R17, UR7, -R12.reuse ;  /* 0x0000000711117c23 */ /* 0x100fe2000801080c */
[----:B------:R-:W-:Y:S02]  /*5ca0*/  @!P0 FSEL R18, R93, -INF , !P1 ;  /* 0xff8000005d128808 */ /* 0x000fe40004800000 */
[----:B------:R-:W-:Y:S01]  /*5cb0*/  @!P0 ISETP.GE.AND P1, PT, R15, R13, PT ;  /* 0x0000000d0f00820c */ /* 0x000fe20003f26270 */
[----:B------:R2:W-:Y:S01]  /*5cc0*/  MUFU.EX2 R98, R17 ;  /* 0x0000001100627308 */ /* 0x0005e20000000800 */
[----:B------:R-:W-:Y:S02]  /*5cd0*/  MOV R15, R180 ;  /* 0x000000b4000f7202 */ /* 0x000fe40000000f00 */
[----:B------:R-:W-:Y:S01]  /*5ce0*/  @!P0 FSEL R15, R180, -INF , !P1 ;  /* 0xff800000b40f8808 */ /* 0x000fe20004800000 */
[-C--:B-1----:R-:W-:Y:S04]  /*5cf0*/  HMMA.16816.F32.BF16 R36, R176, R4.reuse, R36 ;  /* 0x00000004b024723c */ /* 0x082fe80000041824 */
[----:B------:R-:W-:Y:S01]  /*5d00*/  FFMA.FTZ R15, R15, UR7, -R11 ;  /* 0x000000070f0f7c23 */ /* 0x000fe2000801080b */
[----:B------:R-:W-:Y:S01]  /*5d10*/  @!P0 IADD3 R16, R0, 0x10, RZ ;  /* 0x0000001000108810 */ /* 0x000fe20007ffe0ff */
[C---:B------:R-:W-:Y:S02]  /*5d20*/  HMMA.16816.F32.BF16 R40, R132.reuse, R4, R40 ;  /* 0x000000048428723c */ /* 0x040fe40000041828 */
[----:B------:R1:W-:Y:S02]  /*5d30*/  MUFU.EX2 R232, R15 ;  /* 0x0000000f00e87308 */ /* 0x0003e40000000800 */
[----:B------:R-:W-:Y:S01]  /*5d40*/  @!P0 ISETP.GE.AND P1, PT, R16, R14, PT ;  /* 0x0000000e1000820c */ /* 0x000fe20003f26270 */
[----:B--2---:R-:W-:Y:S02]  /*5d50*/  FFMA.FTZ R17, R18, UR7, -R12 ;  /* 0x0000000712117c23 */ /* 0x004fe4000801080c */
[----:B------:R-:W-:Y:S01]  /*5d60*/  MOV R4, R91 ;  /* 0x0000005b00047202 */ /* 0x000fe20000000f00 */
[-C--:B------:R-:W-:Y:S04]  /*5d70*/  HMMA.16816.F32.BF16 R44, R132, R6.reuse, R44 ;  /* 0x00000006842c723c */ /* 0x080fe8000004182c */
[----:B------:R2:W-:Y:S01]  /*5d80*/  MUFU.EX2 R97, R17 ;  /* 0x0000001100617308 */ /* 0x0005e20000000800 */
[-C--:B------:R-:W-:Y:S02]  /*5d90*/  @!P0 ISETP.GE.AND P2, PT, R16, R13.reuse, PT ;  /* 0x0000000d1000820c */ /* 0x080fe40003f46270 */
[----:B------:R-:W-:Y:S01]  /*5da0*/  MOV R18, R216 ;  /* 0x000000d800127202 */ /* 0x000fe20000000f00 */
[C---:B------:R-:W-:Y:S04]  /*5db0*/  HMMA.16816.F32.BF16 R48, R176.reuse, R6, R48 ;  /* 0x00000006b030723c */ /* 0x040fe80000041830 */
[----:B-1----:R-:W-:Y:S01]  /*5dc0*/  @!P0 IADD3 R15, R0, 0x11, RZ ;  /* 0x00000011000f8810 */ /* 0x002fe20007ffe0ff */
[----:B------:R-:W-:Y:S01]  /*5dd0*/  FMUL.FTZ R36, R36, UR6 ;  /* 0x0000000624247c20 */ /* 0x000fe20008410000 */
[----:B------:R-:W-:Y:S01]  /*5de0*/  FMUL.FTZ R37, R37, UR6 ;  /* 0x0000000625257c20 */ /* 0x000fe20008410000 */
[----:B------:R-:W-:Y:S02]  /*5df0*/  FMUL.FTZ R38, R38, UR6 ;  /* 0x0000000626267c20 */ /* 0x000fe40008410000 */
[----:B------:R-:W-:Y:S02]  /*5e00*/  MUFU.TANH R84, R36 ;  /* 0x0000002400547308 */ /* 0x000fe40000002400 */
[----:B------:R-:W-:Y:S01]  /*5e10*/  FMUL.FTZ R40, R40, UR6 ;  /* 0x0000000628287c20 */ /* 0x000fe20008410000 */
[----:B------:R-:W-:Y:S01]  /*5e20*/  FMUL.FTZ R39, R39, UR6 ;  /* 0x0000000627277c20 */ /* 0x000fe20008410000 */
[----:B--2---:R-:W-:Y:S01]  /*5e30*/  IMAD.MOV.U32 R17, RZ, RZ, R92 ;  /* 0x000000ffff117224 */ /* 0x004fe200078e005c */
[----:B------:R-:W-:Y:S01]  /*5e40*/  @!P0 FSEL R17, R92, -INF , !P1 ;  /* 0xff8000005c118808 */ /* 0x000fe20004800000 */
[----:B------:R-:W-:Y:S01]  /*5e50*/  FMUL.FTZ R42, R42, UR6 ;  /* 0x000000062a2a7c20 */ /* 0x000fe20008410000 */
[----:B------:R-:W-:Y:S01]  /*5e60*/  @!P0 ISETP.GE.AND P1, PT, R15, R14, PT ;  /* 0x0000000e0f00820c */ /* 0x000fe20003f26270 */
[----:B------:R-:W-:Y:S02]  /*5e70*/  FMUL.FTZ R41, R41, UR6 ;  /* 0x0000000629297c20 */ /* 0x000fe40008410000 */
[----:B------:R-:W1:Y:S01]  /*5e80*/  MUFU.TANH R83, R37 ;  /* 0x0000002500537308 */ /* 0x000e620000002400 */
[--C-:B------:R-:W-:Y:S01]  /*5e90*/  FFMA.FTZ R5, R17, UR7, -R12.reuse ;  /* 0x0000000711057c23 */ /* 0x100fe2000801080c */
[----:B------:R-:W-:Y:S01]  /*5ea0*/  @!P0 FSEL R4, R91, -INF , !P1 ;  /* 0xff8000005b048808 */ /* 0x000fe20004800000 */
[----:B------:R-:W-:Y:S01]  /*5eb0*/  FMUL.FTZ R43, R43, UR6 ;  /* 0x000000062b2b7c20 */ /* 0x000fe20008410000 */
[----:B------:R-:W-:Y:S01]  /*5ec0*/  @!P0 ISETP.GE.AND P1, PT, R15, R13, PT ;  /* 0x0000000d0f00820c */ /* 0x000fe20003f26270 */
[----:B------:R-:W-:Y:S01]  /*5ed0*/  FMUL.FTZ R44, R44, UR6 ;  /* 0x000000062c2c7c20 */ /* 0x000fe20008410000 */
[----:B------:R-:W-:Y:S01]  /*5ee0*/  FMUL.FTZ R48, R48, UR6 ;  /* 0x0000000630307c20 */ /* 0x000fe20008410000 */
[----:B------:R-:W-:Y:S03]  /*5ef0*/  FMUL.FTZ R49, R49, UR6 ;  /* 0x0000000631317c20 */ /* 0x000fe60008410000 */
[----:B------:R-:W-:Y:S01]  /*5f00*/  MUFU.TANH R182, R41 ;  /* 0x0000002900b67308 */ /* 0x000fe20000002400 */
[----:B------:R-:W-:Y:S01]  /*5f10*/  FMUL.FTZ R50, R50, UR6 ;  /* 0x0000000632327c20 */ /* 0x000fe20008410000 */
[----:B------:R-:W-:Y:S01]  /*5f20*/  FMUL.FTZ R51, R51, UR6 ;  /* 0x0000000633337c20 */ /* 0x000fe20008410000 */
[----:B------:R-:W-:Y:S01]  /*5f30*/  FFMA.FTZ R4, R4, UR7, -R12 ;  /* 0x0000000704047c23 */ /* 0x000fe2000801080c */
[----:B------:R-:W-:Y:S01]  /*5f40*/  MOV R17, R170 ;  /* 0x000000aa00117202 */ /* 0x000fe20000000f00 */
[----:B------:R-:W-:Y:S01]  /*5f50*/  FMUL.FTZ R45, R45, UR6 ;  /* 0x000000062d2d7c20 */ /* 0x000fe20008410000 */
[----:B------:R-:W-:Y:S01]  /*5f60*/  @!P0 FSEL R17, R170, -INF , !P1 ;  /* 0xff800000aa118808 */ /* 0x000fe20004800000 */
[----:B------:R-:W-:Y:S03]  /*5f70*/  FMUL.FTZ R46, R46, UR6 ;  /* 0x000000062e2e7c20 */ /* 0x000fe60008410000 */
[----:B------:R2:W-:Y:S01]  /*5f80*/  MUFU.EX2 R96, R5 ;  /* 0x0000000500607308 */ /* 0x0005e20000000800 */
[CC--:B------:R-:W-:Y:S01]  /*5f90*/  @!P0 ISETP.GE.AND P1, PT, R16.reuse, R10.reuse, PT ;  /* 0x0000000a1000820c */ /* 0x0c0fe20003f26270 */
[----:B------:R-:W-:Y:S08]  /*5fa0*/  FMUL.FTZ R47, R47, UR6 ;  /* 0x000000062f2f7c20 */ /* 0x000ff00008410000 */
[----:B------:R-:W-:Y:S10]  /*5fb0*/  MUFU.TANH R80, R48 ;  /* 0x0000003000507308 */ /* 0x000ff40000002400 */
[----:B------:R1:W-:Y:S01]  /*5fc0*/  MUFU.EX2 R95, R4 ;  /* 0x00000004005f7308 */ /* 0x0003e20000000800 */
[----:B--2---:R-:W-:Y:S01]  /*5fd0*/  IMAD.MOV.U32 R5, RZ, RZ, R171 ;  /* 0x000000ffff057224 */ /* 0x004fe200078e00ab */
[----:B------:R-:W-:Y:S02]  /*5fe0*/  @!P0 FSEL R5, R171, -INF , !P2 ;  /* 0xff800000ab058808 */ /* 0x000fe40005000000 */
[----:B------:R-:W-:Y:S01]  /*5ff0*/  @!P0 ISETP.GE.AND P2, PT, R16, R9, PT ;  /* 0x000000091000820c */ /* 0x000fe20003f46270 */
[----:B------:R-:W-:Y:S05]  /*6000*/  @!P0 VIADD R16, R0, 0x18 ;  /* 0x0000001800108836 */ /* 0x000fea0000000000 */
[----:B------:R-:W-:Y:S10]  /*6010*/  MUFU.TANH R79, R49 ;  /* 0x00000031004f7308 */ /* 0x000ff40000002400 */
[----:B------:R-:W-:Y:S01]  /*6020*/  MUFU.TANH R161, R38 ;  /* 0x0000002600a17308 */ /* 0x000fe20000002400 */
[--C-:B-1----:R-:W-:Y:S01]  /*6030*/  FFMA.FTZ R4, R5, UR7, -R11.reuse ;  /* 0x0000000705047c23 */ /* 0x102fe2000801080b */
[----:B------:R-:W-:Y:S02]  /*6040*/  MOV R5, R219 ;  /* 0x000000db00057202 */ /* 0x000fe40000000f00 */
[----:B------:R-:W-:Y:S02]  /*6050*/  @!P0 FSEL R5, R219, -INF , !P2 ;  /* 0xff800000db058808 */ /* 0x000fe40005000000 */
[----:B------:R-:W-:Y:S04]  /*6060*/  @!P0 ISETP.GE.AND P2, PT, R16, R9, PT ;  /* 0x000000091000820c */ /* 0x000fe80003f46270 */
[----:B------:R-:W-:Y:S01]  /*6070*/  MUFU.TANH R157, R50 ;  /* 0x00000032009d7308 */ /* 0x000fe20000002400 */
[----:B------:R-:W-:Y:S09]  /*6080*/  FFMA.FTZ R5, R5, UR7, -R2 ;  /* 0x0000000705057c23 */ /* 0x000ff20008010802 */
[----:B------:R1:W-:Y:S10]  /*6090*/  MUFU.EX2 R223, R4 ;  /* 0x0000000400df7308 */ /* 0x0003f40000000800 */
[----:B------:R-:W-:Y:S10]  /*60a0*/  MUFU.TANH R156, R51 ;  /* 0x00000033009c7308 */ /* 0x000ff40000002400 */
[----:B------:R2:W-:Y:S01]  /*60b0*/  MUFU.EX2 R251, R5 ;  /* 0x0000000500fb7308 */ /* 0x0005e20000000800 */
[--C-:B-1----:R-:W-:Y:S01]  /*60c0*/  FFMA.FTZ R4, R17, UR7, -R11.reuse ;  /* 0x0000000711047c23 */ /* 0x102fe2000801080b */
[----:B------:R-:W-:Y:S08]  /*60d0*/  IMAD.MOV.U32 R17, RZ, RZ, R202 ;  /* 0x000000ffff117224 */ /* 0x000ff000078e00ca */
[----:B------:R1:W-:Y:S10]  /*60e0*/  MUFU.EX2 R222, R4 ;  /* 0x0000000400de7308 */ /* 0x0003f40000000800 */
[----:B------:R-:W-:Y:S01]  /*60f0*/  MUFU.TANH R160, R39 ;  /* 0x0000002700a07308 */ /* 0x000fe20000002400 */
[----:B--2---:R-:W-:Y:S09]  /*6100*/  MOV R5, R199 ;  /* 0x000000c700057202 */ /* 0x004ff20000000f00 */
[----:B------:R-:W-:Y:S01]  /*6110*/  MUFU.TANH R183, R40 ;  /* 0x0000002800b77308 */ /* 0x000fe20000002400 */
[----:B-1----:R-:W-:Y:S02]  /*6120*/  MOV R4, R203 ;  /* 0x000000cb00047202 */ /* 0x002fe40000000f00 */
[----:B------:R-:W-:Y:S02]  /*6130*/  @!P0 FSEL R4, R203, -INF , !P1 ;  /* 0xff800000cb048808 */ /* 0x000fe40004800000 */
[C---:B------:R-:W-:Y:S05]  /*6140*/  @!P0 ISETP.GE.AND P1, PT, R15.reuse, R10, PT ;  /* 0x0000000a0f00820c */ /* 0x040fea0003f26270 */
[----:B------:R-:W-:Y:S01]  /*6150*/  MUFU.TANH R207, R42 ;  /* 0x0000002a00cf7308 */ /* 0x000fe20000002400 */
[--C-:B------:R-:W-:Y:S01]  /*6160*/  FFMA.FTZ R4, R4, UR7, -R8.reuse ;  /* 0x0000000704047c23 */ /* 0x100fe20008010808 */
[----:B------:R-:W-:Y:S02]  /*6170*/  @!P0 FSEL R17, R202, -INF , !P1 ;  /* 0xff800000ca118808 */ /* 0x000fe40004800000 */
[----:B------:R-:W-:Y:S03]  /*6180*/  @!P0 ISETP.GE.AND P1, PT, R15, R9, PT ;  /* 0x000000090f00820c */ /* 0x000fe60003f26270 */
[----:B------:R-:W-:Y:S03]  /*6190*/  FFMA.FTZ R15, R17, UR7, -R8 ;  /* 0x00000007110f7c23 */ /* 0x000fe60008010808 */
[----:B------:R1:W-:Y:S01]  /*61a0*/  MUFU.EX2 R241, R4 ;  /* 0x0000000400f17308 */ /* 0x0003e20000000800 */
[----:B------:R-:W-:Y:S02]  /*61b0*/  MOV R17, R217 ;  /* 0x000000d900117202 */ /* 0x000fe40000000f00 */
[----:B------:R-:W-:Y:S02]  /*61c0*/  @!P0 FSEL R17, R217, -INF , !P2 ;  /* 0xff800000d9118808 */ /* 0x000fe40005000000 */
[----:B------:R-:W-:Y:S05]  /*61d0*/  @!P0 ISETP.GE.AND P2, PT, R16, R13, PT ;  /* 0x0000000d1000820c */ /* 0x000fea0003f46270 */
[----:B------:R2:W-:Y:S01]  /*61e0*/  MUFU.EX2 R240, R15 ;  /* 0x0000000f00f07308 */ /* 0x0005e20000000800 */
[--C-:B------:R-:W-:Y:S09]  /*61f0*/  FFMA.FTZ R17, R17, UR7, -R2.reuse ;  /* 0x0000000711117c23 */ /* 0x100ff20008010802 */
[----:B------:R-:W-:Y:S01]  /*6200*/  MUFU.EX2 R247, R17 ;  /* 0x0000001100f77308 */ /* 0x000fe20000000800 */
[----:B-1----:R-:W-:Y:S02]  /*6210*/  MOV R4, R218 ;  /* 0x000000da00047202 */ /* 0x002fe40000000f00 */
[----:B------:R-:W-:Y:S02]  /*6220*/  @!P0 FSEL R4, R218, -INF , !P1 ;  /* 0xff800000da048808 */ /* 0x000fe40004800000 */
[-C--:B------:R-:W-:Y:S03]  /*6230*/  @!P0 ISETP.GE.AND P1, PT, R16, R10.reuse, PT ;  /* 0x0000000a1000820c */ /* 0x080fe60003f26270 */
[----:B------:R-:W-:Y:S01]  /*6240*/  FFMA.FTZ R4, R4, UR7, -R2 ;  /* 0x0000000704047c23 */ /* 0x000fe20008010802 */
[----:B--2---:R-:W-:Y:S01]  /*6250*/  @!P0 IADD3 R15, R0, 0x19, RZ ;  /* 0x00000019000f8810 */ /* 0x004fe20007ffe0ff */
[----:B------:R-:W-:Y:S01]  /*6260*/  MUFU.TANH R206, R43 ;  /* 0x0000002b00ce7308 */ /* 0x000fe20000002400 */
[----:B------:R-:W-:Y:S02]  /*6270*/  @!P0 FSEL R5, R199, -INF , !P1 ;  /* 0xff800000c7058808 */ /* 0x000fe40004800000 */
[----:B------:R-:W-:Y:S03]  /*6280*/  @!P0 ISETP.GE.AND P1, PT, R15, R10, PT ;  /* 0x0000000a0f00820c */ /* 0x000fe60003f26270 */
[----:B------:R-:W-:Y:S04]  /*6290*/  FFMA.FTZ R5, R5, UR7, -R8 ;  /* 0x0000000705057c23 */ /* 0x000fe80008010808 */
[----:B------:R1:W-:Y:S10]  /*62a0*/  MUFU.EX2 R250, R4 ;  /* 0x0000000400fa7308 */ /* 0x0003f40000000800 */
[----:B------:R2:W-:Y:S10]  /*62b0*/  MUFU.EX2 R237, R5 ;  /* 0x0000000500ed7308 */ /* 0x0005f40000000800 */
[----:B------:R-:W-:Y:S01]  /*62c0*/  MUFU.TANH R169, R44 ;  /* 0x0000002c00a97308 */ /* 0x000fe20000002400 */
[----:B-1----:R-:W-:Y:S01]  /*62d0*/  IMAD.MOV.U32 R4, RZ, RZ, R198 ;  /* 0x000000ffff047224 */ /* 0x002fe200078e00c6 */
[----:B------:R-:W-:Y:S02]  /*62e0*/  @!P0 FSEL R4, R198, -INF , !P1 ;  /* 0xff800000c6048808 */ /* 0x000fe40004800000 */
[C---:B------:R-:W-:Y:S03]  /*62f0*/  @!P0 ISETP.GE.AND P1, PT, R15.reuse, R9, PT ;  /* 0x000000090f00820c */ /* 0x040fe60003f26270 */
[----:B------:R-:W-:Y:S01]  /*6300*/  FFMA.FTZ R19, R4, UR7, -R8 ;  /* 0x0000000704137c23 */ /* 0x000fe20008010808 */
[----:B------:R-:W-:Y:S01]  /*6310*/  @!P0 FSEL R18, R216, -INF , !P1 ;  /* 0xff800000d8128808 */ /* 0x000fe20004800000 */
[----:B--2---:R-:W1:Y:S01]  /*6320*/  LDSM.16.M88.4 R4, [R188+0x1800] ;  /* 0x00180000bc04783b */ /* 0x004e620000000200 */
[----:B------:R-:W-:Y:S01]  /*6330*/  @!P0 ISETP.GE.AND P1, PT, R16, R14, PT ;  /* 0x0000000e1000820c */ /* 0x000fe20003f26270 */
[----:B------:R-:W2:Y:S01]  /*6340*/  MUFU.TANH R168, R45 ;  /* 0x0000002d00a87308 */ /* 0x000ea20000002400 */
[----:B------:R-:W-:Y:S01]  /*6350*/  MOV R16, R166 ;  /* 0x000000a600107202 */ /* 0x000fe20000000f00 */
[----:B------:R-:W-:Y:S01]  /*6360*/  FFMA.FTZ R17, R18, UR7, -R2 ;  /* 0x0000000712117c23 */ /* 0x000fe20008010802 */
[----:B------:R-:W-:Y:S02]  /*6370*/  MOV R18, R87 ;  /* 0x0000005700127202 */ /* 0x000fe40000000f00 */
[----:B------:R-:W-:Y:S05]  /*6380*/  @!P0 FSEL R16, R166, -INF , !P2 ;  /* 0xff800000a6108808 */ /* 0x000fea0005000000 */
[----:B------:R4:W-:Y:S01]  /*6390*/  MUFU.EX2 R246, R17 ;  /* 0x0000001100f67308 */ /* 0x0009e20000000800 */
[--C-:B------:R-:W-:Y:S09]  /*63a0*/  FFMA.FTZ R16, R16, UR7, -R11.reuse ;  /* 0x0000000710107c23 */ /* 0x100ff2000801080b */
[----:B------:R3:W-:Y:S10]  /*63b0*/  MUFU.EX2 R211, R16 ;  /* 0x0000001000d37308 */ /* 0x0007f40000000800 */
[----:B------:R-:W-:Y:S01]  /*63c0*/  MUFU.TANH R201, R46 ;  /* 0x0000002e00c97308 */ /* 0x000fe20000002400 */
[----:B----4-:R-:W-:Y:S01]  /*63d0*/  IMAD.MOV.U32 R17, RZ, RZ, R88 ;  /* 0x000000ffff117224 */ /* 0x010fe200078e0058 */
[----:B------:R-:W-:Y:S02]  /*63e0*/  @!P0 FSEL R17, R88, -INF , !P1 ;  /* 0xff80000058118808 */ /* 0x000fe40004800000 */
[-C--:B------:R-:W-:Y:S03]  /*63f0*/  @!P0 ISETP.GE.AND P1, PT, R15, R14.reuse, PT ;  /* 0x0000000e0f00820c */ /* 0x080fe60003f26270 */
[----:B------:R-:W-:Y:S01]  /*6400*/  FFMA.FTZ R17, R17, UR7, -R12 ;  /* 0x0000000711117c23 */ /* 0x000fe2000801080c */
[----:B------:R-:W-:Y:S02]  /*6410*/  @!P0 FSEL R18, R87, -INF , !P1 ;  /* 0xff80000057128808 */ /* 0x000fe40004800000 */
[----:B------:R-:W4:Y:S01]  /*6420*/  MUFU.TANH R200, R47 ;  /* 0x0000002f00c87308 */ /* 0x000f220000002400 */
[-C--:B------:R-:W-:Y:S01]  /*6430*/  @!P0 ISETP.GE.AND P1, PT, R15, R13.reuse, PT ;  /* 0x0000000d0f00820c */ /* 0x080fe20003f26270 */
[----:B------:R-:W-:Y:S01]  /*6440*/  IMAD.MOV.U32 R15, RZ, RZ, R164 ;  /* 0x000000ffff0f7224 */ /* 0x000fe200078e00a4 */
[----:B---3--:R-:W-:Y:S02]  /*6450*/  @!P0 IADD3 R16, R0, 0x20, RZ ;  /* 0x0000002000108810 */ /* 0x008fe40007ffe0ff */
[----:B------:R-:W-:Y:S01]  /*6460*/  @!P0 FSEL R15, R164, -INF , !P1 ;  /* 0xff800000a40f8808 */ /* 0x000fe20004800000 */
[-C--:B-1----:R-:W-:Y:S04]  /*6470*/  HMMA.16816.F32.BF16 R52, R176, R4.reuse, R52 ;  /* 0x00000004b034723c */ /* 0x082fe80000041834 */
[----:B------:R1:W-:Y:S01]  /*6480*/  MUFU.EX2 R90, R17 ;  /* 0x00000011005a7308 */ /* 0x0003e20000000800 */
[C---:B------:R-:W-:Y:S01]  /*6490*/  @!P0 ISETP.GE.AND P1, PT, R16.reuse, R14, PT ;  /* 0x0000000e1000820c */ /* 0x040fe20003f26270 */
[--C-:B------:R-:W-:Y:S01]  /*64a0*/  FFMA.FTZ R15, R15, UR7, -R11.reuse ;  /* 0x000000070f0f7c23 */ /* 0x100fe2000801080b */
[----:B------:R-:W-:Y:S01]  /*64b0*/  @!P0 ISETP.GE.AND P2, PT, R16, R13, PT ;  /* 0x0000000d1000820c */ /* 0x000fe20003f46270 */
[C---:B------:R-:W-:Y:S06]  /*64c0*/  HMMA.16816.F32.BF16 R56, R132.reuse, R4, R56 ;  /* 0x000000048438723c */ /* 0x040fec0000041838 */
[----:B------:R3:W-:Y:S01]  /*64d0*/  MUFU.EX2 R210, R15 ;  /* 0x0000000f00d27308 */ /* 0x0007e20000000800 */
[-C--:B------:R-:W-:Y:S04]  /*64e0*/  HMMA.16816.F32.BF16 R60, R132, R6.reuse, R60 ;  /* 0x00000006843c723c */ /* 0x080fe8000004183c */
[----:B------:R-:W-:Y:S02]  /*64f0*/  MOV R4, R83 ;  /* 0x0000005300047202 */ /* 0x000fe40000000f00 */
[----:B------:R-:W-:Y:S03]  /*6500*/  HMMA.16816.F32.BF16 R64, R176, R6, R64 ;  /* 0x00000006b040723c */ /* 0x000fe60000041840 */
[----:B------:R-:W-:Y:S02]  /*6510*/  MUFU.EX2 R236, R19 ;  /* 0x0000001300ec7308 */ /* 0x000fe40000000800 */
[--C-:B-1----:R-:W-:Y:S01]  /*6520*/  FFMA.FTZ R17, R18, UR7, -R12.reuse ;  /* 0x0000000712117c23 */ /* 0x102fe2000801080c */
[----:B------:R-:W-:Y:S01]  /*6530*/  FMUL.FTZ R52, R52, UR6 ;  /* 0x0000000634347c20 */ /* 0x000fe20008410000 */
[----:B--2---:R-:W-:Y:S01]  /*6540*/  MOV R6, R168 ;  /* 0x000000a800067202 */ /* 0x004fe20000000f00 */
[----:B------:R-:W-:Y:S05]  /*6550*/  FMUL.FTZ R53, R53, UR6 ;  /* 0x0000000635357c20 */ /* 0x000fea0008410000 */
[----:B------:R1:W-:Y:S01]  /*6560*/  MUFU.EX2 R89, R17 ;  /* 0x0000001100597308 */ /* 0x0003e20000000800 */
[----:B---3--:R-:W-:Y:S02]  /*6570*/  @!P0 VIADD R15, R0, 0x21 ;  /* 0x00000021000f8836 */ /* 0x008fe40000000000 */
        /* <DEDUP_REMOVED lines=8> */
[----:B------:R-:W-:Y:S01]  /*6600*/  FMUL.FTZ R61, R61, UR6 ;  /* 0x000000063d3d7c20 */ /* 0x000fe20008410000 */
[----:B------:R-:W-:Y:S01]  /*6610*/  FMUL.FTZ R62, R62, UR6 ;  /* 0x000000063e3e7c20 */ /* 0x000fe20008410000 */
[----:B------:R-:W-:Y:S01]  /*6620*/  FMUL.FTZ R63, R63, UR6 ;  /* 0x000000063f3f7c20 */ /* 0x000fe20008410000 */
[----:B------:R-:W-:Y:S04]  /*6630*/  FMUL.FTZ R64, R64, UR6 ;  /* 0x0000000640407c20 */ /* 0x000fe80008410000 */
[----:B------:R-:W2:Y:S01]  /*6640*/  MUFU.TANH R73, R53 ;  /* 0x0000003500497308 */ /* 0x000ea20000002400 */
[----:B-1----:R-:W-:Y:S01]  /*6650*/  MOV R17, R84 ;  /* 0x0000005400117202 */ /* 0x002fe20000000f00 */
[----:B------:R-:W-:Y:S01]  /*6660*/  FMUL.FTZ R65, R65, UR6 ;  /* 0x0000000641417c20 */ /* 0x000fe20008410000 */
[----:B------:R-:W-:Y:S01]  /*6670*/  @!P0 FSEL R17, R84, -INF , !P1 ;  /* 0xff80000054118808 */ /* 0x000fe20004800000 */
[----:B------:R-:W-:Y:S01]  /*6680*/  FMUL.FTZ R66, R66, UR6 ;  /* 0x0000000642427c20 */ /* 0x000fe20008410000 */
[----:B------:R-:W-:Y:S01]  /*6690*/  @!P0 ISETP.GE.AND P1, PT, R15, R14, PT ;  /* 0x0000000e0f00820c */ /* 0x000fe20003f26270 */
[----:B------:R-:W-:Y:S02]  /*66a0*/  FMUL.FTZ R67, R67, UR6 ;  /* 0x0000000643437c20 */ /* 0x000fe40008410000 */
[----:B------:R-:W-:Y:S01]  /*66b0*/  FFMA.FTZ R5, R17, UR7, -R12 ;  /* 0x0000000711057c23 */ /* 0x000fe2000801080c */
[----:B------:R-:W-:Y:S01]  /*66c0*/  @!P0 FSEL R4, R83, -INF , !P1 ;  /* 0xff80000053048808 */ /* 0x000fe20004800000 */
[----:B------:R-:W-:Y:S01]  /*66d0*/  IMAD.MOV.U32 R17, RZ, RZ, R160 ;  /* 0x000000ffff117224 */ /* 0x000fe200078e00a0 */
[----:B------:R-:W-:Y:S01]  /*66e0*/  @!P0 ISETP.GE.AND P1, PT, R15, R13, PT ;  /* 0x0000000d0f00820c */ /* 0x000fe20003f26270 */
[----:B------:R1:W-:Y:S02]  /*66f0*/  MUFU.EX2 R86, R5 ;  /* 0x0000000500567308 */ /* 0x0003e40000000800 */
[----:B------:R-:W-:Y:S01]  /*6700*/  FFMA.FTZ R4, R4, UR7, -R12 ;  /* 0x0000000704047c23 */ /* 0x000fe2000801080c */
[----:B------:R-:W-:Y:S02]  /*6710*/  @!P0 FSEL R17, R160, -INF , !P1 ;  /* 0xff800000a0118808 */ /* 0x000fe40004800000 */
[C---:B------:R-:W-:Y:S05]  /*6720*/  @!P0 ISETP.GE.AND P1, PT, R16.reuse, R10, PT ;  /* 0x0000000a1000820c */ /* 0x040fea0003f26270 */
[----:B------:R3:W-:Y:S10]  /*6730*/  MUFU.EX2 R85, R4 ;  /* 0x0000000400557308 */ /* 0x0007f40000000800 */
[----:B------:R-:W-:Y:S01]  /*6740*/  MUFU.TANH R154, R55 ;  /* 0x00000037009a7308 */ /* 0x000fe20000002400 */
[----:B-1----:R-:W-:Y:S02]  /*6750*/  MOV R5, R161 ;  /* 0x000000a100057202 */ /* 0x002fe40000000f00 */
[----:B------:R-:W-:Y:S02]  /*6760*/  @!P0 FSEL R5, R161, -INF , !P2 ;  /* 0xff800000a1058808 */ /* 0x000fe40005000000 */
[-C--:B------:R-:W-:Y:S05]  /*6770*/  @!P0 ISETP.GE.AND P2, PT, R16, R9.reuse, PT ;  /* 0x000000091000820c */ /* 0x080fea0003f46270 */
[----:B------:R-:W1:Y:S01]  /*6780*/  MUFU.TANH R155, R54 ;  /* 0x00000036009b7308 */ /* 0x000e620000002400 */
[----:B---3--:R-:W-:Y:S01]  /*6790*/  FFMA.FTZ R4, R5, UR7, -R11 ;  /* 0x0000000705047c23 */ /* 0x008fe2000801080b */
[----:B------:R-:W-:Y:S01]  /*67a0*/  IMAD.MOV.U32 R5, RZ, RZ, R207 ;  /* 0x000000ffff057224 */ /* 0x000fe200078e00cf */
[----:B------:R-:W-:Y:S07]  /*67b0*/  @!P0 FSEL R5, R207, -INF , !P2 ;  /* 0xff800000cf058808 */ /* 0x000fee0005000000 */
[----:B------:R3:W-:Y:S01]  /*67c0*/  MUFU.EX2 R205, R4 ;  /* 0x0000000400cd7308 */ /* 0x0007e20000000800 */
[----:B------:R-:W-:Y:S09]  /*67d0*/  FFMA.FTZ R5, R5, UR7, -R2 ;  /* 0x0000000705057c23 */ /* 0x000ff20008010802 */
[----:B------:R4:W-:Y:S10]  /*67e0*/  MUFU.EX2 R243, R5 ;  /* 0x0000000500f37308 */ /* 0x0009f40000000800 */
[----:B------:R-:W-:Y:S01]  /*67f0*/  MUFU.TANH R163, R57 ;  /* 0x0000003900a37308 */ /* 0x000fe20000002400 */
[----:B---3--:R-:W-:Y:S01]  /*6800*/  FFMA.FTZ R4, R17, UR7, -R11 ;  /* 0x0000000711047c23 */ /* 0x008fe2000801080b */
[----:B------:R-:W-:Y:S08]  /*6810*/  MOV R17, R182 ;  /* 0x000000b600117202 */ /* 0x000ff00000000f00 */
[----:B------:R3:W-:Y:S01]  /*6820*/  MUFU.EX2 R204, R4 ;  /* 0x0000000400cc7308 */ /* 0x0007e20000000800 */
[----:B----4-:R-:W-:Y:S04]  /*6830*/  @!P0 IADD3 R5, R0, 0x28, RZ ;  /* 0x0000002800058810 */ /* 0x010fe80007ffe0ff */
[----:B------:R-:W-:Y:S05]  /*6840*/  @!P0 ISETP.GE.AND P2, PT, R5, R9, PT ;  /* 0x000000090500820c */ /* 0x000fea0003f46270 */
[----:B------:R-:W4:Y:S10]  /*6850*/  MUFU.TANH R162, R56 ;  /* 0x0000003800a27308 */ /* 0x000f340000002400 */
[----:B------:R-:W4:Y:S01]  /*6860*/  MUFU.TANH R159, R60 ;  /* 0x0000003c009f7308 */ /* 0x000f220000002400 */
[----:B---3--:R-:W-:Y:S02]  /*6870*/  MOV R4, R183 ;  /* 0x000000b700047202 */ /* 0x008fe40000000f00 */
[----:B------:R-:W-:Y:S02]  /*6880*/  @!P0 FSEL R4, R183, -INF , !P1 ;  /* 0xff800000b7048808 */ /* 0x000fe40004800000 */
[C---:B------:R-:W-:Y:S03]  /*6890*/  @!P0 ISETP.GE.AND P1, PT, R15.reuse, R10, PT ;  /* 0x0000000a0f00820c */ /* 0x040fe60003f26270 */
[--C-:B------:R-:W-:Y:S01]  /*68a0*/  FFMA.FTZ R4, R4, UR7, -R8.reuse ;  /* 0x0000000704047c23 */ /* 0x100fe20008010808 */
[----:B------:R-:W-:Y:S01]  /*68b0*/  @!P0 FSEL R17, R182, -INF , !P1 ;  /* 0xff800000b6118808 */ /* 0x000fe20004800000 */
[----:B------:R-:W3:Y:S01]  /*68c0*/  MUFU.TANH R197, R58 ;  /* 0x0000003a00c57308 */ /* 0x000ee20000002400 */
[-C--:B------:R-:W-:Y:S03]  /*68d0*/  @!P0 ISETP.GE.AND P1, PT, R15, R9.reuse, PT ;  /* 0x000000090f00820c */ /* 0x080fe60003f26270 */
[----:B------:R-:W-:Y:S06]  /*68e0*/  FFMA.FTZ R15, R17, UR7, -R8 ;  /* 0x00000007110f7c23 */ /* 0x000fec0008010808 */
[----:B------:R2:W-:Y:S10]  /*68f0*/  MUFU.EX2 R230, R4 ;  /* 0x0000000400e67308 */ /* 0x0005f40000000800 */
[----:B------:R1:W-:Y:S10]  /*6900*/  MUFU.EX2 R229, R15 ;  /* 0x0000000f00e57308 */ /* 0x0003f40000000800 */
[----:B------:R-:W3:Y:S01]  /*6910*/  MUFU.TANH R196, R59 ;  /* 0x0000003b00c47308 */ /* 0x000ee20000002400 */
[----:B--2---:R-:W-:Y:S02]  /*6920*/  MOV R4, R206 ;  /* 0x000000ce00047202 */ /* 0x004fe40000000f00 */
[----:B------:R-:W-:Y:S02]  /*6930*/  @!P0 FSEL R4, R206, -INF , !P1 ;  /* 0xff800000ce048808 */ /* 0x000fe40004800000 */
[----:B------:R-:W-:Y:S03]  /*6940*/  @!P0 ISETP.GE.AND P1, PT, R5, R10, PT ;  /* 0x0000000a0500820c */ /* 0x000fe60003f26270 */
[----:B------:R-:W-:Y:S01]  /*6950*/  FFMA.FTZ R4, R4, UR7, -R2 ;  /* 0x0000000704047c23 */ /* 0x000fe20008010802 */
[----:B-1----:R-:W-:Y:S01]  /*6960*/  IMAD.MOV.U32 R15, RZ, RZ, R169 ;  /* 0x000000ffff0f7224 */ /* 0x002fe200078e00a9 */
[----:B------:R-:W-:Y:S01]  /*6970*/  @!P0 FSEL R15, R169, -INF , !P1 ;  /* 0xff800000a90f8808 */ /* 0x000fe20004800000 */
[----:B------:R-:W1:Y:S04]  /*6980*/  MUFU.TANH R158, R61 ;  /* 0x0000003d009e7308 */ /* 0x000e680000002400 */
[--C-:B------:R-:W-:Y:S01]  /*6990*/  FFMA.FTZ R7, R15, UR7, -R8.reuse ;  /* 0x000000070f077c23 */ /* 0x100fe20008010808 */
[----:B------:R-:W-:Y:S05]  /*69a0*/  MOV R15, R200 ;  /* 0x000000c8000f7202 */ /* 0x000fea0000000f00 */
[----:B------:R2:W-:Y:S10]  /*69b0*/  MUFU.EX2 R242, R4 ;  /* 0x0000000400f27308 */ /* 0x0005f40000000800 */
[----:B------:R4:W-:Y:S10]  /*69c0*/  MUFU.EX2 R221, R7 ;  /* 0x0000000700dd7308 */ /* 0x0009f40000000800 */
[----:B------:R-:W1:Y:S01]  /*69d0*/  MUFU.TANH R72, R64 ;  /* 0x0000004000487308 */ /* 0x000e620000002400 */
[----:B--2---:R-:W-:Y:S04]  /*69e0*/  @!P0 IADD3 R4, R0, 0x29, RZ ;  /* 0x0000002900048810 */ /* 0x004fe80007ffe0ff */
[----:B------:R-:W-:Y:S05]  /*69f0*/  @!P0 ISETP.GE.AND P1, PT, R4, R10, PT ;  /* 0x0000000a0400820c */ /* 0x000fea0003f26270 */
[----:B------:R-:W-:Y:S01]  /*6a00*/  MUFU.TANH R71, R65 ;  /* 0x0000004100477308 */ /* 0x000fe20000002400 */
[----:B------:R-:W-:Y:S01]  /*6a10*/  @!P0 FSEL R6, R168, -INF , !P1 ;  /* 0xff800000a8068808 */ /* 0x000fe20004800000 */
[----:B----4-:R-:W-:Y:S01]  /*6a20*/  IMAD.MOV.U32 R7, RZ, RZ, R201 ;  /* 0x000000ffff077224 */ /* 0x010fe200078e00c9 */
[----:B------:R-:W-:Y:S02]  /*6a30*/  @!P0 FSEL R7, R201, -INF , !P2 ;  /* 0xff800000c9078808 */ /* 0x000fe40005000000 */
[----:B------:R-:W-:Y:S01]  /*6a40*/  @!P0 ISETP.GE.AND P1, PT, R4, R9, PT ;  /* 0x000000090400820c */ /* 0x000fe20003f26270 */
[----:B------:R-:W-:Y:S04]  /*6a50*/  FFMA.FTZ R6, R6, UR7, -R8 ;  /* 0x0000000706067c23 */ /* 0x000fe80008010808 */
[----:B------:R-:W2:Y:S01]  /*6a60*/  MUFU.TANH R153, R66 ;  /* 0x0000004200997308 */ /* 0x000ea20000002400 */
[----:B------:R-:W-:Y:S02]  /*6a70*/  @!P0 FSEL R15, R200, -INF , !P1 ;  /* 0xff800000c80f8808 */ /* 0x000fe40004800000 */
[----:B------:R-:W-:Y:S07]  /*6a80*/  @!P0 ISETP.GE.AND P1, PT, R5, R14, PT ;  /* 0x0000000e0500820c */ /* 0x000fee0003f26270 */
[----:B------:R4:W-:Y:S10]  /*6a90*/  MUFU.EX2 R220, R6 ;  /* 0x0000000600dc7308 */ /* 0x0009f40000000800 */
[----:B------:R-:W2:Y:S10]  /*6aa0*/  MUFU.TANH R152, R67 ;  /* 0x0000004300987308 */ /* 0x000eb40000002400 */
[----:B------:R-:W-:Y:S01]  /*6ab0*/  MUFU.TANH R174, R62 ;  /* 0x0000003e00ae7308 */ /* 0x000fe20000002400 */
[--C-:B----4-:R-:W-:Y:S01]  /*6ac0*/  FFMA.FTZ R6, R7, UR7, -R2.reuse ;  /* 0x0000000707067c23 */ /* 0x110fe20008010802 */
[----:B------:R-:W-:Y:S08]  /*6ad0*/  IMAD.MOV.U32 R7, RZ, RZ, R79 ;  /* 0x000000ffff077224 */ /* 0x000ff000078e004f */
[----:B------:R4:W-:Y:S10]  /*6ae0*/  MUFU.EX2 R239, R6 ;  /* 0x0000000600ef7308 */ /* 0x0009f40000000800 */
[----:B------:R-:W2:Y:S01]  /*6af0*/  MUFU.TANH R173, R63 ;  /* 0x0000003f00ad7308 */ /* 0x000ea20000002400 */
[----:B----4-:R-:W-:Y:S09]  /*6b00*/  FFMA.FTZ R6, R15, UR7, -R2 ;  /* 0x000000070f067c23 */ /* 0x010ff20008010802 */
[----:B------:R4:W-:Y:S02]  /*6b10*/  MUFU.EX2 R238, R6 ;  /* 0x0000000600ee7308 */ /* 0x0009e40000000800 */
[----:B----4-:R-:W-:Y:S02]  /*6b20*/  MOV R6, R80 ;  /* 0x0000005000067202 */ /* 0x010fe40000000f00 */
[----:B------:R-:W-:Y:S02]  /*6b30*/  @!P0 FSEL R6, R80, -INF , !P1 ;  /* 0xff80000050068808 */ /* 0x000fe40004800000 */
[----:B------:R-:W-:Y:S03]  /*6b40*/  @!P0 ISETP.GE.AND P1, PT, R4, R14, PT ;  /* 0x0000000e0400820c */ /* 0x000fe60003f26270 */
[--C-:B------:R-:W-:Y:S01]  /*6b50*/  FFMA.FTZ R6, R6, UR7, -R12.reuse ;  /* 0x0000000706067c23 */ /* 0x100fe2000801080c */
[----:B------:R-:W-:Y:S02]  /*6b60*/  @!P0 FSEL R7, R79, -INF , !P1 ;  /* 0xff8000004f078808 */ /* 0x000fe40004800000 */
[----:B------:R-:W-:Y:S01]  /*6b70*/  @!P0 ISETP.GE.AND P1, PT, R5, R13, PT ;  /* 0x0000000d0500820c */ /* 0x000fe20003f26270 */
[----:B------:R4:W-:Y:S01]  /*6b80*/  MUFU.EX2 R82, R6 ;  /* 0x0000000600527308 */ /* 0x0009e20000000800 */
[----:B------:R-:W-:Y:S02]  /*6b90*/  MOV R5, R157 ;  /* 0x0000009d00057202 */ /* 0x000fe40000000f00 */
[----:B------:R-:W-:Y:S02]  /*6ba0*/  @!P0 FSEL R5, R157, -INF , !P1 ;  /* 0xff8000009d058808 */ /* 0x000fe40004800000 */
[-C--:B------:R-:W-:Y:S02]  /*6bb0*/  @!P0 ISETP.GE.AND P1, PT, R4, R13.reuse, PT ;  /* 0x0000000d0400820c */ /* 0x080fe40003f26270 */
[----:B------:R-:W-:Y:S02]  /*6bc0*/  MOV R4, R156 ;  /* 0x0000009c00047202 */ /* 0x000fe40000000f00 */
[----:B------:R-:W-:Y:S01]  /*6bd0*/  @!P0 FSEL R4, R156, -INF , !P1 ;  /* 0xff8000009c048808 */ /* 0x000fe20004800000 */
[--C-:B----4-:R-:W-:Y:S04]  /*6be0*/  FFMA.FTZ R6, R7, UR7, -R12.reuse ;  /* 0x0000000707067c23 */ /* 0x110fe8000801080c */
[--C-:B------:R-:W-:Y:S01]  /*6bf0*/  FFMA.FTZ R7, R4, UR7, -R11.reuse ;  /* 0x0000000704077c23 */ /* 0x100fe2000801080b */
[----:B------:R-:W-:Y:S01]  /*6c00*/  @!P0 IADD3 R4, R0, 0x31, RZ ;  /* 0x0000003100048810 */ /* 0x000fe20007ffe0ff */
[----:B------:R4:W-:Y:S03]  /*6c10*/  MUFU.EX2 R81, R6 ;  /* 0x0000000600517308 */ /* 0x0009e60000000800 */
[C---:B------:R-:W-:Y:S02]  /*6c20*/  @!P0 ISETP.GE.AND P2, PT, R4.reuse, R13, PT ;  /* 0x0000000d0400820c */ /* 0x040fe40003f46270 */
[C---:B------:R-:W-:Y:S02]  /*6c30*/  @!P0 ISETP.GE.AND P5, PT, R4.reuse, R10, PT ;  /* 0x0000000a0400820c */ /* 0x040fe40003fa6270 */
[-C--:B------:R-:W-:Y:S03]  /*6c40*/  @!P0 ISETP.GE.AND P3, PT, R4, R9.reuse, PT ;  /* 0x000000090400820c */ /* 0x080fe60003f66270 */
[----:B------:R3:W-:Y:S01]  /*6c50*/  MUFU.EX2 R176, R7 ;  /* 0x0000000700b07308 */ /* 0x0007e20000000800 */
[----:B----4-:R-:W-:Y:S01]  /*6c60*/  FFMA.FTZ R6, R5, UR7, -R11 ;  /* 0x0000000705067c23 */ /* 0x010fe2000801080b */
[----:B------:R-:W-:Y:S08]  /*6c70*/  @!P0 VIADD R5, R0, 0x30 ;  /* 0x0000003000058836 */ /* 0x000ff00000000000 */
[----:B------:R4:W2:Y:S01]  /*6c80*/  MUFU.EX2 R177, R6 ;  /* 0x0000000600b17308 */ /* 0x0008a20000000800 */
[C---:B------:R-:W-:Y:S01]  /*6c90*/  @!P0 ISETP.GE.AND P1, PT, R5.reuse, R14, PT ;  /* 0x0000000e0500820c */ /* 0x040fe20003f26270 */
[----:B---3--:R-:W-:Y:S01]  /*6ca0*/  IMAD.MOV.U32 R7, RZ, RZ, R73 ;  /* 0x000000ffff077224 */ /* 0x008fe200078e0049 */
[----:B------:R-:W-:Y:S02]  /*6cb0*/  @!P0 ISETP.GE.AND P4, PT, R5, R9, PT ;  /* 0x000000090500820c */ /* 0x000fe40003f86270 */
[----:B----4-:R-:W-:Y:S02]  /*6cc0*/  MOV R6, R74 ;  /* 0x0000004a00067202 */ /* 0x010fe40000000f00 */
[----:B------:R-:W-:Y:S02]  /*6cd0*/  @!P0 FSEL R6, R74, -INF , !P1 ;  /* 0xff8000004a068808 */ /* 0x000fe40004800000 */
[-C--:B------:R-:W-:Y:S02]  /*6ce0*/  @!P0 ISETP.GE.AND P1, PT, R4, R14.reuse, PT ;  /* 0x0000000e0400820c */ /* 0x080fe40003f26270 */
[----:B------:R-:W-:Y:S01]  /*6cf0*/  @!P0 IADD3 R4, R0, 0x38, RZ ;  /* 0x0000003800048810 */ /* 0x000fe20007ffe0ff */
[--C-:B------:R-:W-:Y:S01]  /*6d00*/  FFMA.FTZ R6, R6, UR7, -R12.reuse ;  /* 0x0000000706067c23 */ /* 0x100fe2000801080c */
[----:B------:R-:W-:Y:S02]  /*6d10*/  @!P0 FSEL R7, R73, -INF , !P1 ;  /* 0xff80000049078808 */ /* 0x000fe40004800000 */
[----:B------:R-:W-:Y:S01]  /*6d20*/  @!P0 ISETP.GE.AND P1, PT, R5, R13, PT ;  /* 0x0000000d0500820c */ /* 0x000fe20003f26270 */
[----:B------:R3:W-:Y:S01]  /*6d30*/  MUFU.EX2 R78, R6 ;  /* 0x00000006004e7308 */ /* 0x0007e20000000800 */
[----:B------:R-:W-:Y:S01]  /*6d40*/  @!P0 IADD3 R0, R0, 0x39, RZ ;  /* 0x0000003900008810 */ /* 0x000fe20007ffe0ff */
[----:B------:R-:W-:Y:S01]  /*6d50*/  FFMA.FTZ R7, R7, UR7, -R12 ;  /* 0x0000000707077c23 */ /* 0x000fe2000801080c */
[----:B------:R-:W-:Y:S07]  /*6d60*/  @!P0 ISETP.GE.AND P6, PT, R4, R14, PT ;  /* 0x0000000e0400820c */ /* 0x000fee0003fc6270 */
[----:B------:R4:W-:Y:S01]  /*6d70*/  MUFU.EX2 R77, R7 ;  /* 0x00000007004d7308 */ /* 0x0009e20000000800 */
[----:B---3--:R-:W-:Y:S02]  /*6d80*/  MOV R6, R155 ;  /* 0x0000009b00067202 */ /* 0x008fe40000000f00 */
[----:B------:R-:W-:Y:S02]  /*6d90*/  @!P0 FSEL R6, R155, -INF , !P1 ;  /* 0xff8000009b068808 */ /* 0x000fe40004800000 */
[----:B------:R-:W-:Y:S03]  /*6da0*/  @!P0 ISETP.GE.AND P1, PT, R5, R10, PT ;  /* 0x0000000a0500820c */ /* 0x000fe60003f26270 */
[--C-:B------:R-:W-:Y:S01]  /*6db0*/  FFMA.FTZ R6, R6, UR7, -R11.reuse ;  /* 0x0000000706067c23 */ /* 0x100fe2000801080b */
[----:B----4-:R-:W-:Y:S02]  /*6dc0*/  MOV R7, R154 ;  /* 0x0000009a00077202 */ /* 0x010fe40000000f00 */
[----:B------:R-:W-:Y:S01]  /*6dd0*/  @!P0 FSEL R7, R154, -INF , !P2 ;  /* 0xff8000009a078808 */ /* 0x000fe20005000000 */
[----:B------:R3:W-:Y:S01]  /*6de0*/  MUFU.EX2 R175, R6 ;  /* 0x0000000600af7308 */ /* 0x0007e20000000800 */
[-C--:B------:R-:W-:Y:S03]  /*6df0*/  @!P0 ISETP.GE.AND P2, PT, R4, R10.reuse, PT ;  /* 0x0000000a0400820c */ /* 0x080fe60003f46270 */
[--C-:B------:R-:W-:Y:S06]  /*6e00*/  FFMA.FTZ R5, R7, UR7, -R11.reuse ;  /* 0x0000000707057c23 */ /* 0x100fec000801080b */
[----:B------:R4:W-:Y:S01]  /*6e10*/  MUFU.EX2 R172, R5 ;  /* 0x0000000500ac7308 */ /* 0x0009e20000000800 */
[----:B---3--:R-:W-:Y:S01]  /*6e20*/  IMAD.MOV.U32 R6, RZ, RZ, R162 ;  /* 0x000000ffff067224 */ /* 0x008fe200078e00a2 */
[----:B------:R-:W-:Y:S02]  /*6e30*/  @!P0 FSEL R6, R162, -INF , !P1 ;  /* 0xff800000a2068808 */ /* 0x000fe40004800000 */
[----:B------:R-:W-:Y:S02]  /*6e40*/  @!P0 ISETP.GE.AND P1, PT, R0, R10, PT ;  /* 0x0000000a0000820c */ /* 0x000fe40003f26270 */
[----:B------:R-:W-:Y:S01]  /*6e50*/  MOV R10, R159 ;  /* 0x0000009f000a7202 */ /* 0x000fe20000000f00 */
[--C-:B------:R-:W-:Y:S01]  /*6e60*/  FFMA.FTZ R7, R6, UR7, -R8.reuse ;  /* 0x0000000706077c23 */ /* 0x100fe20008010808 */
[----:B------:R-:W-:Y:S02]  /*6e70*/  MOV R6, R197 ;  /* 0x000000c500067202 */ /* 0x000fe40000000f00 */
[----:B----4-:R-:W-:Y:S01]  /*6e80*/  MOV R5, R163 ;  /* 0x000000a300057202 */ /* 0x010fe20000000f00 */
[----:B------:R3:W-:Y:S01]  /*6e90*/  MUFU.EX2 R215, R7 ;  /* 0x0000000700d77308 */ /* 0x0007e20000000800 */
[----:B------:R-:W-:Y:S02]  /*6ea0*/  @!P0 FSEL R5, R163, -INF , !P5 ;  /* 0xff800000a3058808 */ /* 0x000fe40006800000 */
[----:B------:R-:W-:Y:S02]  /*6eb0*/  @!P0 FSEL R10, R159, -INF , !P2 ;  /* 0xff8000009f0a8808 */ /* 0x000fe40005000000 */
[----:B------:R-:W-:Y:S01]  /*6ec0*/  @!P0 FSEL R6, R197, -INF , !P4 ;  /* 0xff800000c5068808 */ /* 0x000fe20006000000 */
[----:B------:R-:W-:Y:S01]  /*6ed0*/  FFMA.FTZ R5, R5, UR7, -R8 ;  /* 0x0000000705057c23 */ /* 0x000fe20008010808 */
[C---:B------:R-:W-:Y:S02]  /*6ee0*/  @!P0 ISETP.GE.AND P2, PT, R4.reuse, R9, PT ;  /* 0x000000090400820c */ /* 0x040fe40003f46270 */
[-C--:B------:R-:W-:Y:S01]  /*6ef0*/  @!P0 ISETP.GE.AND P4, PT, R4, R13.reuse, PT ;  /* 0x0000000d0400820c */ /* 0x080fe20003f86270 */
[----:B------:R4:W-:Y:S01]  /*6f00*/  MUFU.EX2 R214, R5 ;  /* 0x0000000500d67308 */ /* 0x0009e20000000800 */
[----:B------:R-:W-:Y:S01]  /*6f10*/  F2FP.BF16.F32.PACK_AB R4, R3, R68 ;  /* 0x000000440304723e */ /* 0x000fe200000010ff */
[----:B------:R-:W-:Y:S01]  /*6f20*/  FFMA.FTZ R6, R6, UR7, -R2 ;  /* 0x0000000706067c23 */ /* 0x000fe20008010802 */
[----:B------:R-:W-:Y:S01]  /*6f30*/  @!P0 ISETP.GE.AND P5, PT, R0, R14, PT ;  /* 0x0000000e0000820c */ /* 0x000fe20003fa6270 */
[----:B---3--:R-:W-:Y:S01]  /*6f40*/  IMAD.MOV.U32 R7, RZ, RZ, R196 ;  /* 0x000000ffff077224 */ /* 0x008fe200078e00c4 */
[----:B------:R-:W-:Y:S05]  /*6f50*/  @!P0 FSEL R7, R196, -INF , !P3 ;  /* 0xff800000c4078808 */ /* 0x000fea0005800000 */
[----:B------:R3:W-:Y:S01]  /*6f60*/  MUFU.EX2 R235, R6 ;  /* 0x0000000600eb7308 */ /* 0x0007e20000000800 */
[----:B------:R-:W-:Y:S02]  /*6f70*/  @!P0 ISETP.GE.AND P3, PT, R0, R13, PT ;  /* 0x0000000d0000820c */ /* 0x000fe40003f66270 */
[----:B-1----:R-:W-:Y:S02]  /*6f80*/  MOV R13, R158 ;  /* 0x0000009e000d7202 */ /* 0x002fe40000000f00 */
[----:B------:R-:W-:Y:S02]  /*6f90*/  @!P0 FSEL R13, R158, -INF , !P1 ;  /* 0xff8000009e0d8808 */ /* 0x000fe40004800000 */
[----:B------:R-:W-:Y:S02]  /*6fa0*/  @!P0 ISETP.GE.AND P1, PT, R0, R9, PT ;  /* 0x000000090000820c */ /* 0x000fe40003f26270 */
[----:B------:R-:W2:Y:S01]  /*6fb0*/  LDL R9, [R1+0x20] ;  /* 0x0000200001097983 */ /* 0x000ea20000100800 */
[----:B----4-:R-:W-:Y:S02]  /*6fc0*/  F2FP.BF16.F32.PACK_AB R5, R151, R101 ;  /* 0x000000659705723e */ /* 0x010fe400000010ff */
[----:B------:R-:W-:Y:S03]  /*6fd0*/  F2FP.BF16.F32.PACK_AB R0, R232, R233 ;  /* 0x000000e9e800723e */ /* 0x000fe600000010ff */
[----:B------:R1:W-:Y:S01]  /*6fe0*/  STS [R24+0x1c000], R5 ;  /* 0x01c0000518007388 */ /* 0x0003e20000000800 */
[----:B---3--:R-:W-:Y:S03]  /*6ff0*/  F2FP.BF16.F32.PACK_AB R6, R248, R249 ;  /* 0x000000f9f806723e */ /* 0x008fe600000010ff */
[----:B------:R3:W-:Y:S01]  /*7000*/  STS [R24+0x1c400], R4 ;  /* 0x01c4000418007388 */ /* 0x0007e20000000800 */
[----:B-1----:R-:W-:Y:S01]  /*7010*/  FFMA.FTZ R5, R7, UR7, -R2 ;  /* 0x0000000707057c23 */ /* 0x002fe20008010802 */
[----:B------:R-:W-:Y:S02]  /*7020*/  MOV R7, R72 ;  /* 0x0000004800077202 */ /* 0x000fe40000000f00 */
[----:B------:R-:W-:Y:S01]  /*7030*/  @!P0 FSEL R7, R72, -INF , !P6 ;  /* 0xff80000048078808 */ /* 0x000fe20007000000 */
[----:B------:R1:W-:Y:S01]  /*7040*/  MUFU.EX2 R234, R5 ;  /* 0x0000000500ea7308 */ /* 0x0003e20000000800 */
[----:B---3--:R-:W-:Y:S03]  /*7050*/  F2FP.BF16.F32.PACK_AB R4, R97, R98 ;  /* 0x000000626104723e */ /* 0x008fe600000010ff */
[----:B------:R-:W-:Y:S02]  /*7060*/  FFMA.FTZ R7, R7, UR7, -R12 ;  /* 0x0000000707077c23 */ /* 0x000fe4000801080c */
[----:B------:R3:W-:Y:S04]  /*7070*/  STS [R22+0x1c000], R4 ;  /* 0x01c0000416007388 */ /* 0x0007e80000000800 */
[----:B------:R2:W-:Y:S01]  /*7080*/  MUFU.EX2 R76, R7 ;  /* 0x00000007004c7308 */ /* 0x0005e20000000800 */
[----:B------:R4:W-:Y:S04]  /*7090*/  STS [R22+0x1c400], R0 ;  /* 0x01c4000016007388 */ /* 0x0009e80000000800 */
[----:B------:R4:W-:Y:S01]  /*70a0*/  STS [R24+0x1e000], R6 ;  /* 0x01e0000618007388 */ /* 0x0009e20000000800 */
[----:B-1----:R-:W-:Y:S05]  /*70b0*/  F2FP.BF16.F32.PACK_AB R5, R26, R25 ;  /* 0x000000191a05723e */ /* 0x002fea00000010ff */
[----:B------:R1:W-:Y:S01]  /*70c0*/  STS [R24+0x1e400], R5 ;  /* 0x01e4000518007388 */ /* 0x0003e20000000800 */
[----:B--2---:R-:W-:Y:S02]  /*70d0*/  MOV R7, R153 ;  /* 0x0000009900077202 */ /* 0x004fe40000000f00 */
[----:B------:R-:W-:Y:S02]  /*70e0*/  @!P0 FSEL R7, R153, -INF , !P4 ;  /* 0xff80000099078808 */ /* 0x000fe40006000000 */
[----:B---3--:R-:W-:Y:S03]  /*70f0*/  F2FP.BF16.F32.PACK_AB R4, R252, R23 ;  /* 0x00000017fc04723e */ /* 0x008fe600000010ff */
[----:B------:R-:W-:Y:S01]  /*7100*/  FFMA.FTZ R7, R7, UR7, -R11 ;  /* 0x0000000707077c23 */ /* 0x000fe2000801080b */
[--C-:B----4-:R-:W-:Y:S01]  /*7110*/  FFMA.FTZ R0, R10, UR7, -R8.reuse ;  /* 0x000000070a007c23 */ /* 0x110fe20008010808 */
[----:B------:R-:W-:Y:S01]  /*7120*/  FFMA.FTZ R8, R13, UR7, -R8 ;  /* 0x000000070d087c23 */ /* 0x000fe20008010808 */
[----:B------:R-:W2:Y:S01]  /*7130*/  LDL R10, [R1+0x14] ;  /* 0x00001400010a7983 */ /* 0x000ea20000100800 */
[----:B------:R3:W-:Y:S01]  /*7140*/  MUFU.EX2 R167, R7 ;  /* 0x0000000700a77308 */ /* 0x0007e20000000800 */
[----:B------:R-:W-:Y:S01]  /*7150*/  IMAD.MOV.U32 R6, RZ, RZ, R71 ;  /* 0x000000ffff067224 */ /* 0x000fe200078e0047 */
[----:B------:R-:W-:Y:S01]  /*7160*/  @!P0 FSEL R6, R71, -INF , !P5 ;  /* 0xff80000047068808 */ /* 0x000fe20006800000 */
[----:B------:R-:W4:Y:S04]  /*7170*/  LDL R13, [R1+0xc] ;  /* 0x00000c00010d7983 */ /* 0x000f280000100800 */
[----:B------:R-:W-:Y:S03]  /*7180*/  FFMA.FTZ R12, R6, UR7, -R12 ;  /* 0x00000007060c7c23 */ /* 0x000fe6000801080c */
[----:B------:R3:W-:Y:S01]  /*7190*/  MUFU.EX2 R178, R8 ;  /* 0x0000000800b27308 */ /* 0x0007e20000000800 */
[----:B-1----:R-:W-:Y:S02]  /*71a0*/  F2FP.BF16.F32.PACK_AB R5, R244, R245 ;  /* 0x000000f5f405723e */ /* 0x002fe400000010ff */
[----:B------:R-:W-:Y:S02]  /*71b0*/  MOV R6, R152 ;  /* 0x0000009800067202 */ /* 0x000fe40000000f00 */
[----:B------:R-:W-:Y:S01]  /*71c0*/  @!P0 FSEL R6, R152, -INF , !P3 ;  /* 0xff80000098068808 */ /* 0x000fe20005800000 */
[----:B------:R1:W-:Y:S04]  /*71d0*/  STS [R22+0x1e000], R5 ;  /* 0x01e0000516007388 */ /* 0x0003e80000000800 */
[----:B------:R-:W1:Y:S01]  /*71e0*/  MUFU.EX2 R75, R12 ;  /* 0x0000000c004b7308 */ /* 0x000e620000000800 */
[----:B---3--:R-:W-:Y:S01]  /*71f0*/  IMAD.MOV.U32 R7, RZ, RZ, R173 ;  /* 0x000000ffff077224 */ /* 0x008fe200078e00ad */
[----:B------:R3:W-:Y:S01]  /*7200*/  STS [R22+0x1e400], R4 ;  /* 0x01e4000416007388 */ /* 0x0007e20000000800 */
[----:B------:R-:W-:Y:S01]  /*7210*/  @!P0 FSEL R7, R173, -INF , !P1 ;  /* 0xff800000ad078808 */ /* 0x000fe20004800000 */
[----:B------:R-:W-:Y:S01]  /*7220*/  FFMA.FTZ R11, R6, UR7, -R11 ;  /* 0x00000007060b7c23 */ /* 0x000fe2000801080b */
[----:B------:R-:W-:Y:S02]  /*7230*/  MOV R6, R174 ;  /* 0x000000ae00067202 */ /* 0x000fe40000000f00 */
[----:B------:R-:W-:Y:S03]  /*7240*/  @!P0 FSEL R6, R174, -INF , !P2 ;  /* 0xff800000ae068808 */ /* 0x000fe60005000000 */
[----:B------:R3:W-:Y:S01]  /*7250*/  MUFU.EX2 R179, R0 ;  /* 0x0000000000b37308 */ /* 0x0007e20000000800 */
[----:B------:R-:W2:Y:S01]  /*7260*/  LDL R8, [R1+0x1c] ;  /* 0x00001c0001087983 */ /* 0x000ea20000100800 */
[--C-:B------:R-:W-:Y:S01]  /*7270*/  FFMA.FTZ R6, R6, UR7, -R2.reuse ;  /* 0x0000000706067c23 */ /* 0x100fe20008010802 */
[----:B------:R-:W-:Y:S07]  /*7280*/  FFMA.FTZ R2, R7, UR7, -R2 ;  /* 0x0000000707027c23 */ /* 0x000fee0008010802 */
[----:B------:R3:W-:Y:S01]  /*7290*/  MUFU.EX2 R228, R6 ;  /* 0x0000000600e47308 */ /* 0x0007e20000000800 */
[----:B-1----:R-:W-:Y:S09]  /*72a0*/  F2FP.BF16.F32.PACK_AB R5, R222, R223 ;  /* 0x000000dfde05723e */ /* 0x002ff200000010ff */
[----:B------:R1:W-:Y:S01]  /*72b0*/  MUFU.EX2 R224, R2 ;  /* 0x0000000200e07308 */ /* 0x0003e20000000800 */
[----:B---3--:R-:W-:Y:S02]  /*72c0*/  F2FP.BF16.F32.PACK_AB R0, R95, R96 ;  /* 0x000000605f00723e */ /* 0x008fe400000010ff */
[----:B------:R-:W-:Y:S03]  /*72d0*/  F2FP.BF16.F32.PACK_AB R4, R89, R90 ;  /* 0x0000005a5904723e */ /* 0x000fe600000010ff */
[----:B------:R3:W-:Y:S04]  /*72e0*/  STS [R21+0x1c000], R0 ;  /* 0x01c0000015007388 */ /* 0x0007e80000000800 */
[----:B------:R-:W2:Y:S01]  /*72f0*/  MUFU.EX2 R165, R11 ;  /* 0x0000000b00a57308 */ /* 0x000ea20000000800 */
[----:B------:R-:W-:Y:S01]  /*7300*/  F2FP.BF16.F32.PACK_AB R6, R176, R177 ;  /* 0x000000b1b006723e */ /* 0x000fe200000010ff */
[----:B------:R3:W-:Y:S04]  /*7310*/  STS [R21+0x1c400], R5 ;  /* 0x01c4000515007388 */ /* 0x0007e80000000800 */
[----:B------:R3:W-:Y:S01]  /*7320*/  STS [R20+0x1c000], R4 ;  /* 0x01c0000414007388 */ /* 0x0007e20000000800 */
[----:B-1----:R-:W-:Y:S02]  /*7330*/  F2FP.BF16.F32.PACK_AB R2, R75, R76 ;  /* 0x0000004c4b02723e */ /* 0x002fe400000010ff */
[----:B---3--:R-:W-:Y:S02]  /*7340*/  F2FP.BF16.F32.PACK_AB R0, R210, R211 ;  /* 0x000000d3d200723e */ /* 0x008fe400000010ff */
[----:B------:R-:W-:Y:S03]  /*7350*/  F2FP.BF16.F32.PACK_AB R5, R240, R241 ;  /* 0x000000f1f005723e */ /* 0x000fe600000010ff */
[----:B------:R1:W-:Y:S01]  /*7360*/  STS [R20+0x1c400], R0 ;  /* 0x01c4000014007388 */ /* 0x0003e20000000800 */
[----:B------:R-:W-:Y:S03]  /*7370*/  F2FP.BF16.F32.PACK_AB R4, R250, R251 ;  /* 0x000000fbfa04723e */ /* 0x000fe600000010ff */
[----:B------:R3:W-:Y:S04]  /*7380*/  STS [R21+0x1e000], R5 ;  /* 0x01e0000515007388 */ /* 0x0007e80000000800 */
[----:B------:R3:W-:Y:S01]  /*7390*/  STS [R21+0x1e400], R4 ;  /* 0x01e4000415007388 */ /* 0x0007e20000000800 */
[----:B-1----:R-:W-:Y:S02]  /*73a0*/  F2FP.BF16.F32.PACK_AB R0, R236, R237 ;  /* 0x000000edec00723e */ /* 0x002fe400000010ff */
[----:B---3--:R-:W-:Y:S03]  /*73b0*/  F2FP.BF16.F32.PACK_AB R5, R85, R86 ;  /* 0x000000565505723e */ /* 0x008fe600000010ff */
[----:B------:R1:W-:Y:S01]  /*73c0*/  STS [R20+0x1e000], R0 ;  /* 0x01e0000014007388 */ /* 0x0003e20000000800 */
[----:B------:R-:W-:Y:S02]  /*73d0*/  F2FP.BF16.F32.PACK_AB R4, R204, R205 ;  /* 0x000000cdcc04723e */ /* 0x000fe400000010ff */
[----:B-1----:R-:W-:Y:S05]  /*73e0*/  F2FP.BF16.F32.PACK_AB R0, R246, R247 ;  /* 0x000000f7f600723e */ /* 0x002fea00000010ff */
[----:B------:R1:W-:Y:S02]  /*73f0*/  STS [R20+0x1e400], R0 ;  /* 0x01e4000014007388 */ /* 0x0003e40000000800 */
[----:B-1----:R-:W-:Y:S02]  /*7400*/  F2FP.BF16.F32.PACK_AB R0, R81, R82 ;  /* 0x000000525100723e */ /* 0x002fe400000010ff */
[----:B----4-:R1:W-:Y:S04]  /*7410*/  STS [R13+0x1c000], R5 ;  /* 0x01c000050d007388 */ /* 0x0103e80000000800 */
[----:B------:R3:W-:Y:S04]  /*7420*/  STS [R13+0x1c400], R4 ;  /* 0x01c400040d007388 */ /* 0x0007e80000000800 */
[----:B--2---:R2:W-:Y:S04]  /*7430*/  STS [R10+0x1c000], R0 ;  /* 0x01c000000a007388 */ /* 0x0045e80000000800 */
[----:B------:R4:W-:Y:S01]  /*7440*/  STS [R10+0x1c400], R6 ;  /* 0x01c400060a007388 */ /* 0x0009e20000000800 */
[----:B-1----:R-:W-:Y:S02]  /*7450*/  F2FP.BF16.F32.PACK_AB R5, R229, R230 ;  /* 0x000000e6e505723e */ /* 0x002fe400000010ff */
[----:B---3--:R-:W-:Y:S03]  /*7460*/  F2FP.BF16.F32.PACK_AB R4, R242, R243 ;  /* 0x000000f3f204723e */ /* 0x008fe600000010ff */
[----:B------:R1:W-:Y:S01]  /*7470*/  STS [R13+0x1e000], R5 ;  /* 0x01e000050d007388 */ /* 0x0003e20000000800 */
[----:B--2---:R-:W-:Y:S03]  /*7480*/  F2FP.BF16.F32.PACK_AB R0, R220, R221 ;  /* 0x000000dddc00723e */ /* 0x004fe600000010ff */
[----:B------:R2:W-:Y:S01]  /*7490*/  STS [R13+0x1e400], R4 ;  /* 0x01e400040d007388 */ /* 0x0005e20000000800 */
[----:B----4-:R-:W-:Y:S03]  /*74a0*/  F2FP.BF16.F32.PACK_AB R6, R238, R239 ;  /* 0x000000efee06723e */ /* 0x010fe600000010ff */
[----:B------:R3:W-:Y:S04]  /*74b0*/  STS [R10+0x1e000], R0 ;  /* 0x01e000000a007388 */ /* 0x0007e80000000800 */
[----:B------:R-:W-:Y:S01]  /*74c0*/  STS [R10+0x1e400], R6 ;  /* 0x01e400060a007388 */ /* 0x000fe20000000800 */
[----:B-1----:R-:W-:Y:S02]  /*74d0*/  F2FP.BF16.F32.PACK_AB R5, R77, R78 ;  /* 0x0000004e4d05723e */ /* 0x002fe400000010ff */
[----:B--2---:R-:W-:Y:S03]  /*74e0*/  F2FP.BF16.F32.PACK_AB R4, R172, R175 ;  /* 0x000000afac04723e */ /* 0x004fe600000010ff */
[----:B------:R1:W-:Y:S01]  /*74f0*/  STS [R9+0x1c000], R5 ;  /* 0x01c0000509007388 */ /* 0x0003e20000000800 */
[----:B---3--:R-:W-:Y:S03]  /*7500*/  F2FP.BF16.F32.PACK_AB R0, R165, R167 ;  /* 0x000000a7a500723e */ /* 0x008fe600000010ff */
[----:B------:R2:W-:Y:S04]  /*7510*/  STS [R9+0x1c400], R4 ;  /* 0x01c4000409007388 */ /* 0x0005e80000000800 */
[----:B------:R3:W-:Y:S04]  /*7520*/  STS [R8+0x1c000], R2 ;  /* 0x01c0000208007388 */ /* 0x0007e80000000800 */
[----:B------:R4:W-:Y:S01]  /*7530*/  STS [R8+0x1c400], R0 ;  /* 0x01c4000008007388 */ /* 0x0009e20000000800 */
[----:B-1----:R-:W-:Y:S02]  /*7540*/  F2FP.BF16.F32.PACK_AB R5, R214, R215 ;  /* 0x000000d7d605723e */ /* 0x002fe400000010ff */
[----:B--2---:R-:W-:Y:S03]  /*7550*/  F2FP.BF16.F32.PACK_AB R4, R234, R235 ;  /* 0x000000ebea04723e */ /* 0x004fe600000010ff */
[----:B------:R-:W-:Y:S01]  /*7560*/  STS [R9+0x1e000], R5 ;  /* 0x01e0000509007388 */ /* 0x000fe20000000800 */
[----:B---3--:R-:W-:Y:S03]  /*7570*/  F2FP.BF16.F32.PACK_AB R2, R178, R179 ;  /* 0x000000b3b202723e */ /* 0x008fe600000010ff */
[----:B------:R-:W-:Y:S01]  /*7580*/  STS [R9+0x1e400], R4 ;  /* 0x01e4000409007388 */ /* 0x000fe20000000800 */
[----:B----4-:R-:W-:Y:S03]  /*7590*/  F2FP.BF16.F32.PACK_AB R0, R224, R228 ;  /* 0x000000e4e000723e */ /* 0x010fe600000010ff */
[----:B------:R-:W-:Y:S04]  /*75a0*/  STS [R8+0x1e000], R2 ;  /* 0x01e0000208007388 */ /* 0x000fe80000000800 */
[----:B------:R1:W-:Y:S04]  /*75b0*/  STS [R8+0x1e400], R0 ;  /* 0x01e4000008007388 */ /* 0x0003e80000000800 */
[----:B------:R-:W-:Y:S08]  /*75c0*/  LDSM.16.M88.4 R64, [R148+0x8000] ;  /* 0x008000009440783b */ /* 0x000ff00000000200 */
[----:B------:R-:W2:Y:S08]  /*75d0*/  LDSM.16.M88.4 R16, [R187+UR4+0x10000] ;  /* 0x01000004bb10783b */ /* 0x000eb00008000200 */
[----:B------:R-:W3:Y:S08]  /*75e0*/  LDSM.16.M88.4 R60, [R148+0xa000] ;  /* 0x00a00000943c783b */ /* 0x000ef00000000200 */
[----:B-1----:R-:W4:Y:S04]  /*75f0*/  LDL R0, [R1+0x68] ;  /* 0x0000680001007983 */ /* 0x002f280000100800 */
[----:B------:R-:W4:Y:S04]  /*7600*/  LDL R2, [R1+0x64] ;  /* 0x0000640001027983 */ /* 0x000f280000100800 */
[----:B------:R-:W1:Y:S08]  /*7610*/  LDSM.16.M88.4 R32, [R187+UR4+0x10800] ;  /* 0x01080004bb20783b */ /* 0x000e700008000200 */
[----:B------:R-:W1:Y:S01]  /*7620*/  LDSM.16.M88.4 R48, [R187+UR4+0x11000] ;  /* 0x01100004bb30783b */ /* 0x000e620008000200 */
[-C--:B--2---:R-:W-:Y:S07]  /*7630*/  HMMA.16816.F32.BF16 R4, R64, R16.reuse, RZ ;  /* 0x000000104004723c */ /* 0x084fee00000418ff */
[----:B------:R-:W2:Y:S01]  /*7640*/  LDSM.16.M88.4 R132, [R187+UR4+0x11800] ;  /* 0x01180004bb84783b */ /* 0x000ea20008000200 */
[C---:B---3--:R-:W-:Y:S07]  /*7650*/  HMMA.16816.F32.BF16 R8, R60.reuse, R16, RZ ;  /* 0x000000103c08723c */ /* 0x048fee00000418ff */
[----:B------:R-:W-:Y:S01]  /*7660*/  LDSM.16.M88.4 R136, [R150+0x8000] ;  /* 0x008000009688783b */ /* 0x000fe20000000200 */
[-C--:B------:R-:W-:Y:S07]  /*7670*/  HMMA.16816.F32.BF16 R12, R60, R18.reuse, RZ ;  /* 0x000000123c0c723c */ /* 0x080fee00000418ff */
[----:B------:R-:W3:Y:S01]  /*7680*/  LDSM.16.M88.4 R140, [R189+0x4000] ;  /* 0x00400000bd8c783b */ /* 0x000ee20000000200 */
[C---:B------:R-:W-:Y:S07]  /*7690*/  HMMA.16816.F32.BF16 R16, R64.reuse, R18, RZ ;  /* 0x000000124010723c */ /* 0x040fee00000418ff */
[----:B------:R-:W3:Y:S01]  /*76a0*/  LDSM.16.M88.4 R144, [R150+0xa000] ;  /* 0x00a000009690783b */ /* 0x000ee20000000200 */
[-C--:B-1----:R-:W-:Y:S06]  /*76b0*/  HMMA.16816.F32.BF16 R20, R64, R32.reuse, RZ ;  /* 0x000000204014723c */ /* 0x082fec00000418ff */
[C---:B------:R-:W-:Y:S06]  /*76c0*/  HMMA.16816.F32.BF16 R24, R60.reuse, R32, RZ ;  /* 0x000000203c18723c */ /* 0x040fec00000418ff */
[-C--:B------:R-:W-:Y:S06]  /*76d0*/  HMMA.16816.F32.BF16 R28, R60, R34.reuse, RZ ;  /* 0x000000223c1c723c */ /* 0x080fec00000418ff */
[C---:B------:R-:W-:Y:S06]  /*76e0*/  HMMA.16816.F32.BF16 R32, R64.reuse, R34, RZ ;  /* 0x000000224020723c */ /* 0x040fec00000418ff */
[-C--:B------:R-:W-:Y:S06]  /*76f0*/  HMMA.16816.F32.BF16 R36, R64, R48.reuse, RZ ;  /* 0x000000304024723c */ /* 0x080fec00000418ff */
[C---:B------:R-:W-:Y:S06]  /*7700*/  HMMA.16816.F32.BF16 R40, R60.reuse, R48, RZ ;  /* 0x000000303c28723c */ /* 0x040fec00000418ff */
[-C--:B------:R-:W-:Y:S06]  /*7710*/  HMMA.16816.F32.BF16 R44, R60, R50.reuse, RZ ;  /* 0x000000323c2c723c */ /* 0x080fec00000418ff */
[C---:B------:R-:W-:Y:S06]  /*7720*/  HMMA.16816.F32.BF16 R48, R64.reuse, R50, RZ ;  /* 0x000000324030723c */ /* 0x040fec00000418ff */
[-C--:B--2---:R-:W-:Y:S06]  /*7730*/  HMMA.16816.F32.BF16 R52, R64, R132.reuse, RZ ;  /* 0x000000844034723c */ /* 0x084fec00000418ff */
[C---:B------:R-:W-:Y:S06]  /*7740*/  HMMA.16816.F32.BF16 R56, R60.reuse, R132, RZ ;  /* 0x000000843c38723c */ /* 0x040fec00000418ff */
[-C--:B------:R-:W-:Y:S06]  /*7750*/  HMMA.16816.F32.BF16 R60, R60, R134.reuse, RZ ;  /* 0x000000863c3c723c */ /* 0x080fec00000418ff */
[----:B------:R-:W-:Y:S01]  /*7760*/  HMMA.16816.F32.BF16 R64, R64, R134, RZ ;  /* 0x000000864040723c */ /* 0x000fe200000418ff */
[----:B------:R-:W1:Y:S05]  /*7770*/  LDSM.16.M88.4 R132, [R189+0x4800] ;  /* 0x00480000bd84783b */ /* 0x000e6a0000000200 */
[-C--:B---3--:R-:W-:Y:S06]  /*7780*/  HMMA.16816.F32.BF16 R4, R136, R140.reuse, R4 ;  /* 0x0000008c8804723c */ /* 0x088fec0000041804 */
[C---:B------:R-:W-:Y:S06]  /*7790*/  HMMA.16816.F32.BF16 R8, R144.reuse, R140, R8 ;  /* 0x0000008c9008723c */ /* 0x040fec0000041808 */
        /* <DEDUP_REMOVED lines=15> */
[-C--:B------:R-:W-:Y:S06]  /*7890*/  HMMA.16816.F32.BF16 R60, R144, R134.reuse, R60 ;  /* 0x00000086903c723c */ /* 0x080fec000004183c */
[----:B------:R-:W-:Y:S01]  /*78a0*/  HMMA.16816.F32.BF16 R64, R136, R134, R64 ;  /* 0x000000868840723c */ /* 0x000fe20000041840 */
[----:B------:R-:W1:Y:S08]  /*78b0*/  LDSM.16.M88.4 R132, [R186+0x4000] ;  /* 0x00400000ba84783b */ /* 0x000e700000000200 */
[----:B------:R-:W2:Y:S01]  /*78c0*/  LDSM.16.M88.4 R136, [R149+0xa000] ;  /* 0x00a000009588783b */ /* 0x000ea20000000200 */
[-C--:B-1----:R-:W-:Y:S06]  /*78d0*/  HMMA.16816.F32.BF16 R4, R140, R132.reuse, R4 ;  /* 0x000000848c04723c */ /* 0x082fec0000041804 */
[C---:B--2---:R-:W-:Y:S06]  /*78e0*/  HMMA.16816.F32.BF16 R8, R136.reuse, R132, R8 ;  /* 0x000000848808723c */ /* 0x044fec0000041808 */
[-C--:B------:R-:W-:Y:S06]  /*78f0*/  HMMA.16816.F32.BF16 R12, R136, R134.reuse, R12 ;  /* 0x00000086880c723c */ /* 0x080fec000004180c */
[C---:B------:R-:W-:Y:S01]  /*7900*/  HMMA.16816.F32.BF16 R16, R140.reuse, R134, R16 ;  /* 0x000000868c10723c */ /* 0x040fe20000041810 */
[----:B------:R-:W1:Y:S04]  /*7910*/  LDSM.16.M88.4 R132, [R186+0x4800] ;  /* 0x00480000ba84783b */ /* 0x000e680000000200 */
[----:B----4-:R-:W-:Y:S02]  /*7920*/  IADD3 R146, P0, R0, UR16, RZ ;  /* 0x0000001000927c10 */ /* 0x010fe4000ff1e0ff */
[----:B------:R-:W-:Y:S04]  /*7930*/  IADD3 R0, R191, R149, RZ ;  /* 0x00000095bf007210 */ /* 0x000fe80007ffe0ff */
[----:B------:R-:W-:Y:S02]  /*7940*/  IADD3.X R147, R2, UR15, RZ, P0, !PT ;  /* 0x0000000f02937c10 */ /* 0x000fe400087fe4ff */
[----:B------:R-:W-:Y:S03]  /*7950*/  PLOP3.LUT P0, PT, PT, PT, UP3, 0x80, 0x0 ;  /* 0x000000000000781c */ /* 0x000fe60003f0f038 */
[----:B------:R-:W2:Y:S04]  /*7960*/  LDG.E R144, desc[UR8][R146.64] ;  /* 0x0000000892907981 */ /* 0x000ea8000c1e1900 */
[----:B------:R3:W5:Y:S01]  /*7970*/  LDG.E R2, desc[UR8][R146.64+0x100] ;  /* 0x0001000892027981 */ /* 0x000762000c1e1900 */
        /* <DEDUP_REMOVED lines=16> */
[----:B------:R4:W3:Y:S02]  /*7a80*/  LDSM.16.M88.4 R140, [R0+0xa000] ;  /* 0x00a00000008c783b */ /* 0x0008e40000000200 */
[----:B----4-:R-:W-:Y:S04]  /*7a90*/  FFMA.FTZ R0, -R100, R100, 1 ;  /* 0x3f80000064007423 */ /* 0x010fe80000010164 */
[----:B------:R-:W-:Y:S01]  /*7aa0*/  FMUL.FTZ R0, R0, UR6 ;  /* 0x0000000600007c20 */ /* 0x000fe20008410000 */
        /* <DEDUP_REMOVED lines=9> */
[----:B------:R-:W1:Y:S04]  /*7b40*/  LDSM.16.M88.4 R136, [R188+0x5000] ;  /* 0x00500000bc88783b */ /* 0x000e680000000200 */
[C---:B--2---:R-:W-:Y:S01]  /*7b50*/  FADD.FTZ R4, -R144.reuse, R4 ;  /* 0x0000000490047221 */ /* 0x044fe20000010100 */
[C---:B------:R-:W-:Y:S01]  /*7b60*/  FADD.FTZ R5, -R144.reuse, R5 ;  /* 0x0000000590057221 */ /* 0x040fe20000010100 */
[C---:B------:R-:W-:Y:S01]  /*7b70*/  FADD.FTZ R16, -R144.reuse, R16 ;  /* 0x0000001090107221 */ /* 0x040fe20000010100 */
[----:B------:R-:W-:Y:S03]  /*7b80*/  FADD.FTZ R17, -R144, R17 ;  /* 0x0000001190117221 */ /* 0x000fe60000010100 */
[----:B------:R-:W-:Y:S01]  /*7b90*/  FMUL.FTZ R4, R101, R4 ;  /* 0x0000000465047220 */ /* 0x000fe20000410000 */
[----:B------:R-:W-:Y:S01]  /*7ba0*/  FMUL.FTZ R151, R151, R5 ;  /* 0x0000000597977220 */ /* 0x000fe20000410000 */
[----:B------:R2:W5:Y:S01]  /*7bb0*/  LDL.LU R101, [R1+0x13c] ;  /* 0x00013c0001657983 */ /* 0x0005620000300800 */
[----:B------:R-:W-:Y:S01]  /*7bc0*/  FFMA.FTZ R5, -R99, R99, 1 ;  /* 0x3f80000063057423 */ /* 0x000fe20000010163 */
[----:B------:R-:W-:Y:S01]  /*7bd0*/  FMUL.FTZ R145, R4, R0 ;  /* 0x0000000004917220 */ /* 0x000fe20000410000 */
[C---:B------:R-:W-:Y:S01]  /*7be0*/  FADD.FTZ R20, -R144.reuse, R20 ;  /* 0x0000001490147221 */ /* 0x040fe20000010100 */
[----:B------:R-:W3:Y:S01]  /*7bf0*/  LDG.E R4, desc[UR8][R146.64+0x20] ;  /* 0x0000200892047981 */ /* 0x000ee2000c1e1900 */
[----:B------:R-:W-:Y:S06]  /*7c00*/  FMUL.FTZ R5, R5, UR6 ;  /* 0x0000000605057c20 */ /* 0x000fec0008410000 */
[C---:B------:R-:W-:Y:S01]  /*7c10*/  FADD.FTZ R32, -R144.reuse, R32 ;  /* 0x0000002090207221 */ /* 0x040fe20000010100 */
[C---:B------:R-:W-:Y:S01]  /*7c20*/  FADD.FTZ R33, -R144.reuse, R33 ;  /* 0x0000002190217221 */ /* 0x040fe20000010100 */
[----:B------:R2:W5:Y:S04]  /*7c30*/  LDL.LU R100, [R1+0x138] ;  /* 0x0001380001647983 */ /* 0x0005680000300800 */
[----:B------:R2:W5:Y:S04]  /*7c40*/  LDL.LU R99, [R1+0x134] ;  /* 0x0001340001637983 */ /* 0x0005680000300800 */
        /* <DEDUP_REMOVED lines=9> */
[----:B------:R-:W-:Y:S06]  /*7ce0*/  HMMA.16816.F32.BF16 R64, R132, R138, R64 ;  /* 0x0000008a8440723c */ /* 0x000fec0000041840 */
[C---:B------:R-:W-:Y:S01]  /*7cf0*/  FADD.FTZ R52, -R144.reuse, R52 ;  /* 0x0000003490347221 */ /* 0x040fe20000010100 */
[----:B------:R-:W-:Y:S01]  /*7d00*/  FADD.FTZ R135, -R144, R21 ;  /* 0x0000001590877221 */ /* 0x000fe20000010100 */
[----:B------:R-:W-:Y:S02]  /*7d10*/  FMUL.FTZ R21, R98, R16 ;  /* 0x0000001062157220 */ /* 0x000fe40000410000 */
[----:B------:R2:W5:Y:S01]  /*7d20*/  LDL.LU R98, [R1+0x130] ;  /* 0x0001300001627983 */ /* 0x0005620000300800 */
[----:B------:R-:W-:Y:S01]  /*7d30*/  FMUL.FTZ R133, R97, R17 ;  /* 0x0000001161857220 */ /* 0x000fe20000410000 */
[----:B------:R-:W-:Y:S01]  /*7d40*/  FMUL.FTZ R134, R96, R20 ;  /* 0x0000001460867220 */ /* 0x000fe20000410000 */
[----:B------:R-:W-:Y:S01]  /*7d50*/  FMUL.FTZ R135, R95, R135 ;  /* 0x000000875f877220 */ /* 0x000fe20000410000 */
[----:B------:R2:W5:Y:S01]  /*7d60*/  LDL.LU R97, [R1+0x12c] ;  /* 0x00012c0001617983 */ /* 0x0005620000300800 */
[----:B------:R-:W-:Y:S01]  /*7d70*/  FFMA.FTZ R20, -R94, R94, 1 ;  /* 0x3f8000005e147423 */ /* 0x000fe2000001015e */
[----:B------:R-:W-:Y:S01]  /*7d80*/  FFMA.FTZ R16, -R92, R92, 1 ;  /* 0x3f8000005c107423 */ /* 0x000fe2000001015c */
[----:B------:R-:W-:Y:S01]  /*7d90*/  FFMA.FTZ R17, -R93, R93, 1 ;  /* 0x3f8000005d117423 */ /* 0x000fe2000001015d */
[----:B------:R2:W5:Y:S01]  /*7da0*/  LDL.LU R96, [R1+0x128] ;  /* 0x0001280001607983 */ /* 0x0005620000300800 */
[----:B------:R-:W-:Y:S01]  /*7db0*/  FMUL.FTZ R52, R78, R52 ;  /* 0x000000344e347220 */ /* 0x000fe20000410000 */
[----:B------:R-:W-:Y:S01]  /*7dc0*/  FMUL.FTZ R132, R151, R5 ;  /* 0x0000000597847220 */ /* 0x000fe20000410000 */
[----:B------:R-:W-:Y:S01]  /*7dd0*/  FFMA.FTZ R5, -R91, R91, 1 ;  /* 0x3f8000005b057423 */ /* 0x000fe2000001015b */
[----:B------:R2:W5:Y:S01]  /*7de0*/  LDL.LU R95, [R1+0x124] ;  /* 0x00012400015f7983 */ /* 0x0005620000300800 */
[----:B------:R-:W-:Y:S01]  /*7df0*/  FADD.FTZ R53, -R144, R53 ;  /* 0x0000003590357221 */ /* 0x000fe20000010100 */
[----:B------:R-:W-:Y:S01]  /*7e00*/  FMUL.FTZ R16, R16, UR6 ;  /* 0x0000000610107c20 */ /* 0x000fe20008410000 */
[----:B------:R-:W-:Y:S01]  /*7e10*/  FMUL.FTZ R5, R5, UR6 ;  /* 0x0000000605057c20 */ /* 0x000fe20008410000 */
[----:B------:R2:W5:Y:S01]  /*7e20*/  LDL.LU R94, [R1+0x120] ;  /* 0x00012000015e7983 */ /* 0x0005620000300800 */
[----:B------:R-:W-:Y:S01]  /*7e30*/  FMUL.FTZ R53, R77, R53 ;  /* 0x000000354d357220 */ /* 0x000fe20000410000 */
[----:B------:R-:W-:Y:S01]  /*7e40*/  FMUL.FTZ R16, R134, R16 ;  /* 0x0000001086107220 */ /* 0x000fe20000410000 */
[----:B------:R-:W-:Y:S01]  /*7e50*/  FMUL.FTZ R5, R135, R5 ;  /* 0x0000000587057220 */ /* 0x000fe20000410000 */
[----:B------:R2:W5:Y:S01]  /*7e60*/  LDL.LU R93, [R1+0x11c] ;  /* 0x00011c00015d7983 */ /* 0x0005620000300800 */
[----:B------:R-:W-:Y:S01]  /*7e70*/  FMUL.FTZ R20, R20, UR6 ;  /* 0x0000000614147c20 */ /* 0x000fe20008410000 */
[----:B------:R-:W-:Y:S01]  /*7e80*/  FMUL.FTZ R17, R17, UR6 ;  /* 0x0000000611117c20 */ /* 0x000fe20008410000 */
[----:B------:R-:W-:Y:S01]  /*7e90*/  F2FP.BF16.F32.PACK_AB R132, R132, R145 ;  /* 0x000000918484723e */ /* 0x000fe200000010ff */
[----:B------:R2:W5:Y:S01]  /*7ea0*/  LDL.LU R92, [R1+0x118] ;  /* 0x00011800015c7983 */ /* 0x0005620000300800 */
[----:B------:R-:W-:Y:S01]  /*7eb0*/  F2FP.BF16.F32.PACK_AB R135, R5, R16 ;  /* 0x000000100587723e */ /* 0x000fe200000010ff */
[----:B------:R-:W-:Y:S01]  /*7ec0*/  FMUL.FTZ R5, R90, R32 ;  /* 0x000000205a057220 */ /* 0x000fe20000410000 */
[----:B------:R-:W-:Y:S01]  /*7ed0*/  FMUL.FTZ R16, R89, R33 ;  /* 0x0000002159107220 */ /* 0x000fe20000410000 */
[----:B------:R2:W5:Y:S01]  /*7ee0*/  LDL.LU R91, [R1+0x114] ;  /* 0x00011400015b7983 */ /* 0x0005620000300800 */
[----:B------:R-:W-:Y:S01]  /*7ef0*/  FFMA.FTZ R33, -R83, R83, 1 ;  /* 0x3f80000053217423 */ /* 0x000fe20000010153 */
[----:B------:R-:W-:Y:S01]  /*7f00*/  FFMA.FTZ R32, -R80, R80, 1 ;  /* 0x3f80000050207423 */ /* 0x000fe20000010150 */
[----:B------:R-:W-:Y:S01]  /*7f10*/  FMUL.FTZ R20, R21, R20 ;  /* 0x0000001415147220 */ /* 0x000fe20000410000 */
[----:B------:R2:W5:Y:S01]  /*7f20*/  LDL.LU R90, [R1+0x110] ;  /* 0x00011000015a7983 */ /* 0x0005620000300800 */
[----:B------:R-:W-:Y:S01]  /*7f30*/  FMUL.FTZ R17, R133, R17 ;  /* 0x0000001185117220 */ /* 0x000fe20000410000 */
[----:B------:R-:W-:Y:S01]  /*7f40*/  FFMA.FTZ R133, -R88, R88, 1 ;  /* 0x3f80000058857423 */ /* 0x000fe20000010158 */
[----:B------:R-:W-:Y:S01]  /*7f50*/  FFMA.FTZ R21, -R79, R79, 1 ;  /* 0x3f8000004f157423 */ /* 0x000fe2000001014f */
[----:B------:R2:W5:Y:S01]  /*7f60*/  LDL.LU R89, [R1+0x10c] ;  /* 0x00010c0001597983 */ /* 0x0005620000300800 */
[----:B------:R-:W-:Y:S01]  /*7f70*/  FMUL.FTZ R33, R33, UR6 ;  /* 0x0000000621217c20 */ /* 0x000fe20008410000 */
[----:B------:R-:W-:Y:S01]  /*7f80*/  F2FP.BF16.F32.PACK_AB R134, R17, R20 ;  /* 0x000000141186723e */ /* 0x000fe200000010ff */
[C---:B------:R-:W-:Y:S01]  /*7f90*/  FADD.FTZ R20, -R144.reuse, R37 ;  /* 0x0000002590147221 */ /* 0x040fe20000010100 */
[----:B------:R2:W5:Y:S01]  /*7fa0*/  LDL.LU R88, [R1+0x108] ;  /* 0x0001080001587983 */ /* 0x0005620000300800 */
[----:B------:R-:W-:Y:S01]  /*7fb0*/  FFMA.FTZ R37, -R87, R87, 1 ;  /* 0x3f80000057257423 */ /* 0x000fe20000010157 */
[----:B------:R-:W-:Y:S01]  /*7fc0*/  FADD.FTZ R17, -R144, R36 ;  /* 0x0000002490117221 */ /* 0x000fe20000010100 */
[----:B------:R-:W-:Y:S01]  /*7fd0*/  FMUL.FTZ R20, R85, R20 ;  /* 0x0000001455147220 */ /* 0x000fe20000410000 */
[----:B------:R2:W5:Y:S01]  /*7fe0*/  LDL.LU R87, [R1+0x104] ;  /* 0x0001040001577983 */ /* 0x0005620000300800 */
[----:B------:R-:W-:Y:S01]  /*7ff0*/  FMUL.FTZ R133, R133, UR6 ;  /* 0x0000000685857c20 */ /* 0x000fe20008410000 */
[----:B------:R-:W-:Y:S01]  /*8000*/  FMUL.FTZ R17, R86, R17 ;  /* 0x0000001156117220 */ /* 0x000fe20000410000 */
[----:B------:R-:W-:Y:S01]  /*8010*/  FFMA.FTZ R36, -R84, R84, 1 ;  /* 0x3f80000054247423 */ /* 0x000fe20000010154 */
[----:B------:R2:W5:Y:S01]  /*8020*/  LDL.LU R86, [R1+0x100] ;  /* 0x0001000001567983 */ /* 0x0005620000300800 */
[----:B------:R-:W-:Y:S01]  /*8030*/  FMUL.FTZ R33, R20, R33 ;  /* 0x0000002114217220 */ /* 0x000fe20000410000 */
[----:B------:R-:W-:Y:S01]  /*8040*/  FFMA.FTZ R20, -R74, R74, 1 ;  /* 0x3f8000004a147423 */ /* 0x000fe2000001014a */
[----:B------:R-:W-:Y:S01]  /*8050*/  FMUL.FTZ R37, R37, UR6 ;  /* 0x0000000625257c20 */ /* 0x000fe20008410000 */
[----:B------:R2:W5:Y:S01]  /*8060*/  LDL.LU R85, [R1+0xfc] ;  /* 0x0000fc0001557983 */ /* 0x0005620000300800 */
[----:B------:R-:W-:Y:S01]  /*8070*/  FMUL.FTZ R133, R5, R133 ;  /* 0x0000008505857220 */ /* 0x000fe20000410000 */
[----:B------:R-:W-:Y:S01]  /*8080*/  FADD.FTZ R5, -R144, R48 ;  /* 0x0000003090057221 */ /* 0x000fe20000010100 */
[----:B------:R-:W-:Y:S01]  /*8090*/  FMUL.FTZ R37, R16, R37 ;  /* 0x0000002510257220 */ /* 0x000fe20000410000 */
[----:B------:R2:W5:Y:S01]  /*80a0*/  LDL.LU R84, [R1+0xf8] ;  /* 0x0000f80001547983 */ /* 0x0005620000300800 */
[----:B------:R-:W-:Y:S01]  /*80b0*/  FADD.FTZ R16, -R144, R49 ;  /* 0x0000003190107221 */ /* 0x000fe20000010100 */
[----:B------:R-:W-:Y:S01]  /*80c0*/  FMUL.FTZ R5, R82, R5 ;  /* 0x0000000552057220 */ /* 0x000fe20000410000 */
[C---:B------:R-:W-:Y:S01]  /*80d0*/  FADD.FTZ R48, -R144.reuse, R64 ;  /* 0x0000004090307221 */ /* 0x040fe20000010100 */
[----:B------:R2:W5:Y:S01]  /*80e0*/  LDL.LU R83, [R1+0xf4] ;  /* 0x0000f40001537983 */ /* 0x0005620000300800 */
[----:B------:R-:W-:Y:S01]  /*80f0*/  FMUL.FTZ R16, R81, R16 ;  /* 0x0000001051107220 */ /* 0x000fe20000410000 */
[----:B------:R-:W-:Y:S01]  /*8100*/  FADD.FTZ R49, -R144, R65 ;  /* 0x0000004190317221 */ /* 0x000fe20000010100 */
[----:B------:R-:W-:Y:S01]  /*8110*/  FMUL.FTZ R48, R76, R48 ;  /* 0x000000304c307220 */ /* 0x000fe20000410000 */
[----:B------:R2:W5:Y:S01]  /*8120*/  LDL.LU R82, [R1+0xf0] ;  /* 0x0000f00001527983 */ /* 0x0005620000300800 */
[----:B------:R-:W-:Y:S01]  /*8130*/  F2FP.BF16.F32.PACK_AB R133, R37, R133 ;  /* 0x000000852585723e */ /* 0x000fe200000010ff */
[----:B------:R-:W-:Y:S01]  /*8140*/  FMUL.FTZ R49, R75, R49 ;  /* 0x000000314b317220 */ /* 0x000fe20000410000 */
[----:B------:R-:W-:Y:S01]  /*8150*/  FMUL.FTZ R36, R36, UR6 ;  /* 0x0000000624247c20 */ /* 0x000fe20008410000 */
[----:B------:R2:W5:Y:S01]  /*8160*/  LDL.LU R81, [R1+0xec] ;  /* 0x0000ec0001517983 */ /* 0x0005620000300800 */
[----:B------:R-:W-:Y:S01]  /*8170*/  FMUL.FTZ R21, R21, UR6 ;  /* 0x0000000615157c20 */ /* 0x000fe20008410000 */
[----:B------:R-:W-:Y:S01]  /*8180*/  FMUL.FTZ R32, R32, UR6 ;  /* 0x0000000620207c20 */ /* 0x000fe20008410000 */
[----:B------:R-:W-:Y:S01]  /*8190*/  FMUL.FTZ R36, R17, R36 ;  /* 0x0000002411247220 */ /* 0x000fe20000410000 */
[----:B------:R2:W5:Y:S01]  /*81a0*/  LDL.LU R80, [R1+0xe8] ;  /* 0x0000e80001507983 */ /* 0x0005620000300800 */
[----:B------:R-:W-:Y:S01]  /*81b0*/  FFMA.FTZ R17, -R73, R73, 1 ;  /* 0x3f80000049117423 */ /* 0x000fe20000010149 */
[----:B------:R-:W-:Y:S01]  /*81c0*/  FMUL.FTZ R21, R16, R21 ;  /* 0x0000001510157220 */ /* 0x000fe20000410000 */
[----:B------:R-:W-:Y:S01]  /*81d0*/  FFMA.FTZ R16, -R72, R72, 1 ;  /* 0x3f80000048107423 */ /* 0x000fe20000010148 */
[----:B------:R2:W5:Y:S01]  /*81e0*/  LDL.LU R79, [R1+0xe4] ;  /* 0x0000e400014f7983 */ /* 0x0005620000300800 */
[----:B------:R-:W-:Y:S01]  /*81f0*/  FMUL.FTZ R32, R5, R32 ;  /* 0x0000002005207220 */ /* 0x000fe20000410000 */
[----:B------:R-:W-:Y:S01]  /*8200*/  FFMA.FTZ R5, -R71, R71, 1 ;  /* 0x3f80000047057423 */ /* 0x000fe20000010147 */
[----:B------:R-:W-:Y:S01]  /*8210*/  F2FP.BF16.F32.PACK_AB R64, R33, R36 ;  /* 0x000000242140723e */ /* 0x000fe200000010ff */
[----:B------:R2:W5:Y:S01]  /*8220*/  LDL.LU R78, [R1+0xe0] ;  /* 0x0000e000014e7983 */ /* 0x0005620000300800 */
[----:B------:R-:W-:Y:S01]  /*8230*/  FFMA.FTZ R33, -R70, R70, 1 ;  /* 0x3f80000046217423 */ /* 0x000fe20000010146 */
[----:B------:R-:W-:Y:S01]  /*8240*/  FFMA.FTZ R36, -R69, R69, 1 ;  /* 0x3f80000045247423 */ /* 0x000fe20000010145 */
[----:B------:R-:W-:Y:S01]  /*8250*/  FMUL.FTZ R16, R16, UR6 ;  /* 0x0000000610107c20 */ /* 0x000fe20008410000 */
[----:B------:R2:W5:Y:S01]  /*8260*/  LDL.LU R77, [R1+0xdc] ;  /* 0x0000dc00014d7983 */ /* 0x0005620000300800 */
[----:B------:R-:W-:Y:S01]  /*8270*/  FMUL.FTZ R20, R20, UR6 ;  /* 0x0000000614147c20 */ /* 0x000fe20008410000 */
[----:B------:R-:W-:Y:S01]  /*8280*/  FMUL.FTZ R17, R17, UR6 ;  /* 0x0000000611117c20 */ /* 0x000fe20008410000 */
[----:B------:R-:W-:Y:S01]  /*8290*/  FMUL.FTZ R16, R48, R16 ;  /* 0x0000001030107220 */ /* 0x000fe20000410000 */
[----:B------:R2:W5:Y:S01]  /*82a0*/  LDL.LU R76, [R1+0xd8] ;  /* 0x0000d800014c7983 */ /* 0x0005620000300800 */
[----:B------:R-:W-:Y:S01]  /*82b0*/  FMUL.FTZ R5, R5, UR6 ;  /* 0x0000000605057c20 */ /* 0x000fe20008410000 */
[----:B------:R-:W-:Y:S01]  /*82c0*/  FMUL.FTZ R20, R52, R20 ;  /* 0x0000001434147220 */ /* 0x000fe20000410000 */
[----:B------:R-:W-:Y:S01]  /*82d0*/  FMUL.FTZ R17, R53, R17 ;  /* 0x0000001135117220 */ /* 0x000fe20000410000 */
[----:B------:R2:W5:Y:S01]  /*82e0*/  LDL.LU R75, [R1+0xd4] ;  /* 0x0000d400014b7983 */ /* 0x0005620000300800 */
[----:B------:R-:W-:Y:S01]  /*82f0*/  FMUL.FTZ R5, R49, R5 ;  /* 0x0000000531057220 */ /* 0x000fe20000410000 */
[----:B------:R-:W-:Y:S01]  /*8300*/  F2FP.BF16.F32.PACK_AB R53, R21, R32 ;  /* 0x000000201535723e */ /* 0x000fe200000010ff */
[----:B------:R-:W-:Y:S01]  /*8310*/  FMUL.FTZ R33, R33, UR6 ;  /* 0x0000000621217c20 */ /* 0x000fe20008410000 */
[----:B------:R2:W5:Y:S01]  /*8320*/  LDL.LU R74, [R1+0xd0] ;  /* 0x0000d000014a7983 */ /* 0x0005620000300800 */
[----:B------:R-:W-:Y:S01]  /*8330*/  F2FP.BF16.F32.PACK_AB R52, R17, R20 ;  /* 0x000000141134723e */ /* 0x000fe200000010ff */
[----:B------:R-:W-:Y:S01]  /*8340*/  FMUL.FTZ R36, R36, UR6 ;  /* 0x0000000624247c20 */ /* 0x000fe20008410000 */
[----:B------:R-:W-:Y:S01]  /*8350*/  F2FP.BF16.F32.PACK_AB R49, R5, R16 ;  /* 0x000000100531723e */ /* 0x000fe200000010ff */
[----:B------:R2:W5:Y:S04]  /*8360*/  LDL.LU R73, [R1+0xcc] ;  /* 0x0000cc0001497983 */ /* 0x0005680000300800 */
[----:B------:R2:W5:Y:S04]  /*8370*/  LDL.LU R72, [R1+0xc8] ;  /* 0x0000c80001487983 */ /* 0x0005680000300800 */
[----:B------:R2:W5:Y:S04]  /*8380*/  LDL.LU R71, [R1+0xc4] ;  /* 0x0000c40001477983 */ /* 0x0005680000300800 */
[----:B------:R2:W5:Y:S04]  /*8390*/  LDL.LU R70, [R1+0xc0] ;  /* 0x0000c00001467983 */ /* 0x0005680000300800 */
[----:B------:R2:W5:Y:S01]  /*83a0*/  LDL.LU R69, [R1+0xbc] ;  /* 0x0000bc0001457983 */ /* 0x0005620000300800 */
[C---:B---3--:R-:W-:Y:S01]  /*83b0*/  FADD.FTZ R6, -R4.reuse, R6 ;  /* 0x0000000604067221 */ /* 0x048fe20000010100 */
[----:B------:R-:W-:Y:S03]  /*83c0*/  FADD.FTZ R7, -R4, R7 ;  /* 0x0000000704077221 */ /* 0x000fe60000010100 */
[----:B------:R-:W-:Y:S01]  /*83d0*/  FMUL.FTZ R48, R68, R6 ;  /* 0x0000000644307220 */ /* 0x000fe20000410000 */
[----:B------:R-:W-:Y:S01]  /*83e0*/  FMUL.FTZ R37, R3, R7 ;  /* 0x0000000703257220 */ /* 0x000fe20000410000 */
[----:B------:R2:W5:Y:S04]  /*83f0*/  LDL.LU R68, [R1+0xb8] ;  /* 0x0000b80001447983 */ /* 0x0005680000300800 */
[----:B------:R2:W5:Y:S01]  /*8400*/  LDL.LU R3, [R1+0xb4] ;  /* 0x0000b40001037983 */ /* 0x0005620000300800 */
[----:B------:R-:W-:Y:S05]  /*8410*/  @!P0 BRA `(.L_x_958) ;  /* 0x0000000400188947 */ /* 0x000fea0003800000 */
[----:B------:R-:W3:Y:S01]  /*8420*/  LDL.LU R138, [R1+0x40] ;  /* 0x00004000018a7983 */ /* 0x000ee20000300800 */
[----:B------:R-:W1:Y:S01]  /*8430*/  LDC R65, c[0x0][0x240] ;  /* 0x00009000ff417b82 */ /* 0x000e620000000800 */
[----:B------:R-:W-:Y:S01]  /*8440*/  ISETP.GE.AND P1, PT, R194, UR22, PT ;  /* 0x00000016c2007c0c */ /* 0x000fe2000bf26270 */
[----:B------:R-:W-:Y:S01]  /*8450*/  ULOP3.LUT UR11, UR10, 0x1, URZ, 0xc0, !UPT ;  /* 0x000000010a0b7892 */ /* 0x000fe2000f8ec03f */
[----:B------:R-:W4:Y:S03]  /*8460*/  LDL.LU R137, [R1+0x3c] ;  /* 0x00003c0001897983 */ /* 0x000f260000300800 */
[----:B------:R-:W-:Y:S01]  /*8470*/  UISETP.NE.U32.AND UP0, UPT, UR11, 0x1, UPT ;  /* 0x000000010b00788c */ /* 0x000fe2000bf05070 */
[----:B------:R-:W2:Y:S03]  /*8480*/  LDL.LU R136, [R1+0x34] ;  /* 0x0000340001887983 */ /* 0x000ea60000300800 */
[----:B------:R-:W-:Y:S04]  /*8490*/  USEL UR11, UR61, 0x4000, !UP0 ;  /* 0x000040003d0b7887 */ /* 0x000fe8000c000000 */
[----:B------:R-:W4:Y:S02]  /*84a0*/  @!P1 LDC R21, c[0x0][0x244] ;  /* 0x00009100ff159b82 */ /* 0x000f240000000800 */
[----:B------:R-:W-:Y:S02]  /*84b0*/  VIADD R195, R195, UR11 ;  /* 0x0000000bc3c37c36 */ /* 0x000fe40008000000 */
[----:B------:R-:W-:Y:S03]  /*84c0*/  VIADD R190, R190, UR11 ;  /* 0x0000000bbebe7c36 */ /* 0x000fe60008000000 */
[----:B------:R1:W-:Y:S04]  /*84d0*/  @P1 STS [R195], RZ ;  /* 0x000000ffc3001388 */ /* 0x0003e80000000800 */
[----:B------:R1:W-:Y:S04]  /*84e0*/  @P1 STS [R195+0x4], RZ ;  /* 0x000004ffc3001388 */ /* 0x0003e80000000800 */
[----:B------:R1:W-:Y:S04]  /*84f0*/  @P1 STS [R195+0x8], RZ ;  /* 0x000008ffc3001388 */ /* 0x0003e80000000800 */
[----:B------:R1:W-:Y:S01]  /*8500*/  @P1 STS [R195+0xc], RZ ;  /* 0x00000cffc3001388 */ /* 0x0003e20000000800 */
[----:B--2---:R-:W-:Y:S02]  /*8510*/  VIADD R32, R136, UR11 ;  /* 0x0000000b88207c36 */ /* 0x004fe40008000000 */
[C---:B-1----:R-:W-:Y:S03]  /*8520*/  IMAD.U32 R6, R65.reuse, -0x80, RZ ;  /* 0xffffff8041067824 */ /* 0x042fe600078e00ff */
[----:B------:R1:W-:Y:S02]  /*8530*/  STL [R1+0x34], R32 ;  /* 0x0000342001007387 */ /* 0x0003e40000100800 */
[C---:B---3--:R-:W-:Y:S02]  /*8540*/  LEA R16, P2, R6.reuse, R138, 0x1 ;  /* 0x0000008a06107211 */ /* 0x048fe400078408ff */
[--C-:B------:R-:W-:Y:S02]  /*8550*/  SHF.R.S32.HI R7, RZ, 0x1f, R6.reuse ;  /* 0x0000001fff077819 */ /* 0x100fe40000011406 */
[----:B------:R-:W-:Y:S02]  /*8560*/  @!P1 LEA R5, P3, R65, R6, 0x5 ;  /* 0x0000000641059211 */ /* 0x000fe400078628ff */
[----:B----4-:R-:W-:Y:S02]  /*8570*/  LEA.HI.X R17, R6, R137, R7, 0x1, P2 ;  /* 0x0000008906117211 */ /* 0x010fe400010f0c07 */
[----:B------:R-:W-:Y:S02]  /*8580*/  @!P1 LEA R20, P2, R5, R138, 0x1 ;  /* 0x0000008a05149211 */ /* 0x000fe400078408ff */
[----:B------:R-:W-:Y:S01]  /*8590*/  @!P1 LEA.HI.X R21, R65, R7, R21, 0x5, P3 ;  /* 0x0000000741159211 */ /* 0x000fe200018f2c15 */
[----:B------:R-:W-:Y:S01]  /*85a0*/  @!PT LDS RZ, [RZ] ;  /* 0x00000000fffff984 */ /* 0x000fe20000000800 */
[----:B------:R-:W-:Y:S01]  /*85b0*/  @!PT LDS RZ, [RZ] ;  /* 0x00000000fffff984 */ /* 0x000fe20000000800 */
[----:B------:R-:W-:Y:S01]  /*85c0*/  @!PT LDS RZ, [RZ] ;  /* 0x00000000fffff984 */ /* 0x000fe20000000800 */
[----:B------:R-:W-:Y:S03]  /*85d0*/  @!P1 LDGSTS.E.BYPASS.LTC128B.128 [R32], desc[UR8][R16.64] ;  /* 0x0000000010209fae */ /* 0x000fe6000b901d48 */
[----:B------:R-:W-:Y:S01]  /*85e0*/  @!P1 LEA.HI.X R21, R5, R137, R21, 0x1, P2 ;  /* 0x0000008905159211 */ /* 0x000fe200010f0c15 */
[----:B------:R1:W-:Y:S01]  /*85f0*/  @P1 STS [R195+0x1000], RZ ;  /* 0x001000ffc3001388 */ /* 0x0003e20000000800 */
[C---:B------:R-:W-:Y:S03]  /*8600*/  @!P1 VIADD R5, R136.reuse, UR11 ;  /* 0x0000000b88059c36 */ /* 0x040fe60008000000 */
[----:B------:R1:W-:Y:S04]  /*8610*/  @P1 STS [R195+0x1004], RZ ;  /* 0x001004ffc3001388 */ /* 0x0003e80000000800 */
[----:B------:R1:W-:Y:S04]  /*8620*/  @P1 STS [R195+0x1008], RZ ;  /* 0x001008ffc3001388 */ /* 0x0003e80000000800 */
[----:B------:R1:W-:Y:S04]  /*8630*/  @P1 STS [R195+0x100c], RZ ;  /* 0x00100cffc3001388 */ /* 0x0003e80000000800 */
[----:B------:R-:W-:Y:S01]  /*8640*/  @!PT LDS RZ, [RZ] ;  /* 0x00000000fffff984 */ /* 0x000fe20000000800 */
[----:B------:R-:W-:Y:S01]  /*8650*/  @!PT LDS RZ, [RZ] ;  /* 0x00000000fffff984 */ /* 0x000fe20000000800 */
[----:B------:R-:W-:Y:S01]  /*8660*/  @!PT LDS RZ, [RZ] ;  /* 0x00000000fffff984 */ /* 0x000fe20000000800 */
[----:B------:R2:W-:Y:S04]  /*8670*/  @!P1 LDGSTS.E.BYPASS.LTC128B.128 [R5+0x1000], desc[UR8][R20.64] ;  /* 0x0100000014059fae */ /* 0x0005e8000b901d48 */
[----:B------:R1:W-:Y:S04]  /*8680*/  @P1 STS [R195+0x2000], RZ ;  /* 0x002000ffc3001388 */ /* 0x0003e80000000800 */
[----:B------:R1:W-:Y:S04]  /*8690*/  @P1 STS [R195+0x2004], RZ ;  /* 0x002004ffc3001388 */ /* 0x0003e80000000800 */
[----:B------:R1:W-:Y:S04]  /*86a0*/  @P1 STS [R195+0x2008], RZ ;  /* 0x002008ffc3001388 */ /* 0x0003e80000000800 */
[----:B------:R1:W-:Y:S04]  /*86b0*/  @P1 STS [R195+0x200c], RZ ;  /* 0x00200cffc3001388 */ /* 0x0003e80000000800 */
[----:B------:R1:W-:Y:S04]  /*86c0*/  STL [R1+0x40], R16 ;  /* 0x0000401001007387 */ /* 0x0003e80000100800 */
[----:B------:R1:W-:Y:S01]  /*86d0*/  STL [R1+0x3c], R17 ;  /* 0x00003c1101007387 */ /* 0x0003e20000100800 */
[----:B--2---:R-:W2:Y:S01]  /*86e0*/  @!P1 LDC R21, c[0x0][0x244] ;  /* 0x00009100ff159b82 */ /* 0x004ea20000000800 */
[C---:B------:R-:W-:Y:S04]  /*86f0*/  @!P1 LEA R5, P2, R65.reuse, R6, 0x6 ;  /* 0x0000000641059211 */ /* 0x040fe800078430ff */
[C---:B--2---:R-:W-:Y:S01]  /*8700*/  @!P1 LEA.HI.X R21, R65.reuse, R7, R21, 0x6, P2 ;  /* 0x0000000741159211 */ /* 0x044fe200010f3415 */
[----:B------:R-:W-:Y:S01]  /*8710*/  @!P1 IMAD.WIDE.U32 R6, R65, 0x60, R6 ;  /* 0x0000006041069825 */ /* 0x000fe200078e0006 */
[CC--:B------:R-:W-:Y:S04]  /*8720*/  @!P1 LEA R20, P2, R5.reuse, R138.reuse, 0x1 ;  /* 0x0000008a05149211 */ /* 0x0c0fe800078408ff */
[-C--:B------:R-:W-:Y:S01]  /*8730*/  @!P1 LEA.HI.X R21, R5, R137.reuse, R21, 0x1, P2 ;  /* 0x0000008905159211 */ /* 0x080fe200010f0c15 */
[----:B------:R-:W-:Y:S05]  /*8740*/  @!P1 VIADD R5, R136, UR11 ;  /* 0x0000000b88059c36 */ /* 0x000fea0008000000 */
[----:B------:R-:W-:Y:S01]  /*8750*/  @!PT LDS RZ, [RZ] ;  /* 0x00000000fffff984 */ /* 0x000fe20000000800 */
[----:B------:R-:W-:Y:S01]  /*8760*/  @!PT LDS RZ, [RZ] ;  /* 0x00000000fffff984 */ /* 0x000fe20000000800 */
[----:B------:R-:W-:Y:S01]  /*8770*/  @!PT LDS RZ, [RZ] ;  /* 0x00000000fffff984 */ /* 0x000fe20000000800 */
[----:B------:R2:W-:Y:S04]  /*8780*/  @!P1 LDGSTS.E.BYPASS.LTC128B.128 [R5+0x2000], desc[UR8][R20.64] ;  /* 0x0200000014059fae */ /* 0x0005e8000b901d48 */
[----:B------:R1:W-:Y:S04]  /*8790*/  @P1 STS [R195+0x3000], RZ ;  /* 0x003000ffc3001388 */ /* 0x0003e80000000800 */
[----:B------:R1:W-:Y:S04]  /*87a0*/  @P1 STS [R195+0x3004], RZ ;  /* 0x003004ffc3001388 */ /* 0x0003e80000000800 */
[----:B------:R1:W-:Y:S04]  /*87b0*/  @P1 STS [R195+0x3008], RZ ;  /* 0x003008ffc3001388 */ /* 0x0003e80000000800 */
[----:B------:R1:W-:Y:S01]  /*87c0*/  @P1 STS [R195+0x300c], RZ ;  /* 0x00300cffc3001388 */ /* 0x0003e20000000800 */
[----:B--2---:R-:W2:Y:S01]  /*87d0*/  @!P1 LDC R5, c[0x0][0x244] ;  /* 0x00009100ff059b82 */ /* 0x004ea20000000800 */
[C---:B------:R-:W-:Y:S01]  /*87e0*/  @!P1 LEA R20, P2, R6.reuse, R138, 0x1 ;  /* 0x0000008a06149211 */ /* 0x040fe200078408ff */
[----:B--2---:R-:W-:Y:S04]  /*87f0*/  @!P1 IMAD R5, R5, 0x60, RZ ;  /* 0x0000006005059824 */ /* 0x004fe800078e02ff */
[----:B------:R-:W-:Y:S05]  /*8800*/  @!P1 IMAD.IADD R5, R7, 0x1, R5 ;  /* 0x0000000107059824 */ /* 0x000fea00078e0205 */
[----:B------:R-:W-:Y:S01]  /*8810*/  @!P1 LEA.HI.X R21, R6, R137, R5, 0x1, P2 ;  /* 0x0000008906159211 */ /* 0x000fe200010f0c05 */
[----:B------:R-:W-:Y:S05]  /*8820*/  @!P1 VIADD R5, R136, UR11 ;  /* 0x0000000b88059c36 */ /* 0x000fea0008000000 */
[----:B------:R-:W-:Y:S01]  /*8830*/  @!PT LDS RZ, [RZ] ;  /* 0x00000000fffff984 */ /* 0x000fe20000000800 */
[----:B------:R-:W-:Y:S01]  /*8840*/  @!PT LDS RZ, [RZ] ;  /* 0x00000000fffff984 */ /* 0x000fe20000000800 */
[----:B------:R-:W-:Y:S01]  /*8850*/  @!PT LDS RZ, [RZ] ;  /* 0x00000000fffff984 */ /* 0x000fe20000000800 */
[----:B------:R1:W-:Y:S04]  /*8860*/  @!P1 LDGSTS.E.BYPASS.LTC128B.128 [R5+0x3000], desc[UR8][R20.64] ;  /* 0x0300000014059fae */ /* 0x0003e8000b901d48 */
[----:B------:R-:W0:Y:S02]  /*8870*/  LDGDEPBAR ;  /* 0x00000000000079af */ /* 0x000e240000000000 */
.L_x_958:
[----:B------:R-:W3:Y:S01]  /*8880*/  LDL.LU R137, [R1+0x8] ;  /* 0x0000080001897983 */ /* 0x000ee20000300800 */
[C---:B-----5:R-:W-:Y:S01]  /*8890*/  FADD.FTZ R10, -R0.reuse, R10 ;  /* 0x0000000a000a7221 */ /* 0x060fe20000010100 */
[C---:B------:R-:W-:Y:S01]  /*88a0*/  FADD.FTZ R11, -R0.reuse, R11 ;  /* 0x0000000b000b7221 */ /* 0x040fe20000010100 */
[----:B------:R-:W-:Y:S01]  /*88b0*/  FADD.FTZ R14, -R0, R14 ;  /* 0x0000000e000e7221 */ /* 0x000fe20000010100 */
[----:B------:R-:W4:Y:S01]  /*88c0*/  LDL.LU R136, [R1+0x4] ;  /* 0x0000040001887983 */ /* 0x000f220000300800 */
[----:B-1----:R-:W-:Y:S01]  /*88d0*/  FFMA.FTZ R16, -R181, R181, 1 ;  /* 0x3f800000b5107423 */ /* 0x002fe200000101b5 */
[C---:B------:R-:W-:Y:S01]  /*88e0*/  FADD.FTZ R19, -R4.reuse, R19 ;  /* 0x0000001304137221 */ /* 0x040fe20000010100 */
[----:B------:R-:W-:Y:S01]  /*88f0*/  FADD.FTZ R18, -R4, R18 ;  /* 0x0000001204127221 */ /* 0x000fe20000010100 */
[----:B------:R-:W2:Y:S01]  /*8900*/  LDL.LU R65, [R1] ;  /* 0x0000000001417983 */ /* 0x000ea20000300800 */
[----:B------:R-:W-:Y:S01]  /*8910*/  FFMA.FTZ R7, -R180, R180, 1 ;  /* 0x3f800000b4077423 */ /* 0x000fe200000101b4 */
[----:B------:R-:W-:Y:S01]  /*8920*/  FFMA.FTZ R6, -R171, R171, 1 ;  /* 0x3f800000ab067423 */ /* 0x000fe200000101ab */
[----:B------:R-:W-:Y:S01]  /*8930*/  FADD.FTZ R22, -R4, R22 ;  /* 0x0000001604167221 */ /* 0x000fe20000010100 */
[----:B------:R-:W2:Y:S01]  /*8940*/  LDL R142, [R1+0x10] ;  /* 0x00001000018e7983 */ /* 0x000ea20000100800 */
[----:B------:R-:W-:Y:S01]  /*8950*/  FFMA.FTZ R5, -R170, R170, 1 ;  /* 0x3f800000aa057423 */ /* 0x000fe200000101aa */
[----:B------:R-:W-:Y:S01]  /*8960*/  FMUL.FTZ R21, R16, UR6 ;  /* 0x0000000610157c20 */ /* 0x000fe20008410000 */
[----:B------:R-:W-:Y:S01]  /*8970*/  FMUL.FTZ R19, R232, R19 ;  /* 0x00000013e8137220 */ /* 0x000fe20000410000 */
[----:B------:R-:W2:Y:S01]  /*8980*/  LDL R141, [R1+0x18] ;  /* 0x00001800018d7983 */ /* 0x000ea20000100800 */
[----:B------:R-:W-:Y:S01]  /*8990*/  FMUL.FTZ R18, R233, R18 ;  /* 0x00000012e9127220 */ /* 0x000fe20000410000 */
[----:B------:R-:W-:Y:S01]  /*89a0*/  FMUL.FTZ R16, R7, UR6 ;  /* 0x0000000607107c20 */ /* 0x000fe20008410000 */
[----:B------:R-:W-:Y:S01]  /*89b0*/  FADD.FTZ R23, -R4, R23 ;  /* 0x0000001704177221 */ /* 0x000fe20000010100 */
[----:B------:R-:W2:Y:S01]  /*89c0*/  LDL R140, [R1+0x28] ;  /* 0x00002800018c7983 */ /* 0x000ea20000100800 */
[----:B------:R-:W-:Y:S01]  /*89d0*/  FMUL.FTZ R22, R223, R22 ;  /* 0x00000016df167220 */ /* 0x000fe20000410000 */
[----:B------:R-:W-:Y:S01]  /*89e0*/  FMUL.FTZ R7, R6, UR6 ;  /* 0x0000000606077c20 */ /* 0x000fe20008410000 */
[----:B------:R-:W-:Y:S01]  /*89f0*/  FMUL.FTZ R6, R5, UR6 ;  /* 0x0000000605067c20 */ /* 0x000fe20008410000 */
[----:B------:R-:W2:Y:S01]  /*8a00*/  LDL R139, [R1+0x24] ;  /* 0x00002400018b7983 */ /* 0x000ea20000100800 */
[----:B------:R-:W-:Y:S01]  /*8a10*/  FMUL.FTZ R18, R18, R21 ;  /* 0x0000001512127220 */ /* 0x000fe20000410000 */
[----:B------:R-:W-:Y:S01]  /*8a20*/  FMUL.FTZ R5, R19, R16 ;  /* 0x0000001013057220 */ /* 0x000fe20000410000 */
[----:B------:R-:W-:Y:S01]  /*8a30*/  FMUL.FTZ R17, R37, R36 ;  /* 0x0000002425117220 */ /* 0x000fe20000410000 */
[----:B------:R-:W2:Y:S01]  /*8a40*/  LDL R138, [R1+0xc] ;  /* 0x00000c00018a7983 */ /* 0x000ea20000100800 */
[----:B------:R-:W-:Y:S01]  /*8a50*/  FMUL.FTZ R20, R48, R33 ;  /* 0x0000002130147220 */ /* 0x000fe20000410000 */
[----:B------:R-:W-:Y:S01]  /*8a60*/  FMUL.FTZ R23, R222, R23 ;  /* 0x00000017de177220 */ /* 0x000fe20000410000 */
[----:B------:R-:W-:Y:S01]  /*8a70*/  FMUL.FTZ R22, R22, R7 ;  /* 0x0000000716167220 */ /* 0x000fe20000410000 */
[----:B------:R-:W-:Y:S01]  /*8a80*/  FFMA.FTZ R16, -R166, R166, 1 ;  /* 0x3f800000a6107423 */ /* 0x000fe200000101a6 */
[----:B------:R-:W-:Y:S01]  /*8a90*/  FFMA.FTZ R7, -R164, R164, 1 ;  /* 0x3f800000a4077423 */ /* 0x000fe200000101a4 */
[----:B------:R-:W-:Y:S01]  /*8aa0*/  F2FP.BF16.F32.PACK_AB R5, R5, R18 ;  /* 0x000000120505723e */ /* 0x000fe200000010ff */
[----:B------:R-:W-:Y:S01]  /*8ab0*/  FMUL.FTZ R23, R23, R6 ;  /* 0x0000000617177220 */ /* 0x000fe20000410000 */
[----:B------:R-:W-:Y:S01]  /*8ac0*/  F2FP.BF16.F32.PACK_AB R6, R17, R20 ;  /* 0x000000141106723e */ /* 0x000fe200000010ff */
[----:B------:R-:W-:Y:S01]  /*8ad0*/  FMUL.FTZ R18, R16, UR6 ;  /* 0x0000000610127c20 */ /* 0x000fe20008410000 */
[----:B------:R-:W-:Y:S01]  /*8ae0*/  FMUL.FTZ R17, R7, UR6 ;  /* 0x0000000607117c20 */ /* 0x000fe20008410000 */
[C---:B------:R-:W-:Y:S01]  /*8af0*/  FADD.FTZ R38, -R4.reuse, R38 ;  /* 0x0000002604267221 */ /* 0x040fe20000010100 */
[----:B------:R-:W-:Y:S01]  /*8b00*/  FFMA.FTZ R16, -R161, R161, 1 ;  /* 0x3f800000a1107423 */ /* 0x000fe200000101a1 */
[----:B------:R-:W-:Y:S01]  /*8b10*/  FADD.FTZ R39, -R4, R39 ;  /* 0x0000002704277221 */ /* 0x000fe20000010100 */
[----:B------:R-:W-:Y:S01]  /*8b20*/  FFMA.FTZ R7, -R160, R160, 1 ;  /* 0x3f800000a0077423 */ /* 0x000fe200000101a0 */
[----:B------:R-:W-:Y:S01]  /*8b30*/  FMUL.FTZ R38, R205, R38 ;  /* 0x00000026cd267220 */ /* 0x000fe20000410000 */
[----:B------:R-:W-:Y:S01]  /*8b40*/  FMUL.FTZ R16, R16, UR6 ;  /* 0x0000000610107c20 */ /* 0x000fe20008410000 */
[----:B------:R-:W-:Y:S01]  /*8b50*/  FMUL.FTZ R39, R204, R39 ;  /* 0x00000027cc277220 */ /* 0x000fe20000410000 */
[----:B------:R-:W-:Y:S01]  /*8b60*/  FMUL.FTZ R7, R7, UR6 ;  /* 0x0000000607077c20 */ /* 0x000fe20008410000 */
[----:B------:R-:W-:Y:S01]  /*8b70*/  F2FP.BF16.F32.PACK_AB R36, R23, R22 ;  /* 0x000000161724723e */ /* 0x000fe200000010ff */
[----:B------:R-:W-:Y:S01]  /*8b80*/  FMUL.FTZ R38, R38, R16 ;  /* 0x0000001026267220 */ /* 0x000fe20000410000 */
[C---:B------:R-:W-:Y:S01]  /*8b90*/  FADD.FTZ R50, -R4.reuse, R50 ;  /* 0x0000003204327221 */ /* 0x040fe20000010100 */
[----:B------:R-:W-:Y:S01]  /*8ba0*/  FMUL.FTZ R22, R39, R7 ;  /* 0x0000000727167220 */ /* 0x000fe20000410000 */
[----:B------:R-:W-:Y:S01]  /*8bb0*/  FFMA.FTZ R16, -R157, R157, 1 ;  /* 0x3f8000009d107423 */ /* 0x000fe2000001019d */
[----:B------:R-:W-:Y:S01]  /*8bc0*/  FADD.FTZ R51, -R4, R51 ;  /* 0x0000003304337221 */ /* 0x000fe20000010100 */
[----:B------:R-:W-:Y:S01]  /*8bd0*/  FFMA.FTZ R7, -R156, R156, 1 ;  /* 0x3f8000009c077423 */ /* 0x000fe2000001019c */
[C---:B------:R-:W-:Y:S01]  /*8be0*/  FADD.FTZ R34, -R4.reuse, R34 ;  /* 0x0000002204227221 */ /* 0x040fe20000010100 */
[----:B------:R-:W-:Y:S01]  /*8bf0*/  FADD.FTZ R35, -R4, R35 ;  /* 0x0000002304237221 */ /* 0x000fe20000010100 */
[----:B------:R-:W-:Y:S01]  /*8c00*/  FMUL.FTZ R50, R177, R50 ;  /* 0x00000032b1327220 */ /* 0x000fe20000410000 */
[----:B------:R-:W-:Y:S01]  /*8c10*/  FMUL.FTZ R16, R16, UR6 ;  /* 0x0000000610107c20 */ /* 0x000fe20008410000 */
[C---:B------:R-:W-:Y:S01]  /*8c20*/  FADD.FTZ R54, -R4.reuse, R54 ;  /* 0x0000003604367221 */ /* 0x040fe20000010100 */
[C---:B------:R-:W-:Y:S01]  /*8c30*/  FADD.FTZ R55, -R4.reuse, R55 ;  /* 0x0000003704377221 */ /* 0x040fe20000010100 */
[C---:B------:R-:W-:Y:S01]  /*8c40*/  FADD.FTZ R66, -R4.reuse, R66 ;  /* 0x0000004204427221 */ /* 0x040fe20000010100 */
[----:B------:R-:W-:Y:S01]  /*8c50*/  FADD.FTZ R67, -R4, R67 ;  /* 0x0000004304437221 */ /* 0x000fe20000010100 */
[----:B------:R-:W-:Y:S01]  /*8c60*/  FMUL.FTZ R51, R176, R51 ;  /* 0x00000033b0337220 */ /* 0x000fe20000410000 */
[----:B------:R-:W-:Y:S01]  /*8c70*/  FMUL.FTZ R7, R7, UR6 ;  /* 0x0000000607077c20 */ /* 0x000fe20008410000 */
[----:B------:R-:W-:Y:S01]  /*8c80*/  FFMA.FTZ R4, -R152, R152, 1 ;  /* 0x3f80000098047423 */ /* 0x000fe20000010198 */
[----:B------:R-:W-:Y:S01]  /*8c90*/  FMUL.FTZ R50, R50, R16 ;  /* 0x0000001032327220 */ /* 0x000fe20000410000 */
[----:B------:R-:W-:Y:S01]  /*8ca0*/  FMUL.FTZ R67, R165, R67 ;  /* 0x00000043a5437220 */ /* 0x000fe20000410000 */
[----:B------:R-:W-:Y:S01]  /*8cb0*/  FMUL.FTZ R21, R51, R7 ;  /* 0x0000000733157220 */ /* 0x000fe20000410000 */
[----:B------:R-:W-:Y:S01]  /*8cc0*/  FMUL.FTZ R4, R4, UR6 ;  /* 0x0000000604047c20 */ /* 0x000fe20008410000 */
[----:B------:R-:W-:Y:S01]  /*8cd0*/  FFMA.FTZ R16, -R154, R154, 1 ;  /* 0x3f8000009a107423 */ /* 0x000fe2000001019a */
[----:B------:R-:W-:Y:S01]  /*8ce0*/  FFMA.FTZ R7, -R153, R153, 1 ;  /* 0x3f80000099077423 */ /* 0x000fe20000010199 */
[----:B------:R-:W-:Y:S01]  /*8cf0*/  FMUL.FTZ R55, R172, R55 ;  /* 0x00000037ac377220 */ /* 0x000fe20000410000 */
[----:B------:R-:W-:Y:S01]  /*8d00*/  FMUL.FTZ R33, R67, R4 ;  /* 0x0000000443217220 */ /* 0x000fe20000410000 */
[----:B------:R-:W-:Y:S01]  /*8d10*/  FMUL.FTZ R16, R16, UR6 ;  /* 0x0000000610107c20 */ /* 0x000fe20008410000 */
[----:B------:R-:W-:Y:S01]  /*8d20*/  FMUL.FTZ R66, R167, R66 ;  /* 0x00000042a7427220 */ /* 0x000fe20000410000 */
[----:B------:R-:W-:Y:S01]  /*8d30*/  FMUL.FTZ R7, R7, UR6 ;  /* 0x0000000607077c20 */ /* 0x000fe20008410000 */
[C---:B------:R-:W-:Y:S01]  /*8d40*/  FADD.FTZ R8, -R2.reuse, R8 ;  /* 0x0000000802087221 */ /* 0x040fe20000010100 */
[----:B------:R-:W-:Y:S01]  /*8d50*/  FADD.FTZ R13, -R2, R13 ;  /* 0x0000000d020d7221 */ /* 0x000fe20000010100 */
[----:B------:R-:W-:Y:S01]  /*8d60*/  FFMA.FTZ R4, -R208, R208, 1 ;  /* 0x3f800000d0047423 */ /* 0x000fe200000101d0 */
[----:B------:R-:W-:Y:S01]  /*8d70*/  FMUL.FTZ R32, R55, R16 ;  /* 0x0000001037207220 */ /* 0x000fe20000410000 */
[----:B------:R-:W-:Y:S01]  /*8d80*/  FMUL.FTZ R66, R66, R7 ;  /* 0x0000000742427220 */ /* 0x000fe20000410000 */
[----:B------:R-:W-:Y:S01]  /*8d90*/  FMUL.FTZ R16, R249, R8 ;  /* 0x00000008f9107220 */ /* 0x000fe20000410000 */
[----:B------:R-:W-:Y:S01]  /*8da0*/  FMUL.FTZ R13, R244, R13 ;  /* 0x0000000df40d7220 */ /* 0x000fe20000410000 */
[----:B------:R-:W-:Y:S01]  /*8db0*/  FMUL.FTZ R4, R4, UR6 ;  /* 0x0000000604047c20 */ /* 0x000fe20008410000 */
[----:B------:R-:W-:Y:S01]  /*8dc0*/  FADD.FTZ R9, -R2, R9 ;  /* 0x0000000902097221 */ /* 0x000fe20000010100 */
[----:B------:R-:W-:Y:S01]  /*8dd0*/  FFMA.FTZ R8, -R213, R213, 1 ;  /* 0x3f800000d5087423 */ /* 0x000fe200000101d5 */
[----:B------:R-:W-:Y:S01]  /*8de0*/  FFMA.FTZ R7, -R212, R212, 1 ;  /* 0x3f800000d4077423 */ /* 0x000fe200000101d4 */
[----:B------:R-:W-:Y:S01]  /*8df0*/  FMUL.FTZ R34, R211, R34 ;  /* 0x00000022d3227220 */ /* 0x000fe20000410000 */
[----:B------:R-:W-:Y:S01]  /*8e00*/  FMUL.FTZ R35, R210, R35 ;  /* 0x00000023d2237220 */ /* 0x000fe20000410000 */
[----:B------:R-:W-:Y:S01]  /*8e10*/  FMUL.FTZ R13, R13, R4 ;  /* 0x000000040d0d7220 */ /* 0x000fe20000410000 */
[----:B------:R-:W-:Y:S01]  /*8e20*/  FADD.FTZ R29, -R2, R29 ;  /* 0x0000001d021d7221 */ /* 0x000fe20000010100 */
[----:B------:R-:W-:Y:S01]  /*8e30*/  FMUL.FTZ R9, R248, R9 ;  /* 0x00000009f8097220 */ /* 0x000fe20000410000 */
[----:B------:R-:W-:Y:S01]  /*8e40*/  FMUL.FTZ R8, R8, UR6 ;  /* 0x0000000608087c20 */ /* 0x000fe20008410000 */
[----:B------:R-:W-:Y:S01]  /*8e50*/  FMUL.FTZ R7, R7, UR6 ;  /* 0x0000000607077c20 */ /* 0x000fe20008410000 */
[----:B------:R-:W-:Y:S01]  /*8e60*/  FFMA.FTZ R4, -R198, R198, 1 ;  /* 0x3f800000c6047423 */ /* 0x000fe200000101c6 */
[----:B------:R-:W-:Y:S01]  /*8e70*/  FMUL.FTZ R18, R34, R18 ;  /* 0x0000001222127220 */ /* 0x000fe20000410000 */
[----:B------:R-:W-:Y:S01]  /*8e80*/  FMUL.FTZ R23, R35, R17 ;  /* 0x0000001123177220 */ /* 0x000fe20000410000 */
[----:B------:R-:W-:Y:S01]  /*8e90*/  FMUL.FTZ R29, R236, R29 ;  /* 0x0000001dec1d7220 */ /* 0x000fe20000410000 */
[----:B------:R-:W-:Y:S01]  /*8ea0*/  FMUL.FTZ R16, R16, R8 ;  /* 0x0000000810107220 */ /* 0x000fe20000410000 */
[----:B------:R-:W-:Y:S01]  /*8eb0*/  FMUL.FTZ R9, R9, R7 ;  /* 0x0000000709097220 */ /* 0x000fe20000410000 */
[----:B------:R-:W-:Y:S01]  /*8ec0*/  FMUL.FTZ R4, R4, UR6 ;  /* 0x0000000604047c20 */ /* 0x000fe20008410000 */
[----:B------:R-:W-:Y:S01]  /*8ed0*/  F2FP.BF16.F32.PACK_AB R23, R23, R18 ;  /* 0x000000121717723e */ /* 0x000fe200000010ff */
[C---:B------:R-:W-:Y:S01]  /*8ee0*/  FADD.FTZ R12, -R2.reuse, R12 ;  /* 0x0000000c020c7221 */ /* 0x040fe20000010100 */
[----:B------:R-:W-:Y:S01]  /*8ef0*/  FADD.FTZ R25, -R2, R25 ;  /* 0x0000001902197221 */ /* 0x000fe20000010100 */
[----:B------:R-:W-:Y:S01]  /*8f00*/  FMUL.FTZ R18, R29, R4 ;  /* 0x000000041d127220 */ /* 0x000fe20000410000 */
[----:B------:R-:W-:Y:S01]  /*8f10*/  F2FP.BF16.F32.PACK_AB R4, R9, R16 ;  /* 0x000000100904723e */ /* 0x000fe200000010ff */
[----:B------:R-:W-:Y:S01]  /*8f20*/  FMUL.FTZ R12, R245, R12 ;  /* 0x0000000cf50c7220 */ /* 0x000fe20000410000 */
[----:B------:R-:W-:Y:S01]  /*8f30*/  FFMA.FTZ R7, -R202, R202, 1 ;  /* 0x3f800000ca077423 */ /* 0x000fe200000101ca */
[----:B------:R-:W-:Y:S01]  /*8f40*/  FMUL.FTZ R25, R240, R25 ;  /* 0x00000019f0197220 */ /* 0x000fe20000410000 */
[C---:B------:R-:W-:Y:S01]  /*8f50*/  FADD.FTZ R28, -R2.reuse, R28 ;  /* 0x0000001c021c7221 */ /* 0x040fe20000010100 */
[C---:B------:R-:W-:Y:S01]  /*8f60*/  FADD.FTZ R41, -R2.reuse, R41 ;  /* 0x0000002902297221 */ /* 0x040fe20000010100 */
[----:B------:R-:W-:Y:S01]  /*8f70*/  FMUL.FTZ R7, R7, UR6 ;  /* 0x0000000607077c20 */ /* 0x000fe20008410000 */
[----:B------:R-:W-:Y:S01]  /*8f80*/  FADD.FTZ R24, -R2, R24 ;  /* 0x0000001802187221 */ /* 0x000fe20000010100 */
[----:B------:R-:W-:Y:S01]  /*8f90*/  FMUL.FTZ R28, R237, R28 ;  /* 0x0000001ced1c7220 */ /* 0x000fe20000410000 */
[----:B------:R-:W-:Y:S01]  /*8fa0*/  FMUL.FTZ R41, R229, R41 ;  /* 0x00000029e5297220 */ /* 0x000fe20000410000 */
[----:B------:R-:W-:Y:S01]  /*8fb0*/  FMUL.FTZ R19, R25, R7 ;  /* 0x0000000719137220 */ /* 0x000fe20000410000 */
[----:B------:R-:W-:Y:S01]  /*8fc0*/  FFMA.FTZ R7, -R182, R182, 1 ;  /* 0x3f800000b6077423 */ /* 0x000fe200000101b6 */
[C---:B------:R-:W-:Y:S01]  /*8fd0*/  FADD.FTZ R40, -R2.reuse, R40 ;  /* 0x0000002802287221 */ /* 0x040fe20000010100 */
[C---:B------:R-:W-:Y:S01]  /*8fe0*/  FADD.FTZ R44, -R2.reuse, R44 ;  /* 0x0000002c022c7221 */ /* 0x040fe20000010100 */
[C---:B------:R-:W-:Y:S01]  /*8ff0*/  FADD.FTZ R45, -R2.reuse, R45 ;  /* 0x0000002d022d7221 */ /* 0x040fe20000010100 */
[----:B------:R-:W-:Y:S01]  /*9000*/  FMUL.FTZ R7, R7, UR6 ;  /* 0x0000000607077c20 */ /* 0x000fe20008410000 */
[C---:B------:R-:W-:Y:S01]  /*9010*/  FADD.FTZ R56, -R2.reuse, R56 ;  /* 0x0000003802387221 */ /* 0x040fe20000010100 */
[C---:B------:R-:W-:Y:S01]  /*9020*/  FADD.FTZ R57, -R2.reuse, R57 ;  /* 0x0000003902397221 */ /* 0x040fe20000010100 */
[C---:B------:R-:W-:Y:S01]  /*9030*/  FADD.FTZ R60, -R2.reuse, R60 ;  /* 0x0000003c023c7221 */ /* 0x040fe20000010100 */
[----:B------:R-:W-:Y:S01]  /*9040*/  FADD.FTZ R61, -R2, R61 ;  /* 0x0000003d023d7221 */ /* 0x000fe20000010100 */
[----:B------:R-:W-:Y:S01]  /*9050*/  FFMA.FTZ R2, -R162, R162, 1 ;  /* 0x3f800000a2027423 */ /* 0x000fe200000101a2 */
[----:B------:R-:W-:Y:S01]  /*9060*/  FMUL.FTZ R44, R221, R44 ;  /* 0x0000002cdd2c7220 */ /* 0x000fe20000410000 */
[----:B------:R-:W-:Y:S01]  /*9070*/  FMUL.FTZ R45, R220, R45 ;  /* 0x0000002ddc2d7220 */ /* 0x000fe20000410000 */
[----:B------:R-:W-:Y:S01]  /*9080*/  FFMA.FTZ R8, -R203, R203, 1 ;  /* 0x3f800000cb087423 */ /* 0x000fe200000101cb */
[----:B------:R-:W-:Y:S01]  /*9090*/  FFMA.FTZ R17, -R155, R155, 1 ;  /* 0x3f8000009b117423 */ /* 0x000fe2000001019b */
[----:B------:R-:W-:Y:S01]  /*90a0*/  FMUL.FTZ R61, R178, R61 ;  /* 0x0000003db23d7220 */ /* 0x000fe20000410000 */
[----:B------:R-:W-:Y:S01]  /*90b0*/  FMUL.FTZ R24, R241, R24 ;  /* 0x00000018f1187220 */ /* 0x000fe20000410000 */
[----:B------:R-:W-:Y:S01]  /*90c0*/  FMUL.FTZ R8, R8, UR6 ;  /* 0x0000000608087c20 */ /* 0x000fe20008410000 */
[----:B------:R-:W-:Y:S01]  /*90d0*/  FMUL.FTZ R54, R175, R54 ;  /* 0x00000036af367220 */ /* 0x000fe20000410000 */
[----:B------:R-:W-:Y:S01]  /*90e0*/  FMUL.FTZ R17, R17, UR6 ;  /* 0x0000000611117c20 */ /* 0x000fe20008410000 */
[----:B------:R-:W-:Y:S01]  /*90f0*/  FMUL.FTZ R57, R214, R57 ;  /* 0x00000039d6397220 */ /* 0x000fe20000410000 */
[----:B------:R-:W-:Y:S01]  /*9100*/  FMUL.FTZ R60, R179, R60 ;  /* 0x0000003cb33c7220 */ /* 0x000fe20000410000 */
[----:B------:R-:W-:Y:S01]  /*9110*/  FMUL.FTZ R24, R24, R8 ;  /* 0x0000000818187220 */ /* 0x000fe20000410000 */
[----:B------:R-:W-:Y:S01]  /*9120*/  FMUL.FTZ R54, R54, R17 ;  /* 0x0000001136367220 */ /* 0x000fe20000410000 */
[----:B------:R-:W-:Y:S01]  /*9130*/  FFMA.FTZ R8, -R183, R183, 1 ;  /* 0x3f800000b7087423 */ /* 0x000fe200000101b7 */
[----:B------:R-:W-:Y:S01]  /*9140*/  FMUL.FTZ R40, R230, R40 ;  /* 0x00000028e6287220 */ /* 0x000fe20000410000 */
[C---:B------:R-:W-:Y:S01]  /*9150*/  FADD.FTZ R15, -R0.reuse, R15 ;  /* 0x0000000f000f7221 */ /* 0x040fe20000010100 */
[----:B------:R-:W-:Y:S01]  /*9160*/  FADD.FTZ R26, -R0, R26 ;  /* 0x0000001a001a7221 */ /* 0x000fe20000010100 */
[----:B------:R-:W-:Y:S01]  /*9170*/  FMUL.FTZ R8, R8, UR6 ;  /* 0x0000000608087c20 */ /* 0x000fe20008410000 */
[----:B------:R-:W-:Y:S01]  /*9180*/  FADD.FTZ R30, -R0, R30 ;  /* 0x0000001e001e7221 */ /* 0x000fe20000010100 */
[----:B------:R-:W-:Y:S01]  /*9190*/  FMUL.FTZ R15, R252, R15 ;  /* 0x0000000ffc0f7220 */ /* 0x000fe20000410000 */
[----:B------:R-:W-:Y:S01]  /*91a0*/  FMUL.FTZ R26, R251, R26 ;  /* 0x0000001afb1a7220 */ /* 0x000fe20000410000 */
[----:B------:R-:W-:Y:S01]  /*91b0*/  FMUL.FTZ R8, R40, R8 ;  /* 0x0000000828087220 */ /* 0x000fe20000410000 */
[----:B------:R-:W-:Y:S01]  /*91c0*/  FMUL.FTZ R30, R247, R30 ;  /* 0x0000001ef71e7220 */ /* 0x000fe20000410000 */
[----:B------:R-:W-:Y:S01]  /*91d0*/  FMUL.FTZ R56, R215, R56 ;  /* 0x00000038d7387220 */ /* 0x000fe20000410000 */
[C---:B------:R-:W-:Y:S01]  /*91e0*/  FADD.FTZ R27, -R0.reuse, R27 ;  /* 0x0000001b001b7221 */ /* 0x040fe20000010100 */
[C---:B------:R-:W-:Y:S01]  /*91f0*/  FADD.FTZ R43, -R0.reuse, R43 ;  /* 0x0000002b002b7221 */ /* 0x040fe20000010100 */
[C---:B------:R-:W-:Y:S01]  /*9200*/  FADD.FTZ R46, -R0.reuse, R46 ;  /* 0x0000002e002e7221 */ /* 0x040fe20000010100 */
[----:B------:R-:W-:Y:S01]  /*9210*/  FADD.FTZ R31, -R0, R31 ;  /* 0x0000001f001f7221 */ /* 0x000fe20000010100 */
[----:B------:R-:W-:Y:S01]  /*9220*/  FMUL.FTZ R27, R250, R27 ;  /* 0x0000001bfa1b7220 */ /* 0x000fe20000410000 */
[----:B------:R-:W-:Y:S01]  /*9230*/  FMUL.FTZ R43, R242, R43 ;  /* 0x0000002bf22b7220 */ /* 0x000fe20000410000 */
[----:B------:R-:W-:Y:S01]  /*9240*/  FMUL.FTZ R46, R239, R46 ;  /* 0x0000002eef2e7220 */ /* 0x000fe20000410000 */
[----:B------:R-:W-:Y:S01]  /*9250*/  F2FP.BF16.F32.PACK_AB R19, R19, R24 ;  /* 0x000000181313723e */ /* 0x000fe200000010ff */
[----:B------:R-:W-:Y:S01]  /*9260*/  FADD.FTZ R58, -R0, R58 ;  /* 0x0000003a003a7221 */ /* 0x000fe20000010100 */
[----:B------:R-:W-:Y:S01]  /*9270*/  FMUL.FTZ R31, R246, R31 ;  /* 0x0000001ff61f7220 */ /* 0x000fe20000410000 */
[C---:B------:R-:W-:Y:S01]  /*9280*/  FADD.FTZ R59, -R0.reuse, R59 ;  /* 0x0000003b003b7221 */ /* 0x040fe20000010100 */
[----:B------:R-:W-:Y:S01]  /*9290*/  FADD.FTZ R47, -R0, R47 ;  /* 0x0000002f002f7221 */ /* 0x000fe20000010100 */
[----:B------:R-:W-:Y:S01]  /*92a0*/  FMUL.FTZ R58, R235, R58 ;  /* 0x0000003aeb3a7220 */ /* 0x000fe20000410000 */
[----:B------:R-:W-:Y:S01]  /*92b0*/  F2FP.BF16.F32.PACK_AB R22, R22, R38 ;  /* 0x000000261616723e */ /* 0x000fe200000010ff */
[----:B------:R-:W-:Y:S01]  /*92c0*/  FMUL.FTZ R59, R234, R59 ;  /* 0x0000003bea3b7220 */ /* 0x000fe20000410000 */
[----:B------:R-:W-:Y:S01]  /*92d0*/  FMUL.FTZ R47, R238, R47 ;  /* 0x0000002fee2f7220 */ /* 0x000fe20000410000 */
[C---:B------:R-:W-:Y:S01]  /*92e0*/  FADD.FTZ R42, -R0.reuse, R42 ;  /* 0x0000002a002a7221 */ /* 0x040fe20000010100 */
[C---:B------:R-:W-:Y:S01]  /*92f0*/  FADD.FTZ R62, -R0.reuse, R62 ;  /* 0x0000003e003e7221 */ /* 0x040fe20000010100 */
[----:B------:R-:W-:Y:S01]  /*9300*/  F2FP.BF16.F32.PACK_AB R21, R21, R50 ;  /* 0x000000321515723e */ /* 0x000fe200000010ff */
[----:B------:R-:W-:Y:S01]  /*9310*/  FADD.FTZ R63, -R0, R63 ;  /* 0x0000003f003f7221 */ /* 0x000fe20000010100 */
[----:B------:R-:W-:Y:S01]  /*9320*/  FMUL.FTZ R42, R243, R42 ;  /* 0x0000002af32a7220 */ /* 0x000fe20000410000 */
[----:B------:R-:W-:Y:S01]  /*9330*/  FMUL.FTZ R62, R228, R62 ;  /* 0x0000003ee43e7220 */ /* 0x000fe20000410000 */
[----:B------:R-:W-:Y:S01]  /*9340*/  FFMA.FTZ R0, -R173, R173, 1 ;  /* 0x3f800000ad007423 */ /* 0x000fe200000101ad */
[----:B------:R-:W-:Y:S01]  /*9350*/  FMUL.FTZ R63, R224, R63 ;  /* 0x0000003fe03f7220 */ /* 0x000fe20000410000 */
[----:B------:R-:W-:Y:S01]  /*9360*/  F2FP.BF16.F32.PACK_AB R32, R32, R54 ;  /* 0x000000362020723e */ /* 0x000fe200000010ff */
[----:B------:R-:W3:Y:S01]  /*9370*/  LDL R39, [R1+0x70] ;  /* 0x0000700001277983 */ /* 0x000ee20000100800 */
[----:B------:R-:W-:Y:S01]  /*9380*/  FMUL.FTZ R0, R0, UR6 ;  /* 0x0000000600007c20 */ /* 0x000fe20008410000 */
[----:B------:R-:W-:Y:S02]  /*9390*/  F2FP.BF16.F32.PACK_AB R33, R33, R66 ;  /* 0x000000422121723e */ /* 0x000fe400000010ff */
[----:B---3--:R-:W-:Y:S01]  /*93a0*/  LEA R145, R39, UR4, 0x1 ;  /* 0x0000000427917c11 */ /* 0x008fe2000f8e08ff */
[----:B------:R-:W-:Y:S01]  /*93b0*/  FMUL.FTZ R10, R137, R10 ;  /* 0x0000000a890a7220 */ /* 0x000fe20000410000 */
[----:B----4-:R-:W-:Y:S01]  /*93c0*/  FMUL.FTZ R11, R136, R11 ;  /* 0x0000000b880b7220 */ /* 0x010fe20000410000 */
[----:B------:R-:W3:Y:S01]  /*93d0*/  LDL R137, [R1+0x14] ;  /* 0x0000140001897983 */ /* 0x000ee20000100800 */
[----:B--2---:R-:W-:Y:S03]  /*93e0*/  FMUL.FTZ R14, R65, R14 ;  /* 0x0000000e410e7220 */ /* 0x004fe60000410000 */
[----:B------:R-:W2:Y:S04]  /*93f0*/  LDL R136, [R1+0x20] ;  /* 0x0000200001887983 */ /* 0x000ea80000100800 */
[----:B------:R-:W4:Y:S04]  /*9400*/  LDL R65, [R1+0x1c] ;  /* 0x00001c0001417983 */ /* 0x000f280000100800 */
[----:B------:R-:W-:Y:S04]  /*9410*/  STS [R142+0x14000], R132 ;  /* 0x014000848e007388 */ /* 0x000fe80000000800 */
[----:B------:R1:W-:Y:S04]  /*9420*/  STS [R142+0x14400], R6 ;  /* 0x014400068e007388 */ /* 0x0003e80000000800 */
[----:B------:R-:W-:Y:S04]  /*9430*/  STS [R141+0x14000], R134 ;  /* 0x014000868d007388 */ /* 0x000fe80000000800 */
[----:B------:R1:W-:Y:S04]  /*9440*/  STS [R141+0x14400], R5 ;  /* 0x014400058d007388 */ /* 0x0003e80000000800 */
[----:B------:R1:W-:Y:S04]  /*9450*/  STS [R142+0x16000], R4 ;  /* 0x016000048e007388 */ /* 0x0003e80000000800 */
[----:B------:R-:W4:Y:S04]  /*9460*/  LDL.LU R38, [R1+0x2c] ;  /* 0x00002c0001267983 */ /* 0x000f280000300800 */
[----:B------:R-:W4:Y:S01]  /*9470*/  LDL.LU R37, [R1+0x30] ;  /* 0x0000300001257983 */ /* 0x000f220000300800 */
[----:B-1----:R-:W-:Y:S04]  /*9480*/  FFMA.FTZ R6, -R209, R209, 1 ;  /* 0x3f800000d1067423 */ /* 0x002fe800000101d1 */
[----:B------:R-:W-:Y:S04]  /*9490*/  FMUL.FTZ R6, R6, UR6 ;  /* 0x0000000606067c20 */ /* 0x000fe80008410000 */
[----:B------:R-:W-:Y:S01]  /*94a0*/  FMUL.FTZ R12, R12, R6 ;  /* 0x000000060c0c7220 */ /* 0x000fe20000410000 */
[----:B------:R-:W-:Y:S01]  /*94b0*/  FFMA.FTZ R6, -R199, R199, 1 ;  /* 0x3f800000c7067423 */ /* 0x000fe200000101c7 */
[----:B------:R-:W-:Y:S01]  /*94c0*/  FFMA.FTZ R5, -R168, R168, 1 ;  /* 0x3f800000a8057423 */ /* 0x000fe200000101a8 */
[----:B------:R-:W-:Y:S02]  /*94d0*/  FFMA.FTZ R4, -R231, R231, 1 ;  /* 0x3f800000e7047423 */ /* 0x000fe400000101e7 */
[----:B------:R-:W-:Y:S01]  /*94e0*/  FMUL.FTZ R6, R6, UR6 ;  /* 0x0000000606067c20 */ /* 0x000fe20008410000 */
[----:B------:R-:W-:Y:S01]  /*94f0*/  F2FP.BF16.F32.PACK_AB R20, R13, R12 ;  /* 0x0000000c0d14723e */ /* 0x000fe200000010ff */
[----:B------:R-:W-:Y:S01]  /*9500*/  FMUL.FTZ R13, R41, R7 ;  /* 0x00000007290d7220 */ /* 0x000fe20000410000 */
[----:B------:R-:W-:Y:S01]  /*9510*/  FMUL.FTZ R5, R5, UR6 ;  /* 0x0000000605057c20 */ /* 0x000fe20008410000 */
[----:B------:R-:W-:Y:S01]  /*9520*/  FMUL.FTZ R28, R28, R6 ;  /* 0x000000061c1c7220 */ /* 0x000fe20000410000 */
[----:B------:R-:W-:Y:S01]  /*9530*/  FFMA.FTZ R6, -R169, R169, 1 ;  /* 0x3f800000a9067423 */ /* 0x000fe200000101a9 */
[----:B------:R-:W-:Y:S01]  /*9540*/  FMUL.FTZ R7, R2, UR6 ;  /* 0x0000000602077c20 */ /* 0x000fe20008410000 */
[----:B------:R-:W-:Y:S01]  /*9550*/  FFMA.FTZ R2, -R158, R158, 1 ;  /* 0x3f8000009e027423 */ /* 0x000fe2000001019e */
[----:B------:R-:W-:Y:S01]  /*9560*/  FMUL.FTZ R12, R45, R5 ;  /* 0x000000052d0c7220 */ /* 0x000fe20000410000 */
[----:B------:R-:W-:Y:S01]  /*9570*/  FMUL.FTZ R6, R6, UR6 ;  /* 0x0000000606067c20 */ /* 0x000fe20008410000 */
[----:B------:R-:W-:Y:S01]  /*9580*/  FFMA.FTZ R5, -R159, R159, 1 ;  /* 0x3f8000009f057423 */ /* 0x000fe2000001019f */
[----:B------:R-:W-:Y:S01]  /*9590*/  FMUL.FTZ R2, R2, UR6 ;  /* 0x0000000602027c20 */ /* 0x000fe20008410000 */
[----:B------:R-:W-:Y:S01]  /*95a0*/  F2FP.BF16.F32.PACK_AB R13, R13, R8 ;  /* 0x000000080d0d723e */ /* 0x000fe200000010ff */
[----:B------:R-:W-:Y:S01]  /*95b0*/  FMUL.FTZ R44, R44, R6 ;  /* 0x000000062c2c7220 */ /* 0x000fe20000410000 */
[----:B------:R-:W-:Y:S01]  /*95c0*/  FFMA.FTZ R6, -R163, R163, 1 ;  /* 0x3f800000a3067423 */ /* 0x000fe200000101a3 */
[----:B------:R-:W-:Y:S01]  /*95d0*/  FMUL.FTZ R16, R61, R2 ;  /* 0x000000023d107220 */ /* 0x000fe20000410000 */
[----:B------:R-:W-:Y:S01]  /*95e0*/  FMUL.FTZ R5, R5, UR6 ;  /* 0x0000000605057c20 */ /* 0x000fe20008410000 */
[----:B------:R-:W-:Y:S01]  /*95f0*/  FFMA.FTZ R2, -R227, R227, 1 ;  /* 0x3f800000e3027423 */ /* 0x000fe200000101e3 */
[----:B------:R-:W-:Y:S01]  /*9600*/  FMUL.FTZ R6, R6, UR6 ;  /* 0x0000000606067c20 */ /* 0x000fe20008410000 */
[----:B------:R-:W-:Y:S01]  /*9610*/  FMUL.FTZ R56, R56, R7 ;  /* 0x0000000738387220 */ /* 0x000fe20000410000 */
[----:B------:R-:W-:Y:S01]  /*9620*/  FMUL.FTZ R60, R60, R5 ;  /* 0x000000053c3c7220 */ /* 0x000fe20000410000 */
[----:B------:R-:W-:Y:S01]  /*9630*/  FMUL.FTZ R5, R2, UR6 ;  /* 0x0000000602057c20 */ /* 0x000fe20008410000 */
[----:B------:R-:W-:Y:S01]  /*9640*/  FMUL.FTZ R17, R57, R6 ;  /* 0x0000000639117220 */ /* 0x000fe20000410000 */
[----:B------:R-:W-:Y:S01]  /*9650*/  FMUL.FTZ R6, R4, UR6 ;  /* 0x0000000604067c20 */ /* 0x000fe20008410000 */
[----:B------:R-:W-:Y:S01]  /*9660*/  FFMA.FTZ R4, -R226, R226, 1 ;  /* 0x3f800000e2047423 */ /* 0x000fe200000101e2 */
[----:B------:R-:W-:Y:S01]  /*9670*/  FMUL.FTZ R9, R11, R5 ;  /* 0x000000050b097220 */ /* 0x000fe20000410000 */
[----:B------:R-:W-:Y:S01]  /*9680*/  FFMA.FTZ R2, -R225, R225, 1 ;  /* 0x3f800000e1027423 */ /* 0x000fe200000101e1 */
[----:B------:R-:W-:Y:S01]  /*9690*/  FMUL.FTZ R6, R10, R6 ;  /* 0x000000060a067220 */ /* 0x000fe20000410000 */
[----:B------:R-:W-:Y:S01]  /*96a0*/  FMUL.FTZ R4, R4, UR6 ;  /* 0x0000000604047c20 */ /* 0x000fe20008410000 */
[----:B------:R-:W-:Y:S01]  /*96b0*/  F2FP.BF16.F32.PACK_AB R18, R18, R28 ;  /* 0x0000001c1212723e */ /* 0x000fe200000010ff */
[----:B------:R-:W-:Y:S01]  /*96c0*/  FMUL.FTZ R2, R2, UR6 ;  /* 0x0000000602027c20 */ /* 0x000fe20008410000 */
[----:B------:R-:W-:Y:S01]  /*96d0*/  F2FP.BF16.F32.PACK_AB R12, R12, R44 ;  /* 0x0000002c0c0c723e */ /* 0x000fe200000010ff */
[----:B------:R-:W-:Y:S01]  /*96e0*/  FMUL.FTZ R14, R14, R4 ;  /* 0x000000040e0e7220 */ /* 0x000fe20000410000 */
[----:B------:R-:W-:Y:S01]  /*96f0*/  F2FP.BF16.F32.PACK_AB R9, R9, R6 ;  /* 0x000000060909723e */ /* 0x000fe200000010ff */
[----:B------:R-:W-:Y:S01]  /*9700*/  FMUL.FTZ R8, R15, R2 ;  /* 0x000000020f087220 */ /* 0x000fe20000410000 */
[----:B------:R-:W-:Y:S01]  /*9710*/  FFMA.FTZ R4, -R219, R219, 1 ;  /* 0x3f800000db047423 */ /* 0x000fe200000101db */
[----:B------:R-:W-:Y:S01]  /*9720*/  FFMA.FTZ R2, -R218, R218, 1 ;  /* 0x3f800000da027423 */ /* 0x000fe200000101da */
[----:B------:R-:W-:Y:S01]  /*9730*/  FFMA.FTZ R6, -R207, R207, 1 ;  /* 0x3f800000cf067423 */ /* 0x000fe200000101cf */
[----:B------:R-:W-:Y:S01]  /*9740*/  STS [R142+0x16400], R9 ;  /* 0x016400098e007388 */ /* 0x000fe20000000800 */
[----:B------:R-:W-:Y:S01]  /*9750*/  F2FP.BF16.F32.PACK_AB R8, R8, R14 ;  /* 0x0000000e0808723e */ /* 0x000fe200000010ff */
[----:B------:R-:W-:Y:S01]  /*9760*/  FMUL.FTZ R5, R4, UR6 ;  /* 0x0000000604057c20 */ /* 0x000fe20008410000 */
[----:B------:R-:W-:Y:S01]  /*9770*/  FFMA.FTZ R4, -R217, R217, 1 ;  /* 0x3f800000d9047423 */ /* 0x000fe200000101d9 */
[----:B------:R-:W-:Y:S01]  /*9780*/  STS [R141+0x16000], R20 ;  /* 0x016000148d007388 */ /* 0x000fe20000000800 */
[----:B------:R-:W-:Y:S01]  /*9790*/  FMUL.FTZ R7, R2, UR6 ;  /* 0x0000000602077c20 */ /* 0x000fe20008410000 */
[----:B------:R-:W-:Y:S01]  /*97a0*/  FMUL.FTZ R26, R26, R5 ;  /* 0x000000051a1a7220 */ /* 0x000fe20000410000 */
[----:B------:R-:W-:Y:S01]  /*97b0*/  FMUL.FTZ R4, R4, UR6 ;  /* 0x0000000604047c20 */ /* 0x000fe20008410000 */
[----:B------:R-:W-:Y:S01]  /*97c0*/  STS [R141+0x16400], R8 ;  /* 0x016400088d007388 */ /* 0x000fe20000000800 */
[----:B------:R-:W-:Y:S01]  /*97d0*/  FFMA.FTZ R5, -R206, R206, 1 ;  /* 0x3f800000ce057423 */ /* 0x000fe200000101ce */
[----:B------:R-:W-:Y:S01]  /*97e0*/  FMUL.FTZ R7, R27, R7 ;  /* 0x000000071b077220 */ /* 0x000fe20000410000 */
[----:B------:R-:W-:Y:S01]  /*97f0*/  FMUL.FTZ R30, R30, R4 ;  /* 0x000000041e1e7220 */ /* 0x000fe20000410000 */
[----:B------:R-:W-:Y:S01]  /*9800*/  STS [R140+0x14000], R135 ;  /* 0x014000878c007388 */ /* 0x000fe20000000800 */
[----:B------:R-:W-:Y:S01]  /*9810*/  FFMA.FTZ R4, -R201, R201, 1 ;  /* 0x3f800000c9047423 */ /* 0x000fe200000101c9 */
[----:B------:R-:W-:Y:S01]  /*9820*/  FMUL.FTZ R5, R5, UR6 ;  /* 0x0000000605057c20 */ /* 0x000fe20008410000 */
[----:B------:R-:W-:Y:S01]  /*9830*/  FFMA.FTZ R2, -R216, R216, 1 ;  /* 0x3f800000d8027423 */ /* 0x000fe200000101d8 */
[----:B------:R1:W-:Y:S01]  /*9840*/  STS [R140+0x14400], R36 ;  /* 0x014400248c007388 */ /* 0x0003e20000000800 */
[----:B------:R-:W-:Y:S01]  /*9850*/  FMUL.FTZ R4, R4, UR6 ;  /* 0x0000000604047c20 */ /* 0x000fe20008410000 */
[----:B------:R-:W-:Y:S01]  /*9860*/  FMUL.FTZ R43, R43, R5 ;  /* 0x000000052b2b7220 */ /* 0x000fe20000410000 */
[----:B------:R-:W-:Y:S01]  /*9870*/  FFMA.FTZ R5, -R197, R197, 1 ;  /* 0x3f800000c5057423 */ /* 0x000fe200000101c5 */
[----:B------:R-:W-:Y:S01]  /*9880*/  STS [R139+0x14000], R133 ;  /* 0x014000858b007388 */ /* 0x000fe20000000800 */
[----:B------:R-:W-:Y:S01]  /*9890*/  FMUL.FTZ R46, R46, R4 ;  /* 0x000000042e2e7220 */ /* 0x000fe20000410000 */
[----:B------:R-:W-:Y:S01]  /*98a0*/  FMUL.FTZ R2, R2, UR6 ;  /* 0x0000000602027c20 */ /* 0x000fe20008410000 */
[----:B------:R-:W-:Y:S01]  /*98b0*/  FFMA.FTZ R4, -R196, R196, 1 ;  /* 0x3f800000c4047423 */ /* 0x000fe200000101c4 */
[----:B------:R-:W-:Y:S01]  /*98c0*/  STS [R139+0x14400], R23 ;  /* 0x014400178b007388 */ /* 0x000fe20000000800 */
[----:B------:R-:W-:Y:S01]  /*98d0*/  F2FP.BF16.F32.PACK_AB R7, R7, R26 ;  /* 0x0000001a0707723e */ /* 0x000fe200000010ff */
[----:B------:R-:W-:Y:S01]  /*98e0*/  FMUL.FTZ R5, R5, UR6 ;  /* 0x0000000605057c20 */ /* 0x000fe20008410000 */
[----:B------:R-:W-:Y:S01]  /*98f0*/  FMUL.FTZ R31, R31, R2 ;  /* 0x000000021f1f7220 */ /* 0x000fe20000410000 */
[----:B------:R-:W-:Y:S01]  /*9900*/  STS [R140+0x16000], R19 ;  /* 0x016000138c007388 */ /* 0x000fe20000000800 */
[----:B------:R-:W-:Y:S01]  /*9910*/  FMUL.FTZ R4, R4, UR6 ;  /* 0x0000000604047c20 */ /* 0x000fe20008410000 */
[----:B------:R-:W-:Y:S01]  /*9920*/  FMUL.FTZ R58, R58, R5 ;  /* 0x000000053a3a7220 */ /* 0x000fe20000410000 */
[----:B------:R-:W-:Y:S01]  /*9930*/  FFMA.FTZ R2, -R200, R200, 1 ;  /* 0x3f800000c8027423 */ /* 0x000fe200000101c8 */
[----:B------:R-:W-:Y:S01]  /*9940*/  STS [R140+0x16400], R7 ;  /* 0x016400078c007388 */ /* 0x000fe20000000800 */
[----:B------:R-:W-:Y:S01]  /*9950*/  FMUL.FTZ R5, R59, R4 ;  /* 0x000000043b057220 */ /* 0x000fe20000410000 */
[----:B------:R-:W-:Y:S01]  /*9960*/  F2FP.BF16.F32.PACK_AB R4, R31, R30 ;  /* 0x0000001e1f04723e */ /* 0x000fe200000010ff */
[----:B------:R-:W-:Y:S01]  /*9970*/  FMUL.FTZ R2, R2, UR6 ;  /* 0x0000000602027c20 */ /* 0x000fe20008410000 */
[----:B------:R-:W-:Y:S01]  /*9980*/  STS [R139+0x16000], R18 ;  /* 0x016000128b007388 */ /* 0x000fe20000000800 */
[----:B------:R-:W-:Y:S01]  /*9990*/  FMUL.FTZ R6, R6, UR6 ;  /* 0x0000000606067c20 */ /* 0x000fe20008410000 */
[----:B------:R-:W-:Y:S01]  /*99a0*/  F2FP.BF16.F32.PACK_AB R17, R17, R56 ;  /* 0x000000381111723e */ /* 0x000fe200000010ff */
[----:B------:R-:W-:Y:S01]  /*99b0*/  FMUL.FTZ R47, R47, R2 ;  /* 0x000000022f2f7220 */ /* 0x000fe20000410000 */
[----:B------:R-:W-:Y:S01]  /*99c0*/  STS [R139+0x16400], R4 ;  /* 0x016400048b007388 */ /* 0x000fe20000000800 */
[----:B------:R-:W-:Y:S01]  /*99d0*/  FFMA.FTZ R2, -R174, R174, 1 ;  /* 0x3f800000ae027423 */ /* 0x000fe200000101ae */
[----:B------:R-:W-:Y:S01]  /*99e0*/  FMUL.FTZ R42, R42, R6 ;  /* 0x000000062a2a7220 */ /* 0x000fe20000410000 */
[----:B------:R-:W-:Y:S01]  /*99f0*/  FMUL.FTZ R6, R63, R0 ;  /* 0x000000003f067220 */ /* 0x000fe20000410000 */
[----:B------:R-:W-:Y:S01]  /*9a00*/  STS [R138+0x14000], R64 ;  /* 0x014000408a007388 */ /* 0x000fe20000000800 */
[----:B------:R-:W-:Y:S01]  /*9a10*/  FMUL.FTZ R2, R2, UR6 ;  /* 0x0000000602027c20 */ /* 0x000fe20008410000 */
[----:B------:R-:W-:Y:S02]  /*9a20*/  F2FP.BF16.F32.PACK_AB R0, R47, R46 ;  /* 0x0000002e2f00723e */ /* 0x000fe400000010ff */
[----:B------:R-:W-:Y:S01]  /*9a30*/  STS [R138+0x14400], R22 ;  /* 0x014400168a007388 */ /* 0x000fe20000000800 */
[----:B------:R-:W-:Y:S01]  /*9a40*/  FMUL.FTZ R62, R62, R2 ;  /* 0x000000023e3e7220 */ /* 0x000fe20000410000 */
[----:B------:R-:W-:Y:S02]  /*9a50*/  F2FP.BF16.F32.PACK_AB R2, R43, R42 ;  /* 0x0000002a2b02723e */ /* 0x000fe400000010ff */
[----:B------:R-:W-:Y:S02]  /*9a60*/  F2FP.BF16.F32.PACK_AB R5, R5, R58 ;  /* 0x0000003a0505723e */ /* 0x000fe400000010ff */
[----:B------:R-:W-:Y:S02]  /*9a70*/  F2FP.BF16.F32.PACK_AB R16, R16, R60 ;  /* 0x0000003c1010723e */ /* 0x000fe400000010ff */
[----:B------:R-:W-:Y:S02]  /*9a80*/  F2FP.BF16.F32.PACK_AB R6, R6, R62 ;  /* 0x0000003e0606723e */ /* 0x000fe400000010ff */
[----:B-1----:R-:W-:Y:S01]  /*9a90*/  SHF.L.U32 R36, R192, 0x1, RZ ;  /* 0x00000001c0247819 */ /* 0x002fe200000006ff */
[----:B---3--:R-:W-:Y:S04]  /*9aa0*/  STS [R137+0x14000], R53 ;  /* 0x0140003589007388 */ /* 0x008fe80000000800 */
[----:B------:R-:W-:Y:S04]  /*9ab0*/  STS [R137+0x14400], R21 ;  /* 0x0144001589007388 */ /* 0x000fe80000000800 */
[----:B------:R-:W-:Y:S04]  /*9ac0*/  STS [R138+0x16000], R13 ;  /* 0x0160000d8a007388 */ /* 0x000fe80000000800 */
[----:B------:R1:W-:Y:S04]  /*9ad0*/  STS [R138+0x16400], R2 ;  /* 0x016400028a007388 */ /* 0x0003e80000000800 */
[----:B------:R-:W-:Y:S04]  /*9ae0*/  STS [R137+0x16000], R12 ;  /* 0x0160000c89007388 */ /* 0x000fe80000000800 */
[----:B------:R3:W-:Y:S04]  /*9af0*/  STS [R137+0x16400], R0 ;  /* 0x0164000089007388 */ /* 0x0007e80000000800 */
[----:B--2---:R-:W-:Y:S04]  /*9b00*/  STS [R136+0x14000], R52 ;  /* 0x0140003488007388 */ /* 0x004fe80000000800 */
[----:B------:R-:W-:Y:S04]  /*9b10*/  STS [R136+0x14400], R32 ;  /* 0x0144002088007388 */ /* 0x000fe80000000800 */
[----:B----4-:R-:W-:Y:S01]  /*9b20*/  STS [R65+0x14000], R49 ;  /* 0x0140003141007388 */ /* 0x010fe20000000800 */
[----:B------:R-:W-:Y:S03]  /*9b30*/  MOV R147, R38 ;  /* 0x0000002600937202 */ /* 0x000fe60000000f00 */
[----:B------:R-:W-:Y:S01]  /*9b40*/  STS [R65+0x14400], R33 ;  /* 0x0144002141007388 */ /* 0x000fe20000000800 */
[----:B-1----:R-:W-:Y:S02]  /*9b50*/  MOV R2, UR4 ;  /* 0x0000000400027c02 */ /* 0x002fe40008000f00 */
[----:B------:R-:W-:Y:S01]  /*9b60*/  MOV R146, R37 ;  /* 0x0000002500927202 */ /* 0x000fe20000000f00 */
        /* <DEDUP_REMOVED lines=107> */
[----:B------:R-:W2:Y:S01]  /*a220*/  LDL.LU R38, [R1+0x44] ;  /* 0x0000440001267983 */ /* 0x000ea20000300800 */
[----:B------:R-:W1:Y:S01]  /*a230*/  LDC R6, c[0x0][0x420] ;  /* 0x00010800ff067b82 */ /* 0x000e620000000800 */
[----:B------:R-:W-:Y:S02]  /*a240*/  ISETP.GE.AND P1, PT, R194, UR22, PT ;  /* 0x00000016c2007c0c */ /* 0x000fe4000bf26270 */
[----:B------:R-:W3:Y:S11]  /*a250*/  LDL.LU R37, [R1+0x38] ;  /* 0x0000380001257983 */ /* 0x000ef60000300800 */
[----:B------:R4:W-:Y:S01]  /*a260*/  @P1 STS.128 [R145+0x8000], RZ ;  /* 0x008000ff91001388 */ /* 0x0009e20000000c00 */
[----:B------:R-:W5:Y:S08]  /*a270*/  @!P1 LDC R13, c[0x0][0x424] ;  /* 0x00010900ff0d9b82 */ /* 0x000f700000000800 */
[----:B------:R-:W4:Y:S08]  /*a280*/  @!P1 LDC R14, c[0x0][0x424] ;  /* 0x00010900ff0e9b82 */ /* 0x000f300000000800 */
[----:B------:R-:W4:Y:S01]  /*a290*/  @!P1 LDC R15, c[0x0][0x424] ;  /* 0x00010900ff0f9b82 */ /* 0x000f220000000800 */
[C---:B-1----:R-:W-:Y:S05]  /*a2a0*/  IMAD.U32 R4, R6.reuse, -0x80, RZ ;  /* 0xffffff8006047824 */ /* 0x042fea00078e00ff */
[--C-:B------:R-:W-:Y:S02]  /*a2b0*/  SHF.R.S32.HI R5, RZ, 0x1f, R4.reuse ;  /* 0x0000001fff057819 */ /* 0x100fe40000011404 */
[CC--:B------:R-:W-:Y:S02]  /*a2c0*/  @!P1 LEA R0, P3, R6.reuse, R4.reuse, 0x5 ;  /* 0x0000000406009211 */ /* 0x0c0fe400078628ff */
[C---:B------:R-:W-:Y:S01]  /*a2d0*/  @!P1 LEA R11, P2, R6.reuse, R4, 0x6 ;  /* 0x00000004060b9211 */ /* 0x040fe200078430ff */
[C---:B------:R-:W-:Y:S01]  /*a2e0*/  @!P1 IMAD.WIDE.U32 R8, R6.reuse, 0x60, R4 ;  /* 0x0000006006089825 */ /* 0x040fe200078e0004 */
[CC--:B-----5:R-:W-:Y:S02]  /*a2f0*/  @!P1 LEA.HI.X R13, R6.reuse, R5.reuse, R13, 0x5, P3 ;  /* 0x00000005060d9211 */ /* 0x0e0fe400018f2c0d */
[----:B----4-:R-:W-:Y:S01]  /*a300*/  @!P1 LEA.HI.X R14, R6, R5, R14, 0x6, P2 ;  /* 0x00000005060e9211 */ /* 0x010fe200010f340e */
[----:B------:R-:W-:Y:S01]  /*a310*/  @!P1 IMAD R15, R15, 0x60, RZ ;  /* 0x000000600f0f9824 */ /* 0x000fe200078e02ff */
[-C--:B--2---:R-:W-:Y:S02]  /*a320*/  LEA R6, P4, R4, R38.reuse, 0x1 ;  /* 0x0000002604067211 */ /* 0x084fe400078808ff */
[-C--:B------:R-:W-:Y:S02]  /*a330*/  @!P1 LEA R12, P3, R0, R38.reuse, 0x1 ;  /* 0x00000026000c9211 */ /* 0x080fe400078608ff */
[-C--:B---3--:R-:W-:Y:S02]  /*a340*/  LEA.HI.X R7, R4, R37.reuse, R5, 0x1, P4 ;  /* 0x0000002504077211 */ /* 0x088fe400020f0c05 */
        /* <DEDUP_REMOVED lines=9> */
[C---:B------:R-:W-:Y:S03]  /*a3e0*/  @!P1 LEA R4, P2, R8.reuse, R38, 0x1 ;  /* 0x0000002608049211 */ /* 0x040fe600078408ff */
[----:B------:R-:W-:Y:S01]  /*a3f0*/  @!PT LDS RZ, [RZ] ;  /* 0x00000000fffff984 */ /* 0x000fe20000000800 */
[----:B------:R-:W-:Y:S01]  /*a400*/  @!PT LDS RZ, [RZ] ;  /* 0x00000000fffff984 */ /* 0x000fe20000000800 */
[----:B------:R-:W-:Y:S01]  /*a410*/  @!PT LDS RZ, [RZ] ;  /* 0x00000000fffff984 */ /* 0x000fe20000000800 */
[----:B------:R1:W-:Y:S01]  /*a420*/  @!P1 LDGSTS.E.BYPASS.LTC128B.128 [R145+0x9000], desc[UR8][R12.64] ;  /* 0x090000000c919fae */ /* 0x0003e2000b901d48 */
[----:B------:R-:W-:Y:S03]  /*a430*/  @!P1 LEA.HI.X R5, R8, R37, R0, 0x1, P2 ;  /* 0x0000002508059211 */ /* 0x000fe600010f0c00 */
        /* <DEDUP_REMOVED lines=10> */
[----:B------:R1:W-:Y:S04]  /*a4e0*/  STL [R1+0x44], R6 ;  /* 0x0000440601007387 */ /* 0x0003e80000100800 */
[----:B------:R-:W0:Y:S04]  /*a4f0*/  LDGDEPBAR ;  /* 0x00000000000079af */ /* 0x000e280000000000 */
[----:B------:R1:W-:Y:S02]  /*a500*/  STL [R1+0x38], R7 ;  /* 0x0000380701007387 */ /* 0x0003e40000100800 */
.L_x_959:
[----:B------:R-:W-:Y:S01]  /*a510*/  LDSM.16.M88.4 R32, [R148+0x14000] ;  /* 0x014000009420783b */ /* 0x000fe20000000200 */
[----:B------:R-:W-:Y:S01]  /*a520*/  VIADD R0, R36, UR5 ;  /* 0x0000000524007c36 */ /* 0x000fe20008000000 */
[----:B------:R-:W-:Y:S01]  /*a530*/  ULOP3.LUT UR11, UR10, 0x1, URZ, 0xc0, !UPT ;  /* 0x000000010a0b7892 */ /* 0x000fe2000f8ec03f */
[----:B------:R-:W-:Y:S01]  /*a540*/  IMAD.IADD R144, R185, 0x1, R150 ;  /* 0x00000001b9907824 */ /* 0x000fe200078e0296 */
[----:B------:R-:W1:Y:S01]  /*a550*/  LDSM.16.MT88.4 R16, [R2+0x4000] ;  /* 0x004000000210783b */ /* 0x000e620000004200 */
[----:B------:R-:W-:Y:S01]  /*a560*/  IMAD.IADD R0, R0, 0x1, R185 ;  /* 0x0000000100007824 */ /* 0x000fe200078e02b9 */
[----:B------:R-:W-:Y:S02]  /*a570*/  UISETP.NE.U32.AND UP0, UPT, UR11, 0x1, UPT ;  /* 0x000000010b00788c */ /* 0x000fe4000bf05070 */
[----:B------:R-:W2:Y:S01]  /*a580*/  LDSM.16.M88.4 R28, [R148+0x16000] ;  /* 0x01600000941c783b */ /* 0x000ea20000000200 */
[----:B------:R-:W-:Y:S02]  /*a590*/  UISETP.GT.AND UP2, UPT, UR10, UR19, UPT ;  /* 0x000000130a00728c */ /* 0x000fe4000bf44270 */
[----:B------:R-:W-:Y:S01]  /*a5a0*/  UIADD3 UR10, UR10, -0x1, URZ ;  /* 0xffffffff0a0a7890 */ /* 0x000fe2000fffe03f */
[----:B------:R-:W3:Y:S04]  /*a5b0*/  LDSM.16.MT88.4 R36, [R0] ;  /* 0x000000000024783b */ /* 0x000ee80000004200 */
[----:B------:R-:W4:Y:S04]  /*a5c0*/  LDL R156, [R1+0x5c] ;  /* 0x00005c00019c7983 */ /* 0x000f280000100800 */
[----:B------:R-:W-:Y:S04]  /*a5d0*/  LDSM.16.M88.4 R40, [R150+0x14000] ;  /* 0x014000009628783b */ /* 0x000fe80000000200 */
[----:B------:R-:W5:Y:S04]  /*a5e0*/  LDL R155, [R1+0x60] ;  /* 0x00006000019b7983 */ /* 0x000f680000100800 */
[----:B------:R-:W3:Y:S04]  /*a5f0*/  LDSM.16.MT88.4 R44, [R2+0x4800] ;  /* 0x00480000022c783b */ /* 0x000ee80000004200 */
[----:B------:R-:W5:Y:S04]  /*a600*/  LDL R151, [R1+0x4c] ;  /* 0x00004c0001977983 */ /* 0x000f680000100800 */
[----:B------:R-:W3:Y:S04]  /*a610*/  LDSM.16.M88.4 R48, [R150+0x16000] ;  /* 0x016000009630783b */ /* 0x000ee80000000200 */
[----:B------:R-:W5:Y:S01]  /*a620*/  LDL R152, [R1+0x48] ;  /* 0x0000480001987983 */ /* 0x000f620000100800 */
[-C--:B-1----:R-:W-:Y:S03]  /*a630*/  HMMA.16816.F32.BF16 R4, R32, R16.reuse, RZ ;  /* 0x000000102004723c */ /* 0x082fe600000418ff */
[----:B------:R-:W1:Y:S04]  /*a640*/  LDSM.16.MT88.4 R52, [R0+0x800] ;  /* 0x000800000034783b */ /* 0x000e680000004200 */
[----:B------:R-:W5:Y:S01]  /*a650*/  LDL R153, [R1+0x54] ;  /* 0x0000540001997983 */ /* 0x000f620000100800 */
[C---:B--2---:R-:W-:Y:S03]  /*a660*/  HMMA.16816.F32.BF16 R8, R28.reuse, R16, RZ ;  /* 0x000000101c08723c */ /* 0x044fe600000418ff */
[----:B------:R-:W-:Y:S03]  /*a670*/  LDSM.16.M88.4 R56, [R149+0x14000] ;  /* 0x014000009538783b */ /* 0x000fe60000000200 */
[-C--:B------:R-:W-:Y:S01]  /*a680*/  HMMA.16816.F32.BF16 R12, R28, R18.reuse, RZ ;  /* 0x000000121c0c723c */ /* 0x080fe200000418ff */
[----:B------:R-:W2:Y:S04]  /*a690*/  LDL R154, [R1+0x50] ;  /* 0x00005000019a7983 */ /* 0x000ea80000100800 */
[----:B------:R-:W1:Y:S01]  /*a6a0*/  LDSM.16.MT88.4 R60, [R2+0x5000] ;  /* 0x00500000023c783b */ /* 0x000e620000004200 */
[C---:B------:R-:W-:Y:S03]  /*a6b0*/  HMMA.16816.F32.BF16 R16, R32.reuse, R18, RZ ;  /* 0x000000122010723c */ /* 0x040fe600000418ff */
[----:B------:R-:W1:Y:S03]  /*a6c0*/  LDSM.16.M88.4 R64, [R149+0x16000] ;  /* 0x016000009540783b */ /* 0x000e660000000200 */
[-C--:B---3--:R-:W-:Y:S01]  /*a6d0*/  HMMA.16816.F32.BF16 R20, R32, R36.reuse, RZ ;  /* 0x000000242014723c */ /* 0x088fe200000418ff */
[----:B------:R-:W3:Y:S04]  /*a6e0*/  LDSM.16.MT88.4 R132, [R0+0x1000] ;  /* 0x001000000084783b */ /* 0x000ee80000004200 */
[----:B------:R-:W-:Y:S01]  /*a6f0*/  LDSM.16.M88.4 R136, [R144+0x16000] ;  /* 0x016000009088783b */ /* 0x000fe20000000200 */
[C---:B------:R-:W-:Y:S03]  /*a700*/  HMMA.16816.F32.BF16 R24, R28.reuse, R36, RZ ;  /* 0x000000241c18723c */ /* 0x040fe600000418ff */
[----:B------:R-:W-:Y:S03]  /*a710*/  LDSM.16.MT88.4 R140, [R0+0x1800] ;  /* 0x00180000008c783b */ /* 0x000fe60000004200 */
[-C--:B------:R-:W-:Y:S06]  /*a720*/  HMMA.16816.F32.BF16 R28, R28, R38.reuse, RZ ;  /* 0x000000261c1c723c */ /* 0x080fec00000418ff */
[----:B------:R-:W-:Y:S01]  /*a730*/  HMMA.16816.F32.BF16 R32, R32, R38, RZ ;  /* 0x000000262020723c */ /* 0x000fe200000418ff */
[----:B------:R-:W-:Y:S05]  /*a740*/  LDSM.16.M88.4 R36, [R144+0x14000] ;  /* 0x014000009024783b */ /* 0x000fea0000000200 */
[-C--:B------:R-:W-:Y:S06]  /*a750*/  HMMA.16816.F32.BF16 R4, R40, R44.reuse, R4 ;  /* 0x0000002c2804723c */ /* 0x080fec0000041804 */
[C---:B------:R-:W-:Y:S06]  /*a760*/  HMMA.16816.F32.BF16 R8, R48.reuse, R44, R8 ;  /* 0x0000002c3008723c */ /* 0x040fec0000041808 */
[-C--:B------:R-:W-:Y:S06]  /*a770*/  HMMA.16816.F32.BF16 R12, R48, R46.reuse, R12 ;  /* 0x0000002e300c723c */ /* 0x080fec000004180c */
[C---:B------:R-:W-:Y:S01]  /*a780*/  HMMA.16816.F32.BF16 R16, R40.reuse, R46, R16 ;  /* 0x0000002e2810723c */ /* 0x040fe20000041810 */
[----:B------:R-:W3:Y:S05]  /*a790*/  LDSM.16.MT88.4 R44, [R2+0x5800] ;  /* 0x00580000022c783b */ /* 0x000eea0000004200 */
[-C--:B-1----:R-:W-:Y:S06]  /*a7a0*/  HMMA.16816.F32.BF16 R20, R40, R52.reuse, R20 ;  /* 0x000000342814723c */ /* 0x082fec0000041814 */
[C---:B------:R-:W-:Y:S06]  /*a7b0*/  HMMA.16816.F32.BF16 R24, R48.reuse, R52, R24 ;  /* 0x000000343018723c */ /* 0x040fec0000041818 */
[-C--:B------:R-:W-:Y:S01]  /*a7c0*/  HMMA.16816.F32.BF16 R28, R48, R54.reuse, R28 ;  /* 0x00000036301c723c */ /* 0x080fe2000004181c */
[----:B------:R-:W-:Y:S05]  /*a7d0*/  LDSM.16.MT88.4 R48, [R2+0x6000] ;  /* 0x006000000230783b */ /* 0x000fea0000004200 */
[----:B------:R-:W-:Y:S01]  /*a7e0*/  HMMA.16816.F32.BF16 R32, R40, R54, R32 ;  /* 0x000000362820723c */ /* 0x000fe20000041820 */
[----:B------:R-:W1:Y:S04]  /*a7f0*/  LDSM.16.M88.4 R40, [R148+0x18000] ;  /* 0x018000009428783b */ /* 0x000e680000000200 */
[----:B------:R-:W1:Y:S01]  /*a800*/  LDSM.16.M88.4 R52, [R148+0x1a000] ;  /* 0x01a000009434783b */ /* 0x000e620000000200 */
[-C--:B------:R-:W-:Y:S06]  /*a810*/  HMMA.16816.F32.BF16 R4, R56, R60.reuse, R4 ;  /* 0x0000003c3804723c */ /* 0x080fec0000041804 */
[C---:B------:R-:W-:Y:S06]  /*a820*/  HMMA.16816.F32.BF16 R8, R64.reuse, R60, R8 ;  /* 0x0000003c4008723c */ /* 0x040fec0000041808 */
[-C--:B------:R-:W-:Y:S06]  /*a830*/  HMMA.16816.F32.BF16 R12, R64, R62.reuse, R12 ;  /* 0x0000003e400c723c */ /* 0x080fec000004180c */
[C---:B------:R-:W-:Y:S01]  /*a840*/  HMMA.16816.F32.BF16 R16, R56.reuse, R62, R16 ;  /* 0x0000003e3810723c */ /* 0x040fe20000041810 */
[----:B------:R-:W1:Y:S05]  /*a850*/  LDSM.16.MT88.4 R60, [R0+0x2000] ;  /* 0x00200000003c783b */ /* 0x000e6a0000004200 */
[-C--:B---3--:R-:W-:Y:S06]  /*a860*/  HMMA.16816.F32.BF16 R20, R56, R132.reuse, R20 ;  /* 0x000000843814723c */ /* 0x088fec0000041814 */
[C---:B------:R-:W-:Y:S06]  /*a870*/  HMMA.16816.F32.BF16 R24, R64.reuse, R132, R24 ;  /* 0x000000844018723c */ /* 0x040fec0000041818 */
[-C--:B------:R-:W-:Y:S01]  /*a880*/  HMMA.16816.F32.BF16 R28, R64, R134.reuse, R28 ;  /* 0x00000086401c723c */ /* 0x080fe2000004181c */
[----:B------:R-:W-:Y:S05]  /*a890*/  LDSM.16.M88.4 R64, [R150+0x1a000] ;  /* 0x01a000009640783b */ /* 0x000fea0000000200 */
[----:B------:R-:W-:Y:S01]  /*a8a0*/  HMMA.16816.F32.BF16 R32, R56, R134, R32 ;  /* 0x000000863820723c */ /* 0x000fe20000041820 */
[----:B------:R-:W-:Y:S04]  /*a8b0*/  LDSM.16.MT88.4 R56, [R2+0x6800] ;  /* 0x006800000238783b */ /* 0x000fe80000004200 */
[----:B------:R-:W-:Y:S01]  /*a8c0*/  LDSM.16.MT88.4 R132, [R0+0x2800] ;  /* 0x002800000084783b */ /* 0x000fe20000004200 */
[-C--:B------:R-:W-:Y:S06]  /*a8d0*/  HMMA.16816.F32.BF16 R4, R36, R44.reuse, R4 ;  /* 0x0000002c2404723c */ /* 0x080fec0000041804 */
[C---:B------:R-:W-:Y:S06]  /*a8e0*/  HMMA.16816.F32.BF16 R8, R136.reuse, R44, R8 ;  /* 0x0000002c8808723c */ /* 0x040fec0000041808 */
[-C--:B------:R-:W-:Y:S06]  /*a8f0*/  HMMA.16816.F32.BF16 R12, R136, R46.reuse, R12 ;  /* 0x0000002e880c723c */ /* 0x080fec000004180c */
[C---:B------:R-:W-:Y:S01]  /*a900*/  HMMA.16816.F32.BF16 R16, R36.reuse, R46, R16 ;  /* 0x0000002e2410723c */ /* 0x040fe20000041810 */
[----:B------:R-:W3:Y:S05]  /*a910*/  LDSM.16.M88.4 R44, [R150+0x18000] ;  /* 0x01800000962c783b */ /* 0x000eea0000000200 */
[-C--:B------:R-:W-:Y:S06]  /*a920*/  HMMA.16816.F32.BF16 R20, R36, R140.reuse, R20 ;  /* 0x0000008c2414723c */ /* 0x080fec0000041814 */
[C---:B------:R-:W-:Y:S06]  /*a930*/  HMMA.16816.F32.BF16 R24, R136.reuse, R140, R24 ;  /* 0x0000008c8818723c */ /* 0x040fec0000041818 */
[-C--:B------:R-:W-:Y:S01]  /*a940*/  HMMA.16816.F32.BF16 R28, R136, R142.reuse, R28 ;  /* 0x0000008e881c723c */ /* 0x080fe2000004181c */
[----:B------:R-:W-:Y:S05]  /*a950*/  LDSM.16.M88.4 R136, [R149+0x1a000] ;  /* 0x01a000009588783b */ /* 0x000fea0000000200 */
[----:B------:R-:W-:Y:S01]  /*a960*/  HMMA.16816.F32.BF16 R32, R36, R142, R32 ;  /* 0x0000008e2420723c */ /* 0x000fe20000041820 */
[----:B------:R-:W-:Y:S04]  /*a970*/  LDSM.16.M88.4 R36, [R149+0x18000] ;  /* 0x018000009524783b */ /* 0x000fe80000000200 */
        /* <DEDUP_REMOVED lines=9> */
[----:B------:R-:W-:Y:S05]  /*aa10*/  LDSM.16.MT88.4 R52, [R2+0x7800] ;  /* 0x007800000234783b */ /* 0x000fea0000004200 */
[----:B------:R-:W-:Y:S01]  /*aa20*/  HMMA.16816.F32.BF16 R32, R40, R62, R32 ;  /* 0x0000003e2820723c */ /* 0x000fe20000041820 */
[----:B------:R4:W-:Y:S04]  /*aa30*/  LDSM.16.MT88.4 R60, [R0+0x3800] ;  /* 0x00380000003c783b */ /* 0x0009e80000004200 */
[----:B------:R-:W4:Y:S01]  /*aa40*/  LDSM.16.M88.4 R40, [R144+0x18000] ;  /* 0x018000009028783b */ /* 0x000f220000000200 */
[-C--:B---3--:R-:W-:Y:S06]  /*aa50*/  HMMA.16816.F32.BF16 R4, R44, R56.reuse, R4 ;  /* 0x000000382c04723c */ /* 0x088fec0000041804 */
[C---:B------:R-:W-:Y:S06]  /*aa60*/  HMMA.16816.F32.BF16 R8, R64.reuse, R56, R8 ;  /* 0x000000384008723c */ /* 0x040fec0000041808 */
[-C--:B------:R-:W-:Y:S06]  /*aa70*/  HMMA.16816.F32.BF16 R12, R64, R58.reuse, R12 ;  /* 0x0000003a400c723c */ /* 0x080fec000004180c */
[C---:B------:R-:W-:Y:S01]  /*aa80*/  HMMA.16816.F32.BF16 R16, R44.reuse, R58, R16 ;  /* 0x0000003a2c10723c */ /* 0x040fe20000041810 */
[----:B------:R-:W3:Y:S05]  /*aa90*/  LDSM.16.M88.4 R56, [R144+0x1a000] ;  /* 0x01a000009038783b */ /* 0x000eea0000000200 */
[-C--:B------:R-:W-:Y:S06]  /*aaa0*/  HMMA.16816.F32.BF16 R20, R44, R132.reuse, R20 ;  /* 0x000000842c14723c */ /* 0x080fec0000041814 */
[C---:B------:R-:W-:Y:S06]  /*aab0*/  HMMA.16816.F32.BF16 R24, R64.reuse, R132, R24 ;  /* 0x000000844018723c */ /* 0x040fec0000041818 */
[-C--:B------:R-:W-:Y:S06]  /*aac0*/  HMMA.16816.F32.BF16 R28, R64, R134.reuse, R28 ;  /* 0x00000086401c723c */ /* 0x080fec000004181c */
[----:B------:R-:W-:Y:S01]  /*aad0*/  HMMA.16816.F32.BF16 R32, R44, R134, R32 ;  /* 0x000000862c20723c */ /* 0x000fe20000041820 */
[----:B------:R-:W4:Y:S05]  /*aae0*/  LDC R44, c[0x0][0x270] ;  /* 0x00009c00ff2c7b82 */ /* 0x000f2a0000000800 */
[-C--:B-1----:R-:W-:Y:S06]  /*aaf0*/  HMMA.16816.F32.BF16 R4, R36, R48.reuse, R4 ;  /* 0x000000302404723c */ /* 0x082fec0000041804 */
[C---:B------:R-:W-:Y:S06]  /*ab00*/  HMMA.16816.F32.BF16 R8, R136.reuse, R48, R8 ;  /* 0x000000308808723c */ /* 0x040fec0000041808 */
[-C--:B------:R-:W-:Y:S06]  /*ab10*/  HMMA.16816.F32.BF16 R12, R136, R50.reuse, R12 ;  /* 0x00000032880c723c */ /* 0x080fec000004180c */
[C---:B------:R-:W-:Y:S05]  /*ab20*/  HMMA.16816.F32.BF16 R16, R36.reuse, R50, R16 ;  /* 0x000000322410723c */ /* 0x040fea0000041810 */
[----:B----4-:R-:W-:Y:S01]  /*ab30*/  IMAD R44, R44, UR23, RZ ;  /* 0x000000172c2c7c24 */ /* 0x010fe2000f8e02ff */
[-C--:B------:R-:W-:Y:S05]  /*ab40*/  HMMA.16816.F32.BF16 R20, R36, R140.reuse, R20 ;  /* 0x0000008c2414723c */ /* 0x080fea0000041814 */
[C---:B------:R-:W-:Y:S01]  /*ab50*/  IMAD.U32 R0, R44.reuse, -0x80, RZ ;  /* 0xffffff802c007824 */ /* 0x040fe200078e00ff */
[C---:B------:R-:W-:Y:S05]  /*ab60*/  HMMA.16816.F32.BF16 R24, R136.reuse, R140, R24 ;  /* 0x0000008c8818723c */ /* 0x040fea0000041818 */
[----:B------:R-:W-:Y:S01]  /*ab70*/  IMAD.SHL.U32 R45, R44, 0x10, RZ ;  /* 0x000000102c2d7824 */ /* 0x000fe200078e00ff */
[-C--:B------:R-:W-:Y:S06]  /*ab80*/  HMMA.16816.F32.BF16 R28, R136, R142.reuse, R28 ;  /* 0x0000008e881c723c */ /* 0x080fec000004181c */
[----:B------:R-:W-:Y:S06]  /*ab90*/  HMMA.16816.F32.BF16 R32, R36, R142, R32 ;  /* 0x0000008e2420723c */ /* 0x000fec0000041820 */
[-C--:B------:R-:W-:Y:S05]  /*aba0*/  HMMA.16816.F32.BF16 R4, R40, R52.reuse, R4 ;  /* 0x000000342804723c */ /* 0x080fea0000041804 */
[----:B------:R-:W-:Y:S01]  /*abb0*/  @P0 IADD3 R38, P1, R156, UR14, RZ ;  /* 0x0000000e9c260c10 */ /* 0x000fe2000ff3e0ff */
[C---:B---3--:R-:W-:Y:S01]  /*abc0*/  HMMA.16816.F32.BF16 R8, R56.reuse, R52, R8 ;  /* 0x000000343808723c */ /* 0x048fe20000041808 */
[----:B------:R-:W-:Y:S04]  /*abd0*/  @UP3 UIADD3 UR14, UP1, UR14, -0x200, URZ ;  /* 0xfffffe000e0e3890 */ /* 0x000fe8000ff3e03f */
[----:B-----5:R-:W-:Y:S01]  /*abe0*/  @P0 IADD3.X R39, R155, UR13, RZ, P1, !PT ;  /* 0x0000000d9b270c10 */ /* 0x020fe20008ffe4ff */
[-C--:B------:R-:W-:Y:S01]  /*abf0*/  HMMA.16816.F32.BF16 R12, R56, R54.reuse, R12 ;  /* 0x00000036380c723c */ /* 0x080fe2000004180c */
[----:B------:R-:W-:Y:S03]  /*ac00*/  @UP3 UIADD3.X UR13, UR13, -0x1, URZ, UP1, !UPT ;  /* 0xffffffff0d0d3890 */ /* 0x000fe60008ffe43f */
[----:B------:R-:W3:Y:S01]  /*ac10*/  @P0 LDG.E R151, desc[UR8][R38.64+0x120] ;  /* 0x0001200826970981 */ /* 0x000ee2000c1e1900 */
[C---:B------:R-:W-:Y:S01]  /*ac20*/  LEA R2, P1, R0.reuse, R146, 0x2 ;  /* 0x0000009200027211 */ /* 0x040fe200078210ff */
[C---:B------:R-:W-:Y:S02]  /*ac30*/  HMMA.16816.F32.BF16 R16, R40.reuse, R54, R16 ;  /* 0x000000362810723c */ /* 0x040fe40000041810 */
[----:B------:R-:W4:Y:S03]  /*ac40*/  @P0 LDG.E R152, desc[UR8][R38.64+0x100] ;  /* 0x0001000826980981 */ /* 0x000f26000c1e1900 */
[----:B------:R-:W-:Y:S01]  /*ac50*/  LEA.HI.X.SX32 R36, R0, R147, 0x2, P1 ;  /* 0x0000009300247211 */ /* 0x000fe200008f16ff */
[-C--:B------:R-:W-:Y:S01]  /*ac60*/  HMMA.16816.F32.BF16 R20, R40, R60.reuse, R20 ;  /* 0x0000003c2814723c */ /* 0x080fe20000041814 */
[----:B------:R-:W5:Y:S04]  /*ac70*/  @P0 LDG.E R153, desc[UR8][R38.64+0x20] ;  /* 0x0000200826990981 */ /* 0x000f68000c1e1900 */
[----:B--2---:R1:W2:Y:S01]  /*ac80*/  @P0 LDG.E R154, desc[UR8][R38.64] ;  /* 0x00000008269a0981 */ /* 0x0042a2000c1e1900 */
[C---:B------:R-:W-:Y:S03]  /*ac90*/  HMMA.16816.F32.BF16 R24, R56.reuse, R60, R24 ;  /* 0x0000003c3818723c */ /* 0x040fe60000041818 */
[----:B------:R-:W-:Y:S02]  /*aca0*/  STL [R1+0x30], R2 ;  /* 0x0000300201007387 */ /* 0x000fe40000100800 */
[----:B------:R-:W-:Y:S01]  /*acb0*/  IMAD.MOV.U32 R37, RZ, RZ, R36 ;  /* 0x000000ffff257224 */ /* 0x000fe200078e0024 */
[-C--:B------:R-:W-:Y:S01]  /*acc0*/  HMMA.16816.F32.BF16 R28, R56, R62.reuse, R28 ;  /* 0x0000003e381c723c */ /* 0x080fe2000004181c */
[----:B------:R1:W-:Y:S04]  /*acd0*/  STL [R1+0x2c], R36 ;  /* 0x00002c2401007387 */ /* 0x0003e80000100800 */
[C---:B------:R-:W-:Y:S01]  /*ace0*/  IMAD.SHL.U32 R0, R44.reuse, 0x8, RZ ;  /* 0x000000082c007824 */ /* 0x040fe200078e00ff */
[----:B------:R-:W-:Y:S07]  /*acf0*/  HMMA.16816.F32.BF16 R32, R40, R62, R32 ;  /* 0x0000003e2820723c */ /* 0x000fee0000041820 */
[C---:B------:R-:W-:Y:S04]  /*ad00*/  IMAD R43, R44.reuse, 0x28, RZ ;  /* 0x000000282c2b7824 */ /* 0x040fe800078e02ff */
[C---:B------:R-:W-:Y:S02]  /*ad10*/  IMAD R42, R44.reuse, 0x30, RZ ;  /* 0x000000302c2a7824 */ /* 0x040fe400078e02ff */
[C---:B-1----:R-:W-:Y:S02]  /*ad20*/  IMAD.SHL.U32 R39, R44.reuse, 0x20, RZ ;  /* 0x000000202c277824 */ /* 0x042fe400078e00ff */
[----:B------:R-:W-:Y:S02]  /*ad30*/  IMAD.MOV.U32 R36, RZ, RZ, R2 ;  /* 0x000000ffff247224 */ /* 0x000fe400078e0002 */
[----:B------:R-:W-:Y:S03]  /*ad40*/  IMAD R2, R44, 0x18, RZ ;  /* 0x000000182c027824 */ /* 0x000fe600078e02ff */
[CC--:B------:R-:W-:Y:S01]  /*ad50*/  LEA R52, P1, R0.reuse, R36.reuse, 0x2 ;  /* 0x0000002400347211 */ /* 0x0c0fe200078210ff */
[----:B------:R1:W-:Y:S01]  /*ad60*/  REDG.E.ADD.F32.FTZ.RN.STRONG.GPU desc[UR8][R36.64], R4 ;  /* 0x00000004240079a6 */ /* 0x0003e2000c10f388 */
[CC--:B------:R-:W-:Y:S02]  /*ad70*/  LEA R38, P2, R39.reuse, R36.reuse, 0x2 ;  /* 0x0000002427267211 */ /* 0x0c0fe400078410ff */
[-C--:B------:R-:W-:Y:S02]  /*ad80*/  LEA.HI.X.SX32 R53, R0, R37.reuse, 0x2, P1 ;  /* 0x0000002500357211 */ /* 0x080fe400008f16ff */
[-C--:B------:R-:W-:Y:S03]  /*ad90*/  LEA.HI.X.SX32 R39, R39, R37.reuse, 0x2, P2 ;  /* 0x0000002527277211 */ /* 0x080fe600010f16ff */
[----:B------:R1:W-:Y:S02]  /*ada0*/  REDG.E.ADD.F32.FTZ.RN.STRONG.GPU desc[UR8][R52.64], R5 ;  /* 0x00000005340079a6 */ /* 0x0003e4000c10f388 */
[CC--:B-1----:R-:W-:Y:S04]  /*adb0*/  LEA R4, P1, R45.reuse, R36.reuse, 0x2 ;  /* 0x000000242d047211 */ /* 0x0c2fe800078210ff */
[-C--:B------:R-:W-:Y:S05]  /*adc0*/  LEA.HI.X.SX32 R5, R45, R37.reuse, 0x2, P1 ;  /* 0x000000252d057211 */ /* 0x080fea00008f16ff */
[----:B------:R1:W-:Y:S02]  /*add0*/  REDG.E.ADD.F32.FTZ.RN.STRONG.GPU desc[UR8][R4.64], R6 ;  /* 0x00000006040079a6 */ /* 0x0003e4000c10f388 */
[CC--:B-1----:R-:W-:Y:S02]  /*ade0*/  LEA R6, P1, R43.reuse, R36.reuse, 0x2 ;  /* 0x000000242b067211 */ /* 0x0c2fe400078210ff */
[----:B---3--:R-:W-:Y:S04]  /*adf0*/  @P0 STL [R1+0x4c], R151 ;  /* 0x00004c9701000387 */ /* 0x008fe80000100800 */
[----:B----4-:R-:W-:Y:S04]  /*ae00*/  @P0 STL [R1+0x48], R152 ;  /* 0x0000489801000387 */ /* 0x010fe80000100800 */
[----:B-----5:R-:W-:Y:S04]  /*ae10*/  @P0 STL [R1+0x54], R153 ;  /* 0x0000549901000387 */ /* 0x020fe80000100800 */
[----:B--2---:R-:W-:Y:S01]  /*ae20*/  @P0 STL [R1+0x50], R154 ;  /* 0x0000509a01000387 */ /* 0x004fe20000100800 */
[CC--:B------:R-:W-:Y:S03]  /*ae30*/  LEA R40, P0, R2.reuse, R36.reuse, 0x2 ;  /* 0x0000002402287211 */ /* 0x0c0fe600078010ff */
[----:B------:R-:W2:Y:S01]  /*ae40*/  LDL R185, [R1+0x58] ;  /* 0x0000580001b97983 */ /* 0x000ea20000100800 */
[-C--:B------:R-:W-:Y:S01]  /*ae50*/  LEA.HI.X.SX32 R41, R2, R37.reuse, 0x2, P0 ;  /* 0x0000002502297211 */ /* 0x080fe200000f16ff */
[----:B------:R-:W-:Y:S01]  /*ae60*/  IMAD R2, R44, 0x48, RZ ;  /* 0x000000482c027824 */ /* 0x000fe200078e02ff */
[CC--:B------:R-:W-:Y:S03]  /*ae70*/  LEA R4, P0, R42.reuse, R36.reuse, 0x2 ;  /* 0x000000242a047211 */ /* 0x0c0fe600078010ff */
[----:B------:R1:W-:Y:S01]  /*ae80*/  REDG.E.ADD.F32.FTZ.RN.STRONG.GPU desc[UR8][R40.64], R7 ;  /* 0x00000007280079a6 */ /* 0x0003e2000c10f388 */
[-C--:B------:R-:W-:Y:S03]  /*ae90*/  LEA.HI.X.SX32 R5, R42, R37.reuse, 0x2, P0 ;  /* 0x000000252a057211 */ /* 0x080fe600000f16ff */
[----:B------:R3:W-:Y:S01]  /*aea0*/  REDG.E.ADD.F32.FTZ.RN.STRONG.GPU desc[UR8][R38.64], R8 ;  /* 0x00000008260079a6 */ /* 0x0007e2000c10f388 */
[-C--:B-1----:R-:W-:Y:S01]  /*aeb0*/  LEA.HI.X.SX32 R7, R43, R37.reuse, 0x2, P1 ;  /* 0x000000252b077211 */ /* 0x082fe200008f16ff */
[C---:B------:R-:W-:Y:S02]  /*aec0*/  IMAD R40, R44.reuse, 0x50, RZ ;  /* 0x000000502c287824 */ /* 0x040fe400078e02ff */
[C---:B---3--:R-:W-:Y:S02]  /*aed0*/  IMAD R8, R44.reuse, 0x38, RZ ;  /* 0x000000382c087824 */ /* 0x048fe400078e02ff */
[----:B------:R1:W-:Y:S04]  /*aee0*/  REDG.E.ADD.F32.FTZ.RN.STRONG.GPU desc[UR8][R6.64], R9 ;  /* 0x00000009060079a6 */ /* 0x0003e8000c10f388 */
[----:B------:R3:W-:Y:S01]  /*aef0*/  REDG.E.ADD.F32.FTZ.RN.STRONG.GPU desc[UR8][R4.64], R10 ;  /* 0x0000000a040079a6 */ /* 0x0007e2000c10f388 */
[----:B-1----:R-:W-:Y:S01]  /*af00*/  IMAD.SHL.U32 R7, R44, 0x40, RZ ;  /* 0x000000402c077824 */ /* 0x002fe200078e00ff */
[-C--:B---3--:R-:W-:Y:S01]  /*af10*/  LEA R4, P0, R8, R36.reuse, 0x2 ;  /* 0x0000002408047211 */ /* 0x088fe200078010ff */
[----:B------:R-:W-:Y:S03]  /*af20*/  IMAD R10, R44, 0x58, RZ ;  /* 0x000000582c0a7824 */ /* 0x000fe600078e02ff */
[CC--:B------:R-:W-:Y:S02]  /*af30*/  LEA R38, P2, R7.reuse, R36.reuse, 0x2 ;  /* 0x0000002407267211 */ /* 0x0c0fe400078410ff */
[-C--:B------:R-:W-:Y:S02]  /*af40*/  LEA.HI.X.SX32 R5, R8, R37.reuse, 0x2, P0 ;  /* 0x0000002508057211 */ /* 0x080fe400000f16ff */
[-C--:B------:R-:W-:Y:S02]  /*af50*/  LEA R8, P1, R2, R36.reuse, 0x2 ;  /* 0x0000002402087211 */ /* 0x080fe400078210ff */
[-C--:B------:R-:W-:Y:S01]  /*af60*/  LEA.HI.X.SX32 R39, R7, R37.reuse, 0x2, P2 ;  /* 0x0000002507277211 */ /* 0x080fe200010f16ff */
[----:B------:R1:W-:Y:S01]  /*af70*/  REDG.E.ADD.F32.FTZ.RN.STRONG.GPU desc[UR8][R4.64], R11 ;  /* 0x0000000b040079a6 */ /* 0x0003e2000c10f388 */
[-C--:B------:R-:W-:Y:S02]  /*af80*/  LEA R6, P0, R40, R36.reuse, 0x2 ;  /* 0x0000002428067211 */ /* 0x080fe400078010ff */
[-C--:B------:R-:W-:Y:S01]  /*af90*/  LEA.HI.X.SX32 R9, R2, R37.reuse, 0x2, P1 ;  /* 0x0000002502097211 */ /* 0x080fe200008f16ff */
[----:B------:R3:W-:Y:S01]  /*afa0*/  REDG.E.ADD.F32.FTZ.RN.STRONG.GPU desc[UR8][R38.64], R16 ;  /* 0x00000010260079a6 */ /* 0x0007e2000c10f388 */
[-C--:B------:R-:W-:Y:S01]  /*afb0*/  LEA.HI.X.SX32 R7, R40, R37.reuse, 0x2, P0 ;  /* 0x0000002528077211 */ /* 0x080fe200000f16ff */
[----:B------:R-:W-:Y:S02]  /*afc0*/  VIADD R2, R45, 0x20 ;  /* 0x000000202d027836 */ /* 0x000fe40000000000 */
[----:B------:R4:W-:Y:S04]  /*afd0*/  REDG.E.ADD.F32.FTZ.RN.STRONG.GPU desc[UR8][R8.64], R17 ;  /* 0x00000011080079a6 */ /* 0x0009e8000c10f388 */
[----:B------:R5:W-:Y:S01]  /*afe0*/  REDG.E.ADD.F32.FTZ.RN.STRONG.GPU desc[UR8][R6.64], R18 ;  /* 0x00000012060079a6 */ /* 0x000be2000c10f388 */
[CC--:B-1----:R-:W-:Y:S04]  /*aff0*/  LEA R4, P1, R10.reuse, R36.reuse, 0x2 ;  /* 0x000000240a047211 */ /* 0x0c2fe800078210ff */
[-C--:B------:R-:W-:Y:S01]  /*b000*/  LEA.HI.X.SX32 R5, R10, R37.reuse, 0x2, P1 ;  /* 0x000000250a057211 */ /* 0x080fe200008f16ff */
[----:B---3--:R-:W-:Y:S02]  /*b010*/  IMAD.IADD R38, R0, 0x1, R2 ;  /* 0x0000000100267824 */ /* 0x008fe400078e0202 */
[C---:B----4-:R-:W-:Y:S02]  /*b020*/  IMAD R9, R44.reuse, 0x60, RZ ;  /* 0x000000602c097824 */ /* 0x050fe400078e02ff */
[----:B------:R1:W-:Y:S01]  /*b030*/  REDG.E.ADD.F32.FTZ.RN.STRONG.GPU desc[UR8][R4.64], R19 ;  /* 0x00000013040079a6 */ /* 0x0003e2000c10f388 */
[----:B-----5:R-:W-:Y:S02]  /*b040*/  IMAD R7, R44, 0x68, RZ ;  /* 0x000000682c077824 */ /* 0x020fe400078e02ff */
[-C--:B------:R-:W-:Y:S01]  /*b050*/  LEA R10, P0, R9, R36.reuse, 0x2 ;  /* 0x00000024090a7211 */ /* 0x080fe200078010ff */
[----:B------:R-:W-:Y:S02]  /*b060*/  IMAD.IADD R6, R0, 0x1, R38 ;  /* 0x0000000100067824 */ /* 0x000fe400078e0226 */
[-C--:B------:R-:W-:Y:S02]  /*b070*/  LEA R8, P2, R7, R36.reuse, 0x2 ;  /* 0x0000002407087211 */ /* 0x080fe400078410ff */
[-C--:B------:R-:W-:Y:S02]  /*b080*/  LEA.HI.X.SX32 R11, R9, R37.reuse, 0x2, P0 ;  /* 0x00000025090b7211 */ /* 0x080fe400000f16ff */
[-C--:B------:R-:W-:Y:S02]  /*b090*/  LEA.HI.X.SX32 R9, R7, R37.reuse, 0x2, P2 ;  /* 0x0000002507097211 */ /* 0x080fe400010f16ff */
[CC--:B------:R-:W-:Y:S01]  /*b0a0*/  LEA R48, P2, R38.reuse, R36.reuse, 0x2 ;  /* 0x0000002426307211 */ /* 0x0c0fe200078410ff */
[----:B------:R3:W-:Y:S03]  /*b0b0*/  REDG.E.ADD.F32.FTZ.RN.STRONG.GPU desc[UR8][R10.64], R12 ;  /* 0x0000000c0a0079a6 */ /* 0x0007e6000c10f388 */
[-C--:B------:R-:W-:Y:S01]  /*b0c0*/  LEA.HI.X.SX32 R49, R38, R37.reuse, 0x2, P2 ;  /* 0x0000002526317211 */ /* 0x080fe200010f16ff */
[----:B------:R4:W-:Y:S01]  /*b0d0*/  REDG.E.ADD.F32.FTZ.RN.STRONG.GPU desc[UR8][R8.64], R13 ;  /* 0x0000000d080079a6 */ /* 0x0009e2000c10f388 */
[C---:B-1----:R-:W-:Y:S02]  /*b0e0*/  IMAD R4, R44.reuse, 0x70, RZ ;  /* 0x000000702c047824 */ /* 0x042fe400078e02ff */
[----:B------:R-:W-:Y:S02]  /*b0f0*/  IMAD R44, R44, 0x78, RZ ;  /* 0x000000782c2c7824 */ /* 0x000fe400078e02ff */
[----:B------:R-:W-:Y:S01]  /*b100*/  IMAD.IADD R5, R0, 0x1, R6 ;  /* 0x0000000100057824 */ /* 0x000fe200078e0206 */
[-C--:B------:R-:W-:Y:S02]  /*b110*/  LEA R16, P1, R4, R36.reuse, 0x2 ;  /* 0x0000002404107211 */ /* 0x080fe400078210ff */
[-C--:B------:R-:W-:Y:S02]  /*b120*/  LEA R18, P0, R44, R36.reuse, 0x2 ;  /* 0x000000242c127211 */ /* 0x080fe400078010ff */
[-C--:B------:R-:W-:Y:S02]  /*b130*/  LEA.HI.X.SX32 R17, R4, R37.reuse, 0x2, P1 ;  /* 0x0000002504117211 */ /* 0x080fe400008f16ff */
[-C--:B------:R-:W-:Y:S02]  /*b140*/  LEA.HI.X.SX32 R19, R44, R37.reuse, 0x2, P0 ;  /* 0x000000252c137211 */ /* 0x080fe400000f16ff */
[-C--:B------:R-:W-:Y:S01]  /*b150*/  LEA R50, P0, R2, R36.reuse, 0x2 ;  /* 0x0000002402327211 */ /* 0x080fe200078010ff */
[----:B------:R1:W-:Y:S01]  /*b160*/  REDG.E.ADD.F32.FTZ.RN.STRONG.GPU desc[UR8][R16.64], R14 ;  /* 0x0000000e100079a6 */ /* 0x0003e2000c10f388 */
[-C--:B------:R-:W-:Y:S01]  /*b170*/  LEA R46, P1, R6, R36.reuse, 0x2 ;  /* 0x00000024062e7211 */ /* 0x080fe200078210ff */
[----:B---3--:R-:W-:Y:S01]  /*b180*/  IMAD.IADD R10, R0, 0x1, R5 ;  /* 0x00000001000a7824 */ /* 0x008fe200078e0205 */
[-C--:B------:R-:W-:Y:S01]  /*b190*/  LEA.HI.X.SX32 R51, R2, R37.reuse, 0x2, P0 ;  /* 0x0000002502337211 */ /* 0x080fe200000f16ff */
[----:B------:R3:W-:Y:S01]  /*b1a0*/  REDG.E.ADD.F32.FTZ.RN.STRONG.GPU desc[UR8][R18.64], R15 ;  /* 0x0000000f120079a6 */ /* 0x0007e2000c10f388 */
[CC--:B------:R-:W-:Y:S01]  /*b1b0*/  LEA R44, P0, R5.reuse, R36.reuse, 0x2 ;  /* 0x00000024052c7211 */ /* 0x0c0fe200078010ff */
[----:B----4-:R-:W-:Y:S01]  /*b1c0*/  IMAD.IADD R9, R0, 0x1, R10 ;  /* 0x0000000100097824 */ /* 0x010fe200078e020a */
[-C--:B------:R-:W-:Y:S01]  /*b1d0*/  LEA.HI.X.SX32 R47, R6, R37.reuse, 0x2, P1 ;  /* 0x00000025062f7211 */ /* 0x080fe200008f16ff */
[----:B------:R-:W-:Y:S01]  /*b1e0*/  REDG.E.ADD.F32.FTZ.RN.STRONG.GPU desc[UR8][R36.64+0x80], R20 ;  /* 0x00008014240079a6 */ /* 0x000fe2000c10f388 */
[-C--:B------:R-:W-:Y:S01]  /*b1f0*/  LEA.HI.X.SX32 R45, R5, R37.reuse, 0x2, P0 ;  /* 0x00000025052d7211 */ /* 0x080fe200000f16ff */
[----:B------:R-:W-:Y:S01]  /*b200*/  IMAD.IADD R4, R0, 0x1, R9 ;  /* 0x0000000100047824 */ /* 0x000fe200078e0209 */
[-C--:B------:R-:W-:Y:S01]  /*b210*/  LEA R42, P2, R10, R36.reuse, 0x2 ;  /* 0x000000240a2a7211 */ /* 0x080fe200078410ff */
[----:B------:R-:W-:Y:S01]  /*b220*/  REDG.E.ADD.F32.FTZ.RN.STRONG.GPU desc[UR8][R52.64+0x80], R21 ;  /* 0x00008015340079a6 */ /* 0x000fe2000c10f388 */
[CC--:B------:R-:W-:Y:S01]  /*b230*/  LEA R40, P1, R9.reuse, R36.reuse, 0x2 ;  /* 0x0000002409287211 */ /* 0x0c0fe200078210ff */
[----:B------:R-:W-:Y:S01]  /*b240*/  IMAD.IADD R8, R0, 0x1, R4 ;  /* 0x0000000100087824 */ /* 0x000fe200078e0204 */
[-C--:B------:R-:W-:Y:S01]  /*b250*/  LEA.HI.X.SX32 R43, R10, R37.reuse, 0x2, P2 ;  /* 0x000000250a2b7211 */ /* 0x080fe200010f16ff */
[----:B------:R-:W-:Y:S01]  /*b260*/  REDG.E.ADD.F32.FTZ.RN.STRONG.GPU desc[UR8][R50.64], R22 ;  /* 0x00000016320079a6 */ /* 0x000fe2000c10f388 */
[-C--:B------:R-:W-:Y:S01]  /*b270*/  LEA R38, P0, R4, R36.reuse, 0x2 ;  /* 0x0000002404267211 */ /* 0x080fe200078010ff */
[----:B------:R-:W-:Y:S01]  /*b280*/  IMAD.IADD R7, R0, 0x1, R8 ;  /* 0x0000000100077824 */ /* 0x000fe200078e0208 */
[-C--:B------:R-:W-:Y:S01]  /*b290*/  LEA.HI.X.SX32 R41, R9, R37.reuse, 0x2, P1 ;  /* 0x0000002509297211 */ /* 0x080fe200008f16ff */
[----:B------:R-:W-:Y:S01]  /*b2a0*/  REDG.E.ADD.F32.FTZ.RN.STRONG.GPU desc[UR8][R48.64], R23 ;  /* 0x00000017300079a6 */ /* 0x000fe2000c10f388 */
[-C--:B------:R-:W-:Y:S01]  /*b2b0*/  LEA.HI.X.SX32 R39, R4, R37.reuse, 0x2, P0 ;  /* 0x0000002504277211 */ /* 0x080fe200000f16ff */
[C---:B------:R-:W-:Y:S02]  /*b2c0*/  IMAD.IADD R6, R0.reuse, 0x1, R7 ;  /* 0x0000000100067824 */ /* 0x040fe400078e0207 */
[----:B------:R-:W-:Y:S02]  /*b2d0*/  REDG.E.ADD.F32.FTZ.RN.STRONG.GPU desc[UR8][R46.64], R24 ;  /* 0x000000182e0079a6 */ /* 0x000fe4000c10f388 */
[----:B------:R-:W-:Y:S01]  /*b2e0*/  IMAD.IADD R5, R0, 0x1, R6 ;  /* 0x0000000100057824 */ /* 0x000fe200078e0206 */
[CC--:B-1----:R-:W-:Y:S01]  /*b2f0*/  LEA R16, P1, R7.reuse, R36.reuse, 0x2 ;  /* 0x0000002407107211 */ /* 0x0c2fe200078210ff */
[----:B------:R-:W-:Y:S01]  /*b300*/  REDG.E.ADD.F32.FTZ.RN.STRONG.GPU desc[UR8][R44.64], R25 ;  /* 0x000000192c0079a6 */ /* 0x000fe2000c10f388 */
[-C--:B------:R-:W-:Y:S01]  /*b310*/  LEA R14, P0, R6, R36.reuse, 0x2 ;  /* 0x00000024060e7211 */ /* 0x080fe200078010ff */
[----:B------:R-:W-:Y:S01]  /*b320*/  IMAD.IADD R4, R0, 0x1, R5 ;  /* 0x0000000100047824 */ /* 0x000fe200078e0205 */
[-C--:B---3--:R-:W-:Y:S01]  /*b330*/  LEA R18, P2, R8, R36.reuse, 0x2 ;  /* 0x0000002408127211 */ /* 0x088fe200078410ff */
[----:B------:R-:W-:Y:S01]  /*b340*/  REDG.E.ADD.F32.FTZ.RN.STRONG.GPU desc[UR8][R42.64], R26 ;  /* 0x0000001a2a0079a6 */ /* 0x000fe2000c10f388 */
[-C--:B------:R-:W-:Y:S01]  /*b350*/  LEA.HI.X.SX32 R17, R7, R37.reuse, 0x2, P1 ;  /* 0x0000002507117211 */ /* 0x080fe200008f16ff */
[----:B------:R-:W-:Y:S01]  /*b360*/  IMAD.IADD R2, R0, 0x1, R4 ;  /* 0x0000000100027824 */ /* 0x000fe200078e0204 */
[-C--:B------:R-:W-:Y:S01]  /*b370*/  LEA.HI.X.SX32 R19, R8, R37.reuse, 0x2, P2 ;  /* 0x0000002508137211 */ /* 0x080fe200010f16ff */
[----:B------:R-:W-:Y:S01]  /*b380*/  REDG.E.ADD.F32.FTZ.RN.STRONG.GPU desc[UR8][R40.64], R27 ;  /* 0x0000001b280079a6 */ /* 0x000fe2000c10f388 */
[-C--:B------:R-:W-:Y:S01]  /*b390*/  LEA.HI.X.SX32 R15, R6, R37.reuse, 0x2, P0 ;  /* 0x00000025060f7211 */ /* 0x080fe200000f16ff */
[----:B------:R-:W-:Y:S01]  /*b3a0*/  IMAD.IADD R0, R0, 0x1, R2 ;  /* 0x0000000100007824 */ /* 0x000fe200078e0202 */
[CC--:B------:R-:W-:Y:S01]  /*b3b0*/  LEA R12, P3, R5.reuse, R36.reuse, 0x2 ;  /* 0x00000024050c7211 */ /* 0x0c0fe200078610ff */
[----:B------:R-:W-:Y:S01]  /*b3c0*/  REDG.E.ADD.F32.FTZ.RN.STRONG.GPU desc[UR8][R38.64], R32 ;  /* 0x00000020260079a6 */ /* 0x000fe2000c10f388 */
[-C--:B------:R-:W-:Y:S02]  /*b3d0*/  LEA R10, P2, R4, R36.reuse, 0x2 ;  /* 0x00000024040a7211 */ /* 0x080fe400078410ff */
[-C--:B------:R-:W-:Y:S01]  /*b3e0*/  LEA.HI.X.SX32 R13, R5, R37.reuse, 0x2, P3 ;  /* 0x00000025050d7211 */ /* 0x080fe200018f16ff */
[----:B------:R-:W-:Y:S01]  /*b3f0*/  REDG.E.ADD.F32.FTZ.RN.STRONG.GPU desc[UR8][R18.64], R33 ;  /* 0x00000021120079a6 */ /* 0x000fe2000c10f388 */
[-C--:B------:R-:W-:Y:S02]  /*b400*/  LEA R8, P1, R2, R36.reuse, 0x2 ;  /* 0x0000002402087211 */ /* 0x080fe400078210ff */
[-C--:B------:R-:W-:Y:S01]  /*b410*/  LEA.HI.X.SX32 R11, R4, R37.reuse, 0x2, P2 ;  /* 0x00000025040b7211 */ /* 0x080fe200010f16ff */
[----:B------:R-:W-:Y:S01]  /*b420*/  REDG.E.ADD.F32.FTZ.RN.STRONG.GPU desc[UR8][R16.64], R34 ;  /* 0x00000022100079a6 */ /* 0x000fe2000c10f388 */
[----:B------:R-:W-:Y:S02]  /*b430*/  LEA R6, P0, R0, R36, 0x2 ;  /* 0x0000002400067211 */ /* 0x000fe400078010ff */
[-C--:B------:R-:W-:Y:S01]  /*b440*/  LEA.HI.X.SX32 R9, R2, R37.reuse, 0x2, P1 ;  /* 0x0000002502097211 */ /* 0x080fe200008f16ff */
[----:B------:R-:W-:Y:S01]  /*b450*/  REDG.E.ADD.F32.FTZ.RN.STRONG.GPU desc[UR8][R14.64], R35 ;  /* 0x000000230e0079a6 */ /* 0x000fe2000c10f388 */
[----:B------:R-:W-:Y:S02]  /*b460*/  LEA.HI.X.SX32 R7, R0, R37, 0x2, P0 ;  /* 0x0000002500077211 */ /* 0x000fe400000f16ff */
[----:B------:R-:W-:Y:S01]  /*b470*/  PLOP3.LUT P1, PT, PT, PT, UP0, 0x80, 0x0 ;  /* 0x000000000000781c */ /* 0x000fe20003f2f008 */
[----:B------:R-:W-:Y:S01]  /*b480*/  REDG.E.ADD.F32.FTZ.RN.STRONG.GPU desc[UR8][R12.64], R28 ;  /* 0x0000001c0c0079a6 */ /* 0x000fe2000c10f388 */
[----:B------:R-:W-:Y:S01]  /*b490*/  PLOP3.LUT P0, PT, PT, PT, UP2, 0x80, 0x0 ;  /* 0x000000000000781c */ /* 0x000fe20003f0f028 */
[----:B------:R-:W-:Y:S02]  /*b4a0*/  @UP3 UIADD3 UR16, UP0, UR16, -0x200, URZ ;  /* 0xfffffe0010103890 */ /* 0x000fe4000ff1e03f */
[----:B------:R-:W-:Y:S02]  /*b4b0*/  REDG.E.ADD.F32.FTZ.RN.STRONG.GPU desc[UR8][R10.64], R29 ;  /* 0x0000001d0a0079a6 */ /* 0x000fe4000c10f388 */
[----:B------:R-:W-:Y:S02]  /*b4c0*/  @UP3 UIADD3.X UR15, UR15, -0x1, URZ, UP0, !UPT ;  /* 0xffffffff0f0f3890 */ /* 0x000fe400087fe43f */
[----:B------:R-:W-:Y:S04]  /*b4d0*/  REDG.E.ADD.F32.FTZ.RN.STRONG.GPU desc[UR8][R8.64], R30 ;  /* 0x0000001e080079a6 */ /* 0x000fe8000c10f388 */
[----:B------:R-:W-:Y:S04]  /*b4e0*/  REDG.E.ADD.F32.FTZ.RN.STRONG.GPU desc[UR8][R6.64], R31 ;  /* 0x0000001f060079a6 */ /* 0x000fe8000c10f388 */
[----:B------:R-:W-:Y:S04]  /*b4f0*/  LDSM.16.MT88.4 R4, [R3+0x14000] ;  /* 0x014000000304783b */ /* 0x000fe80000004200 */
[----:B------:R-:W1:Y:S04]  /*b500*/  LDSM.16.MT88.4 R8, [R184] ;  /* 0x00000000b808783b */ /* 0x000e680000004200 */
[----:B------:R-:W3:Y:S04]  /*b510*/  LDSM.16.MT88.4 R12, [R3+0x18000] ;  /* 0x01800000030c783b */ /* 0x000ee80000004200 */
[----:B------:R-:W-:Y:S04]  /*b520*/  LDSM.16.MT88.4 R20, [R3+0x14800] ;  /* 0x014800000314783b */ /* 0x000fe80000004200 */
[----:B------:R-:W-:Y:S04]  /*b530*/  LDSM.16.MT88.4 R24, [R184+0x800] ;  /* 0x00080000b818783b */ /* 0x000fe80000004200 */
[----:B------:R-:W-:Y:S04]  /*b540*/  LDSM.16.MT88.4 R32, [R3+0x18800] ;  /* 0x018800000320783b */ /* 0x000fe80000004200 */
[----:B------:R-:W-:Y:S04]  /*b550*/  LDSM.16.MT88.4 R36, [R184+0x1000] ;  /* 0x00100000b824783b */ /* 0x000fe80000004200 */
[----:B------:R-:W-:Y:S01]  /*b560*/  LDSM.16.MT88.4 R40, [R3+0x19000] ;  /* 0x019000000328783b */ /* 0x000fe20000004200 */
[-C--:B-1----:R-:W-:Y:S06]  /*b570*/  HMMA.16816.F32.BF16 R100, R4, R8.reuse, R100 ;  /* 0x000000080464723c */ /* 0x082fec0000041864 */
[C---:B---3--:R-:W-:Y:S06]  /*b580*/  HMMA.16816.F32.BF16 R104, R12.reuse, R8, R104 ;  /* 0x000000080c68723c */ /* 0x048fec0000041868 */
[-C--:B------:R-:W-:Y:S06]  /*b590*/  HMMA.16816.F32.BF16 R108, R12, R10.reuse, R108 ;  /* 0x0000000a0c6c723c */ /* 0x080fec000004186c */
[C---:B------:R-:W-:Y:S01]  /*b5a0*/  HMMA.16816.F32.BF16 R112, R4.reuse, R10, R112 ;  /* 0x0000000a0470723c */ /* 0x040fe20000041870 */
[----:B------:R-:W-:Y:S04]  /*b5b0*/  LDSM.16.MT88.4 R8, [R3+0x15000] ;  /* 0x015000000308783b */ /* 0x000fe80000004200 */
[----:B--2---:R-:W-:Y:S05]  /*b5c0*/  IMAD.IADD R0, R185, 0x1, R184 ;  /* 0x00000001b9007824 */ /* 0x004fea00078e02b8 */
[----:B------:R-:W1:Y:S04]  /*b5d0*/  LDSM.16.MT88.4 R16, [R0] ;  /* 0x000000000010783b */ /* 0x000e680000004200 */
[----:B------:R-:W2:Y:S01]  /*b5e0*/  LDSM.16.MT88.4 R28, [R0+0x800] ;  /* 0x00080000001c783b */ /* 0x000ea20000004200 */
[-C--:B-1----:R-:W-:Y:S06]  /*b5f0*/  HMMA.16816.F32.BF16 R116, R4, R16.reuse, R116 ;  /* 0x000000100474723c */ /* 0x082fec0000041874 */
[C---:B------:R-:W-:Y:S06]  /*b600*/  HMMA.16816.F32.BF16 R120, R12.reuse, R16, R120 ;  /* 0x000000100c78723c */ /* 0x040fec0000041878 */
[-C--:B------:R-:W-:Y:S01]  /*b610*/  HMMA.16816.F32.BF16 R124, R12, R18.reuse, R124 ;  /* 0x000000120c7c723c */ /* 0x080fe2000004187c */
[----:B------:R-:W1:Y:S05]  /*b620*/  LDSM.16.MT88.4 R12, [R0+0x1000] ;  /* 0x00100000000c783b */ /* 0x000e6a0000004200 */
[----:B------:R-:W-:Y:S01]  /*b630*/  HMMA.16816.F32.BF16 R128, R4, R18, R128 ;  /* 0x000000120480723c */ /* 0x000fe20000041880 */
[----:B------:R-:W-:Y:S04]  /*b640*/  LDSM.16.MT88.4 R4, [R3+0x15800] ;  /* 0x015800000304783b */ /* 0x000fe80000004200 */
[----:B------:R-:W3:Y:S01]  /*b650*/  LDSM.16.MT88.4 R16, [R184+0x1800] ;  /* 0x00180000b810783b */ /* 0x000ee20000004200 */
        /* <DEDUP_REMOVED lines=11> */
[----:B------:R-:W5:Y:S01]  /*b710*/  LDSM.16.MT88.4 R28, [R184+0x2000] ;  /* 0x00200000b81c783b */ /* 0x000f620000004200 */
[-C--:B------:R-:W-:Y:S06]  /*b720*/  HMMA.16816.F32.BF16 R100, R8, R36.reuse, R100 ;  /* 0x000000240864723c */ /* 0x080fec0000041864 */
[C---:B------:R-:W-:Y:S06]  /*b730*/  HMMA.16816.F32.BF16 R104, R40.reuse, R36, R104 ;  /* 0x000000242868723c */ /* 0x040fec0000041868 */
[-C--:B------:R-:W-:Y:S06]  /*b740*/  HMMA.16816.F32.BF16 R108, R40, R38.reuse, R108 ;  /* 0x00000026286c723c */ /* 0x080fec000004186c */
[C---:B------:R-:W-:Y:S01]  /*b750*/  HMMA.16816.F32.BF16 R112, R8.reuse, R38, R112 ;  /* 0x000000260870723c */ /* 0x040fe20000041870 */
[----:B------:R-:W5:Y:S05]  /*b760*/  LDSM.16.MT88.4 R36, [R3+0x1a000] ;  /* 0x01a000000324783b */ /* 0x000f6a0000004200 */
[-C--:B-1----:R-:W-:Y:S06]  /*b770*/  HMMA.16816.F32.BF16 R116, R8, R12.reuse, R116 ;  /* 0x0000000c0874723c */ /* 0x082fec0000041874 */
[C---:B------:R-:W-:Y:S06]  /*b780*/  HMMA.16816.F32.BF16 R120, R40.reuse, R12, R120 ;  /* 0x0000000c2878723c */ /* 0x040fec0000041878 */
[-C--:B------:R-:W-:Y:S01]  /*b790*/  HMMA.16816.F32.BF16 R124, R40, R14.reuse, R124 ;  /* 0x0000000e287c723c */ /* 0x080fe2000004187c */
[----:B------:R-:W1:Y:S05]  /*b7a0*/  LDSM.16.MT88.4 R40, [R0+0x2000] ;  /* 0x002000000028783b */ /* 0x000e6a0000004200 */
[----:B------:R-:W-:Y:S01]  /*b7b0*/  HMMA.16816.F32.BF16 R128, R8, R14, R128 ;  /* 0x0000000e0880723c */ /* 0x000fe20000041880 */
[----:B------:R-:W-:Y:S04]  /*b7c0*/  LDSM.16.MT88.4 R8, [R3+0x16800] ;  /* 0x016800000308783b */ /* 0x000fe80000004200 */
[----:B------:R-:W1:Y:S01]  /*b7d0*/  LDSM.16.MT88.4 R12, [R184+0x2800] ;  /* 0x00280000b80c783b */ /* 0x000e620000004200 */
[-C--:B---3--:R-:W-:Y:S06]  /*b7e0*/  HMMA.16816.F32.BF16 R100, R4, R16.reuse, R100 ;  /* 0x000000100464723c */ /* 0x088fec0000041864 */
[C---:B----4-:R-:W-:Y:S06]  /*b7f0*/  HMMA.16816.F32.BF16 R104, R24.reuse, R16, R104 ;  /* 0x000000101868723c */ /* 0x050fec0000041868 */
[-C--:B------:R-:W-:Y:S06]  /*b800*/  HMMA.16816.F32.BF16 R108, R24, R18.reuse, R108 ;  /* 0x00000012186c723c */ /* 0x080fec000004186c */
[C---:B------:R-:W-:Y:S01]  /*b810*/  HMMA.16816.F32.BF16 R112, R4.reuse, R18, R112 ;  /* 0x000000120470723c */ /* 0x040fe20000041870 */
[----:B------:R-:W3:Y:S05]  /*b820*/  LDSM.16.MT88.4 R16, [R3+0x1a800] ;  /* 0x01a800000310783b */ /* 0x000eea0000004200 */
[-C--:B--2---:R-:W-:Y:S06]  /*b830*/  HMMA.16816.F32.BF16 R116, R4, R32.reuse, R116 ;  /* 0x000000200474723c */ /* 0x084fec0000041874 */
[C---:B------:R-:W-:Y:S06]  /*b840*/  HMMA.16816.F32.BF16 R120, R24.reuse, R32, R120 ;  /* 0x000000201878723c */ /* 0x040fec0000041878 */
[-C--:B------:R-:W-:Y:S01]  /*b850*/  HMMA.16816.F32.BF16 R124, R24, R34.reuse, R124 ;  /* 0x00000022187c723c */ /* 0x080fe2000004187c */
[----:B------:R-:W2:Y:S05]  /*b860*/  LDSM.16.MT88.4 R24, [R0+0x2800] ;  /* 0x002800000018783b */ /* 0x000eaa0000004200 */
[----:B------:R-:W-:Y:S01]  /*b870*/  HMMA.16816.F32.BF16 R128, R4, R34, R128 ;  /* 0x000000220480723c */ /* 0x000fe20000041880 */
[----:B------:R-:W-:Y:S04]  /*b880*/  LDSM.16.MT88.4 R4, [R3+0x17000] ;  /* 0x017000000304783b */ /* 0x000fe80000004200 */
[----:B------:R-:W-:Y:S01]  /*b890*/  LDSM.16.MT88.4 R32, [R3+0x1b000] ;  /* 0x01b000000320783b */ /* 0x000fe20000004200 */
[-C--:B-----5:R-:W-:Y:S06]  /*b8a0*/  HMMA.16816.F32.BF16 R100, R20, R28.reuse, R100 ;  /* 0x0000001c1464723c */ /* 0x0a0fec0000041864 */
[C---:B------:R-:W-:Y:S06]  /*b8b0*/  HMMA.16816.F32.BF16 R104, R36.reuse, R28, R104 ;  /* 0x0000001c2468723c */ /* 0x040fec0000041868 */
[-C--:B------:R-:W-:Y:S06]  /*b8c0*/  HMMA.16816.F32.BF16 R108, R36, R30.reuse, R108 ;  /* 0x0000001e246c723c */ /* 0x080fec000004186c */
[C---:B------:R-:W-:Y:S01]  /*b8d0*/  HMMA.16816.F32.BF16 R112, R20.reuse, R30, R112 ;  /* 0x0000001e1470723c */ /* 0x040fe20000041870 */
[----:B------:R-:W4:Y:S05]  /*b8e0*/  LDSM.16.MT88.4 R28, [R184+0x3000] ;  /* 0x00300000b81c783b */ /* 0x000f2a0000004200 */
[-C--:B-1----:R-:W-:Y:S06]  /*b8f0*/  HMMA.16816.F32.BF16 R116, R20, R40.reuse, R116 ;  /* 0x000000281474723c */ /* 0x082fec0000041874 */
[C---:B------:R-:W-:Y:S06]  /*b900*/  HMMA.16816.F32.BF16 R120, R36.reuse, R40, R120 ;  /* 0x000000282478723c */ /* 0x040fec0000041878 */
[-C--:B------:R-:W-:Y:S01]  /*b910*/  HMMA.16816.F32.BF16 R124, R36, R42.reuse, R124 ;  /* 0x0000002a247c723c */ /* 0x080fe2000004187c */
[----:B------:R-:W1:Y:S05]  /*b920*/  LDSM.16.MT88.4 R36, [R0+0x3000] ;  /* 0x003000000024783b */ /* 0x000e6a0000004200 */
        /* <DEDUP_REMOVED lines=8> */
[-C--:B--2---:R-:W-:Y:S06]  /*b9b0*/  HMMA.16816.F32.BF16 R116, R8, R24.reuse, R116 ;  /* 0x000000180874723c */ /* 0x084fec0000041874 */
[C---:B------:R-:W-:Y:S06]  /*b9c0*/  HMMA.16816.F32.BF16 R120, R16.reuse, R24, R120 ;  /* 0x000000181078723c */ /* 0x040fec0000041878 */
[-C--:B------:R-:W-:Y:S01]  /*b9d0*/  HMMA.16816.F32.BF16 R124, R16, R26.reuse, R124 ;  /* 0x0000001a107c723c */ /* 0x080fe2000004187c */
[----:B------:R2:W5:Y:S05]  /*b9e0*/  LDSM.16.MT88.4 R16, [R0+0x3800] ;  /* 0x003800000010783b */ /* 0x00056a0000004200 */
[----:B------:R-:W-:Y:S06]  /*b9f0*/  HMMA.16816.F32.BF16 R128, R8, R26, R128 ;  /* 0x0000001a0880723c */ /* 0x000fec0000041880 */
[-C--:B----4-:R-:W-:Y:S06]  /*ba00*/  HMMA.16816.F32.BF16 R100, R4, R28.reuse, R100 ;  /* 0x0000001c0464723c */ /* 0x090fec0000041864 */
[C---:B------:R-:W-:Y:S06]  /*ba10*/  HMMA.16816.F32.BF16 R104, R32.reuse, R28, R104 ;  /* 0x0000001c2068723c */ /* 0x040fec0000041868 */
[-C--:B------:R-:W-:Y:S05]  /*ba20*/  HMMA.16816.F32.BF16 R108, R32, R30.reuse, R108 ;  /* 0x0000001e206c723c */ /* 0x080fea000004186c */
[C---:B--2---:R-:W-:Y:S01]  /*ba30*/  VIADD R0, R184.reuse, 0xffffc000 ;  /* 0xffffc000b8007836 */ /* 0x044fe20000000000 */
[C---:B------:R-:W-:Y:S05]  /*ba40*/  HMMA.16816.F32.BF16 R112, R4.reuse, R30, R112 ;  /* 0x0000001e0470723c */ /* 0x040fea0000041870 */
[----:B------:R-:W-:Y:S01]  /*ba50*/  @P1 VIADD R0, R184, 0x4000 ;  /* 0x00004000b8001836 */ /* 0x000fe20000000000 */
[-C--:B-1----:R-:W-:Y:S05]  /*ba60*/  HMMA.16816.F32.BF16 R116, R4, R36.reuse, R116 ;  /* 0x000000240474723c */ /* 0x082fea0000041874 */
        /* <DEDUP_REMOVED lines=8> */
[-C--:B-----5:R-:W-:Y:S06]  /*baf0*/  HMMA.16816.F32.BF16 R116, R12, R16.reuse, R116 ;  /* 0x000000100c74723c */ /* 0x0a0fec0000041874 */
        /* <DEDUP_REMOVED lines=10> */
[----:B------:R-:W5:Y:S04]  /*bba0*/  LDL R53, [R1+0x84] ;  /* 0x0000840001357983 */ /* 0x000f680000100800 */
        /* <DEDUP_REMOVED lines=8> */
[----:B------:R-:W5:Y:S01]  /*bc30*/  LDL R44, [R1+0xa0] ;  /* 0x0000a000012c7983 */ /* 0x000f620000100800 */
        /* <DEDUP_REMOVED lines=79> */
[----:B-----5:R-:W-:Y:S04]  /*c130*/  STS [R53], R11 ;  /* 0x0000000b35007388 */ /* 0x020fe80000000800 */
        /* <DEDUP_REMOVED lines=40> */
.L_x_961:
        /* <DEDUP_REMOVED lines=23> */
.L_x_962:
        /* <DEDUP_REMOVED lines=37> */
[----:B------:R-:W5:Y:S01]  /*c780*/  LDS.128 R12, [R145+0xc000] ;  /* 0x00c00000910c7984 */ /* 0x000f620000000c00 */
        /* <DEDUP_REMOVED lines=9> */
[----:B-----5:R1:W-:Y:S04]  /*c820*/  STG.E.128 desc[UR8][R8.64], R12 ;  /* 0x0000000c08007986 */ /* 0x0203e8000c101d08 */
.L_x_964:
[----:B------:R-:W-:Y:S05]  /*c830*/  BSYNC B0 ;  /* 0x0000000000007941 */ /* 0x000fea0003800000 */
.L_x_963:
        /* <DEDUP_REMOVED lines=13> */
[----:B--2---:R1:W-:Y:S02]  /*c910*/  STG.E.128 desc[UR8][R8.64], R16 ;  /* 0x0000001008007986 */ /* 0x0043e4000c101d08 */
.L_x_966:
[----:B------:R-:W-:Y:S05]  /*c920*/  BSYNC B0 ;  /* 0x0000000000007941 */ /* 0x000fea0003800000 */
.L_x_965:
[----:B-1----:R1:W1:Y:S01]  /*c930*/  LDS.128 R12, [R145+0xe000] ;  /* 0x00e00000910c7984 */ /* 0x0022620000000c00 */
        /* <DEDUP_REMOVED lines=14> */
.L_x_968:
[----:B------:R-:W-:Y:S05]  /*ca20*/  BSYNC B0 ;  /* 0x0000000000007941 */ /* 0x000fea0003800000 */
.L_x_967:
        /* <DEDUP_REMOVED lines=15> */
.L_x_970:
[----:B------:R-:W-:Y:S05]  /*cb20*/  BSYNC B0 ;  /* 0x0000000000007941 */ /* 0x000fea0003800000 */
.L_x_969:
        /* <DEDUP_REMOVED lines=27> */
.L_x_972:
[----:B------:R-:W-:Y:S05]  /*cce0*/  BSYNC B0 ;  /* 0x0000000000007941 */ /* 0x000fea0003800000 */
.L_x_971:
        /* <DEDUP_REMOVED lines=13> */
[----:B---3--:R1:W-:Y:S02]  /*cdc0*/  STG.E.128 desc[UR8][R8.64], R24 ;  /* 0x0000001808007986 */ /* 0x0083e4000c101d08 */
.L_x_974:
[----:B------:R-:W-:Y:S05]  /*cdd0*/  BSYNC B0 ;  /* 0x0000000000007941 */ /* 0x000fea0003800000 */
.L_x_973:
        /* <DEDUP_REMOVED lines=13> */
[----:B----4-:R1:W-:Y:S02]  /*ceb0*/  STG.E.128 desc[UR8][R8.64], R28 ;  /* 0x0000001c08007986 */ /* 0x0103e4000c101d08 */
.L_x_976:
[----:B------:R-:W-:Y:S05]  /*cec0*/  BSYNC B0 ;  /* 0x0000000000007941 */ /* 0x000fea0003800000 */
.L_x_975:
        /* <DEDUP_REMOVED lines=13> */
.L_x_925:
[----:B------:R-:W-:Y:S05]  /*cfa0*/  BSYNC B1 ;  /* 0x0000000000017941 */ /* 0x000fea0003800000 */
.L_x_903:
        /* <DEDUP_REMOVED lines=11> */
.L_x_977:
[----:B------:R-:W-:Y:S05]  /*d060*/  EXIT ;  /* 0x000000000000794d */ /* 0x000fea0003800000 */
.L_x_979:
        /* <DEDUP_REMOVED lines=9> */
.L_x_1276:


//--------------------- .text._ZN5flash44flash_bwd_dq_dk_dv_loop_seqk_parallel_kernelI23Flash_bwd_kernel_traitsILi64ELi128ELi128ELi8ELi4ELi4ELi4ELb0ELb0EN7cutlass10bfloat16_tE19Flash_kernel_traitsILi64ELi128ELi128ELi8ES3_EELb1ELb1ELb0ELb0ELb1ELb1ELb0EEEvNS_16Flash_bwd_paramsE --------------------------
	.section	.text._ZN5flash44flash_bwd_dq_dk_dv_loop_seqk_parallel_kernelI23Flash_bwd_kernel_traitsILi64ELi128ELi128ELi8ELi4ELi4ELi4ELb0ELb0EN7cutlass10bfloat16_tE19Flash_kernel_traitsILi64ELi128ELi128ELi8ES3_EELb1ELb1ELb0ELb0ELb1ELb1ELb0EEEvNS_16Flash_bwd_paramsE,"ax",@progbits
	.align	128
        .global         _ZN5flash44flash_bwd_dq_dk_dv_loop_seqk_parallel_kernelI23Flash_bwd_kernel_traitsILi64ELi128ELi128ELi8ELi4ELi4ELi4ELb0ELb0EN7cutlass10bfloat16_tE19Flash_kernel_traitsILi64ELi128ELi128ELi8ES3_EELb1ELb1ELb0ELb0ELb1ELb1ELb0EEEvNS_16Flash_bwd_paramsE
        .type           _ZN5flash44flash_bwd_dq_dk_dv_loop_seqk_parallel_kernelI23Flash_bwd_kernel_traitsILi64ELi128ELi128ELi8ELi4ELi4ELi4ELb0ELb0EN7cutlass10bfloat16_tE19Flash_kernel_traitsILi64ELi128ELi128ELi8ES3_EELb1ELb1ELb0ELb0ELb1ELb1ELb0EEEvNS_16Flash_bwd_paramsE,@function
        .size           _ZN5flash44flash_bwd_dq_dk_dv_loop_seqk_parallel_kernelI23Flash_bwd_kernel_traitsILi64ELi128ELi128ELi8ELi4ELi4ELi4ELb0ELb0EN7cutlass10bfloat16_tE19Flash_kernel_traitsILi64ELi128ELi128ELi8ES3_EELb1ELb1ELb0ELb0ELb1ELb1ELb0EEEvNS_16Flash_bwd_paramsE,(.L_x_1277 - _ZN5flash44flash_bwd_dq_dk_dv_loop_seqk_parallel_kernelI23Flash_bwd_kernel_traitsILi64ELi128ELi128ELi8ELi4ELi4ELi4ELb0ELb0EN7cutlass10bfloat16_tE19Flash_kernel_traitsILi64ELi128ELi128ELi8ES3_EELb1ELb1ELb0ELb0ELb1ELb1ELb0EEEvNS_16Flash_bwd_paramsE)
        .other          _ZN5flash44flash_bwd_dq_dk_dv_loop_seqk_parallel_kernelI23Flash_bwd_kernel_traitsILi64ELi128ELi128ELi8ELi4ELi4ELi4ELb0ELb0EN7cutlass10bfloat16_tE19Flash_kernel_traitsILi64ELi128ELi128ELi8ES3_EELb1ELb1ELb0ELb0ELb1ELb1ELb0EEEvNS_16Flash_bwd_paramsE,@"STO_CUDA_ENTRY STV_DEFAULT"
_ZN5flash44flash_bwd_dq_dk_dv_loop_seqk_parallel_kernelI23Flash_bwd_kernel_traitsILi64ELi128ELi128ELi8ELi4ELi4ELi4ELb0ELb0EN7cutlass10bfloat16_tE19Flash_kernel_traitsILi64ELi128ELi128ELi8ES3_EELb1ELb1ELb0ELb0ELb1ELb1ELb0EEEvNS_16Flash_bwd_paramsE:
.text._ZN5flash44flash_bwd_dq_dk_dv_loop_seqk_parallel_kernelI23Flash_bwd_kernel_traitsILi64ELi128ELi128ELi8ELi4ELi4ELi4ELb0ELb0EN7cutlass10bfloat16_tE19Flash_kernel_traitsILi64ELi128ELi128ELi8ES3_EELb1ELb1ELb0ELb0ELb1ELb1ELb0EEEvNS_16Flash_bwd_paramsE:
        /* <DEDUP_REMOVED lines=19> */
[----:B------:R-:W4:Y:S01]  /*0130*/  S2UR UR23, SR_CTAID.Z ;  /* 0x00000000001779c3 */ /* 0x000f220000002700 */
[----:B--2---:R-:W-:-:S07]  /*0140*/  ULEA UR5, UR5, UR4, 0x18 ;  /* 0x0000000405057291 */ /* 0x004fce000f8ec03f */
[----:B------:R-:W2:Y:S01]  /*0150*/  S2UR UR21, SR_CTAID.Z ;  /* 0x00000000001579c3 */ /* 0x000ea20000002700 */
[----:B------:R-:W-:Y:S01]  /*0160*/  UIADD3 UR4, UR5, 0xc000, URZ ;  /* 0x0000c00005047890 */ /* 0x000fe2000fffe03f */
[----:B-1----:R-:W-:Y:S01]  /*0170*/  SHF.R.S32.HI R6, RZ, 0x1f, R11 ;  /* 0x0000001fff067819 */ /* 0x002fe2000001140b */
[----:B---3--:R-:W-:-:S05]  /*0180*/  USHF.R.S32.HI UR28, URZ, 0x1f, UR22 ;  /* 0x0000001f3f1c7899 */ /* 0x008fca0008011416 */
[----:B------:R-:W1:Y:S01]  /*0190*/  S2UR UR20, SR_CTAID.Y ;  /* 0x00000000001479c3 */ /* 0x000e620000002600 */
[----:B------:R-:W-:Y:S01]  /*01a0*/  UIMAD.WIDE UR34, UR22, 0x80, URZ ;  /* 0x00000080162278a5 */ /* 0x000fe2000f8e023f */
[CC--:B------:R-:W-:Y:S02]  /*01b0*/  LEA.HI R7, R6.reuse, R11.reuse, RZ, 0x4 ;  /* 0x0000000b06077211 */ /* 0x0c0fe400078f20ff */
[----:B------:R-:W-:Y:S02]  /*01c0*/  LEA.HI R0, R6, R11, RZ, 0x5 ;  /* 0x0000000b06007211 */ /* 0x000fe400078f28ff */
[----:B------:R-:W-:Y:S01]  /*01d0*/  SHF.R.S32.HI R5, RZ, 0x4, R7 ;  /* 0x00000004ff057819 */ /* 0x000fe20000011407 */
[----:B----4-:R-:W-:Y:S01]  /*01e0*/  USHF.R.S32.HI UR27, URZ, 0x1f, UR23 ;  /* 0x0000001f3f1b7899 */ /* 0x010fe20008011417 */
[----:B------:R-:W-:Y:S02]  /*01f0*/  LOP3.LUT R2, R7, 0xfffffff0, RZ, 0xc0, !PT ;  /* 0xfffffff007027812 */ /* 0x000fe400078ec0ff */
[----:B------:R-:W-:-:S02]  /*0200*/  LOP3.LUT R3, R0, 0xffffffe0, RZ, 0xc0, !PT ;  /* 0xffffffe000037812 */ /* 0x000fc400078ec0ff */
[----:B------:R-:W-:Y:S01]  /*0210*/  SHF.R.S32.HI R8, RZ, 0x5, R0 ;  /* 0x00000005ff087819 */ /* 0x000fe20000011400 */
[C---:B------:R-:W-:Y:S01]  /*0220*/  IMAD.IADD R9, R11.reuse, 0x1, -R2 ;  /* 0x000000010b097824 */ /* 0x040fe200078e0a02 */
[----:B------:R-:W-:Y:S01]  /*0230*/  SHF.R.S32.HI R4, RZ, 0x1f, R0 ;  /* 0x0000001fff047819 */ /* 0x000fe20000011400 */
[----:B------:R-:W-:Y:S01]  /*0240*/  IMAD.IADD R3, R11, 0x1, -R3 ;  /* 0x000000010b037824 */ /* 0x000fe200078e0a03 */
[CC--:B------:R-:W-:Y:S01]  /*0250*/  LEA.HI R249, R6.reuse, R11.reuse, RZ, 0x7 ;  /* 0x0000000b06f97211 */ /* 0x0c0fe200078f38ff */
[----:B--2---:R-:W-:Y:S01]  /*0260*/  USHF.R.S32.HI UR26, URZ, 0x1f, UR21 ;  /* 0x0000001f3f1a7899 */ /* 0x004fe20008011415 */
[CC--:B------:R-:W-:Y:S02]  /*0270*/  LEA.HI R10, R6.reuse, R11.reuse, RZ, 0x3 ;  /* 0x0000000b060a7211 */ /* 0x0c0fe400078f18ff */
[----:B------:R-:W-:Y:S02]  /*0280*/  LEA.HI R13, R6, R11, RZ, 0x6 ;  /* 0x0000000b060d7211 */ /* 0x000fe400078f30ff */
[----:B------:R-:W-:-:S02]  /*0290*/  LEA.HI R0, R7, R5, RZ, 0x1 ;  /* 0x0000000507007211 */ /* 0x000fc400078f08ff */
[----:B------:R-:W-:Y:S01]  /*02a0*/  LEA.HI R6, R6, R11, RZ, 0x2 ;  /* 0x0000000b06067211 */ /* 0x000fe200078f10ff */
[----:B-1----:R-:W-:Y:S01]  /*02b0*/  USHF.R.S32.HI UR25, URZ, 0x1f, UR20 ;  /* 0x0000001f3f197899 */ /* 0x002fe20008011414 */
[----:B------:R-:W-:Y:S02]  /*02c0*/  LOP3.LUT R12, R10, 0xfffffff8, RZ, 0xc0, !PT ;  /* 0xfffffff80a0c7812 */ /* 0x000fe400078ec0ff */
[----:B------:R-:W-:Y:S02]  /*02d0*/  LOP3.LUT R2, R0, 0xfffffffe, RZ, 0xc0, !PT ;  /* 0xfffffffe00027812 */ /* 0x000fe400078ec0ff */
[----:B------:R-:W-:Y:S01]  /*02e0*/  LOP3.LUT R7, R6, 0x7ffffffc, RZ, 0xc0, !PT ;  /* 0x7ffffffc06077812 */ /* 0x000fe200078ec0ff */
[----:B------:R-:W-:Y:S01]  /*02f0*/  IMAD.IADD R0, R11, 0x1, -R12 ;  /* 0x000000010b007824 */ /* 0x000fe200078e0a0c */
[----:B------:R-:W-:Y:S01]  /*0300*/  LEA.HI R4, R4, R8, RZ, 0x2 ;  /* 0x0000000804047211 */ /* 0x000fe200078f10ff */
[----:B------:R-:W-:Y:S01]  /*0310*/  IMAD.IADD R185, R5, 0x1, -R2 ;  /* 0x0000000105b97824 */ /* 0x000fe200078e0a02 */
[----:B------:R-:W-:Y:S01]  /*0320*/  SHF.R.S32.HI R5, RZ, 0x1f, R3 ;  /* 0x0000001fff057819 */ /* 0x000fe20000011403 */
[----:B------:R-:W-:Y:S01]  /*0330*/  IMAD.IADD R12, R11, 0x1, -R7 ;  /* 0x000000010b0c7824 */ /* 0x000fe200078e0a07 */
[----:B------:R-:W-:Y:S01]  /*0340*/  LOP3.LUT R2, R4, 0xfffffffc, RZ, 0xc0, !PT ;  /* 0xfffffffc04027812 */ /* 0x000fe200078ec0ff */
[----:B------:R-:W-:Y:S01]  /*0350*/  IMAD.SHL.U32 R172, R185, 0x200, RZ ;  /* 0x00000200b9ac7824 */ /* 0x000fe200078e00ff */
[----:B------:R-:W-:-:S02]  /*0360*/  SHF.R.S32.HI R11, RZ, 0x3, R10 ;  /* 0x00000003ff0b7819 */ /* 0x000fc4000001140a */
[----:B------:R-:W-:Y:S01]  /*0370*/  SHF.R.S32.HI R7, RZ, 0x2, R6 ;  /* 0x00000002ff077819 */ /* 0x000fe20000011406 */
[----:B------:R-:W-:Y:S01]  /*0380*/  IMAD.IADD R14, R8, 0x1, -R2 ;  /* 0x00000001080e7824 */ /* 0x000fe200078e0a02 */
[----:B------:R-:W-:Y:S01]  /*0390*/  SHF.R.S32.HI R4, RZ, 0x1f, R6 ;  /* 0x0000001fff047819 */ /* 0x000fe20000011406 */
[----:B------:R-:W-:Y:S01]  /*03a0*/  IMAD.SHL.U32 R2, R11, 0x40, RZ ;  /* 0x000000400b027824 */ /* 0x000fe200078e00ff */
[----:B------:R-:W-:Y:S01]  /*03b0*/  LEA.HI R241, R5, R3, RZ, 0x2 ;  /* 0x0000000305f17211 */ /* 0x000fe200078f10ff */
[----:B------:R-:W-:Y:S01]  /*03c0*/  IMAD.SHL.U32 R5, R0, 0x8, RZ ;  /* 0x0000000800057824 */ /* 0x000fe200078e00ff */
[----:B------:R-:W-:Y:S01]  /*03d0*/  LEA.HI R3, R4, R7, RZ, 0x3 ;  /* 0x0000000704037211 */ /* 0x000fe200078f18ff */
[----:B------:R-:W-:Y:S01]  /*03e0*/  STL [R1], R14 ;  /* 0x0000000e01007387 */ /* 0x000fe20000100800 */
[----:B------:R-:W-:Y:S02]  /*03f0*/  SHF.R.S32.HI R4, RZ, 0x1f, R9 ;  /* 0x0000001fff047819 */ /* 0x000fe40000011409 */
[----:B------:R-:W-:-:S02]  /*0400*/  LOP3.LUT R2, R2, 0x1c0, RZ, 0xc0, !PT ;  /* 0x000001c002027812 */ /* 0x000fc400078ec0ff */
[----:B------:R-:W-:Y:S02]  /*0410*/  LEA.HI R11, R4, R9, RZ, 0x3 ;  /* 0x00000009040b7211 */ /* 0x000fe400078f18ff */
[----:B------:R-:W-:Y:S02]  /*0420*/  LOP3.LUT R3, R3, 0xfffffff8, RZ, 0xc0, !PT ;  /* 0xfffffff803037812 */ /* 0x000fe400078ec0ff */
[----:B------:R-:W-:Y:S02]  /*0430*/  LOP3.LUT R5, R2, 0x38, R5, 0xf8, !PT ;  /* 0x0000003802057812 */ /* 0x000fe400078ef805 */
[----:B------:R-:W-:Y:S01]  /*0440*/  SHF.R.U32.HI R4, RZ, 0x3, R2 ;  /* 0x00000003ff047819 */ /* 0x000fe20000011602 */
[----:B------:R-:W-:Y:S01]  /*0450*/  IMAD.IADD R3, R7, 0x1, -R3 ;  /* 0x0000000107037824 */ /* 0x000fe200078e0a03 */
[----:B------:R-:W-:Y:S02]  /*0460*/  LOP3.LUT R2, R11, 0xfffffff8, RZ, 0xc0, !PT ;  /* 0xfffffff80b027812 */ /* 0x000fe400078ec0ff */
[----:B------:R-:W-:-:S02]  /*0470*/  LOP3.LUT P4, RZ, R0, 0x2, RZ, 0xc0, !PT ;  /* 0x0000000200ff7812 */ /* 0x000fc4000788c0ff */
[C---:B------:R-:W-:Y:S01]  /*0480*/  LOP3.LUT P3, RZ, R0.reuse, 0x4, RZ, 0xc0, !PT ;  /* 0x0000000400ff7812 */ /* 0x040fe2000786c0ff */
[----:B------:R-:W-:Y:S01]  /*0490*/  IMAD.SHL.U32 R0, R0, 0x40, RZ ;  /* 0x0000004000007824 */ /* 0x000fe200078e00ff */
[----:B------:R-:W-:Y:S01]  /*04a0*/  LOP3.LUT R7, R5, R4, RZ, 0x3c, !PT ;  /* 0x0000000405077212 */ /* 0x000fe200078e3cff */
[----:B------:R-:W-:Y:S01]  /*04b0*/  IMAD.IADD R9, R9, 0x1, -R2 ;  /* 0x0000000109097824 */ /* 0x000fe200078e0a02 */
[----:B------:R-:W-:Y:S01]  /*04c0*/  LOP3.LUT R4, R3, 0x1, RZ, 0xc0, !PT ;  /* 0x0000000103047812 */ /* 0x000fe200078ec0ff */
[----:B------:R-:W-:Y:S01]  /*04d0*/  IMAD.SHL.U32 R2, R14, 0x10, RZ ;  /* 0x000000100e027824 */ /* 0x000fe200078e00ff */
[----:B------:R-:W-:Y:S01]  /*04e0*/  LOP3.LUT R0, R0, 0x1c0, RZ, 0xc0, !PT ;  /* 0x000001c000007812 */ /* 0x000fe200078ec0ff */
[----:B------:R-:W-:Y:S01]  /*04f0*/  IMAD.SHL.U32 R5, R13, 0x8, RZ ;  /* 0x000000080d057824 */ /* 0x000fe200078e00ff */
[----:B------:R-:W-:Y:S02]  /*0500*/  SHF.R.S32.HI R249, RZ, 0x7, R249 ;  /* 0x00000007fff97819 */ /* 0x000fe400000114f9 */
[----:B------:R-:W-:-:S02]  /*0510*/  LOP3.LUT R175, R0, 0x8, R10, 0xf8, !PT ;  /* 0x0000000800af7812 */ /* 0x000fc400078ef80a */
[----:B------:R-:W-:Y:S02]  /*0520*/  LOP3.LUT R6, R0, 0x30, R2, 0xf8, !PT ;  /* 0x0000003000067812 */ /* 0x000fe400078ef802 */
[----:B------:R-:W-:Y:S02]  /*0530*/  SHF.R.U32.HI R0, RZ, 0x3, R0 ;  /* 0x00000003ff007819 */ /* 0x000fe40000011600 */
[----:B------:R-:W-:Y:S02]  /*0540*/  ISETP.NE.U32.AND P0, PT, R4, 0x1, PT ;  /* 0x000000010400780c */ /* 0x000fe40003f05070 */
[----:B------:R-:W-:Y:S01]  /*0550*/  LEA.HI.SX32 R241, R241, R2, 0x1e ;  /* 0x00000002f1f17211 */ /* 0x000fe200078ff2ff */
[----:B------:R-:W-:Y:S01]  /*0560*/  IMAD R2, R249, 0x1000, R172 ;  /* 0x00001000f9027824 */ /* 0x000fe200078e02ac */
[----:B------:R-:W-:Y:S02]  /*0570*/  LOP3.LUT R175, R175, R0, RZ, 0x3c, !PT ;  /* 0x00000000afaf7212 */ /* 0x000fe400078e3cff */
        /* <DEDUP_REMOVED lines=10> */
[----:B------:R-:W-:Y:S01]  /*0620*/  LOP3.LUT R2, R2, 0x8, RZ, 0xc0, !PT ;  /* 0x0000000802027812 */ /* 0x000fe200078ec0ff */
[----:B------:R-:W-:Y:S01]  /*0630*/  IMAD.SHL.U32 R185, R185, 0x8, RZ ;  /* 0x00000008b9b97824 */ /* 0x000fe200078e00ff */
[----:B------:R-:W-:Y:S01]  /*0640*/  SHF.R.U32.HI R3, RZ, 0x3, R0 ;  /* 0x00000003ff037819 */ /* 0x000fe20000011600 */
[----:B------:R-:W-:Y:S01]  /*0650*/  IMAD.SHL.U32 R6, R11, 0x40, RZ ;  /* 0x000000400b067824 */ /* 0x000fe200078e00ff */
[----:B------:R-:W-:Y:S01]  /*0660*/  LOP3.LUT R8, R2, 0x10, R4, 0xf8, !PT ;  /* 0x0000001002087812 */ /* 0x000fe200078ef804 */
[--C-:B------:R-:W-:Y:S01]  /*0670*/  IMAD R4, R14, 0x400, R5.reuse ;  /* 0x000004000e047824 */ /* 0x100fe200078e0205 */
[-C--:B------:R-:W-:Y:S01]  /*0680*/  LOP3.LUT R7, R3, R0.reuse, R2, 0x1e, !PT ;  /* 0x0000000003077212 */ /* 0x080fe200078e1e02 */
[----:B------:R-:W-:Y:S01]  /*0690*/  IMAD.SHL.U32 R2, R9, 0x40, RZ ;  /* 0x0000004009027824 */ /* 0x000fe200078e00ff */
[----:B------:R-:W-:Y:S01]  /*06a0*/  LOP3.LUT R3, R3, R0, RZ, 0xfc, !PT ;  /* 0x0000000003037212 */ /* 0x000fe200078efcff */
[----:B------:R-:W-:Y:S01]  /*06b0*/  IMAD R0, R249, 0x2000, R5 ;  /* 0x00002000f9007824 */ /* 0x000fe200078e0205 */
[----:B------:R-:W-:Y:S01]  /*06c0*/  SEL R177, R232, 0xffffffe0, !P4 ;  /* 0xffffffe0e8b17807 */ /* 0x000fe20006000000 */
[----:B------:R-:W-:Y:S01]  /*06d0*/  IMAD.IADD R7, R4, 0x1, R7 ;  /* 0x0000000104077824 */ /* 0x000fe200078e0207 */
[----:B------:R-:W-:Y:S01]  /*06e0*/  LOP3.LUT R2, R2, 0x1c0, RZ, 0xc0, !PT ;  /* 0x000001c002027812 */ /* 0x000fe200078ec0ff */
[----:B------:R-:W-:Y:S01]  /*06f0*/  IMAD R0, R14, 0x400, R0 ;  /* 0x000004000e007824 */ /* 0x000fe200078e0200 */
[----:B------:R-:W-:-:S02]  /*0700*/  SEL R232, R232, 0xffffffe0, !P1 ;  /* 0xffffffe0e8e87807 */ /* 0x000fc40004800000 */
[----:B------:R-:W-:Y:S01]  /*0710*/  LOP3.LUT R185, R2, 0x8, R185, 0xf8, !PT ;  /* 0x0000000802b97812 */ /* 0x000fe200078ef8b9 */
[----:B------:R-:W-:Y:S01]  /*0720*/  IMAD.IADD R228, R3, 0x1, R0 ;  /* 0x0000000103e47824 */ /* 0x000fe200078e0200 */
[--C-:B------:R-:W-:Y:S02]  /*0730*/  SHF.R.U32.HI R3, RZ, 0x3, R2.reuse ;  /* 0x00000003ff037819 */ /* 0x100fe40000011602 */
[----:B------:R-:W-:Y:S02]  /*0740*/  LOP3.LUT R0, R6, 0xfffffe00, RZ, 0xc0, !PT ;  /* 0xfffffe0006007812 */ /* 0x000fe400078ec0ff */
[----:B------:R-:W-:Y:S02]  /*0750*/  LOP3.LUT R2, R3, R8, R2, 0x1e, !PT ;  /* 0x0000000803027212 */ /* 0x000fe400078e1e02 */
[----:B------:R-:W-:Y:S01]  /*0760*/  LOP3.LUT R185, R185, R3, RZ, 0x3c, !PT ;  /* 0x00000003b9b97212 */ /* 0x000fe200078e3cff */
[----:B------:R-:W-:Y:S01]  /*0770*/  IMAD.MOV.U32 R3, RZ, RZ, 0x440 ;  /* 0x00000440ff037424 */ /* 0x000fe200078e00ff */
[----:B------:R-:W-:Y:S01]  /*0780*/  LOP3.LUT R183, R2, R0, RZ, 0xfc, !PT ;  /* 0x0000000002b77212 */ /* 0x000fe200078efcff */
[----:B------:R-:W-:Y:S01]  /*0790*/  IMAD.MOV.U32 R2, RZ, RZ, 0x40 ;  /* 0x00000040ff027424 */ /* 0x000fe200078e00ff */
[----:B------:R-:W-:Y:S01]  /*07a0*/  LEA R7, R7, UR4, 0x1 ;  /* 0x0000000407077c11 */ /* 0x000fe2000f8e08ff */
[----:B------:R-:W-:Y:S01]  /*07b0*/  IMAD R4, R14, 0x400, R0 ;  /* 0x000004000e047824 */ /* 0x000fe200078e0200 */
[----:B------:R-:W-:-:S02]  /*07c0*/  SEL R3, R3, 0x3c0, !P2 ;  /* 0x000003c003037807 */ /* 0x000fc40005000000 */
[----:B------:R-:W-:Y:S01]  /*07d0*/  SEL R176, R2, 0xffffffc0, !P3 ;  /* 0xffffffc002b07807 */ /* 0x000fe20005800000 */
[----:B------:R-:W-:Y:S01]  /*07e0*/  IMAD.IADD R185, R4, 0x1, R185 ;  /* 0x0000000104b97824 */ /* 0x000fe200078e02b9 */
[----:B------:R-:W-:Y:S01]  /*07f0*/  SEL R2, R2, 0xffffffc0, !P2 ;  /* 0xffffffc002027807 */ /* 0x000fe20005000000 */
[--C-:B------:R-:W-:Y:S01]  /*0800*/  IMAD.IADD R4, R232, 0x1, R7.reuse ;  /* 0x00000001e8047824 */ /* 0x100fe200078e0207 */
[----:B------:R-:W-:Y:S01]  /*0810*/  STL [R1+0x4], R7 ;  /* 0x0000040701007387 */ /* 0x000fe20000100800 */
[C---:B------:R-:W-:Y:S01]  /*0820*/  VIADD R10, R7.reuse, 0x420 ;  /* 0x00000420070a7836 */ /* 0x040fe20000000000 */
[----:B------:R-:W-:Y:S01]  /*0830*/  LEA R228, R228, UR5, 0x1 ;  /* 0x00000005e4e47c11 */ /* 0x000fe2000f8e08ff */
[----:B------:R-:W-:Y:S01]  /*0840*/  IMAD.IADD R6, R2, 0x1, R7 ;  /* 0x0000000102067824 */ /* 0x000fe200078e0207 */
[----:B------:R-:W-:Y:S01]  /*0850*/  SEL R230, R230, 0x10, !P0 ;  /* 0x00000010e6e67807 */ /* 0x000fe20004000000 */
[----:B------:R-:W-:Y:S01]  /*0860*/  IMAD.IADD R0, R7, 0x1, R3 ;  /* 0x0000000107007824 */ /* 0x000fe200078e0203 */
[----:B------:R-:W-:Y:S01]  /*0870*/  LEA R175, R175, UR4, 0x1 ;  /* 0x00000004afaf7c11 */ /* 0x000fe2000f8e08ff */
[C---:B------:R-:W-:Y:S01]  /*0880*/  VIADD R5, R7.reuse, 0x2020 ;  /* 0x0000202007057836 */ /* 0x040fe20000000000 */
[----:B------:R-:W-:Y:S01]  /*0890*/  STL [R1+0x18], R6 ;  /* 0x0000180601007387 */ /* 0x000fe20000100800 */
[C---:B------:R-:W-:Y:S01]  /*08a0*/  @P1 VIADD R10, R7.reuse, 0x3e0 ;  /* 0x000003e0070a1836 */ /* 0x040fe20000000000 */
[----:B------:R-:W-:Y:S01]  /*08b0*/  LEA R172, R172, UR5, 0x1 ;  /* 0x00000005acac7c11 */ /* 0x000fe2000f8e08ff */
[C---:B------:R-:W-:Y:S01]  /*08c0*/  VIADD R9, R7.reuse, 0x2420 ;  /* 0x0000242007097836 */ /* 0x040fe20000000000 */
[----:B------:R1:W-:Y:S01]  /*08d0*/  STL [R1+0x34], R4 ;  /* 0x0000340401007387 */ /* 0x0003e20000100800 */
[----:B------:R-:W-:-:S02]  /*08e0*/  @P1 VIADD R5, R7, 0x1fe0 ;  /* 0x00001fe007051836 */ /* 0x000fc40000000000 */
[C---:B------:R-:W-:Y:S01]  /*08f0*/  VIADD R8, R7.reuse, 0x2040 ;  /* 0x0000204007087836 */ /* 0x040fe20000000000 */
[----:B------:R-:W-:Y:S01]  /*0900*/  STL [R1+0x14], R0 ;  /* 0x0000140001007387 */ /* 0x000fe20000100800 */
[C---:B------:R-:W-:Y:S02]  /*0910*/  @P1 VIADD R9, R7.reuse, 0x23e0 ;  /* 0x000023e007091836 */ /* 0x040fe40000000000 */
[----:B------:R-:W-:Y:S01]  /*0920*/  @P2 VIADD R8, R7, 0x1fc0 ;  /* 0x00001fc007082836 */ /* 0x000fe20000000000 */
[----:B------:R-:W-:Y:S01]  /*0930*/  STL [R1+0x20], R10 ;  /* 0x0000200a01007387 */ /* 0x000fe20000100800 */
[C---:B------:R-:W-:Y:S02]  /*0940*/  IMAD.IADD R229, R228.reuse, 0x1, R2 ;  /* 0x00000001e4e57824 */ /* 0x040fe400078e0202 */
[----:B------:R-:W-:Y:S01]  /*0950*/  IMAD.IADD R231, R228, 0x1, R230 ;  /* 0x00000001e4e77824 */ /* 0x000fe200078e02e6 */
        /* <DEDUP_REMOVED lines=14> */
[C---:B------:R-:W-:Y:S02]  /*0a40*/  IMAD.IADD R6, R232.reuse, 0x1, R0 ;  /* 0x00000001e8067824 */ /* 0x040fe400078e0200 */
[----:B------:R-:W-:Y:S01]  /*0a50*/  IMAD.SHL.U32 R0, R183, 0x2, RZ ;  /* 0x00000002b7007824 */ /* 0x000fe200078e00ff */
[----:B------:R1:W-:Y:S01]  /*0a60*/  STL [R1+0x30], R4 ;  /* 0x0000300401007387 */ /* 0x0003e20000100800 */
[----:B------:R-:W-:Y:S02]  /*0a70*/  IMAD.IADD R232, R232, 0x1, R230 ;  /* 0x00000001e8e87824 */ /* 0x000fe400078e02e6 */
[----:B------:R-:W-:Y:S01]  /*0a80*/  VIADD R184, R0, UR4 ;  /* 0x0000000400b87c36 */ /* 0x000fe20008000000 */
[----:B------:R2:W-:Y:S01]  /*0a90*/  STL [R1+0x2c], R6 ;  /* 0x00002c0601007387 */ /* 0x0005e20000100800 */
[----:B-1----:R-:W-:-:S02]  /*0aa0*/  IMAD.IADD R4, R2, 0x1, R5 ;  /* 0x0000000102047824 */ /* 0x002fc400078e0205 */
[----:B------:R-:W-:-:S03]  /*0ab0*/  IMAD.IADD R2, R3, 0x1, R5 ;  /* 0x0000000103027824 */ /* 0x000fc600078e0205 */
[----:B------:R2:W-:Y:S04]  /*0ac0*/  STL [R1+0x28], R4 ;  /* 0x0000280401007387 */ /* 0x0005e80000100800 */
[----:B------:R2:W-:Y:S02]  /*0ad0*/  STL [R1+0x24], R2 ;  /* 0x0000240201007387 */ /* 0x0005e40000100800 */
.L_x_988:
        /* <DEDUP_REMOVED lines=9> */
[----:B--23--:R-:W2:Y:S01]  /*0b70*/  @P1 LDC.64 R4, c[0x0][0x300] ;  /* 0x0000c000ff041b82 */ /* 0x00cea20000000a00 */
        /* <DEDUP_REMOVED lines=95> */
.L_x_981:
[----:B------:R-:W-:Y:S01]  /*1170*/  UIMAD UR32, UR22, UR30, UR23 ;  /* 0x0000001e162072a4 */ /* 0x000fe2000f8e0217 */
[----:B------:R-:W-:-:S03]  /*1180*/  ULDC UR50, c[0x0][0x2d4] ;  /* 0x0000b50000327ab9 */ /* 0x000fc60000000800 */
[----:B------:R-:W-:-:S12]  /*1190*/  UIMAD UR32, UR32, UR50, URZ ;  /* 0x00000032202072a4 */ /* 0x000fd8000f8e023f */
.L_x_982:
[----:B------:R-:W1:Y:S01]  /*11a0*/  S2R R27, SR_TID.X ;  /* 0x00000000001b7919 */ /* 0x000e620000002100 */
[----:B------:R-:W-:Y:S01]  /*11b0*/  UIMAD UR8, UR30, UR12, URZ ;  /* 0x0000000c1e0872a4 */ /* 0x000fe2000f8e023f */
[----:B------:R-:W-:Y:S01]  /*11c0*/  IMAD.U32 R10, RZ, RZ, UR9 ;  /* 0x00000009ff0a7e24 */ /* 0x000fe2000f8e00ff */
[----:B------:R-:W2:Y:S01]  /*11d0*/  LDC.64 R18, c[0x0][0x418] ;  /* 0x00010600ff127b82 */ /* 0x000ea20000000a00 */
[----:B------:R-:W-:Y:S01]  /*11e0*/  IMAD.U32 R4, RZ, RZ, UR6 ;  /* 0x00000006ff047e24 */ /* 0x000fe2000f8e00ff */
[----:B------:R-:W-:Y:S01]  /*11f0*/  USHF.L.U32 UR7, UR8, 0x7, URZ ;  /* 0x0000000708077899 */ /* 0x000fe2000800063f */
[----:B------:R-:W-:Y:S01]  /*1200*/  CS2R R126, SRZ ;  /* 0x00000000007e7805 */ /* 0x000fe2000001ff00 */
[----:B------:R-:W-:Y:S01]  /*1210*/  UIADD3 UR4, UP1, UR37, UR4, URZ ;  /* 0x0000000425047290 */ /* 0x000fe2000ff3e03f */
[----:B------:R-:W-:Y:S01]  /*1220*/  CS2R R124, SRZ ;  /* 0x00000000007c7805 */ /* 0x000fe2000001ff00 */
[----:B------:R-:W-:Y:S01]  /*1230*/  USHF.R.S32.HI UR6, URZ, 0x1f, UR7 ;  /* 0x0000001f3f067899 */ /* 0x000fe20008011407 */
[----:B------:R-:W-:Y:S01]  /*1240*/  CS2R R130, SRZ ;  /* 0x0000000000827805 */ /* 0x000fe2000001ff00 */
[----:B------:R-:W3:Y:S01]  /*1250*/  LDC.64 R20, c[0x0][0x228] ;  /* 0x00008a00ff147b82 */ /* 0x000ee20000000a00 */
[----:B------:R-:W-:Y:S01]  /*1260*/  UIMAD.WIDE UR50, UR22, UR50, UR42 ;  /* 0x00000032163272a5 */ /* 0x000fe2000f8e022a */
[----:B------:R-:W-:Y:S01]  /*1270*/  CS2R R128, SRZ ;  /* 0x0000000000807805 */ /* 0x000fe2000001ff00 */
[----:B------:R-:W-:Y:S01]  /*1280*/  UIMAD.WIDE.U32 UR48, UR12, UR30, URZ ;  /* 0x0000001e0c3072a5 */ /* 0x000fe2000f8e003f */
[----:B------:R-:W-:Y:S01]  /*1290*/  CS2R R122, SRZ ;  /* 0x00000000007a7805 */ /* 0x000fe2000001ff00 */
[----:B------:R-:W-:Y:S01]  /*12a0*/  ULDC.64 UR18, c[0x0][0x240] ;  /* 0x0000900000127ab9 */ /* 0x000fe20000000a00 */
[----:B------:R-:W-:Y:S01]  /*12b0*/  UIADD3 UR13, UP0, UR50, UR13, URZ ;  /* 0x0000000d320d7290 */ /* 0x000fe2000ff1e03f */
[----:B------:R-:W-:Y:S01]  /*12c0*/  CS2R R120, SRZ ;  /* 0x0000000000787805 */ /* 0x000fe2000001ff00 */
[----:B------:R-:W-:Y:S01]  /*12d0*/  ULDC.64 UR14, c[0x0][0x420] ;  /* 0x00010800000e7ab9 */ /* 0x000fe20000000a00 */
[----:B------:R-:W-:Y:S01]  /*12e0*/  IMAD.U32 R16, RZ, RZ, UR48 ;  /* 0x00000030ff107e24 */ /* 0x000fe2000f8e00ff */
[----:B------:R-:W-:Y:S01]  /*12f0*/  ULDC.64 UR10, c[0x0][0x428] ;  /* 0x00010a00000a7ab9 */ /* 0x000fe20000000a00 */
[----:B------:R-:W-:Y:S01]  /*1300*/  IMAD.U32 R17, RZ, RZ, UR49 ;  /* 0x00000031ff117e24 */ /* 0x000fe2000f8e00ff */
[----:B------:R-:W-:Y:S01]  /*1310*/  ULDC.64 UR16, c[0x0][0x258] ;  /* 0x0000960000107ab9 */ /* 0x000fe20000000a00 */
[----:B------:R-:W-:Y:S01]  /*1320*/  UIADD3.X UR39, UR44, UR39, URZ, UP1, !UPT ;  /* 0x000000272c277290 */ /* 0x000fe20008ffe43f */
[----:B------:R-:W-:Y:S01]  /*1330*/  CS2R R118, SRZ ;  /* 0x0000000000767805 */ /* 0x000fe2000001ff00 */
[----:B------:R-:W-:Y:S01]  /*1340*/  UIADD3 UR33, UR42, UR33, URZ ;  /* 0x000000212a217290 */ /* 0x000fe2000fffe03f */
[----:B------:R-:W-:Y:S01]  /*1350*/  CS2R R116, SRZ ;  /* 0x0000000000747805 */ /* 0x000fe2000001ff00 */
[----:B------:R-:W-:Y:S01]  /*1360*/  UIADD3 UR32, UR42, UR32, URZ ;  /* 0x000000202a207290 */ /* 0x000fe2000fffe03f */
[----:B------:R-:W-:-:S02]  /*1370*/  CS2R R110, SRZ ;  /* 0x00000000006e7805 */ /* 0x000fc4000001ff00 */
[----:B------:R-:W-:Y:S02]  /*1380*/  CS2R R108, SRZ ;  /* 0x00000000006c7805 */ /* 0x000fe4000001ff00 */
[----:B------:R-:W-:Y:S02]  /*1390*/  CS2R R114, SRZ ;  /* 0x0000000000727805 */ /* 0x000fe4000001ff00 */
[----:B-1----:R-:W-:Y:S02]  /*13a0*/  SHF.R.S32.HI R28, RZ, 0x1f, R27 ;  /* 0x0000001fff1c7819 */ /* 0x002fe4000001141b */
[----:B------:R-:W-:Y:S02]  /*13b0*/  CS2R R112, SRZ ;  /* 0x0000000000707805 */ /* 0x000fe4000001ff00 */
[----:B------:R-:W-:Y:S02]  /*13c0*/  CS2R R106, SRZ ;  /* 0x00000000006a7805 */ /* 0x000fe4000001ff00 */
[----:B------:R-:W-:-:S02]  /*13d0*/  CS2R R104, SRZ ;  /* 0x0000000000687805 */ /* 0x000fc4000001ff00 */
[CC--:B------:R-:W-:Y:S02]  /*13e0*/  LEA.HI R2, R28.reuse, R27.reuse, RZ, 0x5 ;  /* 0x0000001b1c027211 */ /* 0x0c0fe400078f28ff */
[----:B------:R-:W-:Y:S02]  /*13f0*/  CS2R R102, SRZ ;  /* 0x0000000000667805 */ /* 0x000fe4000001ff00 */
[----:B------:R-:W-:Y:S02]  /*1400*/  LEA.HI R8, R28, R27, RZ, 0x3 ;  /* 0x0000001b1c087211 */ /* 0x000fe400078f18ff */
[----:B------:R-:W-:Y:S02]  /*1410*/  CS2R R100, SRZ ;  /* 0x0000000000647805 */ /* 0x000fe4000001ff00 */
[----:B------:R-:W-:Y:S02]  /*1420*/  LOP3.LUT R0, R2, 0xffffffe0, RZ, 0xc0, !PT ;  /* 0xffffffe002007812 */ /* 0x000fe400078ec0ff */
[----:B------:R-:W-:-:S02]  /*1430*/  CS2R R94, SRZ ;  /* 0x00000000005e7805 */ /* 0x000fc4000001ff00 */
[----:B------:R-:W-:Y:S02]  /*1440*/  SHF.R.S32.HI R2, RZ, 0x5, R2 ;  /* 0x00000005ff027819 */ /* 0x000fe40000011402 */
[----:B------:R-:W-:Y:S02]  /*1450*/  CS2R R92, SRZ ;  /* 0x00000000005c7805 */ /* 0x000fe4000001ff00 */
[----:B------:R-:W-:Y:S01]  /*1460*/  CS2R R98, SRZ ;  /* 0x0000000000627805 */ /* 0x000fe2000001ff00 */
[----:B------:R-:W-:Y:S01]  /*1470*/  IMAD.IADD R242, R27, 0x1, -R0 ;  /* 0x000000011bf27824 */ /* 0x000fe200078e0a00 */
[----:B------:R-:W-:Y:S02]  /*1480*/  CS2R R96, SRZ ;  /* 0x0000000000607805 */ /* 0x000fe4000001ff00 */
[----:B------:R-:W-:Y:S02]  /*1490*/  CS2R R90, SRZ ;  /* 0x00000000005a7805 */ /* 0x000fe4000001ff00 */
[----:B------:R-:W-:Y:S01]  /*14a0*/  CS2R R88, SRZ ;  /* 0x0000000000587805 */ /* 0x000fe2000001ff00 */
[----:B------:R-:W-:Y:S01]  /*14b0*/  IMAD R0, R2, UR8, R242 ;  /* 0x0000000802007c24 */ /* 0x000fe2000f8e02f2 */
[----:B------:R-:W-:Y:S01]  /*14c0*/  SHF.R.S32.HI R2, RZ, 0x3, R8 ;  /* 0x00000003ff027819 */ /* 0x000fe20000011408 */
[----:B------:R-:W-:Y:S01]  /*14d0*/  ULDC.64 UR8, c[0x0][0x248] ;  /* 0x0000920000087ab9 */ /* 0x000fe20000000a00 */
[----:B------:R-:W-:Y:S01]  /*14e0*/  LOP3.LUT R8, R8, 0xfffffff8, RZ, 0xc0, !PT ;  /* 0xfffffff808087812 */ /* 0x000fe200078ec0ff */
[----:B------:R-:W-:Y:S01]  /*14f0*/  IMAD.U32 R22, RZ, RZ, UR8 ;  /* 0x00000008ff167e24 */ /* 0x000fe2000f8e00ff */
[----:B------:R-:W-:Y:S01]  /*1500*/  IADD3 R10, P2, P0, R0, UR7, R10 ;  /* 0x00000007000a7c10 */ /* 0x000fe2000f85e00a */
[----:B------:R-:W-:Y:S01]  /*1510*/  IMAD.WIDE.U32 R6, R2, UR8, RZ ;  /* 0x0000000802067c25 */ /* 0x000fe2000f8e00ff */
[----:B------:R-:W-:-:S02]  /*1520*/  SHF.R.S32.HI R0, RZ, 0x1f, R0 ;  /* 0x0000001fff007819 */ /* 0x000fc40000011400 */
[----:B------:R-:W-:Y:S02]  /*1530*/  CS2R R86, SRZ ;  /* 0x0000000000567805 */ /* 0x000fe4000001ff00 */
[----:B------:R-:W-:Y:S02]  /*1540*/  SHF.R.S32.HI R12, RZ, 0x1f, R2 ;  /* 0x0000001fff0c7819 */ /* 0x000fe40000011402 */
[----:B------:R-:W-:Y:S02]  /*1550*/  CS2R R84, SRZ ;  /* 0x0000000000547805 */ /* 0x000fe4000001ff00 */
[----:B------:R-:W-:Y:S01]  /*1560*/  IADD3.X R0, R0, UR6, R4, P2, P0 ;  /* 0x0000000600007c10 */ /* 0x000fe200097e0404 */
[----:B------:R-:W-:Y:S01]  /*1570*/  ULDC.64 UR6, c[0x0][0x250] ;  /* 0x0000940000067ab9 */ /* 0x000fe20000000a00 */
[----:B------:R-:W-:Y:S01]  /*1580*/  IADD3 R10, P0, R10, R11, RZ ;  /* 0x0000000b0a0a7210 */ /* 0x000fe20007f1e0ff */
[----:B------:R-:W-:Y:S01]  /*1590*/  IMAD.WIDE.U32 R4, R2, UR6, RZ ;  /* 0x0000000602047c25 */ /* 0x000fe2000f8e00ff */
[----:B------:R-:W-:-:S02]  /*15a0*/  CS2R R78, SRZ ;  /* 0x00000000004e7805 */ /* 0x000fc4000001ff00 */
[----:B------:R-:W-:Y:S02]  /*15b0*/  CS2R R76, SRZ ;  /* 0x00000000004c7805 */ /* 0x000fe4000001ff00 */
[----:B------:R-:W-:Y:S01]  /*15c0*/  CS2R R82, SRZ ;  /* 0x0000000000527805 */ /* 0x000fe2000001ff00 */
[----:B------:R-:W-:Y:S01]  /*15d0*/  IMAD.X R11, R0, 0x1, R3, P0 ;  /* 0x00000001000b7824 */ /* 0x000fe200000e0603 */
[----:B------:R-:W-:Y:S01]  /*15e0*/  CS2R R80, SRZ ;  /* 0x0000000000507805 */ /* 0x000fe2000001ff00 */
[C---:B------:R-:W-:Y:S01]  /*15f0*/  IMAD R3, R12.reuse, UR6, RZ ;  /* 0x000000060c037c24 */ /* 0x040fe2000f8e02ff */
[----:B------:R-:W-:Y:S01]  /*1600*/  CS2R R74, SRZ ;  /* 0x00000000004a7805 */ /* 0x000fe2000001ff00 */
[----:B------:R-:W-:Y:S01]  /*1610*/  IMAD R0, R12, UR8, RZ ;  /* 0x000000080c007c24 */ /* 0x000fe2000f8e02ff */
[----:B------:R-:W-:Y:S01]  /*1620*/  CS2R R72, SRZ ;  /* 0x0000000000487805 */ /* 0x000fe2000001ff00 */
[C---:B------:R-:W-:Y:S01]  /*1630*/  IMAD R3, R2.reuse, UR7, R3 ;  /* 0x0000000702037c24 */ /* 0x040fe2000f8e0203 */
[----:B------:R-:W-:Y:S01]  /*1640*/  CS2R R70, SRZ ;  /* 0x0000000000467805 */ /* 0x000fe2000001ff00 */
[----:B------:R-:W-:Y:S01]  /*1650*/  IMAD R0, R2, UR9, R0 ;  /* 0x0000000902007c24 */ /* 0x000fe2000f8e0200 */
[----:B------:R-:W-:Y:S01]  /*1660*/  CS2R R68, SRZ ;  /* 0x0000000000447805 */ /* 0x000fe2000001ff00 */
[----:B------:R-:W-:-:S02]  /*1670*/  IMAD.IADD R5, R5, 0x1, R3 ;  /* 0x0000000105057824 */ /* 0x000fc400078e0203 */
[----:B------:R-:W-:Y:S01]  /*1680*/  IMAD.IADD R7, R7, 0x1, R0 ;  /* 0x0000000107077824 */ /* 0x000fe200078e0200 */
[----:B------:R-:W-:Y:S01]  /*1690*/  @P1 BAR.SYNC.DEFER_BLOCKING 0x0 ;  /* 0x0000000000001b1d */ /* 0x000fe20000010000 */
[----:B------:R-:W-:Y:S01]  /*16a0*/  IMAD.IADD R3, R27, 0x1, -R8 ;  /* 0x000000011b037824 */ /* 0x000fe200078e0a08 */
[----:B------:R-:W-:Y:S01]  /*16b0*/  IADD3 R0, P0, R2, UR42, RZ ;  /* 0x0000002a02007c10 */ /* 0x000fe2000ff1e0ff */
[----:B------:R-:W-:Y:S02]  /*16c0*/  IMAD.U32 R24, RZ, RZ, UR6 ;  /* 0x00000006ff187e24 */ /* 0x000fe4000f8e00ff */
[----:B------:R-:W-:Y:S01]  /*16d0*/  IMAD.SHL.U32 R2, R3, 0x8, RZ ;  /* 0x0000000803027824 */ /* 0x000fe200078e00ff */
[----:B------:R-:W-:Y:S01]  /*16e0*/  IADD3.X R12, R12, UR43, RZ, P0, !PT ;  /* 0x0000002b0c0c7c10 */ /* 0x000fe200087fe4ff */
[----:B------:R-:W-:Y:S01]  /*16f0*/  IMAD.WIDE.U32 R22, R22, UR4, R6 ;  /* 0x0000000416167c25 */ /* 0x000fe2000f8e0006 */
[----:B------:R-:W-:Y:S02]  /*1700*/  USHF.R.S32.HI UR43, URZ, 0x1f, UR12 ;  /* 0x0000001f3f2b7899 */ /* 0x000fe4000801140c */
[----:B------:R-:W-:Y:S01]  /*1710*/  SHF.R.S32.HI R3, RZ, 0x1f, R2 ;  /* 0x0000001fff037819 */ /* 0x000fe20000011402 */
[----:B------:R-:W-:Y:S01]  /*1720*/  IMAD R6, R12, UR18, RZ ;  /* 0x000000120c067c24 */ /* 0x000fe2000f8e02ff */
[----:B------:R-:W-:Y:S01]  /*1730*/  UIMAD UR43, UR43, UR30, URZ ;  /* 0x0000001e2b2b72a4 */ /* 0x000fe2000f8e023f */
[----:B------:R-:W-:-:S03]  /*1740*/  IMAD.WIDE.U32 R24, R24, UR4, R4 ;  /* 0x0000000418187c25 */ /* 0x000fc6000f8e0004 */
[----:B------:R-:W-:Y:S01]  /*1750*/  UIMAD UR45, UR45, UR12, UR43 ;  /* 0x0000000c2d2d72a4 */ /* 0x000fe2000f8e022b */
[----:B--2---:R-:W-:Y:S01]  /*1760*/  IMAD R4, R18, UR28, RZ ;  /* 0x0000001c12047c24 */ /* 0x004fe2000f8e02ff */
[----:B------:R-:W-:Y:S01]  /*1770*/  UIMAD UR12, UR27, UR10, URZ ;  /* 0x0000000a1b0c72a4 */ /* 0x000fe2000f8e023f */
[C---:B------:R-:W-:Y:S01]  /*1780*/  IMAD R6, R0.reuse, UR19, R6 ;  /* 0x0000001300067c24 */ /* 0x040fe2000f8e0206 */
[----:B------:R-:W-:Y:S01]  /*1790*/  UIADD3 UR45, UR49, UR45, URZ ;  /* 0x0000002d312d7290 */ /* 0x000fe2000fffe03f */
[----:B------:R-:W-:Y:S01]  /*17a0*/  IMAD.WIDE.U32 R8, R0, UR18, R2 ;  /* 0x0000001200087c25 */ /* 0x000fe2000f8e0002 */
[----:B------:R-:W-:Y:S02]  /*17b0*/  UIADD3.X UR43, UR51, UR46, URZ, UP0, !UPT ;  /* 0x0000002e332b7290 */ /* 0x000fe400087fe43f */
[----:B------:R-:W-:Y:S01]  /*17c0*/  UIMAD UR45, UR45, UR13, URZ ;  /* 0x0000000d2d2d72a4 */ /* 0x000fe2000f8e023f */
[----:B------:R-:W-:Y:S01]  /*17d0*/  IMAD.WIDE.U32 R16, R16, UR13, R10 ;  /* 0x0000000d10107c25 */ /* 0x000fe2000f8e000a */
[----:B------:R-:W-:-:S02]  /*17e0*/  UIMAD UR46, UR23, UR11, UR12 ;  /* 0x0000000b172e72a4 */ /* 0x000fc4000f8e020c */
[----:B------:R-:W-:Y:S01]  /*17f0*/  UIMAD UR43, UR43, UR48, UR45 ;  /* 0x000000302b2b72a4 */ /* 0x000fe2000f8e022d */
[----:B------:R-:W-:Y:S01]  /*1800*/  IMAD R10, R19, UR22, R4 ;  /* 0x00000016130a7c24 */ /* 0x000fe2000f8e0204 */
[----:B------:R-:W-:Y:S01]  /*1810*/  ULDC.64 UR12, c[0x0][0x3e0] ;  /* 0x0000f800000c7ab9 */ /* 0x000fe20000000a00 */
[----:B------:R-:W-:Y:S01]  /*1820*/  IMAD.IADD R5, R9, 0x1, R6 ;  /* 0x0000000109057824 */ /* 0x000fe200078e0206 */
[----:B------:R-:W-:Y:S01]  /*1830*/  USHF.L.U64.HI UR19, UR18, 0x6, UR19 ;  /* 0x0000000612137899 */ /* 0x000fe20008010213 */
[----:B------:R-:W-:Y:S01]  /*1840*/  IMAD.MOV.U32 R4, RZ, RZ, R8 ;  /* 0x000000ffff047224 */ /* 0x000fe200078e0008 */
[----:B------:R-:W-:Y:S01]  /*1850*/  USHF.L.U32 UR18, UR18, 0x6, URZ ;  /* 0x0000000612127899 */ /* 0x000fe2000800063f */
[----:B------:R-:W-:-:S04]  /*1860*/  IMAD.WIDE.U32 R6, R18, UR22, R2 ;  /* 0x0000001612067c25 */ /* 0x000fc8000f8e0002 */
[----:B---3--:R-:W-:-:S04]  /*1870*/  IMAD.WIDE.U32 R8, R20, UR22, R4 ;  /* 0x0000001614087c25 */ /* 0x008fc8000f8e0004 */
        /* <DEDUP_REMOVED lines=30> */
[----:B------:R-:W2:Y:S01]  /*1a60*/  LDC.64 R16, c[0x0][0x238] ;  /* 0x00008e00ff107b82 */ /* 0x000ea20000000a00 */
        /* <DEDUP_REMOVED lines=25> */
[----:B---3--:R-:W-:Y:S02]  /*1c00*/  IMAD.IADD R5, R7, 0x1, R10 ;  /* 0x0000000107057824 */ /* 0x008fe400078e020a */
[----:B------:R-:W-:Y:S02]  /*1c10*/  IMAD.MOV.U32 R4, RZ, RZ, R6 ;  /* 0x000000ffff047224 */ /* 0x000fe400078e0006 */
[----:B------:R-:W-:Y:S02]  /*1c20*/  IMAD R6, R26, UR10, RZ ;  /* 0x0000000a1a067c24 */ /* 0x000fe4000f8e02ff */
[----:B----4-:R-:W-:Y:S01]  /*1c30*/  IMAD.WIDE.U32 R8, R14, UR10, R4 ;  /* 0x0000000a0e087c25 */ /* 0x010fe2000f8e0004 */
[----:B------:R-:W-:Y:S01]  /*1c40*/  UIMAD UR10, UR39, UR8, URZ ;  /* 0x00000008270a72a4 */ /* 0x000fe2000f8e023f */
[----:B------:R-:W-:Y:S02]  /*1c50*/  IADD3 R4, P0, R236, UR18, RZ ;  /* 0x00000012ec047c10 */ /* 0x000fe4000ff1e0ff */
[----:B------:R-:W-:Y:S01]  /*1c60*/  VIADD R5, R251, 0x2000 ;  /* 0x00002000fb057836 */ /* 0x000fe20000000000 */
[----:B------:R-:W-:Y:S01]  /*1c70*/  UIMAD UR10, UR4, UR9, UR10 ;  /* 0x00000009040a72a4 */ /* 0x000fe2000f8e020a */
[----:B--2---:R-:W-:-:S02]  /*1c80*/  IMAD R7, R16, UR28, RZ ;  /* 0x0000001c10077c24 */ /* 0x004fc4000f8e02ff */
        /* <DEDUP_REMOVED lines=11> */
[----:B------:R-:W-:Y:S01]  /*1d40*/  ULDC.64 UR10, c[0x0][0x268] ;  /* 0x00009a00000a7ab9 */ /* 0x000fe20000000a00 */
[----:B------:R1:W-:Y:S01]  /*1d50*/  LDGSTS.E.BYPASS.LTC128B.128 [R15+0x1000], desc[UR40][R4.64] ;  /* 0x01000000040f7fae */ /* 0x0003e2000b901d68 */
[----:B------:R-:W-:Y:S01]  /*1d60*/  IADD3 R2, P0, R4, UR18, RZ ;  /* 0x0000001204027c10 */ /* 0x000fe2000ff1e0ff */
[----:B------:R-:W-:-:S03]  /*1d70*/  IMAD.WIDE.U32 R6, R14, UR10, R6 ;  /* 0x0000000a0e067c25 */ /* 0x000fc6000f8e0006 */
[----:B------:R-:W-:Y:S02]  /*1d80*/  IADD3.X R3, R5, UR19, RZ, P0, !PT ;  /* 0x0000001305037c10 */ /* 0x000fe400087fe4ff */
[C---:B------:R-:W-:Y:S01]  /*1d90*/  LEA R12, P0, R8.reuse, UR12, 0x1 ;  /* 0x0000000c080c7c11 */ /* 0x040fe2000f8008ff */
[----:B------:R-:W-:Y:S02]  /*1da0*/  USHF.L.U32 UR12, UR8, 0x6, URZ ;  /* 0x00000006080c7899 */ /* 0x000fe4000800063f */
[----:B------:R2:W-:Y:S01]  /*1db0*/  LDGSTS.E.BYPASS.LTC128B.128 [R15+0x2000], desc[UR40][R2.64] ;  /* 0x02000000020f7fae */ /* 0x0005e2000b901d68 */
[----:B------:R-:W-:Y:S01]  /*1dc0*/  LEA.HI.X R13, R8, UR13, R9, 0x1, P0 ;  /* 0x0000000d080d7c11 */ /* 0x000fe200080f0c09 */
[----:B-1----:R-:W-:Y:S01]  /*1dd0*/  IMAD R4, R26, UR10, RZ ;  /* 0x0000000a1a047c24 */ /* 0x002fe2000f8e02ff */
[----:B------:R-:W-:-:S03]  /*1de0*/  UIMAD UR10, UR39, UR6, URZ ;  /* 0x00000006270a72a4 */ /* 0x000fc6000f8e023f */
[----:B------:R-:W-:Y:S01]  /*1df0*/  IMAD R4, R14, UR11, R4 ;  /* 0x0000000b0e047c24 */ /* 0x000fe2000f8e0204 */
[----:B------:R-:W-:Y:S02]  /*1e00*/  UIMAD UR10, UR4, UR7, UR10 ;  /* 0x00000007040a72a4 */ /* 0x000fe4000f8e020a */
[----:B------:R-:W-:Y:S01]  /*1e10*/  USHF.L.U64.HI UR11, UR8, 0x6, UR9 ;  /* 0x00000006080b7899 */ /* 0x000fe20008010209 */
[----:B------:R-:W-:Y:S01]  /*1e20*/  IMAD.IADD R4, R7, 0x1, R4 ;  /* 0x0000000107047824 */ /* 0x000fe200078e0204 */
[----:B------:R-:W-:Y:S01]  /*1e30*/  IADD3 R7, P0, R6, R24, RZ ;  /* 0x0000001806077210 */ /* 0x000fe20007f1e0ff */
[----:B------:R-:W-:Y:S01]  /*1e40*/  ULDC.64 UR8, c[0x0][0x220] ;  /* 0x0000880000087ab9 */ /* 0x000fe20000000a00 */
[----:B--2---:R-:W-:Y:S02]  /*1e50*/  IADD3 R2, P2, R2, UR18, RZ ;  /* 0x0000001202027c10 */ /* 0x004fe4000ff5e0ff */
[----:B------:R-:W-:Y:S01]  /*1e60*/  IADD3.X R4, R4, UR10, R25, P0, !PT ;  /* 0x0000000a04047c10 */ /* 0x000fe200087fe419 */
[----:B------:R-:W-:Y:S01]  /*1e70*/  USHF.L.U32 UR10, UR6, 0x6, URZ ;  /* 0x00000006060a7899 */ /* 0x000fe2000800063f */
[----:B------:R-:W-:Y:S01]  /*1e80*/  IADD3.X R3, R3, UR19, RZ, P2, !PT ;  /* 0x0000001303037c10 */ /* 0x000fe200097fe4ff */
[----:B------:R-:W-:Y:S01]  /*1e90*/  USHF.L.U64.HI UR6, UR6, 0x6, UR7 ;  /* 0x0000000606067899 */ /* 0x000fe20008010207 */
[----:B------:R-:W-:-:S02]  /*1ea0*/  LEA R6, P0, R7, UR8, 0x1 ;  /* 0x0000000807067c11 */ /* 0x000fc4000f8008ff */
[----:B------:R-:W-:Y:S01]  /*1eb0*/  IADD3 R10, P2, R12, UR12, RZ ;  /* 0x0000000c0c0a7c10 */ /* 0x000fe2000ff5e0ff */
[----:B------:R1:W-:Y:S01]  /*1ec0*/  LDGSTS.E.BYPASS.LTC128B.128 [R15+0x3000], desc[UR40][R2.64] ;  /* 0x03000000020f7fae */ /* 0x0003e2000b901d68 */
[----:B------:R-:W-:Y:S01]  /*1ed0*/  LEA.HI.X R7, R7, UR9, R4, 0x1, P0 ;  /* 0x0000000907077c11 */ /* 0x000fe200080f0c04 */
[----:B------:R-:W-:Y:S01]  /*1ee0*/  ULDC UR7, c[0x0][0x398] ;  /* 0x0000e60000077ab9 */ /* 0x000fe20000000800 */
[----:B------:R-:W-:Y:S01]  /*1ef0*/  IADD3.X R11, R13, UR11, RZ, P2, !PT ;  /* 0x0000000b0d0b7c10 */ /* 0x000fe200097fe4ff */
[----:B------:R2:W-:Y:S01]  /*1f00*/  LDGSTS.E.BYPASS.LTC128B.128 [R0+0xc000], desc[UR40][R12.64] ;  /* 0x0c0000000c007fae */ /* 0x0005e2000b901d68 */
[----:B------:R-:W-:Y:S01]  /*1f10*/  IADD3 R8, P2, R10, UR12, RZ ;  /* 0x0000000c0a087c10 */ /* 0x000fe2000ff5e0ff */
[----:B------:R-:W-:Y:S01]  /*1f20*/  ULDC.64 UR8, c[0x0][0x478] ;  /* 0x00011e0000087ab9 */ /* 0x000fe20000000a00 */
[----:B------:R-:W-:Y:S01]  /*1f30*/  IADD3 R4, P0, R6, UR10, RZ ;  /* 0x0000000a06047c10 */ /* 0x000fe2000ff1e0ff */
[----:B------:R-:W-:Y:S01]  /*1f40*/  LDGSTS.E.BYPASS.LTC128B.128 [R0+0xd000], desc[UR40][R10.64] ;  /* 0x0d0000000a007fae */ /* 0x000fe2000b901d68 */
[----:B------:R-:W-:-:S02]  /*1f50*/  IADD3.X R9, R11, UR11, RZ, P2, !PT ;  /* 0x0000000b0b097c10 */ /* 0x000fc400097fe4ff */
[----:B------:R-:W-:-:S03]  /*1f60*/  IADD3.X R5, R7, UR6, RZ, P0, !PT ;  /* 0x0000000607057c10 */ /* 0x000fc600087fe4ff */
[----:B------:R3:W-:Y:S01]  /*1f70*/  LDGSTS.E.BYPASS.LTC128B.128 [R0+0xe000], desc[UR40][R8.64] ;  /* 0x0e00000008007fae */ /* 0x0007e2000b901d68 */
[----:B-1----:R-:W-:Y:S02]  /*1f80*/  IADD3 R2, P0, R4, UR10, RZ ;  /* 0x0000000a04027c10 */ /* 0x002fe4000ff1e0ff */
[----:B--2---:R-:W-:Y:S02]  /*1f90*/  IADD3 R12, P2, R8, UR12, RZ ;  /* 0x0000000c080c7c10 */ /* 0x004fe4000ff5e0ff */
[----:B------:R-:W-:Y:S02]  /*1fa0*/  IADD3.X R3, R5, UR6, RZ, P0, !PT ;  /* 0x0000000605037c10 */ /* 0x000fe400087fe4ff */
[----:B------:R-:W-:-:S05]  /*1fb0*/  IADD3.X R13, R9, UR11, RZ, P2, !PT ;  /* 0x0000000b090d7c10 */ /* 0x000fca00097fe4ff */
[----:B------:R1:W-:Y:S01]  /*1fc0*/  LDGSTS.E.BYPASS.LTC128B.128 [R0+0xf000], desc[UR40][R12.64] ;  /* 0x0f0000000c007fae */ /* 0x0003e2000b901d68 */
[----:B---3--:R-:W-:Y:S01]  /*1fd0*/  IADD3 R8, P0, R2, UR10, RZ ;  /* 0x0000000a02087c10 */ /* 0x008fe2000ff1e0ff */
[----:B------:R-:W-:Y:S02]  /*1fe0*/  ULDC.64 UR10, c[0x0][0x2b0] ;  /* 0x0000ac00000a7ab9 */ /* 0x000fe40000000a00 */
[----:B------:R1:W-:Y:S01]  /*1ff0*/  LDGSTS.E.BYPASS.LTC128B.128 [R0+0x10000], desc[UR40][R6.64] ;  /* 0x1000000006007fae */ /* 0x0003e2000b901d68 */
[----:B------:R-:W-:Y:S01]  /*2000*/  IADD3.X R9, R3, UR6, RZ, P0, !PT ;  /* 0x0000000603097c10 */ /* 0x000fe200087fe4ff */
[----:B------:R-:W-:Y:S02]  /*2010*/  UIADD3 UR6, -UR38, UR31, UR37 ;  /* 0x0000001f26067290 */ /* 0x000fe4000fffe125 */
[----:B------:R1:W-:Y:S01]  /*2020*/  LDGSTS.E.BYPASS.LTC128B.128 [R0+0x11000], desc[UR40][R4.64] ;  /* 0x1100000004007fae */ /* 0x0003e2000b901d68 */
[----:B------:R-:W-:Y:S02]  /*2030*/  UIMAD.WIDE UR46, UR33, 0x4, UR10 ;  /* 0x00000004212e78a5 */ /* 0x000fe4000f8e020a */
[----:B------:R-:W-:Y:S01]  /*2040*/  UIADD3 UR7, UR6, -UR7, URZ ;  /* 0x8000000706077290 */ /* 0x000fe2000fffe03f */
[----:B------:R1:W-:Y:S01]  /*2050*/  LDGSTS.E.BYPASS.LTC128B.128 [R0+0x12000], desc[UR40][R2.64] ;  /* 0x1200000002007fae */ /* 0x0003e2000b901d68 */
[----:B------:R-:W-:-:S02]  /*2060*/  UIMAD.WIDE UR32, UR32, 0x4, UR8 ;  /* 0x00000004202078a5 */ /* 0x000fc4000f8e0208 */
[----:B------:R-:W-:Y:S01]  /*2070*/  USHF.R.S32.HI UR6, URZ, 0x1f, UR7 ;  /* 0x0000001f3f067899 */ /* 0x000fe20008011407 */
[----:B------:R1:W-:Y:S03]  /*2080*/  LDGSTS.E.BYPASS.LTC128B.128 [R0+0x13000], desc[UR40][R8.64] ;  /* 0x1300000008007fae */ /* 0x0003e6000b901d68 */
[----:B------:R-:W-:Y:S01]  /*2090*/  ULEA.HI UR6, UR6, UR7, URZ, 0x7 ;  /* 0x0000000706067291 */ /* 0x000fe2000f8f383f */
[----:B------:R-:W0:Y:S03]  /*20a0*/  LDGDEPBAR ;  /* 0x00000000000079af */ /* 0x000e260000000000 */
[----:B------:R-:W-:-:S04]  /*20b0*/  USHF.R.S32.HI UR6, URZ, 0x7, UR6 ;  /* 0x000000073f067899 */ /* 0x000fc80008011406 */
[----:B------:R-:W-:-:S04]  /*20c0*/  UISETP.LT.AND UP0, UPT, URZ, UR6, UPT ;  /* 0x000000063f00728c */ /* 0x000fc8000bf01270 */
[----:B------:R-:W-:-:S04]  /*20d0*/  USEL UR6, URZ, UR6, !UP0 ;  /* 0x000000063f067287 */ /* 0x000fc8000c000000 */
[----:B------:R-:W-:-:S06]  /*20e0*/  UISETP.GT.AND UP0, UPT, UR36, UR6, UPT ;  /* 0x000000062400728c */ /* 0x000fcc000bf04270 */
[----:B------:R-:W-:-:S13]  /*20f0*/  PLOP3.LUT P0, PT, PT, PT, UP0, 0x80, 0x0 ;  /* 0x000000000000781c */ /* 0x000fda0003f0f008 */
[----:B-1----:R-:W-:Y:S05]  /*2100*/  @!P0 BRA `(.L_x_983) ;  /* 0x0000006c00f88947 */ /* 0x002fea0003800000 */
[----:B------:R-:W1:Y:S01]  /*2110*/  LDC.64 R6, c[0x0][0x3b8] ;  /* 0x0000ee00ff067b82 */ /* 0x000e620000000a00 */
[----:B------:R-:W-:Y:S01]  /*2120*/  LEA.HI R0, R28, R27, RZ, 0x4 ;  /* 0x0000001b1c007211 */ /* 0x000fe200078f20ff */
[----:B------:R-:W-:Y:S01]  /*2130*/  IMAD.MOV.U32 R2, RZ, RZ, 0x4 ;  /* 0x00000004ff027424 */ /* 0x000fe200078e00ff */
[----:B------:R-:W-:Y:S01]  /*2140*/  UIMAD UR8, UR22, UR30, UR23 ;  /* 0x0000001e160872a4 */ /* 0x000fe2000f8e0217 */
[----:B------:R-:W-:Y:S01]  /*2150*/  IMAD.MOV.U32 R240, RZ, RZ, R15 ;  /* 0x000000fffff07224 */ /* 0x000fe200078e000f */
[----:B------:R-:W-:Y:S01]  /*2160*/  UIADD3 UR13, UR37, UR31, URZ ;  /* 0x0000001f250d7290 */ /* 0x000fe2000fffe03f */
[----:B------:R-:W-:Y:S02]  /*2170*/  ULDC UR10, c[0x0][0x270] ;  /* 0x00009c00000a7ab9 */ /* 0x000fe40000000800 */
[----:B------:R-:W2:Y:S01]  /*2180*/  LDC R250, c[0x0][0x2dc] ;  /* 0x0000b700fffa7b82 */ /* 0x000ea20000000800 */
[----:B-1----:R-:W3:Y:S04]  /*2190*/  LDG.E.64 R4, desc[UR40][R6.64+0x8] ;  /* 0x0000082806047981 */ /* 0x002ee8000c1e1b00 */
[----:B------:R-:W4:Y:S01]  /*21a0*/  LDG.E.64 R6, desc[UR40][R6.64] ;  /* 0x0000002806067981 */ /* 0x000f22000c1e1b00 */
[----:B------:R-:W-:Y:S01]  /*21b0*/  LOP3.LUT R0, R0, 0xfffffff0, RZ, 0xc0, !PT ;  /* 0xfffffff000007812 */ /* 0x000fe200078ec0ff */
[----:B------:R-:W-:-:S04]  /*21c0*/  IMAD.WIDE R2, R241, R2, UR46 ;  /* 0x0000002ef1027e25 */ /* 0x000fc8000f8e0202 */
[----:B------:R-:W-:Y:S01]  /*21d0*/  IMAD.IADD R0, R27, 0x1, -R0 ;  /* 0x000000011b007824 */ /* 0x000fe200078e0a00 */
[----:B------:R-:W5:Y:S04]  /*21e0*/  LDG.E R247, desc[UR40][R2.64] ;  /* 0x0000002802f77981 */ /* 0x000f68000c1e1900 */
[----:B------:R-:W5:Y:S04]  /*21f0*/  LDG.E R246, desc[UR40][R2.64+0x20] ;  /* 0x0000202802f67981 */ /* 0x000f68000c1e1900 */
[----:B------:R-:W5:Y:S04]  /*2200*/  LDG.E R245, desc[UR40][R2.64+0x100] ;  /* 0x0001002802f57981 */ /* 0x000f68000c1e1900 */
[----:B------:R1:W5:Y:S01]  /*2210*/  LDG.E R244, desc[UR40][R2.64+0x120] ;  /* 0x0001202802f47981 */ /* 0x000362000c1e1900 */
[----:B------:R-:W-:Y:S01]  /*2220*/  USHF.L.U32 UR8, UR8, 0x5, URZ ;  /* 0x0000000508087899 */ /* 0x000fe2000800063f */
[----:B------:R-:W-:Y:S01]  /*2230*/  IMAD.MOV.U32 R181, RZ, RZ, 0x20 ;  /* 0x00000020ffb57424 */ /* 0x000fe200078e00ff */
[----:B------:R-:W-:Y:S01]  /*2240*/  UIADD3 UR13, -UR38, 0x80, UR13 ;  /* 0x00000080260d7890 */ /* 0x000fe2000fffe10d */
[----:B------:R-:W-:Y:S01]  /*2250*/  IMAD.MOV.U32 R174, RZ, RZ, 0x40 ;  /* 0x00000040ffae7424 */ /* 0x000fe200078e00ff */
[----:B------:R-:W-:Y:S01]  /*2260*/  USHF.R.S32.HI UR7, URZ, 0x1f, UR8 ;  /* 0x0000001f3f077899 */ /* 0x000fe20008011408 */
[----:B------:R-:W-:-:S02]  /*2270*/  IMAD.MOV.U32 R252, RZ, RZ, 0x40 ;  /* 0x00000040fffc7424 */ /* 0x000fc400078e00ff */
[C---:B------:R-:W-:Y:S02]  /*2280*/  IMAD.SHL.U32 R182, R185.reuse, 0x2, RZ ;  /* 0x00000002b9b67824 */ /* 0x040fe400078e00ff */
[----:B------:R-:W-:Y:S02]  /*2290*/  IMAD.SHL.U32 R180, R185, 0x2, RZ ;  /* 0x00000002b9b47824 */ /* 0x000fe400078e00ff */
[----:B------:R-:W-:Y:S01]  /*22a0*/  IMAD.MOV.U32 R127, RZ, RZ, RZ ;  /* 0x000000ffff7f7224 */ /* 0x000fe200078e00ff */
[----:B-1----:R-:W-:-:S04]  /*22b0*/  SHF.R.S32.HI R2, RZ, 0x1f, R0 ;  /* 0x0000001fff027819 */ /* 0x002fc80000011400 */
[----:B------:R-:W-:-:S04]  /*22c0*/  LEA.HI R2, R2, R0, RZ, 0x3 ;  /* 0x0000000002027211 */ /* 0x000fc800078f18ff */
[----:B------:R-:W-:-:S05]  /*22d0*/  LOP3.LUT R2, R2, 0xfffffff8, RZ, 0xc0, !PT ;  /* 0xfffffff802027812 */ /* 0x000fca00078ec0ff */
[----:B------:R-:W-:Y:S01]  /*22e0*/  IMAD.IADD R0, R0, 0x1, -R2 ;  /* 0x0000000100007824 */ /* 0x000fe200078e0a02 */
[----:B------:R-:W-:-:S04]  /*22f0*/  SHF.R.S32.HI R2, RZ, 0x1f, R242 ;  /* 0x0000001fff027819 */ /* 0x000fc800000114f2 */
[C---:B------:R-:W-:Y:S02]  /*2300*/  LOP3.LUT P0, RZ, R0.reuse, 0x2, RZ, 0xc0, !PT ;  /* 0x0000000200ff7812 */ /* 0x040fe4000780c0ff */
[----:B------:R-:W-:Y:S01]  /*2310*/  LOP3.LUT P4, RZ, R0, 0x4, RZ, 0xc0, !PT ;  /* 0x0000000400ff7812 */ /* 0x000fe2000788c0ff */
[----:B------:R-:W-:-:S05]  /*2320*/  VIADD R0, R183, 0x2000 ;  /* 0x00002000b7007836 */ /* 0x000fca0000000000 */
[----:B------:R-:W-:Y:S02]  /*2330*/  SEL R0, R0, R183, !P1 ;  /* 0x000000b700007207 */ /* 0x000fe40004800000 */
[----:B---3--:R-:W-:Y:S01]  /*2340*/  IADD3 R242, P3, P2, R4, UR8, R242 ;  /* 0x0000000804f27c10 */ /* 0x008fe2000fa7e0f2 */
[----:B------:R-:W-:-:S03]  /*2350*/  UMOV UR8, UR32 ;  /* 0x0000002000087c82 */ /* 0x000fc60008000000 */
[----:B------:R-:W-:Y:S01]  /*2360*/  IADD3.X R4, R5, UR7, R2, P3, P2 ;  /* 0x0000000705047c10 */ /* 0x000fe20009fe4402 */
[----:B------:R-:W-:Y:S01]  /*2370*/  VIADD R2, R185, 0x2000 ;  /* 0x00002000b9027836 */ /* 0x000fe20000000000 */
[----:B------:R-:W-:-:S04]  /*2380*/  UMOV UR7, UR33 ;  /* 0x0000002100077c82 */ /* 0x000fc80008000000 */
[----:B------:R-:W-:Y:S02]  /*2390*/  SEL R2, R2, R185, !P1 ;  /* 0x000000b902027207 */ /* 0x000fe40004800000 */
[----:B----4-:R-:W-:Y:S02]  /*23a0*/  R2UR UR9, R7 ;  /* 0x00000000070972ca */ /* 0x010fe400000e0000 */
[----:B------:R-:W-:-:S11]  /*23b0*/  R2UR UR11, R6 ;  /* 0x00000000060b72ca */ /* 0x000fd600000e0000 */
[----:B------:R-:W-:Y:S02]  /*23c0*/  UIADD3 UR43, UR9, -0x4498517b, URZ ;  /* 0xbb67ae85092b7890 */ /* 0x000fe4000fffe03f */
[----:B------:R-:W-:Y:S02]  /*23d0*/  UIADD3 UR44, UR11, -0x61c88647, URZ ;  /* 0x9e3779b90b2c7890 */ /* 0x000fe4000fffe03f */
[----:B------:R-:W-:Y:S02]  /*23e0*/  UIADD3 UR42, UR11, 0x3c6ef372, URZ ;  /* 0x3c6ef3720b2a7890 */ /* 0x000fe4000fffe03f */
[----:B------:R-:W-:Y:S02]  /*23f0*/  UIADD3 UR37, UR9, 0x76cf5d0a, URZ ;  /* 0x76cf5d0a09257890 */ /* 0x000fe4000fffe03f */
[----:B------:R-:W-:Y:S02]  /*2400*/  UIADD3 UR36, UR11, -0x255992d5, URZ ;  /* 0xdaa66d2b0b247890 */ /* 0x000fe4000fffe03f */
[----:B------:R-:W-:-:S02]  /*2410*/  UIADD3 UR33, UR9, 0x32370b8f, URZ ;  /* 0x32370b8f09217890 */ /* 0x000fc4000fffe03f */
[----:B------:R-:W-:Y:S02]  /*2420*/  UIADD3 UR32, UR11, 0x78dde6e4, URZ ;  /* 0x78dde6e40b207890 */ /* 0x000fe4000fffe03f */
[----:B------:R-:W-:Y:S02]  /*2430*/  UIADD3 UR31, UR9, -0x126145ec, URZ ;  /* 0xed9eba14091f7890 */ /* 0x000fe4000fffe03f */
[----:B------:R-:W-:Y:S01]  /*2440*/  UIADD3 UR30, UR11, 0x1715609d, URZ ;  /* 0x1715609d0b1e7890 */ /* 0x000fe2000fffe03f */
[----:B------:R-:W-:Y:S01]  /*2450*/  LEA R173, R0, UR5, 0x1 ;  /* 0x0000000500ad7c11 */ /* 0x000fe2000f8e08ff */
[----:B------:R-:W-:Y:S01]  /*2460*/  IMAD.WIDE.U32 R242, R242, -0x2daee0ad, RZ ;  /* 0xd2511f53f2f27825 */ /* 0x000fe200078e00ff */
[----:B------:R-:W-:Y:S01]  /*2470*/  LEA R179, R2, UR5, 0x1 ;  /* 0x0000000502b37c11 */ /* 0x000fe2000f8e08ff */
[----:B------:R-:W-:Y:S01]  /*2480*/  UIADD3 UR19, UR9, -0x56f99767, URZ ;  /* 0xa906689909137890 */ /* 0x000fe2000fffe03f */
[----:B------:R-:W-:Y:S01]  /*2490*/  LOP3.LUT R248, R4, UR11, RZ, 0x3c, !PT ;  /* 0x0000000b04f87c12 */ /* 0x000fe2000f8e3cff */
[----:B------:R-:W-:Y:S01]  /*24a0*/  UIADD3 UR18, UR11, -0x4ab325aa, URZ ;  /* 0xb54cda560b127890 */ /* 0x000fe2000fffe03f */
[----:B------:R-:W-:Y:S01]  /*24b0*/  SEL R181, R181, 0xffffffe0, !P0 ;  /* 0xffffffe0b5b57807 */ /* 0x000fe20004000000 */
[----:B------:R-:W-:Y:S01]  /*24c0*/  UIADD3 UR17, UR9, 0x646e171e, URZ ;  /* 0x646e171e09117890 */ /* 0x000fe2000fffe03f */
[----:B------:R-:W-:Y:S01]  /*24d0*/  SEL R174, R174, 0xffffffc0, !P4 ;  /* 0xffffffc0aeae7807 */ /* 0x000fe20006000000 */
[----:B------:R-:W-:Y:S01]  /*24e0*/  ULDC.U8 UR16, c[0x0][0x388] ;  /* 0x0000e20000107ab9 */ /* 0x000fe20000000000 */
[----:B------:R-:W-:Y:S01]  /*24f0*/  SEL R252, R252, 0xffffffc0, !P4 ;  /* 0xffffffc0fcfc7807 */ /* 0x000fe20006000000 */
[----:B--2---:R-:W-:-:S08]  /*2500*/  ULDC UR15, c[0x0][0x2ec] ;  /* 0x0000bb00000f7ab9 */ /* 0x004fd00000000800 */
.L_x_986:
[----:B-----5:R-:W-:Y:S01]  /*2510*/  FSETP.NEU.FTZ.AND P0, PT, R247, -INF , PT ;  /* 0xff800000f700780b */ /* 0x020fe20003f1d000 */
[----:B------:R-:W0:Y:S01]  /*2520*/  LDGDEPBAR ;  /* 0x00000000000079af */ /* 0x000e220000000000 */
[----:B------:R-:W-:Y:S01]  /*2530*/  FSETP.NEU.FTZ.AND P2, PT, R246, -INF , PT ;  /* 0xff800000f600780b */ /* 0x000fe20003f5d000 */
[C---:B------:R-:W-:Y:S01]  /*2540*/  IMAD.IADD R0, R179.reuse, 0x1, R181 ;  /* 0x00000001b3007824 */ /* 0x040fe200078e02b5 */
[----:B------:R-:W-:Y:S05]  /*2550*/  USHF.L.U32 UR12, UR14, 0x7, URZ ;  /* 0x000000070e0c7899 */ /* 0x000fea000800063f */
[----:B------:R-:W2:Y:S01]  /*2560*/  LDL R188, [R1] ;  /* 0x0000000001bc7983 */ /* 0x000ea20000100800 */
[----:B------:R-:W-:Y:S01]  /*2570*/  IMAD.IADD R168, R179, 0x1, R174 ;  /* 0x00000001b3a87824 */ /* 0x000fe200078e02ae */
[----:B------:R-:W-:Y:S01]  /*2580*/  UISETP.GT.AND UP3, UPT, UR14, UR6, UPT ;  /* 0x000000060e00728c */ /* 0x000fe2000bf64270 */
[----:B------:R-:W-:Y:S01]  /*2590*/  IMAD.U32 R3, RZ, RZ, UR24 ;  /* 0x00000018ff037e24 */ /* 0x000fe2000f8e00ff */
[----:B------:R-:W-:Y:S01]  /*25a0*/  UISETP.GE.AND UP0, UPT, UR12, UR13, UPT ;  /* 0x0000000d0c00728c */ /* 0x000fe2000bf06270 */
[----:B------:R-:W-:Y:S02]  /*25b0*/  IMAD.MOV.U32 R194, RZ, RZ, 0x8 ;  /* 0x00000008ffc27424 */ /* 0x000fe400078e00ff */
[----:B------:R-:W-:Y:S03]  /*25c0*/  IMAD.MOV.U32 R195, RZ, RZ, 0x40 ;  /* 0x00000040ffc37424 */ /* 0x000fe600078e00ff */
[----:B------:R-:W-:Y:S05]  /*25d0*/  PLOP3.LUT P3, PT, PT, PT, UP0, 0x80, 0x0 ;  /* 0x000000000000781c */ /* 0x000fea0003f6f008 */
[----:B------:R-:W-:Y:S02]  /*25e0*/  @!UP0 ULDC UR11, c[0x0][0x2c4] ;  /* 0x0000b100000b8ab9 */ /* 0x000fe40000000800 */
[----:B------:R-:W-:Y:S06]  /*25f0*/  IMAD.U32 R2, RZ, RZ, UR11 ;  /* 0x0000000bff027e24 */ /* 0x000fec000f8e00ff */
[----:B------:R-:W-:Y:S01]  /*2600*/  @!P3 IADD3 R2, R241, 0x1, -R2 ;  /* 0x00000001f102b810 */ /* 0x000fe20007ffe802 */
[----:B------:R-:W-:Y:S04]  /*2610*/  DEPBAR.LE SB0, 0x0 ;  /* 0x000080000000791a */ /* 0x000fe80000000000 */
[----:B------:R-:W-:Y:S06]  /*2620*/  BAR.SYNC.DEFER_BLOCKING 0x0 ;  /* 0x0000000000007b1d */ /* 0x000fec0000010000 */
[----:B------:R-:W-:Y:S08]  /*2630*/  LDSM.16.M88.4 R64, [R179] ;  /* 0x00000000b340783b */ /* 0x000ff00000000200 */
[----:B------:R-:W1:Y:S08]  /*2640*/  LDSM.16.M88.4 R16, [R175] ;  /* 0x00000000af10783b */ /* 0x000e700000000200 */
[----:B------:R-:W3:Y:S08]  /*2650*/  LDSM.16.M88.4 R60, [R179+0x2000] ;  /* 0x00200000b33c783b */ /* 0x000ef00000000200 */
[----:B------:R-:W4:Y:S08]  /*2660*/  LDSM.16.M88.4 R32, [R175+0x800] ;  /* 0x00080000af20783b */ /* 0x000f300000000200 */
[----:B------:R-:W4:Y:S08]  /*2670*/  LDSM.16.M88.4 R48, [R175+0x1000] ;  /* 0x00100000af30783b */ /* 0x000f300000000200 */
[----:B------:R-:W4:Y:S01]  /*2680*/  LDSM.16.M88.4 R132, [R175+0x1800] ;  /* 0x00180000af84783b */ /* 0x000f220000000200 */
[-C--:B-1----:R-:W-:Y:S07]  /*2690*/  HMMA.16816.F32.BF16 R4, R64, R16.reuse, RZ ;  /* 0x000000104004723c */ /* 0x082fee00000418ff */
[----:B------:R-:W-:Y:S01]  /*26a0*/  LDSM.16.M88.4 R136, [R0] ;  /* 0x000000000088783b */ /* 0x000fe20000000200 */
[C---:B---3--:R-:W-:Y:S07]  /*26b0*/  HMMA.16816.F32.BF16 R8, R60.reuse, R16, RZ ;  /* 0x000000103c08723c */ /* 0x048fee00000418ff */
[----:B------:R-:W1:Y:S01]  /*26c0*/  LDSM.16.M88.4 R140, [R178] ;  /* 0x00000000b28c783b */ /* 0x000e620000000200 */
[-C--:B------:R-:W-:Y:S07]  /*26d0*/  HMMA.16816.F32.BF16 R12, R60, R18.reuse, RZ ;  /* 0x000000123c0c723c */ /* 0x080fee00000418ff */
[----:B------:R-:W3:Y:S01]  /*26e0*/  LDSM.16.M88.4 R144, [R0+0x2000] ;  /* 0x002000000090783b */ /* 0x000ee20000000200 */
[C---:B------:R-:W-:Y:S07]  /*26f0*/  HMMA.16816.F32.BF16 R16, R64.reuse, R18, RZ ;  /* 0x000000124010723c */ /* 0x040fee00000418ff */
[----:B------:R-:W3:Y:S01]  /*2700*/  LDSM.16.M88.4 R148, [R178+0x800] ;  /* 0x00080000b294783b */ /* 0x000ee20000000200 */
[-C--:B----4-:R-:W-:Y:S06]  /*2710*/  HMMA.16816.F32.BF16 R20, R64, R32.reuse, RZ ;  /* 0x000000204014723c */ /* 0x090fec00000418ff */
        /* <DEDUP_REMOVED lines=11> */
[C---:B------:R-:W-:Y:S06]  /*27d0*/  HMMA.16816.F32.BF16 R48, R64.reuse, R50, RZ ;  /* 0x000000324030723c */ /* 0x040fec00000418ff */
[-C--:B------:R-:W-:Y:S06]  /*27e0*/  HMMA.16816.F32.BF16 R52, R64, R132.reuse, RZ ;  /* 0x000000844034723c */ /* 0x080fec00000418ff */
[C---:B------:R-:W-:Y:S06]  /*27f0*/  HMMA.16816.F32.BF16 R56, R60.reuse, R132, RZ ;  /* 0x000000843c38723c */ /* 0x040fec00000418ff */
[-C--:B------:R-:W-:Y:S06]  /*2800*/  HMMA.16816.F32.BF16 R60, R60, R134.reuse, RZ ;  /* 0x000000863c3c723c */ /* 0x080fec00000418ff */
[----:B------:R-:W-:Y:S01]  /*2810*/  HMMA.16816.F32.BF16 R64, R64, R134, RZ ;  /* 0x000000864040723c */ /* 0x000fe200000418ff */
[----:B------:R-:W4:Y:S05]  /*2820*/  LDSM.16.M88.4 R132, [R176+0x800] ;  /* 0x00080000b084783b */ /* 0x000f2a0000000200 */
[-C--:B-1----:R-:W-:Y:S06]  /*2830*/  HMMA.16816.F32.BF16 R4, R136, R140.reuse, R4 ;  /* 0x0000008c8804723c */ /* 0x082fec0000041804 */
[C---:B---3--:R-:W-:Y:S06]  /*2840*/  HMMA.16816.F32.BF16 R8, R144.reuse, R140, R8 ;  /* 0x0000008c9008723c */ /* 0x048fec0000041808 */
[-C--:B------:R-:W-:Y:S06]  /*2850*/  HMMA.16816.F32.BF16 R12, R144, R142.reuse, R12 ;  /* 0x0000008e900c723c */ /* 0x080fec000004180c */
[C---:B------:R-:W-:Y:S01]  /*2860*/  HMMA.16816.F32.BF16 R16, R136.reuse, R142, R16 ;  /* 0x0000008e8810723c */ /* 0x040fe20000041810 */
[----:B------:R-:W1:Y:S05]  /*2870*/  LDSM.16.M88.4 R140, [R176+0x1000] ;  /* 0x00100000b08c783b */ /* 0x000e6a0000000200 */
[-C--:B------:R-:W-:Y:S06]  /*2880*/  HMMA.16816.F32.BF16 R20, R136, R148.reuse, R20 ;  /* 0x000000948814723c */ /* 0x080fec0000041814 */
[C---:B------:R-:W-:Y:S06]  /*2890*/  HMMA.16816.F32.BF16 R24, R144.reuse, R148, R24 ;  /* 0x000000949018723c */ /* 0x040fec0000041818 */
[-C--:B------:R-:W-:Y:S06]  /*28a0*/  HMMA.16816.F32.BF16 R28, R144, R150.reuse, R28 ;  /* 0x00000096901c723c */ /* 0x080fec000004181c */
[C---:B------:R-:W-:Y:S01]  /*28b0*/  HMMA.16816.F32.BF16 R32, R136.reuse, R150, R32 ;  /* 0x000000968820723c */ /* 0x040fe20000041820 */
[----:B------:R-:W3:Y:S05]  /*28c0*/  @!P3 S2R R151, SR_TID.X ;  /* 0x000000000097b919 */ /* 0x000eea0000002100 */
[-C--:B----4-:R-:W-:Y:S01]  /*28d0*/  HMMA.16816.F32.BF16 R36, R136, R152.reuse, R36 ;  /* 0x000000988824723c */ /* 0x090fe20000041824 */
[----:B------:R-:W-:Y:S05]  /*28e0*/  IMAD.U32 R150, RZ, RZ, UR12 ;  /* 0x0000000cff967e24 */ /* 0x000fea000f8e00ff */
[----:B------:R-:W-:Y:S01]  /*28f0*/  @!P3 IADD3 R150, R150, UR38, R2 ;  /* 0x000000269696bc10 */ /* 0x000fe2000fffe002 */
[C---:B------:R-:W-:Y:S04]  /*2900*/  HMMA.16816.F32.BF16 R40, R144.reuse, R152, R40 ;  /* 0x000000989028723c */ /* 0x040fe80000041828 */
[----:B------:R-:W-:Y:S02]  /*2910*/  IMAD R2, R3, 0x2, R249 ;  /* 0x0000000203027824 */ /* 0x000fe400078e02f9 */
[-C--:B------:R-:W-:Y:S01]  /*2920*/  HMMA.16816.F32.BF16 R44, R144, R154.reuse, R44 ;  /* 0x0000009a902c723c */ /* 0x080fe2000004182c */
[----:B------:R-:W-:Y:S04]  /*2930*/  IMAD.U32 R152, RZ, RZ, UR14 ;  /* 0x0000000eff987e24 */ /* 0x000fe8000f8e00ff */
[----:B------:R-:W-:Y:S01]  /*2940*/  IMAD.SHL.U32 R2, R2, 0x2, RZ ;  /* 0x0000000202027824 */ /* 0x000fe200078e00ff */
[C---:B------:R-:W-:Y:S06]  /*2950*/  HMMA.16816.F32.BF16 R48, R136.reuse, R154, R48 ;  /* 0x0000009a8830723c */ /* 0x040fec0000041830 */
[-C--:B------:R-:W-:Y:S05]  /*2960*/  HMMA.16816.F32.BF16 R52, R136, R156.reuse, R52 ;  /* 0x0000009c8834723c */ /* 0x080fea0000041834 */
[----:B---3--:R-:W-:Y:S01]  /*2970*/  @!P3 IMAD.SHL.U32 R151, R151, 0x2, RZ ;  /* 0x000000029797b824 */ /* 0x008fe200078e00ff */
[C---:B------:R-:W-:Y:S05]  /*2980*/  HMMA.16816.F32.BF16 R56, R144.reuse, R156, R56 ;  /* 0x0000009c9038723c */ /* 0x040fea0000041838 */
[----:B------:R-:W-:Y:S01]  /*2990*/  @!P3 LOP3.LUT R151, R151, 0x6, RZ, 0xc0, !PT ;  /* 0x000000069797b812 */ /* 0x000fe200078ec0ff */
[-C--:B------:R-:W-:Y:S06]  /*29a0*/  HMMA.16816.F32.BF16 R60, R144, R158.reuse, R60 ;  /* 0x0000009e903c723c */ /* 0x080fec000004183c */
[----:B------:R-:W-:Y:S05]  /*29b0*/  HMMA.16816.F32.BF16 R64, R136, R158, R64 ;  /* 0x0000009e8840723c */ /* 0x000fea0000041840 */
[----:B------:R-:W-:Y:S01]  /*29c0*/  IMAD.IADD R144, R0, 0x1, R174 ;  /* 0x0000000100907824 */ /* 0x000fe200078e02ae */
[-C--:B------:R-:W-:Y:S04]  /*29d0*/  HMMA.16816.F32.BF16 R4, R160, R164.reuse, R4 ;  /* 0x000000a4a004723c */ /* 0x080fe80000041804 */
[----:B------:R-:W-:Y:S01]  /*29e0*/  LDSM.16.M88.4 R136, [R144] ;  /* 0x000000009088783b */ /* 0x000fe20000000200 */
[----:B------:R-:W-:Y:S01]  /*29f0*/  VIADD R0, R2, 0x1 ;  /* 0x0000000102007836 */ /* 0x000fe20000000000 */
[C---:B------:R-:W-:Y:S01]  /*2a00*/  LOP3.LUT R2, R243.reuse, UR9, R2, 0x96, !PT ;  /* 0x00000009f3027c12 */ /* 0x040fe2000f8e9602 */
[C---:B------:R-:W-:Y:S04]  /*2a10*/  HMMA.16816.F32.BF16 R8, R168.reuse, R164, R8 ;  /* 0x000000a4a808723c */ /* 0x040fe80000041808 */
[----:B------:R-:W-:Y:S01]  /*2a20*/  LOP3.LUT R0, R243, UR9, R0, 0x96, !PT ;  /* 0x00000009f3007c12 */ /* 0x000fe2000f8e9600 */
[----:B------:R-:W-:Y:S01]  /*2a30*/  LDSM.16.M88.4 R144, [R144+0x2000] ;  /* 0x002000009090783b */ /* 0x000fe20000000200 */
[-C--:B------:R-:W-:Y:S05]  /*2a40*/  HMMA.16816.F32.BF16 R12, R168, R166.reuse, R12 ;  /* 0x000000a6a80c723c */ /* 0x080fea000004180c */
[----:B------:R-:W-:Y:S01]  /*2a50*/  LOP3.LUT R164, R242, UR43, RZ, 0x3c, !PT ;  /* 0x0000002bf2a47c12 */ /* 0x000fe2000f8e3cff */
[C---:B------:R-:W-:Y:S05]  /*2a60*/  HMMA.16816.F32.BF16 R16, R160.reuse, R166, R16 ;  /* 0x000000a6a010723c */ /* 0x040fea0000041810 */
[----:B------:R-:W-:Y:S01]  /*2a70*/  IMAD.WIDE.U32 R148, R0, -0x326172a9, RZ ;  /* 0xcd9e8d5700947825 */ /* 0x000fe200078e00ff */
[-C--:B------:R-:W-:Y:S05]  /*2a80*/  HMMA.16816.F32.BF16 R20, R160, R132.reuse, R20 ;  /* 0x00000084a014723c */ /* 0x080fea0000041814 */
[----:B------:R-:W-:Y:S01]  /*2a90*/  IMAD.U32 R0, RZ, RZ, UR24 ;  /* 0x00000018ff007e24 */ /* 0x000fe2000f8e00ff */
[C---:B------:R-:W-:Y:S05]  /*2aa0*/  HMMA.16816.F32.BF16 R24, R168.reuse, R132, R24 ;  /* 0x00000084a818723c */ /* 0x040fea0000041818 */
[----:B--2---:R-:W-:Y:S01]  /*2ab0*/  IMAD R152, R152, 0x8, R188 ;  /* 0x0000000898987824 */ /* 0x004fe200078e02bc */
[-C--:B------:R-:W-:Y:S05]  /*2ac0*/  HMMA.16816.F32.BF16 R28, R168, R134.reuse, R28 ;  /* 0x00000086a81c723c */ /* 0x080fea000004181c */
[C---:B------:R-:W-:Y:S01]  /*2ad0*/  VIADD R154, R152.reuse, 0x4 ;  /* 0x00000004989a7836 */ /* 0x040fe20000000000 */
[C---:B------:R-:W-:Y:S01]  /*2ae0*/  HMMA.16816.F32.BF16 R32, R160.reuse, R134, R32 ;  /* 0x00000086a020723c */ /* 0x040fe20000041820 */
[----:B------:R-:W2:Y:S04]  /*2af0*/  LDSM.16.M88.4 R132, [R176+0x1800] ;  /* 0x00180000b084783b */ /* 0x000ea80000000200 */
[----:B------:R-:W-:Y:S01]  /*2b00*/  IMAD.WIDE.U32 R152, R152, -0x326172a9, RZ ;  /* 0xcd9e8d5798987825 */ /* 0x000fe200078e00ff */
[-C--:B-1----:R-:W-:Y:S05]  /*2b10*/  HMMA.16816.F32.BF16 R36, R160, R140.reuse, R36 ;  /* 0x0000008ca024723c */ /* 0x082fea0000041824 */
[-C--:B------:R-:W-:Y:S01]  /*2b20*/  LOP3.LUT R156, R153, R248.reuse, RZ, 0x3c, !PT ;  /* 0x000000f8999c7212 */ /* 0x080fe200078e3cff */
[C---:B------:R-:W-:Y:S05]  /*2b30*/  HMMA.16816.F32.BF16 R40, R168.reuse, R140, R40 ;  /* 0x0000008ca828723c */ /* 0x040fea0000041828 */
[--C-:B------:R-:W-:Y:S01]  /*2b40*/  LOP3.LUT R190, R149, UR44, R152.reuse, 0x96, !PT ;  /* 0x0000002c95be7c12 */ /* 0x100fe2000f8e9698 */
[-C--:B------:R-:W-:Y:S05]  /*2b50*/  HMMA.16816.F32.BF16 R44, R168, R142.reuse, R44 ;  /* 0x0000008ea82c723c */ /* 0x080fea000004182c */
[----:B------:R-:W-:Y:S01]  /*2b60*/  IMAD.WIDE.U32 R154, R154, -0x326172a9, RZ ;  /* 0xcd9e8d579a9a7825 */ /* 0x000fe200078e00ff */
[C---:B------:R-:W-:Y:S01]  /*2b70*/  HMMA.16816.F32.BF16 R48, R160.reuse, R142, R48 ;  /* 0x0000008ea030723c */ /* 0x040fe20000041830 */
[----:B------:R-:W1:Y:S04]  /*2b80*/  LDSM.16.M88.4 R140, [R177] ;  /* 0x00000000b18c783b */ /* 0x000e680000000200 */
[----:B------:R-:W-:Y:S01]  /*2b90*/  LOP3.LUT R158, R155, R248, RZ, 0x3c, !PT ;  /* 0x000000f89b9e7212 */ /* 0x000fe200078e3cff */
[----:B------:R-:W-:Y:S05]  /*2ba0*/  IMAD.WIDE.U32 R156, R156, -0x2daee0ad, RZ ;  /* 0xd2511f539c9c7825 */ /* 0x000fea00078e00ff */
[----:B------:R-:W-:Y:S01]  /*2bb0*/  LOP3.LUT R166, R164, R157, RZ, 0x3c, !PT ;  /* 0x0000009da4a67212 */ /* 0x000fe200078e3cff */
[----:B------:R-:W-:Y:S04]  /*2bc0*/  IMAD.WIDE.U32 R158, R158, -0x2daee0ad, RZ ;  /* 0xd2511f539e9e7825 */ /* 0x000fe800078e00ff */
[----:B------:R-:W-:Y:S01]  /*2bd0*/  IMAD.WIDE.U32 R2, R2, -0x326172a9, RZ ;  /* 0xcd9e8d5702027825 */ /* 0x000fe200078e00ff */
[----:B------:R-:W-:Y:S01]  /*2be0*/  LOP3.LUT R164, R164, R159, RZ, 0x3c, !PT ;  /* 0x0000009fa4a47212 */ /* 0x000fe200078e3cff */
[-C--:B--2---:R-:W-:Y:S03]  /*2bf0*/  HMMA.16816.F32.BF16 R52, R160, R132.reuse, R52 ;  /* 0x00000084a034723c */ /* 0x084fe60000041834 */
[C---:B------:R-:W-:Y:S01]  /*2c00*/  LOP3.LUT R153, R3.reuse, UR44, R152, 0x96, !PT ;  /* 0x0000002c03997c12 */ /* 0x040fe2000f8e9698 */
[----:B------:R-:W-:Y:S01]  /*2c10*/  IMAD.WIDE.U32 R190, R190, -0x2daee0ad, RZ ;  /* 0xd2511f53bebe7825 */ /* 0x000fe200078e00ff */
[--C-:B------:R-:W-:Y:S01]  /*2c20*/  LOP3.LUT R3, R3, UR44, R154.reuse, 0x96, !PT ;  /* 0x0000002c03037c12 */ /* 0x100fe2000f8e969a */
[C---:B------:R-:W-:Y:S05]  /*2c30*/  HMMA.16816.F32.BF16 R56, R168.reuse, R132, R56 ;  /* 0x00000084a838723c */ /* 0x040fea0000041838 */
[----:B------:R-:W-:Y:S01]  /*2c40*/  LOP3.LUT R154, R149, UR44, R154, 0x96, !PT ;  /* 0x0000002c959a7c12 */ /* 0x000fe2000f8e969a */
[-C--:B------:R-:W-:Y:S05]  /*2c50*/  HMMA.16816.F32.BF16 R60, R168, R134.reuse, R60 ;  /* 0x00000086a83c723c */ /* 0x080fea000004183c */
[C---:B------:R-:W-:Y:S01]  /*2c60*/  @!P3 VIADDMNMX R152, R150.reuse, R194, UR38, PT ;  /* 0x000000269698be46 */ /* 0x040fe2000b8001c2 */
[----:B------:R-:W-:Y:S01]  /*2c70*/  @!P3 IMAD R132, R249, 0x40, R151 ;  /* 0x00000040f984b824 */ /* 0x000fe200078e0297 */
[----:B------:R-:W-:Y:S01]  /*2c80*/  @!P3 VIADDMNMX R151, R150, R195, UR38, PT ;  /* 0x000000269697be46 */ /* 0x000fe2000b8001c3 */
[----:B------:R-:W-:Y:S03]  /*2c90*/  HMMA.16816.F32.BF16 R64, R160, R134, R64 ;  /* 0x00000086a040723c */ /* 0x000fe60000041840 */
[----:B------:R-:W-:Y:S02]  /*2ca0*/  IMAD.MOV.U32 R194, RZ, RZ, 0x48 ;  /* 0x00000048ffc27424 */ /* 0x000fe400078e00ff */
[----:B------:R-:W-:Y:S01]  /*2cb0*/  FMUL.FTZ R149, R247, 1.4426950216293334961 ;  /* 0x3fb8aa3bf7957820 */ /* 0x000fe20000410000 */
[----:B------:R-:W-:Y:S01]  /*2cc0*/  @!P3 IMAD R0, R0, 0x80, R132 ;  /* 0x000000800000b824 */ /* 0x000fe200078e0284 */
[-C--:B-1----:R-:W-:Y:S01]  /*2cd0*/  HMMA.16816.F32.BF16 R4, R136, R140.reuse, R4 ;  /* 0x0000008c8804723c */ /* 0x082fe20000041804 */
[----:B------:R-:W1:Y:S04]  /*2ce0*/  LDSM.16.M88.4 R132, [R177+0x800] ;  /* 0x00080000b184783b */ /* 0x000e680000000200 */
[----:B------:R-:W-:Y:S01]  /*2cf0*/  FSEL R149, R149, RZ, P0 ;  /* 0x000000ff95957208 */ /* 0x000fe20000000000 */
[C---:B------:R-:W-:Y:S04]  /*2d00*/  HMMA.16816.F32.BF16 R8, R144.reuse, R140, R8 ;  /* 0x0000008c9008723c */ /* 0x040fe80000041808 */
[----:B------:R-:W-:Y:S01]  /*2d10*/  FSETP.NEU.FTZ.AND P0, PT, R245, -INF , PT ;  /* 0xff800000f500780b */ /* 0x000fe20003f1d000 */
[----:B------:R-:W-:Y:S01]  /*2d20*/  IMAD.WIDE.U32 R166, R166, -0x326172a9, RZ ;  /* 0xcd9e8d57a6a67825 */ /* 0x000fe200078e00ff */
[-C--:B------:R-:W-:Y:S05]  /*2d30*/  HMMA.16816.F32.BF16 R12, R144, R142.reuse, R12 ;  /* 0x0000008e900c723c */ /* 0x080fea000004180c */
[C---:B------:R-:W-:Y:S01]  /*2d40*/  LOP3.LUT R192, R167.reuse, UR42, R2, 0x96, !PT ;  /* 0x0000002aa7c07c12 */ /* 0x040fe2000f8e9602 */
[----:B------:R-:W-:Y:S01]  /*2d50*/  IMAD.WIDE.U32 R164, R164, -0x326172a9, RZ ;  /* 0xcd9e8d57a4a47825 */ /* 0x000fe200078e00ff */
[----:B------:R-:W-:Y:S01]  /*2d60*/  LOP3.LUT R157, R167, UR42, R148, 0x96, !PT ;  /* 0x0000002aa79d7c12 */ /* 0x000fe2000f8e9694 */
[C---:B------:R-:W-:Y:S04]  /*2d70*/  HMMA.16816.F32.BF16 R16, R136.reuse, R142, R16 ;  /* 0x0000008e8810723c */ /* 0x040fe80000041810 */
[----:B------:R-:W-:Y:S01]  /*2d80*/  LOP3.LUT R193, R165, UR42, R2, 0x96, !PT ;  /* 0x0000002aa5c17c12 */ /* 0x000fe2000f8e9602 */
[----:B------:R-:W-:Y:S01]  /*2d90*/  IMAD.WIDE.U32 R168, R153, -0x2daee0ad, RZ ;  /* 0xd2511f5399a87825 */ /* 0x000fe200078e00ff */
[----:B------:R-:W-:Y:S02]  /*2da0*/  LOP3.LUT R159, R165, UR42, R148, 0x96, !PT ;  /* 0x0000002aa59f7c12 */ /* 0x000fe4000f8e9694 */
[C---:B------:R-:W-:Y:S03]  /*2db0*/  @!P3 VIMNMX R153, R150.reuse, UR38, PT ;  /* 0x000000269699bc48 */ /* 0x040fe6000bfe0100 */
[----:B------:R-:W-:Y:S01]  /*2dc0*/  @!P3 VIADDMNMX R150, R150, R194, UR38, PT ;  /* 0x000000269696be46 */ /* 0x000fe2000b8001c2 */
[----:B------:R-:W-:Y:S01]  /*2dd0*/  IMAD.WIDE.U32 R188, R3, -0x2daee0ad, RZ ;  /* 0xd2511f5303bc7825 */ /* 0x000fe200078e00ff */
[--C-:B------:R-:W-:Y:S02]  /*2de0*/  LOP3.LUT R165, R169, UR37, R156.reuse, 0x96, !PT ;  /* 0x00000025a9a57c12 */ /* 0x100fe4000f8e969c */
[----:B------:R-:W-:Y:S01]  /*2df0*/  LOP3.LUT R156, R191, UR37, R156, 0x96, !PT ;  /* 0x00000025bf9c7c12 */ /* 0x000fe2000f8e969c */
[----:B------:R-:W-:Y:S01]  /*2e00*/  @!P3 VIADD R2, R0, 0x1 ;  /* 0x000000010002b836 */ /* 0x000fe20000000000 */
[----:B------:R-:W-:Y:S01]  /*2e10*/  LOP3.LUT R155, R189, UR37, R158, 0x96, !PT ;  /* 0x00000025bd9b7c12 */ /* 0x000fe2000f8e969e */
[----:B------:R-:W-:Y:S01]  /*2e20*/  FMUL.FTZ R148, R246, 1.4426950216293334961 ;  /* 0x3fb8aa3bf6947820 */ /* 0x000fe20000410000 */
[----:B------:R-:W-:Y:S01]  /*2e30*/  FMUL.FTZ R3, R245, 1.4426950216293334961 ;  /* 0x3fb8aa3bf5037820 */ /* 0x000fe20000410000 */
[----:B------:R-:W-:Y:S01]  /*2e40*/  @!P3 VIADD R140, R0, 0x8 ;  /* 0x00000008008cb836 */ /* 0x000fe20000000000 */
[C---:B------:R-:W-:Y:S01]  /*2e50*/  @!P3 ISETP.GE.AND P4, PT, R2.reuse, R153, PT ;  /* 0x000000990200b20c */ /* 0x040fe20003f86270 */
[-C--:B-1----:R-:W-:Y:S03]  /*2e60*/  HMMA.16816.F32.BF16 R20, R136, R132.reuse, R20 ;  /* 0x000000848814723c */ /* 0x082fe60000041814 */
[----:B------:R-:W-:Y:S01]  /*2e70*/  @!P3 ISETP.GE.AND P1, PT, R2, R152, PT ;  /* 0x000000980200b20c */ /* 0x000fe20003f26270 */
[----:B------:R-:W-:Y:S01]  /*2e80*/  IMAD.WIDE.U32 R170, R154, -0x2daee0ad, RZ ;  /* 0xd2511f539aaa7825 */ /* 0x000fe200078e00ff */
[C---:B------:R-:W-:Y:S01]  /*2e90*/  @!P3 ISETP.GE.AND P5, PT, R2.reuse, R151, PT ;  /* 0x000000970200b20c */ /* 0x040fe20003fa6270 */
[C---:B------:R-:W-:Y:S04]  /*2ea0*/  HMMA.16816.F32.BF16 R24, R144.reuse, R132, R24 ;  /* 0x000000849018723c */ /* 0x040fe80000041818 */
[----:B------:R-:W-:Y:S01]  /*2eb0*/  @!P3 ISETP.GE.AND P6, PT, R2, R150, PT ;  /* 0x000000960200b20c */ /* 0x000fe20003fc6270 */
[----:B------:R-:W-:Y:S01]  /*2ec0*/  FMUL.FTZ R2, R244, 1.4426950216293334961 ;  /* 0x3fb8aa3bf4027820 */ /* 0x000fe20000410000 */
[----:B------:R-:W-:Y:S01]  /*2ed0*/  FSEL R148, R148, RZ, P2 ;  /* 0x000000ff94947208 */ /* 0x000fe20001000000 */
[-C--:B------:R-:W-:Y:S03]  /*2ee0*/  HMMA.16816.F32.BF16 R28, R144, R134.reuse, R28 ;  /* 0x00000086901c723c */ /* 0x080fe6000004181c */
[----:B------:R-:W-:Y:S01]  /*2ef0*/  FSETP.NEU.FTZ.AND P2, PT, R244, -INF , PT ;  /* 0xff800000f400780b */ /* 0x000fe20003f5d000 */
[C---:B------:R-:W-:Y:S01]  /*2f00*/  @!P3 VIADD R133, R0.reuse, 0x18 ;  /* 0x000000180085b836 */ /* 0x040fe20000000000 */
[----:B------:R-:W-:Y:S01]  /*2f10*/  FSEL R3, R3, RZ, P0 ;  /* 0x000000ff03037208 */ /* 0x000fe20000000000 */
[C---:B------:R-:W-:Y:S04]  /*2f20*/  HMMA.16816.F32.BF16 R32, R136.reuse, R134, R32 ;  /* 0x000000868820723c */ /* 0x040fe80000041820 */
[C---:B------:R-:W-:Y:S01]  /*2f30*/  @!P3 ISETP.GE.AND P0, PT, R0.reuse, R153, PT ;  /* 0x000000990000b20c */ /* 0x040fe20003f06270 */
[----:B------:R-:W-:Y:S01]  /*2f40*/  @!P3 VIADD R132, R0, 0x11 ;  /* 0x000000110084b836 */ /* 0x000fe20000000000 */
[----:B------:R-:W-:Y:S01]  /*2f50*/  FSEL R2, R2, RZ, P2 ;  /* 0x000000ff02027208 */ /* 0x000fe20001000000 */
[----:B------:R-:W-:Y:S01]  /*2f60*/  @!P3 VIADD R154, R0, 0x9 ;  /* 0x00000009009ab836 */ /* 0x000fe20000000000 */
[----:B------:R-:W-:Y:S02]  /*2f70*/  @!P3 FSEL R4, R4, -INF , !P0 ;  /* 0xff8000000404b808 */ /* 0x000fe40004000000 */
[C---:B------:R-:W-:Y:S02]  /*2f80*/  @!P3 ISETP.GE.AND P2, PT, R0.reuse, R152, PT ;  /* 0x000000980000b20c */ /* 0x040fe40003f46270 */
[CC--:B------:R-:W-:Y:S02]  /*2f90*/  @!P3 ISETP.GE.AND P0, PT, R0.reuse, R151.reuse, PT ;  /* 0x000000970000b20c */ /* 0x0c0fe40003f06270 */
        /* <DEDUP_REMOVED lines=15> */
[----:B------:R-:W-:Y:S02]  /*3090*/  @!P3 ISETP.GE.AND P5, PT, R140, R152, PT ;  /* 0x000000988c00b20c */ /* 0x000fe40003fa6270 */
[----:B------:R-:W-:Y:S01]  /*30a0*/  @!P3 FSEL R10, R10, -INF , !P4 ;  /* 0xff8000000a0ab808 */ /* 0x000fe20006000000 */
[----:B------:R-:W1:Y:S01]  /*30b0*/  LDSM.16.M88.4 R140, [R177+0x1000] ;  /* 0x00100000b18c783b */ /* 0x000e620000000200 */
        /* <DEDUP_REMOVED lines=14> */
[----:B------:R2:W-:Y:S01]  /*31a0*/  MUFU.EX2 R222, R9 ;  /* 0x0000000900de7308 */ /* 0x0005e20000000800 */
[----:B------:R-:W-:Y:S02]  /*31b0*/  @!P3 FSEL R18, R18, -INF , !P5 ;  /* 0xff8000001212b808 */ /* 0x000fe40006800000 */
[-C--:B------:R-:W-:Y:S01]  /*31c0*/  @!P3 ISETP.GE.AND P1, PT, R154, R153.reuse, PT ;  /* 0x000000999a00b20c */ /* 0x080fe20003f26270 */
[----:B------:R-:W-:Y:S01]  /*31d0*/  FFMA.FTZ R14, R14, UR15, -R2 ;  /* 0x0000000f0e0e7c23 */ /* 0x000fe20008010802 */
[----:B------:R-:W-:Y:S01]  /*31e0*/  @!P3 ISETP.GE.AND P5, PT, R132, R153, PT ;  /* 0x000000998400b20c */ /* 0x000fe20003fa6270 */
[--C-:B------:R-:W-:Y:S01]  /*31f0*/  FFMA.FTZ R18, R18, UR15, -R148.reuse ;  /* 0x0000000f12127c23 */ /* 0x100fe20008010894 */
[----:B------:R-:W-:Y:S03]  /*3200*/  @!P3 FSEL R19, R19, -INF , !P4 ;  /* 0xff8000001313b808 */ /* 0x000fe60006000000 */
[----:B------:R-:W-:Y:S01]  /*3210*/  MUFU.EX2 R227, R10 ;  /* 0x0000000a00e37308 */ /* 0x000fe20000000800 */
[----:B------:R-:W-:Y:S02]  /*3220*/  @!P3 FSEL R20, R20, -INF , !P1 ;  /* 0xff8000001414b808 */ /* 0x000fe40004800000 */
[----:B------:R-:W-:Y:S01]  /*3230*/  @!P3 FSEL R21, R21, -INF , !P5 ;  /* 0xff8000001515b808 */ /* 0x000fe20006800000 */
[--C-:B------:R-:W-:Y:S01]  /*3240*/  FFMA.FTZ R19, R19, UR15, -R148.reuse ;  /* 0x0000000f13137c23 */ /* 0x100fe20008010894 */
[----:B------:R-:W-:Y:S01]  /*3250*/  @!P3 FSEL R15, R15, -INF , !P6 ;  /* 0xff8000000f0fb808 */ /* 0x000fe20007000000 */
[--C-:B------:R-:W-:Y:S01]  /*3260*/  FFMA.FTZ R20, R20, UR15, -R149.reuse ;  /* 0x0000000f14147c23 */ /* 0x100fe20008010895 */
[----:B------:R-:W-:Y:S01]  /*3270*/  @!P3 FSEL R17, R17, -INF , !P2 ;  /* 0xff8000001111b808 */ /* 0x000fe20005000000 */
[--C-:B------:R-:W-:Y:S01]  /*3280*/  FFMA.FTZ R21, R21, UR15, -R149.reuse ;  /* 0x0000000f15157c23 */ /* 0x100fe20008010895 */
[C---:B------:R-:W-:Y:S01]  /*3290*/  @!P3 ISETP.GE.AND P4, PT, R132.reuse, R152, PT ;  /* 0x000000988400b20c */ /* 0x040fe20003f86270 */
[----:B--2---:R-:W-:Y:S01]  /*32a0*/  IMAD.WIDE.U32 R8, R165, -0x326172a9, RZ ;  /* 0xcd9e8d57a5087825 */ /* 0x004fe200078e00ff */
[CC--:B------:R-:W-:Y:S01]  /*32b0*/  @!P3 ISETP.GE.AND P1, PT, R132.reuse, R151.reuse, PT ;  /* 0x000000978400b20c */ /* 0x0c0fe20003f26270 */
[----:B------:R2:W-:Y:S01]  /*32c0*/  MUFU.EX2 R226, R11 ;  /* 0x0000000b00e27308 */ /* 0x0005e20000000800 */
[----:B------:R-:W-:Y:S01]  /*32d0*/  @!P3 ISETP.GE.AND P5, PT, R132, R150, PT ;  /* 0x000000968400b20c */ /* 0x000fe20003fa6270 */
[----:B------:R-:W-:Y:S01]  /*32e0*/  @!P3 VIADD R132, R0, 0x19 ;  /* 0x000000190084b836 */ /* 0x000fe20000000000 */
[C---:B------:R-:W-:Y:S01]  /*32f0*/  @!P3 ISETP.GE.AND P6, PT, R154.reuse, R152, PT ;  /* 0x000000989a00b20c */ /* 0x040fe20003fc6270 */
[-C--:B-1----:R-:W-:Y:S03]  /*3300*/  HMMA.16816.F32.BF16 R36, R136, R140.reuse, R36 ;  /* 0x0000008c8824723c */ /* 0x082fe60000041824 */
[-C--:B------:R-:W-:Y:S01]  /*3310*/  @!P3 ISETP.GE.AND P2, PT, R154, R150.reuse, PT ;  /* 0x000000969a00b20c */ /* 0x080fe20003f46270 */
[--C-:B------:R-:W-:Y:S01]  /*3320*/  FFMA.FTZ R17, R17, UR15, -R149.reuse ;  /* 0x0000000f11117c23 */ /* 0x100fe20008010895 */
[----:B------:R-:W-:Y:S01]  /*3330*/  @!P3 FSEL R16, R16, -INF , !P0 ;  /* 0xff8000001010b808 */ /* 0x000fe20004000000 */
[C---:B------:R-:W-:Y:S01]  /*3340*/  HMMA.16816.F32.BF16 R40, R144.reuse, R140, R40 ;  /* 0x0000008c9028723c */ /* 0x040fe20000041828 */
[----:B------:R1:W-:Y:S03]  /*3350*/  MUFU.EX2 R221, R12 ;  /* 0x0000000c00dd7308 */ /* 0x0003e60000000800 */
[-C--:B------:R-:W-:Y:S01]  /*3360*/  @!P3 ISETP.GE.AND P0, PT, R154, R151.reuse, PT ;  /* 0x000000979a00b20c */ /* 0x080fe20003f06270 */
[----:B------:R-:W-:Y:S01]  /*3370*/  FFMA.FTZ R16, R16, UR15, -R149 ;  /* 0x0000000f10107c23 */ /* 0x000fe20008010895 */
[----:B------:R-:W-:Y:S01]  /*3380*/  @!P3 FSEL R22, R22, -INF , !P6 ;  /* 0xff8000001616b808 */ /* 0x000fe20007000000 */
[-C--:B------:R-:W-:Y:S04]  /*3390*/  HMMA.16816.F32.BF16 R44, R144, R142.reuse, R44 ;  /* 0x0000008e902c723c */ /* 0x080fe8000004182c */
[----:B------:R-:W-:Y:S01]  /*33a0*/  MUFU.EX2 R202, R16 ;  /* 0x0000001000ca7308 */ /* 0x000fe20000000800 */
[-C--:B------:R-:W-:Y:S01]  /*33b0*/  @!P3 ISETP.GE.AND P6, PT, R133, R151.reuse, PT ;  /* 0x000000978500b20c */ /* 0x080fe20003fc6270 */
[----:B------:R-:W-:Y:S01]  /*33c0*/  FFMA.FTZ R22, R22, UR15, -R148 ;  /* 0x0000000f16167c23 */ /* 0x000fe20008010894 */
[----:B------:R-:W-:Y:S01]  /*33d0*/  @!P3 FSEL R26, R26, -INF , !P2 ;  /* 0xff8000001a1ab808 */ /* 0x000fe20005000000 */
[C---:B------:R-:W-:Y:S04]  /*33e0*/  HMMA.16816.F32.BF16 R48, R136.reuse, R142, R48 ;  /* 0x0000008e8830723c */ /* 0x040fe80000041830 */
[----:B------:R-:W-:Y:S01]  /*33f0*/  @!P3 ISETP.GE.AND P2, PT, R132, R151, PT ;  /* 0x000000978400b20c */ /* 0x000fe20003f46270 */
[----:B------:R-:W-:Y:S01]  /*3400*/  FFMA.FTZ R26, R26, UR15, -R2 ;  /* 0x0000000f1a1a7c23 */ /* 0x000fe20008010802 */
[----:B------:R-:W-:Y:S01]  /*3410*/  @!P3 FSEL R23, R23, -INF , !P4 ;  /* 0xff8000001717b808 */ /* 0x000fe20006000000 */
[----:B------:R3:W-:Y:S01]  /*3420*/  MUFU.EX2 R225, R14 ;  /* 0x0000000e00e17308 */ /* 0x0007e20000000800 */
[----:B------:R-:W-:Y:S02]  /*3430*/  @!P3 FSEL R24, R24, -INF , !P0 ;  /* 0xff8000001818b808 */ /* 0x000fe40004000000 */
[----:B------:R-:W-:Y:S01]  /*3440*/  @!P3 ISETP.GE.AND P4, PT, R133, R150, PT ;  /* 0x000000968500b20c */ /* 0x000fe20003f86270 */
[----:B------:R-:W-:Y:S01]  /*3450*/  FFMA.FTZ R23, R23, UR15, -R148 ;  /* 0x0000000f17177c23 */ /* 0x000fe20008010894 */
[----:B------:R-:W-:Y:S01]  /*3460*/  @!P3 FSEL R25, R25, -INF , !P1 ;  /* 0xff8000001919b808 */ /* 0x000fe20004800000 */
[--C-:B------:R-:W-:Y:S01]  /*3470*/  FFMA.FTZ R24, R24, UR15, -R3.reuse ;  /* 0x0000000f18187c23 */ /* 0x100fe20008010803 */
[----:B------:R-:W-:Y:S01]  /*3480*/  @!P3 FSEL R27, R27, -INF , !P5 ;  /* 0xff8000001b1bb808 */ /* 0x000fe20006800000 */
[----:B------:R-:W-:Y:S01]  /*3490*/  @!P3 VIADD R141, R0, 0x21 ;  /* 0x00000021008db836 */ /* 0x000fe20000000000 */
[----:B------:R-:W-:Y:S01]  /*34a0*/  @!P3 FSEL R28, R28, -INF , !P6 ;  /* 0xff8000001c1cb808 */ /* 0x000fe20007000000 */
[--C-:B------:R-:W-:Y:S01]  /*34b0*/  FFMA.FTZ R25, R25, UR15, -R3.reuse ;  /* 0x0000000f19197c23 */ /* 0x100fe20008010803 */
[----:B------:R-:W-:Y:S01]  /*34c0*/  @!P3 FSEL R29, R29, -INF , !P2 ;  /* 0xff8000001d1db808 */ /* 0x000fe20005000000 */
[--C-:B------:R-:W-:Y:S01]  /*34d0*/  FFMA.FTZ R27, R27, UR15, -R2.reuse ;  /* 0x0000000f1b1b7c23 */ /* 0x100fe20008010802 */
[CC--:B------:R-:W-:Y:S01]  /*34e0*/  @!P3 ISETP.GE.AND P0, PT, R133.reuse, R153.reuse, PT ;  /* 0x000000998500b20c */ /* 0x0c0fe20003f06270 */
[--C-:B------:R-:W-:Y:S01]  /*34f0*/  FFMA.FTZ R28, R28, UR15, -R3.reuse ;  /* 0x0000000f1c1c7c23 */ /* 0x100fe20008010803 */
[----:B------:R-:W-:Y:S01]  /*3500*/  @!P3 ISETP.GE.AND P1, PT, R133, R152, PT ;  /* 0x000000988500b20c */ /* 0x000fe20003f26270 */
[----:B------:R-:W-:Y:S01]  /*3510*/  FFMA.FTZ R29, R29, UR15, -R3 ;  /* 0x0000000f1d1d7c23 */ /* 0x000fe20008010803 */
[C---:B------:R-:W-:Y:S01]  /*3520*/  @!P3 ISETP.GE.AND P5, PT, R132.reuse, R150, PT ;  /* 0x000000968400b20c */ /* 0x040fe20003fa6270 */
[----:B------:R-:W-:Y:S01]  /*3530*/  MUFU.EX2 R219, R6 ;  /* 0x0000000600db7308 */ /* 0x000fe20000000800 */
[CC--:B------:R-:W-:Y:S01]  /*3540*/  @!P3 ISETP.GE.AND P6, PT, R132.reuse, R153.reuse, PT ;  /* 0x000000998400b20c */ /* 0x0c0fe20003fc6270 */
[----:B--2---:R-:W-:Y:S01]  /*3550*/  IMAD.WIDE.U32 R10, R193, -0x2daee0ad, RZ ;  /* 0xd2511f53c10a7825 */ /* 0x004fe200078e00ff */
[-C--:B------:R-:W-:Y:S02]  /*3560*/  @!P3 ISETP.GE.AND P2, PT, R132, R152.reuse, PT ;  /* 0x000000988400b20c */ /* 0x080fe40003f46270 */
[----:B------:R-:W-:Y:S01]  /*3570*/  @!P3 FSEL R30, R30, -INF , !P4 ;  /* 0xff8000001e1eb808 */ /* 0x000fe20006000000 */
[----:B------:R-:W2:Y:S01]  /*3580*/  LDSM.16.M88.4 R132, [R177+0x1800] ;  /* 0x00180000b184783b */ /* 0x000ea20000000200 */
[----:B------:R-:W-:Y:S01]  /*3590*/  @!P3 FSEL R34, R34, -INF , !P1 ;  /* 0xff8000002222b808 */ /* 0x000fe20004800000 */
[----:B------:R-:W-:Y:S01]  /*35a0*/  @!P3 VIADD R140, R0, 0x20 ;  /* 0x00000020008cb836 */ /* 0x000fe20000000000 */
[-C--:B------:R-:W-:Y:S01]  /*35b0*/  @!P3 ISETP.GE.AND P1, PT, R141, R153.reuse, PT ;  /* 0x000000998d00b20c */ /* 0x080fe20003f26270 */
[----:B------:R-:W-:Y:S01]  /*35c0*/  FFMA.FTZ R30, R30, UR15, -R2 ;  /* 0x0000000f1e1e7c23 */ /* 0x000fe20008010802 */
[----:B------:R-:W-:Y:S01]  /*35d0*/  @!P3 FSEL R35, R35, -INF , !P2 ;  /* 0xff8000002323b808 */ /* 0x000fe20005000000 */
[--C-:B------:R-:W-:Y:S01]  /*35e0*/  FFMA.FTZ R34, R34, UR15, -R148.reuse ;  /* 0x0000000f22227c23 */ /* 0x100fe20008010894 */
[----:B------:R-:W-:Y:S01]  /*35f0*/  @!P3 ISETP.GE.AND P4, PT, R140, R153, PT ;  /* 0x000000998c00b20c */ /* 0x000fe20003f86270 */
[----:B------:R4:W-:Y:S01]  /*3600*/  MUFU.EX2 R218, R7 ;  /* 0x0000000700da7308 */ /* 0x0009e20000000800 */
[----:B------:R-:W-:Y:S01]  /*3610*/  @!P3 FSEL R37, R37, -INF , !P1 ;  /* 0xff8000002525b808 */ /* 0x000fe20004800000 */
[----:B------:R-:W-:Y:S01]  /*3620*/  FFMA.FTZ R35, R35, UR15, -R148 ;  /* 0x0000000f23237c23 */ /* 0x000fe20008010894 */
[----:B------:R-:W-:Y:S02]  /*3630*/  @!P3 FSEL R36, R36, -INF , !P4 ;  /* 0xff8000002424b808 */ /* 0x000fe40006000000 */
[----:B------:R-:W-:Y:S01]  /*3640*/  @!P3 FSEL R31, R31, -INF , !P5 ;  /* 0xff8000001f1fb808 */ /* 0x000fe20006800000 */
[--C-:B------:R-:W-:Y:S01]  /*3650*/  FFMA.FTZ R37, R37, UR15, -R149.reuse ;  /* 0x0000000f25257c23 */ /* 0x100fe20008010895 */
[----:B------:R-:W-:Y:S03]  /*3660*/  @!P3 FSEL R32, R32, -INF , !P0 ;  /* 0xff8000002020b808 */ /* 0x000fe60004000000 */
[----:B------:R-:W-:Y:S01]  /*3670*/  MUFU.EX2 R189, R35 ;  /* 0x0000002300bd7308 */ /* 0x000fe20000000800 */
[----:B------:R-:W-:Y:S01]  /*3680*/  @!P3 FSEL R33, R33, -INF , !P6 ;  /* 0xff8000002121b808 */ /* 0x000fe20007000000 */
[----:B------:R-:W-:Y:S01]  /*3690*/  FFMA.FTZ R31, R31, UR15, -R2 ;  /* 0x0000000f1f1f7c23 */ /* 0x000fe20008010802 */
[C---:B------:R-:W-:Y:S01]  /*36a0*/  @!P3 ISETP.GE.AND P2, PT, R141.reuse, R152, PT ;  /* 0x000000988d00b20c */ /* 0x040fe20003f46270 */
[--C-:B------:R-:W-:Y:S01]  /*36b0*/  FFMA.FTZ R32, R32, UR15, -R149.reuse ;  /* 0x0000000f20207c23 */ /* 0x100fe20008010895 */
[-C--:B------:R-:W-:Y:S01]  /*36c0*/  @!P3 ISETP.GE.AND P4, PT, R141, R151.reuse, PT ;  /* 0x000000978d00b20c */ /* 0x080fe20003f86270 */
[--C-:B------:R-:W-:Y:S01]  /*36d0*/  FFMA.FTZ R33, R33, UR15, -R149.reuse ;  /* 0x0000000f21217c23 */ /* 0x100fe20008010895 */
[----:B------:R-:W-:Y:S01]  /*36e0*/  @!P3 ISETP.GE.AND P1, PT, R141, R150, PT ;  /* 0x000000968d00b20c */ /* 0x000fe20003f26270 */
[--C-:B------:R-:W-:Y:S01]  /*36f0*/  FFMA.FTZ R141, R4, UR15, -R149.reuse ;  /* 0x0000000f048d7c23 */ /* 0x100fe20008010895 */
[C---:B------:R-:W-:Y:S01]  /*3700*/  @!P3 ISETP.GE.AND P5, PT, R140.reuse, R152, PT ;  /* 0x000000988c00b20c */ /* 0x040fe20003fa6270 */
[----:B------:R-:W-:Y:S01]  /*3710*/  MUFU.EX2 R165, R33 ;  /* 0x0000002100a57308 */ /* 0x000fe20000000800 */
[-C--:B------:R-:W-:Y:S01]  /*3720*/  @!P3 ISETP.GE.AND P0, PT, R140, R151.reuse, PT ;  /* 0x000000978c00b20c */ /* 0x080fe20003f06270 */
[----:B------:R-:W-:Y:S01]  /*3730*/  FFMA.FTZ R36, R36, UR15, -R149 ;  /* 0x0000000f24247c23 */ /* 0x000fe20008010895 */
[-C--:B------:R-:W-:Y:S01]  /*3740*/  @!P3 ISETP.GE.AND P6, PT, R140, R150.reuse, PT ;  /* 0x000000968c00b20c */ /* 0x080fe20003fc6270 */
[----:B------:R-:W-:Y:S01]  /*3750*/  @!P3 VIADD R140, R0, 0x28 ;  /* 0x00000028008cb836 */ /* 0x000fe20000000000 */
[----:B------:R-:W-:Y:S01]  /*3760*/  @!P3 FSEL R38, R38, -INF , !P5 ;  /* 0xff8000002626b808 */ /* 0x000fe20006800000 */
[----:B------:R-:W-:Y:S01]  /*3770*/  @!P3 VIADD R4, R0, 0x29 ;  /* 0x000000290004b836 */ /* 0x000fe20000000000 */
[----:B------:R-:W-:Y:S03]  /*3780*/  @!P3 FSEL R42, R42, -INF , !P6 ;  /* 0xff8000002a2ab808 */ /* 0x000fe60007000000 */
[----:B------:R4:W-:Y:S01]  /*3790*/  MUFU.EX2 R220, R13 ;  /* 0x0000000d00dc7308 */ /* 0x0009e20000000800 */
[-C--:B------:R-:W-:Y:S01]  /*37a0*/  @!P3 ISETP.GE.AND P5, PT, R140, R151.reuse, PT ;  /* 0x000000978c00b20c */ /* 0x080fe20003fa6270 */
[----:B------:R-:W-:Y:S01]  /*37b0*/  FFMA.FTZ R38, R38, UR15, -R148 ;  /* 0x0000000f26267c23 */ /* 0x000fe20008010894 */
[----:B------:R-:W-:Y:S01]  /*37c0*/  @!P3 ISETP.GE.AND P6, PT, R4, R151, PT ;  /* 0x000000970400b20c */ /* 0x000fe20003fc6270 */
[--C-:B------:R-:W-:Y:S01]  /*37d0*/  FFMA.FTZ R42, R42, UR15, -R2.reuse ;  /* 0x0000000f2a2a7c23 */ /* 0x100fe20008010802 */
[----:B------:R-:W-:Y:S01]  /*37e0*/  @!P3 FSEL R43, R43, -INF , !P1 ;  /* 0xff8000002b2bb808 */ /* 0x000fe20004800000 */
[-C--:B--2---:R-:W-:Y:S04]  /*37f0*/  HMMA.16816.F32.BF16 R52, R136, R132.reuse, R52 ;  /* 0x000000848834723c */ /* 0x084fe80000041834 */
[----:B------:R2:W2:Y:S01]  /*3800*/  MUFU.EX2 R198, R141 ;  /* 0x0000008d00c67308 */ /* 0x0004a20000000800 */
[----:B------:R-:W-:Y:S01]  /*3810*/  @!P3 FSEL R44, R44, -INF , !P5 ;  /* 0xff8000002c2cb808 */ /* 0x000fe20006800000 */
[----:B------:R-:W-:Y:S01]  /*3820*/  FFMA.FTZ R43, R43, UR15, -R2 ;  /* 0x0000000f2b2b7c23 */ /* 0x000fe20008010802 */
[----:B------:R-:W-:Y:S01]  /*3830*/  @!P3 FSEL R45, R45, -INF , !P6 ;  /* 0xff8000002d2db808 */ /* 0x000fe20007000000 */
[C---:B------:R-:W-:Y:S04]  /*3840*/  HMMA.16816.F32.BF16 R56, R144.reuse, R132, R56 ;  /* 0x000000849038723c */ /* 0x040fe80000041838 */
[----:B------:R-:W-:Y:S01]  /*3850*/  @!P3 ISETP.GE.AND P1, PT, R4, R150, PT ;  /* 0x000000960400b20c */ /* 0x000fe20003f26270 */
[--C-:B------:R-:W-:Y:S01]  /*3860*/  FFMA.FTZ R44, R44, UR15, -R3.reuse ;  /* 0x0000000f2c2c7c23 */ /* 0x100fe20008010803 */
[----:B------:R-:W-:Y:S01]  /*3870*/  @!P3 FSEL R39, R39, -INF , !P2 ;  /* 0xff8000002727b808 */ /* 0x000fe20005000000 */
[-C--:B------:R-:W-:Y:S01]  /*3880*/  HMMA.16816.F32.BF16 R60, R144, R134.reuse, R60 ;  /* 0x00000086903c723c */ /* 0x080fe2000004183c */
[----:B------:R-:W-:Y:S02]  /*3890*/  MUFU.EX2 R213, R18 ;  /* 0x0000001200d57308 */ /* 0x000fe40000000800 */
[-C--:B------:R-:W-:Y:S01]  /*38a0*/  @!P3 ISETP.GE.AND P5, PT, R4, R153.reuse, PT ;  /* 0x000000990400b20c */ /* 0x080fe20003fa6270 */
[----:B------:R-:W-:Y:S01]  /*38b0*/  FFMA.FTZ R39, R39, UR15, -R148 ;  /* 0x0000000f27277c23 */ /* 0x000fe20008010894 */
[----:B------:R-:W-:Y:S01]  /*38c0*/  @!P3 FSEL R40, R40, -INF , !P0 ;  /* 0xff8000002828b808 */ /* 0x000fe20004000000 */
[----:B------:R-:W-:Y:S05]  /*38d0*/  HMMA.16816.F32.BF16 R64, R136, R134, R64 ;  /* 0x000000868840723c */ /* 0x000fea0000041840 */
[----:B------:R-:W-:Y:S01]  /*38e0*/  MUFU.EX2 R209, R19 ;  /* 0x0000001300d17308 */ /* 0x000fe20000000800 */
[----:B------:R-:W-:Y:S05]  /*38f0*/  @!P3 ISETP.GE.AND P6, PT, R4, R152, PT ;  /* 0x000000980400b20c */ /* 0x000fea0003fc6270 */
[----:B------:R-:W-:Y:S01]  /*3900*/  IMAD.WIDE.U32 R144, R159, -0x2daee0ad, RZ ;  /* 0xd2511f539f907825 */ /* 0x000fe200078e00ff */
[C---:B------:R-:W-:Y:S02]  /*3910*/  @!P3 ISETP.GE.AND P2, PT, R140.reuse, R150, PT ;  /* 0x000000968c00b20c */ /* 0x040fe40003f46270 */
[-C--:B------:R-:W-:Y:S02]  /*3920*/  @!P3 ISETP.GE.AND P0, PT, R140, R153.reuse, PT ;  /* 0x000000998c00b20c */ /* 0x080fe40003f06270 */
[----:B------:R-:W-:Y:S01]  /*3930*/  @!P3 FSEL R46, R46, -INF , !P2 ;  /* 0xff8000002e2eb808 */ /* 0x000fe20005000000 */
[----:B------:R-:W-:Y:S01]  /*3940*/  @!P3 VIADD R4, R0, 0x30 ;  /* 0x000000300004b836 */ /* 0x000fe20000000000 */
[----:B------:R-:W-:Y:S01]  /*3950*/  @!P3 FSEL R47, R47, -INF , !P1 ;  /* 0xff8000002f2fb808 */ /* 0x000fe20004800000 */
[----:B------:R-:W-:Y:S01]  /*3960*/  FFMA.FTZ R40, R40, UR15, -R3 ;  /* 0x0000000f28287c23 */ /* 0x000fe20008010803 */
[----:B------:R-:W-:Y:S01]  /*3970*/  @!P3 FSEL R48, R48, -INF , !P0 ;  /* 0xff8000003030b808 */ /* 0x000fe20004000000 */
[--C-:B------:R-:W-:Y:S01]  /*3980*/  FFMA.FTZ R46, R46, UR15, -R2.reuse ;  /* 0x0000000f2e2e7c23 */ /* 0x100fe20008010802 */
[----:B------:R-:W-:Y:S01]  /*3990*/  @!P3 FSEL R49, R49, -INF , !P5 ;  /* 0xff8000003131b808 */ /* 0x000fe20006800000 */
[----:B------:R-:W-:Y:S01]  /*39a0*/  FFMA.FTZ R47, R47, UR15, -R2 ;  /* 0x0000000f2f2f7c23 */ /* 0x000fe20008010802 */
[----:B------:R-:W-:Y:S01]  /*39b0*/  @!P3 FSEL R41, R41, -INF , !P4 ;  /* 0xff8000002929b808 */ /* 0x000fe20006000000 */
[--C-:B------:R-:W-:Y:S01]  /*39c0*/  FFMA.FTZ R48, R48, UR15, -R149.reuse ;  /* 0x0000000f30307c23 */ /* 0x100fe20008010895 */
[C---:B------:R-:W-:Y:S01]  /*39d0*/  @!P3 ISETP.GE.AND P2, PT, R4.reuse, R153, PT ;  /* 0x000000990400b20c */ /* 0x040fe20003f46270 */
[----:B------:R-:W-:Y:S01]  /*39e0*/  FFMA.FTZ R49, R49, UR15, -R149 ;  /* 0x0000000f31317c23 */ /* 0x000fe20008010895 */
[C---:B------:R-:W-:Y:S01]  /*39f0*/  @!P3 ISETP.GE.AND P1, PT, R4.reuse, R152, PT ;  /* 0x000000980400b20c */ /* 0x040fe20003f26270 */
[--C-:B------:R-:W-:Y:S01]  /*3a00*/  FFMA.FTZ R41, R41, UR15, -R3.reuse ;  /* 0x0000000f29297c23 */ /* 0x100fe20008010803 */
[C---:B------:R-:W-:Y:S01]  /*3a10*/  @!P3 ISETP.GE.AND P0, PT, R4.reuse, R151, PT ;  /* 0x000000970400b20c */ /* 0x040fe20003f06270 */
[----:B------:R-:W-:Y:S01]  /*3a20*/  FFMA.FTZ R45, R45, UR15, -R3 ;  /* 0x0000000f2d2d7c23 */ /* 0x000fe20008010803 */
[----:B------:R-:W-:Y:S01]  /*3a30*/  @!P3 ISETP.GE.AND P5, PT, R4, R150, PT ;  /* 0x000000960400b20c */ /* 0x000fe20003fa6270 */
[----:B------:R-:W-:Y:S01]  /*3a40*/  IMAD.WIDE.U32 R146, R157, -0x2daee0ad, RZ ;  /* 0xd2511f539d927825 */ /* 0x000fe200078e00ff */
[-C--:B------:R-:W-:Y:S01]  /*3a50*/  @!P3 ISETP.GE.AND P4, PT, R140, R152.reuse, PT ;  /* 0x000000988c00b20c */ /* 0x080fe20003f86270 */
[----:B------:R-:W-:Y:S01]  /*3a60*/  MUFU.EX2 R199, R17 ;  /* 0x0000001100c77308 */ /* 0x000fe20000000800 */
[----:B------:R-:W-:Y:S01]  /*3a70*/  @!P3 FSEL R51, R51, -INF , !P6 ;  /* 0xff8000003333b808 */ /* 0x000fe20007000000 */
[----:B------:R-:W-:Y:S01]  /*3a80*/  @!P3 VIADD R4, R0, 0x31 ;  /* 0x000000310004b836 */ /* 0x000fe20000000000 */
[----:B------:R-:W-:Y:S01]  /*3a90*/  @!P3 FSEL R50, R50, -INF , !P4 ;  /* 0xff8000003232b808 */ /* 0x000fe20006000000 */
[----:B------:R-:W-:Y:S01]  /*3aa0*/  IMAD.WIDE.U32 R132, R192, -0x2daee0ad, RZ ;  /* 0xd2511f53c0847825 */ /* 0x000fe200078e00ff */
[----:B------:R-:W-:Y:S02]  /*3ab0*/  @!P3 FSEL R52, R52, -INF , !P2 ;  /* 0xff8000003434b808 */ /* 0x000fe40005000000 */
[----:B------:R-:W-:Y:S01]  /*3ac0*/  @!P3 ISETP.GE.AND P4, PT, R4, R153, PT ;  /* 0x000000990400b20c */ /* 0x000fe20003f86270 */
[--C-:B------:R-:W-:Y:S01]  /*3ad0*/  FFMA.FTZ R50, R50, UR15, -R148.reuse ;  /* 0x0000000f32327c23 */ /* 0x100fe20008010894 */
[C---:B------:R-:W-:Y:S01]  /*3ae0*/  @!P3 ISETP.GE.AND P6, PT, R4.reuse, R152, PT ;  /* 0x000000980400b20c */ /* 0x040fe20003fc6270 */
[--C-:B------:R-:W-:Y:S01]  /*3af0*/  FFMA.FTZ R51, R51, UR15, -R148.reuse ;  /* 0x0000000f33337c23 */ /* 0x100fe20008010894 */
[----:B------:R-:W-:Y:S01]  /*3b00*/  @!P3 FSEL R53, R53, -INF , !P4 ;  /* 0xff8000003535b808 */ /* 0x000fe20006000000 */
[----:B------:R-:W-:Y:S01]  /*3b10*/  MUFU.EX2 R163, R50 ;  /* 0x0000003200a37308 */ /* 0x000fe20000000800 */
[-C--:B------:R-:W-:Y:S01]  /*3b20*/  @!P3 ISETP.GE.AND P2, PT, R4, R151.reuse, PT ;  /* 0x000000970400b20c */ /* 0x080fe20003f46270 */
[--C-:B------:R-:W-:Y:S01]  /*3b30*/  FFMA.FTZ R52, R52, UR15, -R149.reuse ;  /* 0x0000000f34347c23 */ /* 0x100fe20008010895 */
[-C--:B------:R-:W-:Y:S01]  /*3b40*/  @!P3 ISETP.GE.AND P4, PT, R4, R150.reuse, PT ;  /* 0x000000960400b20c */ /* 0x080fe20003f86270 */
[----:B------:R-:W-:Y:S01]  /*3b50*/  @!P3 VIADD R4, R0, 0x38 ;  /* 0x000000380004b836 */ /* 0x000fe20000000000 */
[----:B------:R-:W-:Y:S01]  /*3b60*/  @!P3 FSEL R54, R54, -INF , !P1 ;  /* 0xff8000003636b808 */ /* 0x000fe20004800000 */
[----:B------:R-:W-:Y:S01]  /*3b70*/  @!P3 VIADD R0, R0, 0x39 ;  /* 0x000000390000b836 */ /* 0x000fe20000000000 */
[----:B------:R-:W-:Y:S03]  /*3b80*/  @!P3 FSEL R55, R55, -INF , !P6 ;  /* 0xff8000003737b808 */ /* 0x000fe60007000000 */
[----:B------:R-:W-:Y:S01]  /*3b90*/  MUFU.EX2 R162, R51 ;  /* 0x0000003300a27308 */ /* 0x000fe20000000800 */
[-C--:B------:R-:W-:Y:S01]  /*3ba0*/  @!P3 ISETP.GE.AND P1, PT, R4, R151.reuse, PT ;  /* 0x000000970400b20c */ /* 0x080fe20003f26270 */
[----:B------:R-:W-:Y:S01]  /*3bb0*/  FFMA.FTZ R53, R53, UR15, -R149 ;  /* 0x0000000f35357c23 */ /* 0x000fe20008010895 */
        /* <DEDUP_REMOVED lines=8> */
[----:B------:R-:W-:Y:S01]  /*3c40*/  @!P3 FSEL R59, R59, -INF , !P4 ;  /* 0xff8000003b3bb808 */ /* 0x000fe20006000000 */
[--C-:B------:R-:W-:Y:S01]  /*3c50*/  FFMA.FTZ R57, R57, UR15, -R3.reuse ;  /* 0x0000000f39397c23 */ /* 0x100fe20008010803 */
[----:B------:R-:W-:Y:S01]  /*3c60*/  @!P3 FSEL R60, R60, -INF , !P1 ;  /* 0xff8000003c3cb808 */ /* 0x000fe20004800000 */
[--C-:B------:R-:W-:Y:S01]  /*3c70*/  FFMA.FTZ R58, R58, UR15, -R2.reuse ;  /* 0x0000000f3a3a7c23 */ /* 0x100fe20008010802 */
[----:B------:R-:W-:Y:S03]  /*3c80*/  @!P3 FSEL R61, R61, -INF , !P6 ;  /* 0xff8000003d3db808 */ /* 0x000fe60007000000 */
[----:B------:R-:W-:Y:S01]  /*3c90*/  MUFU.EX2 R167, R57 ;  /* 0x0000003900a77308 */ /* 0x000fe20000000800 */
[-C--:B------:R-:W-:Y:S01]  /*3ca0*/  @!P3 ISETP.GE.AND P0, PT, R4, R150.reuse, PT ;  /* 0x000000960400b20c */ /* 0x080fe20003f06270 */
[--C-:B------:R-:W-:Y:S01]  /*3cb0*/  FFMA.FTZ R60, R60, UR15, -R3.reuse ;  /* 0x0000000f3c3c7c23 */ /* 0x100fe20008010803 */
[----:B------:R-:W-:Y:S01]  /*3cc0*/  @!P3 ISETP.GE.AND P2, PT, R0, R150, PT ;  /* 0x000000960000b20c */ /* 0x000fe20003f46270 */
[----:B------:R-:W-:Y:S01]  /*3cd0*/  FFMA.FTZ R3, R61, UR15, -R3 ;  /* 0x0000000f3d037c23 */ /* 0x000fe20008010803 */
[-C--:B------:R-:W-:Y:S01]  /*3ce0*/  @!P3 ISETP.GE.AND P5, PT, R4, R153.reuse, PT ;  /* 0x000000990400b20c */ /* 0x080fe20003fa6270 */
[----:B------:R-:W-:Y:S01]  /*3cf0*/  FFMA.FTZ R59, R59, UR15, -R2 ;  /* 0x0000000f3b3b7c23 */ /* 0x000fe20008010802 */
[----:B------:R-:W-:Y:S03]  /*3d00*/  @!P3 ISETP.GE.AND P4, PT, R0, R153, PT ;  /* 0x000000990000b20c */ /* 0x000fe60003f86270 */
[----:B------:R-:W-:Y:S01]  /*3d10*/  MUFU.EX2 R159, R60 ;  /* 0x0000003c009f7308 */ /* 0x000fe20000000800 */
[-C--:B------:R-:W-:Y:S01]  /*3d20*/  @!P3 ISETP.GE.AND P1, PT, R4, R152.reuse, PT ;  /* 0x000000980400b20c */ /* 0x080fe20003f26270 */
[----:B------:R-:W-:Y:S01]  /*3d30*/  IMAD.WIDE.U32 R4, R155, -0x326172a9, RZ ;  /* 0xcd9e8d579b047825 */ /* 0x000fe200078e00ff */
[----:B------:R-:W-:Y:S02]  /*3d40*/  @!P3 ISETP.GE.AND P6, PT, R0, R152, PT ;  /* 0x000000980000b20c */ /* 0x000fe40003fc6270 */
[----:B------:R-:W-:Y:S01]  /*3d50*/  LOP3.LUT R158, R171, UR37, R158, 0x96, !PT ;  /* 0x00000025ab9e7c12 */ /* 0x000fe2000f8e969e */
[----:B------:R-:W-:Y:S01]  /*3d60*/  FFMA.FTZ R0, R15, UR15, -R2 ;  /* 0x0000000f0f007c23 */ /* 0x000fe20008010802 */
[----:B------:R-:W-:Y:S03]  /*3d70*/  LOP3.LUT R150, R133, UR33, R168, 0x96, !PT ;  /* 0x0000002185967c12 */ /* 0x000fe6000f8e96a8 */
[----:B------:R-:W-:Y:S01]  /*3d80*/  MUFU.EX2 R155, R48 ;  /* 0x00000030009b7308 */ /* 0x000fe20000000800 */
[----:B-1----:R-:W-:Y:S01]  /*3d90*/  LOP3.LUT R12, R9, UR36, R166, 0x96, !PT ;  /* 0x00000024090c7c12 */ /* 0x002fe2000f8e96a6 */
[----:B---3--:R-:W-:Y:S01]  /*3da0*/  IMAD.WIDE.U32 R14, R158, -0x326172a9, RZ ;  /* 0xcd9e8d579e0e7825 */ /* 0x008fe200078e00ff */
[----:B------:R-:W-:Y:S02]  /*3db0*/  LOP3.LUT R142, R5, UR36, R164, 0x96, !PT ;  /* 0x00000024058e7c12 */ /* 0x000fe4000f8e96a4 */
[----:B------:R-:W-:Y:S01]  /*3dc0*/  LOP3.LUT R140, R11, UR33, R188, 0x96, !PT ;  /* 0x000000210b8c7c12 */ /* 0x000fe2000f8e96bc */
[----:B------:R-:W-:Y:S01]  /*3dd0*/  IMAD.WIDE.U32 R150, R150, -0x326172a9, RZ ;  /* 0xcd9e8d5796967825 */ /* 0x000fe200078e00ff */
[----:B------:R-:W-:Y:S03]  /*3de0*/  LOP3.LUT R11, R15, UR36, R164, 0x96, !PT ;  /* 0x000000240f0b7c12 */ /* 0x000fe6000f8e96a4 */
[----:B------:R1:W3:Y:S01]  /*3df0*/  MUFU.EX2 R224, R0 ;  /* 0x0000000000e07308 */ /* 0x0002e20000000800 */
[----:B------:R-:W-:Y:S01]  /*3e00*/  LOP3.LUT R152, R147, UR33, R190, 0x96, !PT ;  /* 0x0000002193987c12 */ /* 0x000fe2000f8e96be */
[----:B------:R-:W-:Y:S01]  /*3e10*/  IMAD.WIDE.U32 R142, R142, -0x2daee0ad, RZ ;  /* 0xd2511f538e8e7825 */ /* 0x000fe200078e00ff */
[----:B------:R-:W-:Y:S02]  /*3e20*/  LOP3.LUT R133, R151, UR32, R8, 0x96, !PT ;  /* 0x0000002097857c12 */ /* 0x000fe4000f8e9608 */
[----:B------:R-:W-:Y:S01]  /*3e30*/  LOP3.LUT R154, R145, UR33, R170, 0x96, !PT ;  /* 0x00000021919a7c12 */ /* 0x000fe2000f8e96aa */
[----:B----4-:R-:W-:Y:S01]  /*3e40*/  IMAD.WIDE.U32 R6, R156, -0x326172a9, RZ ;  /* 0xcd9e8d579c067825 */ /* 0x010fe200078e00ff */
[----:B------:R-:W-:Y:S03]  /*3e50*/  LOP3.LUT R145, R143, UR31, R10, 0x96, !PT ;  /* 0x0000001f8f917c12 */ /* 0x000fe6000f8e960a */
[----:B------:R-:W-:Y:S01]  /*3e60*/  MUFU.EX2 R190, R34 ;  /* 0x0000002200be7308 */ /* 0x000fe20000000800 */
[----:B------:R-:W-:Y:S01]  /*3e70*/  @!P3 FSEL R65, R65, -INF , !P4 ;  /* 0xff8000004141b808 */ /* 0x000fe20006000000 */
[----:B------:R-:W-:Y:S01]  /*3e80*/  IMAD.WIDE.U32 R12, R12, -0x2daee0ad, RZ ;  /* 0xd2511f530c0c7825 */ /* 0x000fe200078e00ff */
[----:B------:R-:W-:Y:S02]  /*3e90*/  LOP3.LUT R166, R7, UR36, R166, 0x96, !PT ;  /* 0x0000002407a67c12 */ /* 0x000fe4000f8e96a6 */
[----:B------:R-:W-:Y:S01]  /*3ea0*/  @!P3 FSEL R66, R66, -INF , !P1 ;  /* 0xff8000004242b808 */ /* 0x000fe20004800000 */
[----:B--2---:R-:W-:Y:S01]  /*3eb0*/  IMAD.WIDE.U32 R140, R140, -0x326172a9, RZ ;  /* 0xcd9e8d578c8c7825 */ /* 0x004fe200078e00ff */
        /* <DEDUP_REMOVED lines=14> */
[----:B-1----:R-:W-:Y:S03]  /*3fa0*/  LOP3.LUT R0, R11, UR31, R144, 0x96, !PT ;  /* 0x0000001f0b007c12 */ /* 0x002fe6000f8e9690 */
[----:B------:R-:W-:Y:S01]  /*3fb0*/  MUFU.EX2 R194, R21 ;  /* 0x0000001500c27308 */ /* 0x000fe20000000800 */
[--C-:B------:R-:W-:Y:S01]  /*3fc0*/  FFMA.FTZ R64, R64, UR15, -R149.reuse ;  /* 0x0000000f40407c23 */ /* 0x100fe20008010895 */
[----:B------:R-:W-:Y:S01]  /*3fd0*/  IMAD.WIDE.U32 R4, R166, -0x2daee0ad, RZ ;  /* 0xd2511f53a6047825 */ /* 0x000fe200078e00ff */
[----:B------:R-:W-:Y:S03]  /*3fe0*/  LOP3.LUT R141, R9, UR32, R14, 0x96, !PT ;  /* 0x00000020098d7c12 */ /* 0x000fe6000f8e960e */
[----:B------:R-:W-:Y:S01]  /*3ff0*/  FFMA.FTZ R149, R65, UR15, -R149 ;  /* 0x0000000f41957c23 */ /* 0x000fe20008010895 */
[----:B------:R-:W-:Y:S01]  /*4000*/  IMAD.WIDE.U32 R144, R145, -0x326172a9, RZ ;  /* 0xcd9e8d5791907825 */ /* 0x000fe200078e00ff */
[----:B------:R-:W-:Y:S02]  /*4010*/  LOP3.LUT R16, R5, UR31, R146, 0x96, !PT ;  /* 0x0000001f05107c12 */ /* 0x000fe4000f8e9692 */
[----:B------:R1:W-:Y:S01]  /*4020*/  MUFU.EX2 R196, R20 ;  /* 0x0000001400c47308 */ /* 0x0003e20000000800 */
[----:B------:R-:W-:Y:S01]  /*4030*/  FFMA.FTZ R62, R62, UR15, -R2 ;  /* 0x0000000f3e3e7c23 */ /* 0x000fe20008010802 */
[----:B------:R-:W-:Y:S01]  /*4040*/  IMAD.WIDE.U32 R12, R13, -0x326172a9, RZ ;  /* 0xcd9e8d570d0c7825 */ /* 0x000fe200078e00ff */
[----:B------:R-:W-:Y:S03]  /*4050*/  LOP3.LUT R5, R145, UR30, R140, 0x96, !PT ;  /* 0x0000001e91057c12 */ /* 0x000fe6000f8e968c */
[----:B------:R-:W-:Y:S01]  /*4060*/  FFMA.FTZ R2, R63, UR15, -R2 ;  /* 0x0000000f3f027c23 */ /* 0x000fe20008010802 */
[----:B------:R-:W-:Y:S01]  /*4070*/  IMAD.WIDE.U32 R146, R147, -0x2daee0ad, RZ ;  /* 0xd2511f5393927825 */ /* 0x000fe200078e00ff */
[----:B------:R-:W-:Y:S02]  /*4080*/  LOP3.LUT R9, R13, UR30, R150, 0x96, !PT ;  /* 0x0000001e0d097c12 */ /* 0x000fe4000f8e9696 */
[----:B------:R-:W-:Y:S01]  /*4090*/  MUFU.EX2 R206, R22 ;  /* 0x0000001600ce7308 */ /* 0x000fe20000000800 */
[----:B------:R-:W-:Y:S01]  /*40a0*/  FFMA.FTZ R66, R66, UR15, -R148 ;  /* 0x0000000f42427c23 */ /* 0x000fe20008010894 */
[----:B------:R-:W-:Y:S01]  /*40b0*/  IMAD.WIDE.U32 R18, R0, -0x326172a9, RZ ;  /* 0xcd9e8d5700127825 */ /* 0x000fe200078e00ff */
[----:B------:R-:W-:Y:S03]  /*40c0*/  LOP3.LUT R133, R147, UR19, R4, 0x96, !PT ;  /* 0x0000001393857c12 */ /* 0x000fe6000f8e9604 */
[----:B------:R-:W-:Y:S01]  /*40d0*/  FFMA.FTZ R148, R67, UR15, -R148 ;  /* 0x0000000f43947c23 */ /* 0x000fe20008010894 */
[----:B------:R-:W-:Y:S01]  /*40e0*/  IMAD.WIDE.U32 R14, R15, -0x2daee0ad, RZ ;  /* 0xd2511f530f0e7825 */ /* 0x000fe200078e00ff */
[----:B------:R-:W-:Y:S02]  /*40f0*/  LOP3.LUT R150, R19, UR30, R8, 0x96, !PT ;  /* 0x0000001e13967c12 */ /* 0x000fe4000f8e9608 */
[----:B------:R2:W-:Y:S01]  /*4100*/  MUFU.EX2 R203, R23 ;  /* 0x0000001700cb7308 */ /* 0x0005e20000000800 */
[----:B------:R-:W-:Y:S01]  /*4110*/  IMAD.WIDE.U32 R140, R141, -0x2daee0ad, RZ ;  /* 0xd2511f538d8c7825 */ /* 0x000fe200078e00ff */
[----:B------:R-:W-:Y:S03]  /*4120*/  LOP3.LUT R142, R15, UR19, R142, 0x96, !PT ;  /* 0x000000130f8e7c12 */ /* 0x000fe6000f8e968e */
[----:B------:R-:W-:Y:S01]  /*4130*/  IMAD.WIDE.U32 R16, R16, -0x326172a9, RZ ;  /* 0xcd9e8d5710107825 */ /* 0x000fe200078e00ff */
[----:B------:R-:W-:Y:S04]  /*4140*/  LOP3.LUT R145, R141, UR19, R10, 0x96, !PT ;  /* 0x000000138d917c12 */ /* 0x000fe8000f8e960a */
[----:B------:R4:W-:Y:S01]  /*4150*/  MUFU.EX2 R210, R24 ;  /* 0x0000001800d27308 */ /* 0x0009e20000000800 */
[----:B------:R-:W-:Y:S01]  /*4160*/  IMAD.WIDE.U32 R6, R6, -0x326172a9, RZ ;  /* 0xcd9e8d5706067825 */ /* 0x000fe200078e00ff */
[----:B------:R-:W-:Y:S03]  /*4170*/  LOP3.LUT R152, R17, UR30, R152, 0x96, !PT ;  /* 0x0000001e11987c12 */ /* 0x000fe6000f8e9698 */
[----:B------:R-:W-:Y:S01]  /*4180*/  IMAD.WIDE.U32 R8, R9, -0x2daee0ad, RZ ;  /* 0xd2511f5309087825 */ /* 0x000fe200078e00ff */
[----:B------:R-:W-:Y:S04]  /*4190*/  LOP3.LUT R12, R7, UR18, R12, 0x96, !PT ;  /* 0x00000012070c7c12 */ /* 0x000fe8000f8e960c */
[----:B------:R-:W-:Y:S01]  /*41a0*/  MUFU.EX2 R166, R32 ;  /* 0x0000002000a67308 */ /* 0x000fe20000000800 */
[C---:B------:R-:W-:Y:S01]  /*41b0*/  LOP3.LUT R17, R6.reuse, 0xff, RZ, 0xc0, !PT ;  /* 0x000000ff06117812 */ /* 0x040fe200078ec0ff */
[----:B------:R-:W-:Y:S01]  /*41c0*/  IMAD.WIDE.U32 R4, R5, -0x2daee0ad, RZ ;  /* 0xd2511f5305047825 */ /* 0x000fe200078e00ff */
[----:B-1----:R-:W-:Y:S02]  /*41d0*/  SHF.R.U32.HI R20, RZ, 0x18, R8 ;  /* 0x00000018ff147819 */ /* 0x002fe40000011608 */
[----:B------:R-:W-:Y:S02]  /*41e0*/  SHF.R.U32.HI R15, RZ, 0x18, R6 ;  /* 0x00000018ff0f7819 */ /* 0x000fe40000011606 */
[----:B------:R-:W-:Y:S03]  /*41f0*/  SHF.R.U32.HI R147, RZ, 0x10, R4 ;  /* 0x00000010ff937819 */ /* 0x000fe60000011604 */
[----:B------:R-:W-:Y:S01]  /*4200*/  MUFU.EX2 R154, R49 ;  /* 0x00000031009a7308 */ /* 0x000fe20000000800 */
[----:B------:R-:W-:Y:S02]  /*4210*/  LOP3.LUT R141, R6, 0xffff, RZ, 0xc0, !PT ;  /* 0x0000ffff068d7812 */ /* 0x000fe400078ec0ff */
[----:B------:R-:W-:Y:S01]  /*4220*/  SHF.R.U32.HI R143, RZ, 0x10, R6 ;  /* 0x00000010ff8f7819 */ /* 0x000fe20000011606 */
[----:B------:R-:W-:Y:S01]  /*4230*/  IMAD.WIDE.U32 R6, R133, -0x326172a9, RZ ;  /* 0xcd9e8d5785067825 */ /* 0x000fe200078e00ff */
[----:B------:R-:W-:Y:S02]  /*4240*/  LOP3.LUT R11, R9, UR17, R132, 0x96, !PT ;  /* 0x00000011090b7c12 */ /* 0x000fe4000f8e9684 */
[----:B------:R-:W-:Y:S03]  /*4250*/  LOP3.LUT R13, R5, UR17, R14, 0x96, !PT ;  /* 0x00000011050d7c12 */ /* 0x000fe6000f8e960e */
[----:B------:R-:W-:Y:S01]  /*4260*/  MUFU.EX2 R151, R66 ;  /* 0x0000004200977308 */ /* 0x000fe20000000800 */
[C---:B------:R-:W-:Y:S02]  /*4270*/  LOP3.LUT R14, R4.reuse, 0xff, RZ, 0xc0, !PT ;  /* 0x000000ff040e7812 */ /* 0x040fe400078ec0ff */
[----:B------:R-:W-:Y:S02]  /*4280*/  SHF.R.U32.HI R21, RZ, 0x18, R4 ;  /* 0x00000018ff157819 */ /* 0x000fe40000011604 */
[----:B------:R-:W-:Y:S01]  /*4290*/  LOP3.LUT R132, R4, 0xffff, RZ, 0xc0, !PT ;  /* 0x0000ffff04847812 */ /* 0x000fe200078ec0ff */
[----:B------:R-:W-:Y:S01]  /*42a0*/  IMAD.WIDE.U32 R4, R142, -0x326172a9, RZ ;  /* 0xcd9e8d578e047825 */ /* 0x000fe200078e00ff */
[----:B------:R-:W-:Y:S03]  /*42b0*/  LOP3.LUT R10, R7, UR18, R16, 0x96, !PT ;  /* 0x00000012070a7c12 */ /* 0x000fe6000f8e9610 */
[----:B------:R-:W-:Y:S01]  /*42c0*/  MUFU.EX2 R168, R62 ;  /* 0x0000003e00a87308 */ /* 0x000fe20000000800 */
[C---:B------:R-:W-:Y:S02]  /*42d0*/  LOP3.LUT R19, R8.reuse, 0xff, RZ, 0xc0, !PT ;  /* 0x000000ff08137812 */ /* 0x040fe400078ec0ff */
[----:B------:R-:W-:Y:S01]  /*42e0*/  LOP3.LUT R0, R5, UR18, R144, 0x96, !PT ;  /* 0x0000001205007c12 */ /* 0x000fe2000f8e9690 */
[----:B------:R-:W-:Y:S01]  /*42f0*/  IMAD.U32 R144, RZ, RZ, UR8 ;  /* 0x00000008ff907e24 */ /* 0x000fe2000f8e00ff */
[----:B--2---:R-:W-:Y:S02]  /*4300*/  LOP3.LUT R23, R8, 0xffff, RZ, 0xc0, !PT ;  /* 0x0000ffff08177812 */ /* 0x004fe400078ec0ff */
[----:B------:R-:W-:Y:S03]  /*4310*/  SHF.R.U32.HI R133, RZ, 0x10, R8 ;  /* 0x00000010ff857819 */ /* 0x000fe60000011608 */
[----:B------:R-:W-:Y:S01]  /*4320*/  MUFU.EX2 R164, R2 ;  /* 0x0000000200a47308 */ /* 0x000fe20000000800 */
[----:B------:R-:W-:Y:S02]  /*4330*/  LOP3.LUT R8, R4, 0xff, RZ, 0xc0, !PT ;  /* 0x000000ff04087812 */ /* 0x000fe400078ec0ff */
[C---:B------:R-:W-:Y:S02]  /*4340*/  LOP3.LUT R16, R6.reuse, 0xff, RZ, 0xc0, !PT ;  /* 0x000000ff06107812 */ /* 0x040fe400078ec0ff */
[--C-:B------:R-:W-:Y:S02]  /*4350*/  SHF.R.U32.HI R22, RZ, 0x18, R6.reuse ;  /* 0x00000018ff167819 */ /* 0x100fe40000011606 */
[----:B----4-:R-:W-:Y:S03]  /*4360*/  SHF.R.U32.HI R24, RZ, 0x10, R6 ;  /* 0x00000010ff187819 */ /* 0x010fe60000011606 */
[----:B------:R-:W-:Y:S01]  /*4370*/  MUFU.EX2 R153, R52 ;  /* 0x0000003400997308 */ /* 0x000fe20000000800 */
[----:B------:R-:W-:Y:S02]  /*4380*/  LOP3.LUT R134, R6, 0xffff, RZ, 0xc0, !PT ;  /* 0x0000ffff06867812 */ /* 0x000fe400078ec0ff */
[----:B------:R-:W-:Y:S02]  /*4390*/  LOP3.LUT R6, R4, 0xffff, RZ, 0xc0, !PT ;  /* 0x0000ffff04067812 */ /* 0x000fe400078ec0ff */
[C---:B------:R-:W-:Y:S02]  /*43a0*/  LOP3.LUT R5, R12.reuse, 0xff, RZ, 0xc0, !PT ;  /* 0x000000ff0c057812 */ /* 0x040fe400078ec0ff */
[--C-:B------:R-:W-:Y:S03]  /*43b0*/  SHF.R.U32.HI R9, RZ, 0x10, R4.reuse ;  /* 0x00000010ff097819 */ /* 0x100fe60000011604 */
[----:B------:R-:W-:Y:S01]  /*43c0*/  MUFU.EX2 R158, R54 ;  /* 0x00000036009e7308 */ /* 0x000fe20000000800 */
[----:B------:R-:W-:Y:S02]  /*43d0*/  ISETP.LE.U32.AND P4, PT, R5, UR16, PT ;  /* 0x0000001005007c0c */ /* 0x000fe4000bf83070 */
[----:B------:R-:W-:Y:S02]  /*43e0*/  SHF.R.U32.HI R7, RZ, 0x18, R4 ;  /* 0x00000018ff077819 */ /* 0x000fe40000011604 */
[----:B------:R-:W-:Y:S02]  /*43f0*/  LOP3.LUT R4, R12, 0xffff, RZ, 0xc0, !PT ;  /* 0x0000ffff0c047812 */ /* 0x000fe400078ec0ff */
[----:B------:R-:W-:Y:S03]  /*4400*/  SHF.R.U32.HI R5, RZ, 0x10, R12 ;  /* 0x00000010ff057819 */ /* 0x000fe6000001160c */
[----:B------:R-:W-:Y:S01]  /*4410*/  MUFU.EX2 R169, R56 ;  /* 0x0000003800a97308 */ /* 0x000fe20000000800 */
[----:B------:R-:W-:Y:S02]  /*4420*/  SHF.R.U32.HI R4, RZ, 0x8, R4 ;  /* 0x00000008ff047819 */ /* 0x000fe40000011604 */
[----:B------:R-:W-:Y:S02]  /*4430*/  LOP3.LUT R5, R5, 0xff, RZ, 0xc0, !PT ;  /* 0x000000ff05057812 */ /* 0x000fe400078ec0ff */
[----:B------:R-:W-:Y:S01]  /*4440*/  LOP3.LUT R4, R4, 0xffff, RZ, 0xc0, !PT ;  /* 0x0000ffff04047812 */ /* 0x000fe200078ec0ff */
[----:B------:R-:W-:Y:S01]  /*4450*/  @!P4 FADD.FTZ R198, -R198, -RZ ;  /* 0x800000ffc6c6c221 */ /* 0x000fe20000010100 */
[----:B------:R-:W-:Y:S03]  /*4460*/  SHF.R.U32.HI R12, RZ, 0x18, R12 ;  /* 0x00000018ff0c7819 */ /* 0x000fe6000001160c */
[----:B------:R-:W-:Y:S01]  /*4470*/  MUFU.EX2 R170, R59 ;  /* 0x0000003b00aa7308 */ /* 0x000fe20000000800 */
[----:B------:R-:W-:Y:S02]  /*4480*/  ISETP.LE.U32.AND P1, PT, R4, UR16, PT ;  /* 0x0000001004007c0c */ /* 0x000fe4000bf23070 */
[----:B------:R-:W-:Y:S02]  /*4490*/  ISETP.LE.U32.AND P3, PT, R5, UR16, PT ;  /* 0x0000001005007c0c */ /* 0x000fe4000bf63070 */
[C---:B------:R-:W-:Y:S02]  /*44a0*/  LOP3.LUT R5, R0.reuse, 0xff, RZ, 0xc0, !PT ;  /* 0x000000ff00057812 */ /* 0x040fe400078ec0ff */
[----:B------:R-:W-:Y:S03]  /*44b0*/  LOP3.LUT R4, R0, 0xffff, RZ, 0xc0, !PT ;  /* 0x0000ffff00047812 */ /* 0x000fe600078ec0ff */
[----:B------:R-:W-:Y:S01]  /*44c0*/  MUFU.EX2 R216, R27 ;  /* 0x0000001b00d87308 */ /* 0x000fe20000000800 */
[----:B------:R-:W-:Y:S02]  /*44d0*/  ISETP.LE.U32.AND P4, PT, R5, UR16, PT ;  /* 0x0000001005007c0c */ /* 0x000fe4000bf83070 */
[----:B------:R-:W-:Y:S02]  /*44e0*/  ISETP.LE.U32.AND P6, PT, R12, UR16, PT ;  /* 0x000000100c007c0c */ /* 0x000fe4000bfc3070 */
[----:B------:R-:W-:Y:S01]  /*44f0*/  SHF.R.U32.HI R4, RZ, 0x8, R4 ;  /* 0x00000008ff047819 */ /* 0x000fe20000011604 */
[----:B------:R-:W-:Y:S01]  /*4500*/  @!P1 FADD.FTZ R212, -R212, -RZ ;  /* 0x800000ffd4d49221 */ /* 0x000fe20000010100 */
[--C-:B------:R-:W-:Y:S01]  /*4510*/  SHF.R.U32.HI R5, RZ, 0x10, R0.reuse ;  /* 0x00000010ff057819 */ /* 0x100fe20000011600 */
[----:B------:R-:W-:Y:S01]  /*4520*/  @!P3 FADD.FTZ R219, -R219, -RZ ;  /* 0x800000ffdbdbb221 */ /* 0x000fe20000010100 */
[----:B------:R-:W-:Y:S01]  /*4530*/  LOP3.LUT R4, R4, 0xffff, RZ, 0xc0, !PT ;  /* 0x0000ffff04047812 */ /* 0x000fe200078ec0ff */
[----:B------:R-:W1:Y:S01]  /*4540*/  MUFU.EX2 R208, R28 ;  /* 0x0000001c00d07308 */ /* 0x000e620000000800 */
[----:B------:R-:W-:Y:S02]  /*4550*/  LOP3.LUT R5, R5, 0xff, RZ, 0xc0, !PT ;  /* 0x000000ff05057812 */ /* 0x000fe400078ec0ff */
[----:B------:R-:W-:Y:S01]  /*4560*/  ISETP.LE.U32.AND P1, PT, R4, UR16, PT ;  /* 0x0000001004007c0c */ /* 0x000fe2000bf23070 */
[----:B------:R-:W-:Y:S01]  /*4570*/  @!P4 FADD.FTZ R223, -R223, -RZ ;  /* 0x800000ffdfdfc221 */ /* 0x000fe20000010100 */
[----:B------:R-:W-:Y:S01]  /*4580*/  ISETP.LE.U32.AND P4, PT, R8, UR16, PT ;  /* 0x0000001008007c0c */ /* 0x000fe2000bf83070 */
[----:B------:R-:W-:Y:S01]  /*4590*/  @!P6 FADD.FTZ R218, -R218, -RZ ;  /* 0x800000ffdadae221 */ /* 0x000fe20000010100 */
[----:B------:R-:W-:Y:S03]  /*45a0*/  SHF.R.U32.HI R0, RZ, 0x18, R0 ;  /* 0x00000018ff007819 */ /* 0x000fe60000011600 */
[----:B------:R-:W-:Y:S01]  /*45b0*/  MUFU.EX2 R211, R25 ;  /* 0x0000001900d37308 */ /* 0x000fe20000000800 */
[----:B------:R-:W-:Y:S02]  /*45c0*/  ISETP.LE.U32.AND P3, PT, R5, UR16, PT ;  /* 0x0000001005007c0c */ /* 0x000fe4000bf63070 */
[----:B------:R-:W-:Y:S02]  /*45d0*/  ISETP.LE.U32.AND P6, PT, R0, UR16, PT ;  /* 0x0000001000007c0c */ /* 0x000fe4000bfc3070 */
[----:B------:R-:W-:Y:S02]  /*45e0*/  SHF.R.U32.HI R0, RZ, 0x8, R6 ;  /* 0x00000008ff007819 */ /* 0x000fe40000011606 */
[----:B------:R-:W-:Y:S01]  /*45f0*/  LOP3.LUT R4, R9, 0xff, RZ, 0xc0, !PT ;  /* 0x000000ff09047812 */ /* 0x000fe200078ec0ff */
[----:B------:R-:W-:Y:S01]  /*4600*/  @!P1 FADD.FTZ R222, -R222, -RZ ;  /* 0x800000ffdede9221 */ /* 0x000fe20000010100 */
[----:B------:R-:W-:Y:S01]  /*4610*/  LOP3.LUT R0, R0, 0xffff, RZ, 0xc0, !PT ;  /* 0x0000ffff00007812 */ /* 0x000fe200078ec0ff */
[----:B------:R-:W-:Y:S01]  /*4620*/  @!P4 FADD.FTZ R221, -R221, -RZ ;  /* 0x800000ffddddc221 */ /* 0x000fe20000010100 */
[----:B------:R-:W-:Y:S01]  /*4630*/  ISETP.LE.U32.AND P0, PT, R17, UR16, PT ;  /* 0x0000001011007c0c */ /* 0x000fe2000bf03070 */
[----:B------:R-:W-:Y:S01]  /*4640*/  MUFU.EX2 R207, R29 ;  /* 0x0000001d00cf7308 */ /* 0x000fe20000000800 */
[----:B------:R-:W-:Y:S01]  /*4650*/  ISETP.LE.U32.AND P1, PT, R0, UR16, PT ;  /* 0x0000001000007c0c */ /* 0x000fe2000bf23070 */
[----:B------:R-:W-:Y:S01]  /*4660*/  @!P3 FADD.FTZ R227, -R227, -RZ ;  /* 0x800000ffe3e3b221 */ /* 0x000fe20000010100 */
[----:B------:R-:W-:Y:S01]  /*4670*/  ISETP.LE.U32.AND P3, PT, R4, UR16, PT ;  /* 0x0000001004007c0c */ /* 0x000fe2000bf63070 */
[----:B------:R-:W-:Y:S01]  /*4680*/  @!P6 FADD.FTZ R226, -R226, -RZ ;  /* 0x800000ffe2e2e221 */ /* 0x000fe20000010100 */
[----:B------:R-:W-:Y:S02]  /*4690*/  SHF.R.U32.HI R0, RZ, 0x8, R141 ;  /* 0x00000008ff007819 */ /* 0x000fe4000001168d */
[----:B------:R-:W-:Y:S03]  /*46a0*/  LOP3.LUT R4, R143, 0xff, RZ, 0xc0, !PT ;  /* 0x000000ff8f047812 */ /* 0x000fe600078ec0ff */
[----:B------:R-:W-:Y:S01]  /*46b0*/  MUFU.EX2 R215, R30 ;  /* 0x0000001e00d77308 */ /* 0x000fe20000000800 */
        /* <DEDUP_REMOVED lines=10> */
[----:B------:R-:W2:Y:S01]  /*4760*/  MUFU.EX2 R214, R31 ;  /* 0x0000001f00d67308 */ /* 0x000ea20000000800 */
[----:B------:R-:W-:Y:S01]  /*4770*/  ISETP.LE.U32.AND P5, PT, R14, UR16, PT ;  /* 0x000000100e007c0c */ /* 0x000fe2000bfa3070 */
[----:B------:R-:W-:Y:S01]  /*4780*/  IMAD.U32 R145, RZ, RZ, UR7 ;  /* 0x00000007ff917e24 */ /* 0x000fe2000f8e00ff */
[----:B------:R-:W-:Y:S01]  /*4790*/  SHF.R.U32.HI R0, RZ, 0x8, R0 ;  /* 0x00000008ff007819 */ /* 0x000fe20000011600 */
[----:B---3--:R-:W-:Y:S01]  /*47a0*/  @!P6 FADD.FTZ R224, -R224, -RZ ;  /* 0x800000ffe0e0e221 */ /* 0x008fe20000010100 */
        /* <DEDUP_REMOVED lines=8> */
[----:B------:R-:W-:Y:S01]  /*4830*/  ISETP.LE.U32.AND P0, PT, R20, UR16, PT ;  /* 0x0000001014007c0c */ /* 0x000fe2000bf03070 */
[----:B-1----:R-:W-:Y:S01]  /*4840*/  @!P5 FADD.FTZ R208, -R208, -RZ ;  /* 0x800000ffd0d0d221 */ /* 0x002fe20000010100 */
[C---:B------:R-:W-:Y:S02]  /*4850*/  LOP3.LUT R14, R4.reuse, 0xff, RZ, 0xc0, !PT ;  /* 0x000000ff040e7812 */ /* 0x040fe400078ec0ff */
[----:B------:R-:W-:Y:S01]  /*4860*/  LOP3.LUT R19, R4, 0xffff, RZ, 0xc0, !PT ;  /* 0x0000ffff04137812 */ /* 0x000fe200078ec0ff */
[----:B--2---:R-:W-:Y:S01]  /*4870*/  @!P4 FADD.FTZ R214, -R214, -RZ ;  /* 0x800000ffd6d6c221 */ /* 0x004fe20000010100 */
[--C-:B------:R-:W-:Y:S03]  /*4880*/  SHF.R.U32.HI R21, RZ, 0x18, R4.reuse ;  /* 0x00000018ff157819 */ /* 0x100fe60000011604 */
[----:B------:R-:W-:Y:S01]  /*4890*/  MUFU.EX2 R160, R37 ;  /* 0x0000002500a07308 */ /* 0x000fe20000000800 */
[----:B------:R-:W-:Y:S01]  /*48a0*/  SHF.R.U32.HI R20, RZ, 0x10, R4 ;  /* 0x00000010ff147819 */ /* 0x000fe20000011604 */
[----:B------:R-:W-:Y:S01]  /*48b0*/  @!P6 FADD.FTZ R166, -R166, -RZ ;  /* 0x800000ffa6a6e221 */ /* 0x000fe20000010100 */
[----:B------:R-:W-:Y:S01]  /*48c0*/  LOP3.LUT R4, R13, 0xff, RZ, 0xc0, !PT ;  /* 0x000000ff0d047812 */ /* 0x000fe200078ec0ff */
[----:B------:R-:W-:Y:S01]  /*48d0*/  @!P1 FADD.FTZ R194, -R194, -RZ ;  /* 0x800000ffc2c29221 */ /* 0x000fe20000010100 */
[----:B------:R-:W-:Y:S01]  /*48e0*/  SHF.R.U32.HI R0, RZ, 0x10, R11 ;  /* 0x00000010ff007819 */ /* 0x000fe2000001160b */
[----:B------:R-:W-:Y:S01]  /*48f0*/  @!P0 FADD.FTZ R189, -R189, -RZ ;  /* 0x800000ffbdbd8221 */ /* 0x000fe20000010100 */
[----:B------:R-:W-:Y:S03]  /*4900*/  ISETP.LE.U32.AND P1, PT, R4, UR16, PT ;  /* 0x0000001004007c0c */ /* 0x000fe6000bf23070 */
[----:B------:R-:W-:Y:S01]  /*4910*/  MUFU.EX2 R188, R38 ;  /* 0x0000002600bc7308 */ /* 0x000fe20000000800 */
[----:B------:R-:W-:Y:S02]  /*4920*/  LOP3.LUT R6, R11, 0xff, RZ, 0xc0, !PT ;  /* 0x000000ff0b067812 */ /* 0x000fe400078ec0ff */
[----:B------:R-:W-:Y:S02]  /*4930*/  LOP3.LUT R0, R0, 0xff, RZ, 0xc0, !PT ;  /* 0x000000ff00007812 */ /* 0x000fe400078ec0ff */
[----:B------:R-:W-:Y:S01]  /*4940*/  ISETP.LE.U32.AND P3, PT, R6, UR16, PT ;  /* 0x0000001006007c0c */ /* 0x000fe2000bf63070 */
[----:B------:R-:W-:Y:S01]  /*4950*/  IMAD.WIDE.U32 R6, R152, -0x2daee0ad, RZ ;  /* 0xd2511f5398067825 */ /* 0x000fe200078e00ff */
[----:B------:R-:W-:Y:S03]  /*4960*/  ISETP.LE.U32.AND P2, PT, R0, UR16, PT ;  /* 0x0000001000007c0c */ /* 0x000fe6000bf43070 */
[----:B------:R-:W-:Y:S01]  /*4970*/  MUFU.EX2 R171, R39 ;  /* 0x0000002700ab7308 */ /* 0x000fe20000000800 */
[--C-:B------:R-:W-:Y:S02]  /*4980*/  SHF.R.U32.HI R4, RZ, 0x10, R13.reuse ;  /* 0x00000010ff047819 */ /* 0x100fe4000001160d */
[----:B------:R-:W-:Y:S01]  /*4990*/  LOP3.LUT R0, R13, 0xffff, RZ, 0xc0, !PT ;  /* 0x0000ffff0d007812 */ /* 0x000fe200078ec0ff */
[----:B------:R-:W-:Y:S01]  /*49a0*/  @!P1 FADD.FTZ R210, -R210, -RZ ;  /* 0x800000ffd2d29221 */ /* 0x000fe20000010100 */
[----:B------:R-:W-:Y:S02]  /*49b0*/  SHF.R.U32.HI R13, RZ, 0x18, R13 ;  /* 0x00000018ff0d7819 */ /* 0x000fe4000001160d */
[----:B------:R-:W-:Y:S03]  /*49c0*/  SHF.R.U32.HI R11, RZ, 0x18, R11 ;  /* 0x00000018ff0b7819 */ /* 0x000fe6000001160b */
[----:B------:R-:W-:Y:S01]  /*49d0*/  MUFU.EX2 R195, R41 ;  /* 0x0000002900c37308 */ /* 0x000fe20000000800 */
[----:B------:R-:W-:Y:S01]  /*49e0*/  ISETP.LE.U32.AND P1, PT, R13, UR16, PT ;  /* 0x000000100d007c0c */ /* 0x000fe2000bf23070 */
[----:B------:R-:W-:Y:S01]  /*49f0*/  @!P3 FADD.FTZ R196, -R196, -RZ ;  /* 0x800000ffc4c4b221 */ /* 0x000fe20000010100 */
[----:B------:R-:W-:Y:S01]  /*4a00*/  SHF.R.U32.HI R0, RZ, 0x8, R0 ;  /* 0x00000008ff007819 */ /* 0x000fe20000011600 */
[----:B------:R-:W-:Y:S01]  /*4a10*/  @!P2 FADD.FTZ R206, -R206, -RZ ;  /* 0x800000ffcecea221 */ /* 0x000fe20000010100 */
[----:B------:R-:W-:Y:S02]  /*4a20*/  ISETP.LE.U32.AND P3, PT, R11, UR16, PT ;  /* 0x000000100b007c0c */ /* 0x000fe4000bf63070 */
[----:B------:R-:W-:Y:S03]  /*4a30*/  SHF.R.U32.HI R11, RZ, 0x8, R132 ;  /* 0x00000008ff0b7819 */ /* 0x000fe60000011684 */
[----:B------:R-:W-:Y:S01]  /*4a40*/  MUFU.EX2 R205, R42 ;  /* 0x0000002a00cd7308 */ /* 0x000fe20000000800 */
[----:B------:R-:W-:Y:S02]  /*4a50*/  LOP3.LUT R0, R0, 0xffff, RZ, 0xc0, !PT ;  /* 0x0000ffff00007812 */ /* 0x000fe400078ec0ff */
[----:B------:R-:W-:Y:S02]  /*4a60*/  LOP3.LUT R11, R11, 0xffff, RZ, 0xc0, !PT ;  /* 0x0000ffff0b0b7812 */ /* 0x000fe400078ec0ff */
[----:B------:R-:W-:Y:S01]  /*4a70*/  ISETP.LE.U32.AND P2, PT, R0, UR16, PT ;  /* 0x0000001000007c0c */ /* 0x000fe2000bf43070 */
[----:B------:R-:W-:Y:S01]  /*4a80*/  @!P1 FADD.FTZ R216, -R216, -RZ ;  /* 0x800000ffd8d89221 */ /* 0x000fe20000010100 */
[----:B------:R-:W-:Y:S03]  /*4a90*/  ISETP.LE.U32.AND P1, PT, R11, UR16, PT ;  /* 0x000000100b007c0c */ /* 0x000fe6000bf23070 */
[----:B------:R-:W-:Y:S01]  /*4aa0*/  MUFU.EX2 R197, R40 ;  /* 0x0000002800c57308 */ /* 0x000fe20000000800 */
[----:B------:R-:W-:Y:S01]  /*4ab0*/  LOP3.LUT R11, R147, 0xff, RZ, 0xc0, !PT ;  /* 0x000000ff930b7812 */ /* 0x000fe200078ec0ff */
[----:B------:R-:W-:Y:S01]  /*4ac0*/  @!P3 FADD.FTZ R203, -R203, -RZ ;  /* 0x800000ffcbcbb221 */ /* 0x000fe20000010100 */
[----:B------:R-:W-:Y:S02]  /*4ad0*/  LOP3.LUT R9, R5, UR18, R18, 0x96, !PT ;  /* 0x0000001205097c12 */ /* 0x000fe4000f8e9612 */
[----:B------:R-:W-:Y:S02]  /*4ae0*/  ISETP.LE.U32.AND P5, PT, R11, UR16, PT ;  /* 0x000000100b007c0c */ /* 0x000fe4000bfa3070 */
[----:B------:R-:W-:Y:S01]  /*4af0*/  LOP3.LUT R0, R4, 0xff, RZ, 0xc0, !PT ;  /* 0x000000ff04007812 */ /* 0x000fe200078ec0ff */
[----:B------:R-:W-:Y:S01]  /*4b00*/  IMAD.WIDE.U32 R4, R150, -0x2daee0ad, RZ ;  /* 0xd2511f5396047825 */ /* 0x000fe200078e00ff */
[C---:B------:R-:W-:Y:S01]  /*4b10*/  LOP3.LUT R17, R6.reuse, 0xffff, RZ, 0xc0, !PT ;  /* 0x0000ffff06117812 */ /* 0x040fe200078ec0ff */
[----:B------:R-:W-:Y:S01]  /*4b20*/  MUFU.EX2 R204, R43 ;  /* 0x0000002b00cc7308 */ /* 0x000fe20000000800 */
[--C-:B------:R-:W-:Y:S01]  /*4b30*/  SHF.R.U32.HI R18, RZ, 0x10, R6.reuse ;  /* 0x00000010ff127819 */ /* 0x100fe20000011606 */
[----:B------:R-:W-:Y:S01]  /*4b40*/  @!P2 FADD.FTZ R211, -R211, -RZ ;  /* 0x800000ffd3d3a221 */ /* 0x000fe20000010100 */
[----:B------:R-:W-:Y:S01]  /*4b50*/  LOP3.LUT R13, R6, 0xff, RZ, 0xc0, !PT ;  /* 0x000000ff060d7812 */ /* 0x000fe200078ec0ff */
[----:B------:R-:W-:Y:S01]  /*4b60*/  @!P1 FADD.FTZ R207, -R207, -RZ ;  /* 0x800000ffcfcf9221 */ /* 0x000fe20000010100 */
[----:B------:R-:W-:Y:S02]  /*4b70*/  SHF.R.U32.HI R12, RZ, 0x18, R6 ;  /* 0x00000018ff0c7819 */ /* 0x000fe40000011606 */
[----:B------:R-:W-:Y:S01]  /*4b80*/  SHF.R.U32.HI R6, RZ, 0x8, R23 ;  /* 0x00000008ff067819 */ /* 0x000fe20000011617 */
[----:B------:R-:W-:Y:S01]  /*4b90*/  @!P5 FADD.FTZ R215, -R215, -RZ ;  /* 0x800000ffd7d7d221 */ /* 0x000fe20000010100 */
[----:B------:R-:W-:Y:S01]  /*4ba0*/  ISETP.LE.U32.AND P3, PT, R0, UR16, PT ;  /* 0x0000001000007c0c */ /* 0x000fe2000bf63070 */
[----:B------:R-:W-:Y:S01]  /*4bb0*/  MUFU.EX2 R201, R46 ;  /* 0x0000002e00c97308 */ /* 0x000fe20000000800 */
[----:B------:R-:W-:Y:S02]  /*4bc0*/  ISETP.LE.U32.AND P2, PT, R16, UR16, PT ;  /* 0x0000001010007c0c */ /* 0x000fe4000bf43070 */
[----:B------:R-:W-:Y:S02]  /*4bd0*/  LOP3.LUT R0, R5, UR17, R140, 0x96, !PT ;  /* 0x0000001105007c12 */ /* 0x000fe4000f8e968c */
[C---:B------:R-:W-:Y:S02]  /*4be0*/  LOP3.LUT R16, R4.reuse, 0xffff, RZ, 0xc0, !PT ;  /* 0x0000ffff04107812 */ /* 0x040fe400078ec0ff */
[----:B------:R-:W-:Y:S03]  /*4bf0*/  LOP3.LUT R8, R7, UR17, R146, 0x96, !PT ;  /* 0x0000001107087c12 */ /* 0x000fe6000f8e9692 */
[----:B------:R-:W-:Y:S01]  /*4c00*/  MUFU.EX2 R200, R47 ;  /* 0x0000002f00c87308 */ /* 0x000fe20000000800 */
[----:B------:R-:W-:Y:S02]  /*4c10*/  LOP3.LUT R11, R4, 0xff, RZ, 0xc0, !PT ;  /* 0x000000ff040b7812 */ /* 0x000fe400078ec0ff */
[--C-:B------:R-:W-:Y:S02]  /*4c20*/  SHF.R.U32.HI R15, RZ, 0x18, R4.reuse ;  /* 0x00000018ff0f7819 */ /* 0x100fe40000011604 */
[----:B------:R-:W-:Y:S01]  /*4c30*/  SHF.R.U32.HI R7, RZ, 0x10, R4 ;  /* 0x00000010ff077819 */ /* 0x000fe20000011604 */
[----:B------:R-:W-:Y:S01]  /*4c40*/  @!P2 FADD.FTZ R155, -R155, -RZ ;  /* 0x800000ff9b9ba221 */ /* 0x000fe20000010100 */
[----:B------:R-:W-:Y:S03]  /*4c50*/  LOP3.LUT R5, R6, 0xffff, RZ, 0xc0, !PT ;  /* 0x0000ffff06057812 */ /* 0x000fe600078ec0ff */
[----:B------:R-:W1:Y:S01]  /*4c60*/  MUFU.EX2 R217, R26 ;  /* 0x0000001a00d97308 */ /* 0x000e620000000800 */
[----:B------:R-:W-:Y:S02]  /*4c70*/  LOP3.LUT R4, R133, 0xff, RZ, 0xc0, !PT ;  /* 0x000000ff85047812 */ /* 0x000fe400078ec0ff */
[----:B------:R-:W-:Y:S02]  /*4c80*/  ISETP.LE.U32.AND P1, PT, R5, UR16, PT ;  /* 0x0000001005007c0c */ /* 0x000fe4000bf23070 */
[----:B------:R-:W-:Y:S02]  /*4c90*/  LOP3.LUT R5, R10, 0xff, RZ, 0xc0, !PT ;  /* 0x000000ff0a057812 */ /* 0x000fe400078ec0ff */
[----:B------:R-:W-:Y:S03]  /*4ca0*/  ISETP.LE.U32.AND P5, PT, R4, UR16, PT ;  /* 0x0000001004007c0c */ /* 0x000fe6000bfa3070 */
[----:B------:R-:W-:Y:S01]  /*4cb0*/  MUFU.EX2 R152, R53 ;  /* 0x0000003500987308 */ /* 0x000fe20000000800 */
[----:B------:R-:W-:Y:S02]  /*4cc0*/  LOP3.LUT R4, R10, 0xffff, RZ, 0xc0, !PT ;  /* 0x0000ffff0a047812 */ /* 0x000fe400078ec0ff */
[----:B------:R-:W-:Y:S02]  /*4cd0*/  ISETP.LE.U32.AND P4, PT, R5, UR16, PT ;  /* 0x0000001005007c0c */ /* 0x000fe4000bf83070 */
[----:B------:R-:W-:Y:S02]  /*4ce0*/  SHF.R.U32.HI R5, RZ, 0x18, R10 ;  /* 0x00000018ff057819 */ /* 0x000fe4000001160a */
[----:B------:R-:W-:Y:S03]  /*4cf0*/  SHF.R.U32.HI R4, RZ, 0x8, R4 ;  /* 0x00000008ff047819 */ /* 0x000fe60000011604 */
[----:B------:R-:W-:Y:S01]  /*4d00*/  MUFU.EX2 R193, R44 ;  /* 0x0000002c00c17308 */ /* 0x000fe20000000800 */
[----:B------:R-:W-:Y:S01]  /*4d10*/  ISETP.LE.U32.AND P6, PT, R5, UR16, PT ;  /* 0x0000001005007c0c */ /* 0x000fe2000bfc3070 */
[----:B-1----:R-:W-:Y:S01]  /*4d20*/  @!P3 FADD.FTZ R217, -R217, -RZ ;  /* 0x800000ffd9d9b221 */ /* 0x002fe20000010100 */
[----:B------:R-:W-:Y:S01]  /*4d30*/  SHF.R.U32.HI R5, RZ, 0x10, R10 ;  /* 0x00000010ff057819 */ /* 0x000fe2000001160a */
[----:B------:R-:W-:Y:S01]  /*4d40*/  @!P5 FADD.FTZ R190, -R190, -RZ ;  /* 0x800000ffbebed221 */ /* 0x000fe20000010100 */
[----:B------:R-:W-:Y:S01]  /*4d50*/  LOP3.LUT R4, R4, 0xffff, RZ, 0xc0, !PT ;  /* 0x0000ffff04047812 */ /* 0x000fe200078ec0ff */
[----:B------:R-:W-:Y:S01]  /*4d60*/  @!P1 FADD.FTZ R165, -R165, -RZ ;  /* 0x800000ffa5a59221 */ /* 0x000fe20000010100 */
[----:B------:R-:W-:Y:S01]  /*4d70*/  LOP3.LUT R5, R5, 0xff, RZ, 0xc0, !PT ;  /* 0x000000ff05057812 */ /* 0x000fe200078ec0ff */
[----:B------:R-:W-:Y:S01]  /*4d80*/  @!P4 FADD.FTZ R161, -R161, -RZ ;  /* 0x800000ffa1a1c221 */ /* 0x000fe20000010100 */
[----:B------:R-:W-:Y:S01]  /*4d90*/  ISETP.LE.U32.AND P5, PT, R4, UR16, PT ;  /* 0x0000001004007c0c */ /* 0x000fe2000bfa3070 */
[----:B------:R-:W-:Y:S01]  /*4da0*/  MUFU.EX2 R150, R64 ;  /* 0x0000004000967308 */ /* 0x000fe20000000800 */
[----:B------:R-:W-:Y:S02]  /*4db0*/  LOP3.LUT R4, R9, 0xffff, RZ, 0xc0, !PT ;  /* 0x0000ffff09047812 */ /* 0x000fe400078ec0ff */
[----:B------:R-:W-:Y:S01]  /*4dc0*/  ISETP.LE.U32.AND P0, PT, R5, UR16, PT ;  /* 0x0000001005007c0c */ /* 0x000fe2000bf03070 */
[----:B------:R-:W-:Y:S01]  /*4dd0*/  @!P6 FADD.FTZ R171, -R171, -RZ ;  /* 0x800000ffababe221 */ /* 0x000fe20000010100 */
[----:B------:R-:W-:Y:S02]  /*4de0*/  LOP3.LUT R5, R9, 0xff, RZ, 0xc0, !PT ;  /* 0x000000ff09057812 */ /* 0x000fe400078ec0ff */
[----:B------:R-:W-:Y:S03]  /*4df0*/  SHF.R.U32.HI R4, RZ, 0x8, R4 ;  /* 0x00000008ff047819 */ /* 0x000fe60000011604 */
[----:B------:R-:W-:Y:S01]  /*4e00*/  MUFU.EX2 R149, R149 ;  /* 0x0000009500957308 */ /* 0x000fe20000000800 */
[----:B------:R-:W-:Y:S02]  /*4e10*/  ISETP.LE.U32.AND P4, PT, R5, UR16, PT ;  /* 0x0000001005007c0c */ /* 0x000fe4000bf83070 */
[----:B------:R-:W-:Y:S01]  /*4e20*/  LOP3.LUT R5, R4, 0xffff, RZ, 0xc0, !PT ;  /* 0x0000ffff04057812 */ /* 0x000fe200078ec0ff */
[----:B------:R-:W-:Y:S01]  /*4e30*/  @!P5 FADD.FTZ R160, -R160, -RZ ;  /* 0x800000ffa0a0d221 */ /* 0x000fe20000010100 */
[--C-:B------:R-:W-:Y:S02]  /*4e40*/  SHF.R.U32.HI R6, RZ, 0x10, R9.reuse ;  /* 0x00000010ff067819 */ /* 0x100fe40000011609 */
[----:B------:R-:W-:Y:S01]  /*4e50*/  ISETP.LE.U32.AND P5, PT, R5, UR16, PT ;  /* 0x0000001005007c0c */ /* 0x000fe2000bfa3070 */
[----:B------:R-:W-:Y:S01]  /*4e60*/  @!P0 FADD.FTZ R188, -R188, -RZ ;  /* 0x800000ffbcbc8221 */ /* 0x000fe20000010100 */
[----:B------:R-:W-:Y:S01]  /*4e70*/  LOP3.LUT R4, R6, 0xff, RZ, 0xc0, !PT ;  /* 0x000000ff06047812 */ /* 0x000fe200078ec0ff */
[----:B------:R-:W1:Y:S01]  /*4e80*/  MUFU.EX2 R192, R45 ;  /* 0x0000002d00c07308 */ /* 0x000e620000000800 */
[----:B------:R-:W-:Y:S02]  /*4e90*/  SHF.R.U32.HI R9, RZ, 0x18, R9 ;  /* 0x00000018ff097819 */ /* 0x000fe40000011609 */
[----:B------:R-:W-:Y:S01]  /*4ea0*/  ISETP.LE.U32.AND P0, PT, R4, UR16, PT ;  /* 0x0000001004007c0c */ /* 0x000fe2000bf03070 */
[----:B------:R-:W-:Y:S01]  /*4eb0*/  @!P4 FADD.FTZ R197, -R197, -RZ ;  /* 0x800000ffc5c5c221 */ /* 0x000fe20000010100 */
[----:B------:R-:W-:Y:S02]  /*4ec0*/  SHF.R.U32.HI R4, RZ, 0x8, R19 ;  /* 0x00000008ff047819 */ /* 0x000fe40000011613 */
[----:B------:R-:W-:Y:S03]  /*4ed0*/  ISETP.LE.U32.AND P6, PT, R9, UR16, PT ;  /* 0x0000001009007c0c */ /* 0x000fe6000bfc3070 */
[----:B------:R-:W2:Y:S01]  /*4ee0*/  MUFU.EX2 R148, R148 ;  /* 0x0000009400947308 */ /* 0x000ea20000000800 */
[----:B------:R-:W-:Y:S01]  /*4ef0*/  LOP3.LUT R4, R4, 0xffff, RZ, 0xc0, !PT ;  /* 0x0000ffff04047812 */ /* 0x000fe200078ec0ff */
[----:B------:R-:W-:Y:S01]  /*4f00*/  @!P5 FADD.FTZ R195, -R195, -RZ ;  /* 0x800000ffc3c3d221 */ /* 0x000fe20000010100 */
[----:B------:R-:W-:Y:S02]  /*4f10*/  ISETP.LE.U32.AND P4, PT, R21, UR16, PT ;  /* 0x0000001015007c0c */ /* 0x000fe4000bf83070 */
[----:B------:R-:W-:Y:S02]  /*4f20*/  ISETP.LE.U32.AND P5, PT, R4, UR16, PT ;  /* 0x0000001004007c0c */ /* 0x000fe4000bfa3070 */
[----:B------:R-:W-:Y:S01]  /*4f30*/  LOP3.LUT R4, R20, 0xff, RZ, 0xc0, !PT ;  /* 0x000000ff14047812 */ /* 0x000fe200078ec0ff */
[----:B------:R-:W-:Y:S01]  /*4f40*/  @!P0 FADD.FTZ R205, -R205, -RZ ;  /* 0x800000ffcdcd8221 */ /* 0x000fe20000010100 */
[----:B------:R-:W-:Y:S02]  /*4f50*/  LOP3.LUT R5, R24, 0xff, RZ, 0xc0, !PT ;  /* 0x000000ff18057812 */ /* 0x000fe400078ec0ff */
[----:B------:R-:W-:Y:S01]  /*4f60*/  ISETP.LE.U32.AND P0, PT, R4, UR16, PT ;  /* 0x0000001004007c0c */ /* 0x000fe2000bf03070 */
[----:B------:R-:W-:Y:S01]  /*4f70*/  @!P6 FADD.FTZ R204, -R204, -RZ ;  /* 0x800000ffcccce221 */ /* 0x000fe20000010100 */
[----:B------:R-:W-:Y:S02]  /*4f80*/  SHF.R.U32.HI R4, RZ, 0x8, R134 ;  /* 0x00000008ff047819 */ /* 0x000fe40000011686 */
[----:B------:R-:W-:Y:S01]  /*4f90*/  ISETP.LE.U32.AND P6, PT, R5, UR16, PT ;  /* 0x0000001005007c0c */ /* 0x000fe2000bfc3070 */
[----:B------:R-:W-:Y:S01]  /*4fa0*/  @!P4 FADD.FTZ R200, -R200, -RZ ;  /* 0x800000ffc8c8c221 */ /* 0x000fe20000010100 */
[----:B------:R-:W-:Y:S01]  /*4fb0*/  LOP3.LUT R5, R4, 0xffff, RZ, 0xc0, !PT ;  /* 0x0000ffff04057812 */ /* 0x000fe200078ec0ff */
[----:B-1----:R-:W-:Y:S01]  /*4fc0*/  @!P5 FADD.FTZ R192, -R192, -RZ ;  /* 0x800000ffc0c0d221 */ /* 0x002fe20000010100 */
[----:B------:R-:W-:Y:S02]  /*4fd0*/  LOP3.LUT R4, R8, 0xff, RZ, 0xc0, !PT ;  /* 0x000000ff08047812 */ /* 0x000fe400078ec0ff */
[----:B------:R-:W-:Y:S02]  /*4fe0*/  ISETP.LE.U32.AND P3, PT, R22, UR16, PT ;  /* 0x0000001016007c0c */ /* 0x000fe4000bf63070 */
[----:B------:R-:W-:Y:S01]  /*4ff0*/  ISETP.LE.U32.AND P4, PT, R4, UR16, PT ;  /* 0x0000001004007c0c */ /* 0x000fe2000bf83070 */
[----:B------:R-:W-:Y:S01]  /*5000*/  @!P0 FADD.FTZ R201, -R201, -RZ ;  /* 0x800000ffc9c98221 */ /* 0x000fe20000010100 */
[----:B------:R-:W-:Y:S02]  /*5010*/  ISETP.LE.U32.AND P0, PT, R5, UR16, PT ;  /* 0x0000001005007c0c */ /* 0x000fe4000bf03070 */
        /* <DEDUP_REMOVED lines=10> */
[----:B------:R-:W-:Y:S02]  /*50c0*/  ISETP.LE.U32.AND P0, PT, R4, UR16, PT ;  /* 0x0000001004007c0c */ /* 0x000fe4000bf03070 */
[----:B------:R-:W-:Y:S02]  /*50d0*/  LOP3.LUT R4, R6, 0xffff, RZ, 0xc0, !PT ;  /* 0x0000ffff06047812 */ /* 0x000fe400078ec0ff */
[----:B------:R-:W-:Y:S01]  /*50e0*/  LOP3.LUT R6, R0, 0xffff, RZ, 0xc0, !PT ;  /* 0x0000ffff00067812 */ /* 0x000fe200078ec0ff */
[----:B------:R-:W-:Y:S01]  /*50f0*/  @!P2 FADD.FTZ R157, -R157, -RZ ;  /* 0x800000ff9d9da221 */ /* 0x000fe20000010100 */
[----:B------:R-:W-:Y:S02]  /*5100*/  ISETP.LE.U32.AND P6, PT, R4, UR16, PT ;  /* 0x0000001004007c0c */ /* 0x000fe4000bfc3070 */
        /* <DEDUP_REMOVED lines=35> */
[----:B------:R-:W-:Y:S02]  /*5340*/  F2FP.RELU.BF16.F32.PACK_AB R2, R157, R158 ;  /* 0x0000009e9d02723e */ /* 0x000fe400000018ff */
[----:B------:R-:W-:Y:S01]  /*5350*/  ISETP.LE.U32.AND P5, PT, R12, UR16, PT ;  /* 0x000000100c007c0c */ /* 0x000fe2000bfa3070 */
[----:B------:R-:W-:Y:S01]  /*5360*/  @!P2 FADD.FTZ R156, -R156, -RZ ;  /* 0x800000ff9c9ca221 */ /* 0x000fe20000010100 */
[----:B------:R-:W-:Y:S02]  /*5370*/  ISETP.LE.U32.AND P0, PT, R15, UR16, PT ;  /* 0x000000100f007c0c */ /* 0x000fe4000bf03070 */
[----:B------:R-:W-:Y:S01]  /*5380*/  ISETP.LE.U32.AND P3, PT, R11, UR16, PT ;  /* 0x000000100b007c0c */ /* 0x000fe2000bf63070 */
[----:B------:R-:W-:Y:S01]  /*5390*/  @!P1 FADD.FTZ R150, -R150, -RZ ;  /* 0x800000ff96969221 */ /* 0x000fe20000010100 */
[----:B------:R-:W-:Y:S02]  /*53a0*/  ISETP.LE.U32.AND P1, PT, R5, UR16, PT ;  /* 0x0000001005007c0c */ /* 0x000fe4000bf23070 */
[----:B------:R-:W-:Y:S02]  /*53b0*/  F2FP.RELU.BF16.F32.PACK_AB R5, R218, R219 ;  /* 0x000000dbda05723e */ /* 0x000fe400000018ff */
[----:B------:R-:W-:Y:S02]  /*53c0*/  FSETP.GE.FTZ.AND P2, PT, R199, RZ, PT ;  /* 0x000000ffc700720b */ /* 0x000fe40003f56000 */
[----:B------:R-:W-:Y:S01]  /*53d0*/  FSETP.GE.FTZ.AND P4, PT, R155, RZ, PT ;  /* 0x000000ff9b00720b */ /* 0x000fe20003f96000 */
[----:B------:R3:W-:Y:S01]  /*53e0*/  STS [R228+0x1c400], R5 ;  /* 0x01c40005e4007388 */ /* 0x0007e20000000800 */
[----:B-1----:R-:W-:Y:S01]  /*53f0*/  F2FP.RELU.BF16.F32.PACK_AB R0, R209, R213 ;  /* 0x000000d5d100723e */ /* 0x002fe200000018ff */
[----:B--2---:R-:W-:Y:S01]  /*5400*/  @!P5 FADD.FTZ R148, -R148, -RZ ;  /* 0x800000ff9494d221 */ /* 0x004fe20000010100 */
[----:B------:R-:W-:Y:S01]  /*5410*/  @!P0 FADD.FTZ R164, -R164, -RZ ;  /* 0x800000ffa4a48221 */ /* 0x000fe20000010100 */
[----:B------:R1:W-:Y:S01]  /*5420*/  STS [R231+0x1c000], R4 ;  /* 0x01c00004e7007388 */ /* 0x0003e20000000800 */
[----:B------:R-:W-:Y:S01]  /*5430*/  @!P3 FADD.FTZ R159, -R159, -RZ ;  /* 0x800000ff9f9fb221 */ /* 0x000fe20000010100 */
[----:B------:R-:W-:Y:S01]  /*5440*/  @!P1 FADD.FTZ R168, -R168, -RZ ;  /* 0x800000ffa8a89221 */ /* 0x000fe20000010100 */
[C---:B------:R-:W-:Y:S01]  /*5450*/  LEA R146, P0, R241.reuse, R144, 0x2 ;  /* 0x00000090f1927211 */ /* 0x040fe200078010ff */
[----:B------:R2:W-:Y:S01]  /*5460*/  STS [R231+0x1c400], R0 ;  /* 0x01c40000e7007388 */ /* 0x0005e20000000800 */
[----:B------:R-:W-:Y:S02]  /*5470*/  FSETP.GE.FTZ.AND P3, PT, R202, RZ, PT ;  /* 0x000000ffca00720b */ /* 0x000fe40003f76000 */
[----:B------:R-:W-:Y:S01]  /*5480*/  LEA.HI.X.SX32 R147, R241, R145, 0x2, P0 ;  /* 0x00000091f1937211 */ /* 0x000fe200000f16ff */
[----:B------:R4:W-:Y:S01]  /*5490*/  STS [R228+0x1e000], R6 ;  /* 0x01e00006e4007388 */ /* 0x0009e20000000800 */
[----:B------:R-:W-:Y:S02]  /*54a0*/  FSETP.GE.FTZ.AND P0, PT, R198, RZ, PT ;  /* 0x000000ffc600720b */ /* 0x000fe40003f16000 */
[----:B------:R-:W-:Y:S01]  /*54b0*/  FSETP.GE.FTZ.AND P1, PT, R196, RZ, PT ;  /* 0x000000ffc400720b */ /* 0x000fe20003f36000 */
[----:B------:R-:W4:Y:S01]  /*54c0*/  LDG.E R144, desc[UR40][R146.64] ;  /* 0x0000002892907981 */ /* 0x000f22000c1e1900 */
[----:B---3--:R-:W-:Y:S02]  /*54d0*/  F2FP.RELU.BF16.F32.PACK_AB R5, R226, R227 ;  /* 0x000000e3e205723e */ /* 0x008fe400000018ff */
[----:B-1----:R-:W-:Y:S03]  /*54e0*/  F2FP.RELU.BF16.F32.PACK_AB R4, R220, R221 ;  /* 0x000000dddc04723e */ /* 0x002fe600000018ff */
[----:B------:R1:W-:Y:S01]  /*54f0*/  STS [R228+0x1e400], R5 ;  /* 0x01e40005e4007388 */ /* 0x0003e20000000800 */
[----:B--2---:R-:W-:Y:S03]  /*5500*/  F2FP.RELU.BF16.F32.PACK_AB R0, R224, R225 ;  /* 0x000000e1e000723e */ /* 0x004fe600000018ff */
        /* <DEDUP_REMOVED lines=42> */
[----:B------:R1:W-:Y:S01]  /*57b0*/  STS [R232+0x1c400], R3 ;  /* 0x01c40003e8007388 */ /* 0x0003e20000000800 */
[----:B------:R-:W-:Y:S03]  /*57c0*/  F2FP.RELU.BF16.F32.PACK_AB R0, R164, R168 ;  /* 0x000000a8a400723e */ /* 0x000fe600000018ff */
[----:B------:R-:W-:Y:S04]  /*57d0*/  STS [R233+0x1e000], R5 ;  /* 0x01e00005e9007388 */ /* 0x000fe80000000800 */
[----:B------:R-:W-:Y:S04]  /*57e0*/  STS [R233+0x1e400], R4 ;  /* 0x01e40004e9007388 */ /* 0x000fe80000000800 */
[----:B------:R2:W-:Y:S04]  /*57f0*/  STS [R232+0x1e000], R2 ;  /* 0x01e00002e8007388 */ /* 0x0005e80000000800 */
[----:B------:R3:W-:Y:S04]  /*5800*/  STS [R232+0x1e400], R0 ;  /* 0x01e40000e8007388 */ /* 0x0007e80000000800 */
[----:B------:R-:W-:Y:S01]  /*5810*/  LDSM.16.M88.4 R64, [R182+UR5+0x8000] ;  /* 0x00800005b640783b */ /* 0x000fe20008000200 */
[----:B-1----:R-:W-:Y:S07]  /*5820*/  IMAD.SHL.U32 R3, R183, 0x2, RZ ;  /* 0x00000002b7037824 */ /* 0x002fee00078e00ff */
[----:B------:R-:W1:Y:S08]  /*5830*/  LDSM.16.M88.4 R16, [R175+0x4000] ;  /* 0x00400000af10783b */ /* 0x000e700000000200 */
[----:B------:R-:W4:Y:S01]  /*5840*/  LDSM.16.M88.4 R60, [R182+UR5+0xa000] ;  /* 0x00a00005b63c783b */ /* 0x000f220008000200 */
[----:B--2---:R-:W-:Y:S05]  /*5850*/  IMAD.U32 R2, RZ, RZ, UR5 ;  /* 0x00000005ff027e24 */ /* 0x004fea000f8e00ff */
[--C-:B---3--:R-:W-:Y:S02]  /*5860*/  IADD3 R0, R182, 0x8000, R2.reuse ;  /* 0x00008000b6007810 */ /* 0x108fe40007ffe002 */
[----:B------:R-:W2:Y:S01]  /*5870*/  LDSM.16.M88.4 R32, [R175+0x4800] ;  /* 0x00480000af20783b */ /* 0x000ea20000000200 */
[----:B------:R-:W-:Y:S07]  /*5880*/  IADD3 R3, R3, 0x8000, R2 ;  /* 0x0000800003037810 */ /* 0x000fee0007ffe002 */
[----:B------:R-:W3:Y:S08]  /*5890*/  LDSM.16.M88.4 R48, [R175+0x5000] ;  /* 0x00500000af30783b */ /* 0x000ef00000000200 */
[----:B------:R-:W3:Y:S01]  /*58a0*/  LDSM.16.M88.4 R132, [R175+0x5800] ;  /* 0x00580000af84783b */ /* 0x000ee20000000200 */
[-C--:B-1----:R-:W-:Y:S07]  /*58b0*/  HMMA.16816.F32.BF16 R4, R64, R16.reuse, RZ ;  /* 0x000000104004723c */ /* 0x082fee00000418ff */
[----:B------:R-:W-:Y:S01]  /*58c0*/  LDSM.16.M88.4 R140, [R178+0x4000] ;  /* 0x00400000b28c783b */ /* 0x000fe20000000200 */
[C---:B----4-:R-:W-:Y:S06]  /*58d0*/  HMMA.16816.F32.BF16 R8, R60.reuse, R16, RZ ;  /* 0x000000103c08723c */ /* 0x050fec00000418ff */
[-C--:B------:R-:W-:Y:S06]  /*58e0*/  HMMA.16816.F32.BF16 R12, R60, R18.reuse, RZ ;  /* 0x000000123c0c723c */ /* 0x080fec00000418ff */
[C---:B------:R-:W-:Y:S06]  /*58f0*/  HMMA.16816.F32.BF16 R16, R64.reuse, R18, RZ ;  /* 0x000000124010723c */ /* 0x040fec00000418ff */
[-C--:B--2---:R-:W-:Y:S06]  /*5900*/  HMMA.16816.F32.BF16 R20, R64, R32.reuse, RZ ;  /* 0x000000204014723c */ /* 0x084fec00000418ff */
        /* <DEDUP_REMOVED lines=66> */
[----:B------:R2:W5:Y:S02]  /*5d30*/  LDG.E R4, desc[UR40][R146.64+0x100] ;  /* 0x0001002892047981 */ /* 0x000564000c1e1900 */
[----:B------:R-:W-:Y:S02]  /*5d40*/  FSEL R0, R0, R144, P0 ;  /* 0x0000009000007208 */ /* 0x000fe40000000000 */
[----:B------:R-:W-:Y:S03]  /*5d50*/  FSETP.GE.FTZ.AND P0, PT, R212, RZ, PT ;  /* 0x000000ffd400720b */ /* 0x000fe60003f16000 */
[----:B------:R-:W-:Y:S01]  /*5d60*/  FMUL.FTZ R198, R198, R0 ;  /* 0x00000000c6c67220 */ /* 0x000fe20000410000 */
[----:B------:R-:W-:Y:S02]  /*5d70*/  FADD.FTZ R0, -R144, R5 ;  /* 0x0000000590007221 */ /* 0x000fe40000010100 */
[----:B------:R-:W3:Y:S03]  /*5d80*/  LDG.E R5, desc[UR40][R146.64+0x20] ;  /* 0x0000202892057981 */ /* 0x000ee6000c1e1900 */
[----:B------:R-:W-:Y:S02]  /*5d90*/  FSEL R0, R0, R144, P0 ;  /* 0x0000009000007208 */ /* 0x000fe40000000000 */
[C---:B------:R-:W-:Y:S01]  /*5da0*/  FADD.FTZ R16, -R144.reuse, R16 ;  /* 0x0000001090107221 */ /* 0x040fe20000010100 */
[----:B------:R-:W-:Y:S01]  /*5db0*/  FADD.FTZ R17, -R144, R17 ;  /* 0x0000001190117221 */ /* 0x000fe20000010100 */
[----:B------:R-:W-:Y:S01]  /*5dc0*/  FSETP.GE.FTZ.AND P0, PT, R194, RZ, PT ;  /* 0x000000ffc200720b */ /* 0x000fe20003f16000 */
[----:B------:R-:W-:Y:S02]  /*5dd0*/  FMUL.FTZ R145, R212, R0 ;  /* 0x00000000d4917220 */ /* 0x000fe40000410000 */
[----:B------:R2:W5:Y:S01]  /*5de0*/  LDG.E R0, desc[UR40][R146.64+0x120] ;  /* 0x0001202892007981 */ /* 0x000562000c1e1900 */
        /* <DEDUP_REMOVED lines=11> */
[----:B------:R-:W-:Y:S01]  /*5ea0*/  FMUL.FTZ R21, R194, R21 ;  /* 0x00000015c2157220 */ /* 0x000fe20000410000 */
        /* <DEDUP_REMOVED lines=8> */
[----:B------:R-:W-:Y:S01]  /*5f30*/  FSEL R132, R16, R144, P3 ;  /* 0x0000009010847208 */ /* 0x000fe20001800000 */
[----:B------:R-:W-:Y:S04]  /*5f40*/  HMMA.16816.F32.BF16 R64, R140, R134, R64 ;  /* 0x000000868c40723c */ /* 0x000fe80000041840 */
[----:B------:R-:W-:Y:S01]  /*5f50*/  FSETP.GE.FTZ.AND P3, PT, R166, RZ, PT ;  /* 0x000000ffa600720b */ /* 0x000fe20003f76000 */
[----:B------:R-:W-:Y:S01]  /*5f60*/  FMUL.FTZ R2, R202, R132 ;  /* 0x00000084ca027220 */ /* 0x000fe20000410000 */
[----:B------:R-:W-:Y:S01]  /*5f70*/  FSEL R16, R17, R144, P2 ;  /* 0x0000009011107208 */ /* 0x000fe20001000000 */
[----:B------:R-:W-:Y:S01]  /*5f80*/  FMUL.FTZ R133, R196, R20 ;  /* 0x00000014c4857220 */ /* 0x000fe20000410000 */
[----:B------:R-:W-:Y:S03]  /*5f90*/  FSETP.GE.FTZ.AND P2, PT, R165, RZ, PT ;  /* 0x000000ffa500720b */ /* 0x000fe60003f56000 */
[----:B------:R-:W-:Y:S01]  /*5fa0*/  F2FP.BF16.F32.PACK_AB R132, R145, R198 ;  /* 0x000000c69184723e */ /* 0x000fe200000010ff */
[----:B------:R-:W-:Y:S01]  /*5fb0*/  FMUL.FTZ R16, R199, R16 ;  /* 0x00000010c7107220 */ /* 0x000fe20000410000 */
[----:B------:R-:W-:Y:S01]  /*5fc0*/  F2FP.BF16.F32.PACK_AB R133, R21, R133 ;  /* 0x000000851585723e */ /* 0x000fe200000010ff */
[C---:B------:R-:W-:Y:S01]  /*5fd0*/  FADD.FTZ R20, -R144.reuse, R32 ;  /* 0x0000002090147221 */ /* 0x040fe20000010100 */
[----:B------:R-:W-:Y:S02]  /*5fe0*/  FADD.FTZ R17, -R144, R33 ;  /* 0x0000002190117221 */ /* 0x000fe40000010100 */
[----:B------:R-:W-:Y:S01]  /*5ff0*/  F2FP.BF16.F32.PACK_AB R134, R16, R2 ;  /* 0x000000021086723e */ /* 0x000fe200000010ff */
[----:B------:R-:W-:Y:S01]  /*6000*/  FADD.FTZ R2, -R144, R37 ;  /* 0x0000002590027221 */ /* 0x000fe20000010100 */
[-C--:B------:R-:W-:Y:S01]  /*6010*/  FSEL R20, R20, R144.reuse, P3 ;  /* 0x0000009014147208 */ /* 0x080fe20001800000 */
[----:B------:R-:W-:Y:S01]  /*6020*/  FADD.FTZ R16, -R144, R36 ;  /* 0x0000002490107221 */ /* 0x000fe20000010100 */
[-C--:B------:R-:W-:Y:S02]  /*6030*/  FSEL R17, R17, R144.reuse, P2 ;  /* 0x0000009011117208 */ /* 0x080fe40001000000 */
[----:B------:R-:W-:Y:S01]  /*6040*/  FSEL R2, R2, R144, P0 ;  /* 0x0000009002027208 */ /* 0x000fe20000000000 */
[----:B------:R-:W-:Y:S01]  /*6050*/  FMUL.FTZ R32, R166, R20 ;  /* 0x00000014a6207220 */ /* 0x000fe20000410000 */
[----:B------:R-:W-:Y:S01]  /*6060*/  FSETP.GE.FTZ.AND P0, PT, R149, RZ, PT ;  /* 0x000000ff9500720b */ /* 0x000fe20003f16000 */
[----:B------:R-:W-:Y:S01]  /*6070*/  FMUL.FTZ R21, R165, R17 ;  /* 0x00000011a5157220 */ /* 0x000fe20000410000 */
[----:B------:R-:W-:Y:S01]  /*6080*/  FSEL R16, R16, R144, P1 ;  /* 0x0000009010107208 */ /* 0x000fe20000800000 */
[----:B------:R-:W-:Y:S01]  /*6090*/  FMUL.FTZ R33, R160, R2 ;  /* 0x00000002a0217220 */ /* 0x000fe20000410000 */
[----:B------:R-:W-:Y:S01]  /*60a0*/  FSETP.GE.FTZ.AND P1, PT, R152, RZ, PT ;  /* 0x000000ff9800720b */ /* 0x000fe20003f36000 */
[----:B------:R-:W-:Y:S01]  /*60b0*/  FADD.FTZ R2, -R144, R53 ;  /* 0x0000003590027221 */ /* 0x000fe20000010100 */
[----:B------:R-:W-:Y:S01]  /*60c0*/  FSETP.GE.FTZ.AND P3, PT, R154, RZ, PT ;  /* 0x000000ff9a00720b */ /* 0x000fe20003f76000 */
[----:B------:R-:W-:Y:S01]  /*60d0*/  FMUL.FTZ R36, R161, R16 ;  /* 0x00000010a1247220 */ /* 0x000fe20000410000 */
[----:B------:R-:W-:Y:S01]  /*60e0*/  FSETP.GE.FTZ.AND P2, PT, R153, RZ, PT ;  /* 0x000000ff9900720b */ /* 0x000fe20003f56000 */
[----:B------:R-:W-:Y:S01]  /*60f0*/  FADD.FTZ R20, -R144, R48 ;  /* 0x0000003090147221 */ /* 0x000fe20000010100 */
[-C--:B------:R-:W-:Y:S01]  /*6100*/  FSEL R2, R2, R144.reuse, P1 ;  /* 0x0000009002027208 */ /* 0x080fe20000800000 */
[----:B------:R-:W-:Y:S01]  /*6110*/  FADD.FTZ R17, -R144, R49 ;  /* 0x0000003190117221 */ /* 0x000fe20000010100 */
[----:B------:R-:W-:Y:S01]  /*6120*/  FSETP.GE.FTZ.AND P1, PT, R150, RZ, PT ;  /* 0x000000ff9600720b */ /* 0x000fe20003f36000 */
[----:B------:R-:W-:Y:S01]  /*6130*/  FADD.FTZ R16, -R144, R52 ;  /* 0x0000003490107221 */ /* 0x000fe20000010100 */
[-C--:B------:R-:W-:Y:S01]  /*6140*/  FSEL R20, R20, R144.reuse, P4 ;  /* 0x0000009014147208 */ /* 0x080fe20002000000 */
[----:B------:R-:W-:Y:S01]  /*6150*/  FADD.FTZ R64, -R144, R64 ;  /* 0x0000004090407221 */ /* 0x000fe20000010100 */
[----:B------:R-:W-:Y:S01]  /*6160*/  FSEL R17, R17, R144, P3 ;  /* 0x0000009011117208 */ /* 0x000fe20001800000 */
        /* <DEDUP_REMOVED lines=14> */
[----:B------:R-:W-:Y:S02]  /*6250*/  F2FP.BF16.F32.PACK_AB R49, R17, R20 ;  /* 0x000000141131723e */ /* 0x000fe400000010ff */
[----:B------:R-:W-:Y:S01]  /*6260*/  F2FP.BF16.F32.PACK_AB R48, R2, R16 ;  /* 0x000000100230723e */ /* 0x000fe200000010ff */
[C---:B---3--:R-:W-:Y:S01]  /*6270*/  FADD.FTZ R6, -R5.reuse, R6 ;  /* 0x0000000605067221 */ /* 0x048fe20000010100 */
[----:B------:R-:W-:Y:S04]  /*6280*/  FADD.FTZ R7, -R5, R7 ;  /* 0x0000000705077221 */ /* 0x000fe80000010100 */
[-C--:B------:R-:W-:Y:S02]  /*6290*/  FSEL R37, R6, R5.reuse, P2 ;  /* 0x0000000506257208 */ /* 0x080fe40001000000 */
[----:B------:R-:W-:Y:S01]  /*62a0*/  FSEL R36, R7, R5, P1 ;  /* 0x0000000507247208 */ /* 0x000fe20000800000 */
[----:B--2---:R-:W-:Y:S06]  /*62b0*/  @!P0 BRA `(.L_x_984) ;  /* 0x00000000006c8947 */ /* 0x004fec0003800000 */
        /* <DEDUP_REMOVED lines=27> */
.L_x_984:
[----:B------:R-:W-:Y:S01]  /*6470*/  FMUL.FTZ R2, R219, R37 ;  /* 0x00000025db027220 */ /* 0x000fe20000410000 */
[----:B-1----:R-:W-:Y:S01]  /*6480*/  FMUL.FTZ R6, R218, R36 ;  /* 0x00000024da067220 */ /* 0x002fe20000410000 */
[C---:B------:R-:W-:Y:S01]  /*6490*/  FADD.FTZ R22, -R5.reuse, R22 ;  /* 0x0000001605167221 */ /* 0x040fe20000010100 */
[C---:B------:R-:W-:Y:S01]  /*64a0*/  FADD.FTZ R19, -R5.reuse, R19 ;  /* 0x0000001305137221 */ /* 0x040fe20000010100 */
[----:B------:R-:W-:Y:S01]  /*64b0*/  FSETP.GE.FTZ.AND P1, PT, R206, RZ, PT ;  /* 0x000000ffce00720b */ /* 0x000fe20003f36000 */
[----:B------:R-:W-:Y:S01]  /*64c0*/  FADD.FTZ R18, -R5, R18 ;  /* 0x0000001205127221 */ /* 0x000fe20000010100 */
[----:B------:R-:W-:Y:S01]  /*64d0*/  FSETP.GE.FTZ.AND P2, PT, R209, RZ, PT ;  /* 0x000000ffd100720b */ /* 0x000fe20003f56000 */
[----:B------:R-:W-:Y:S01]  /*64e0*/  FADD.FTZ R7, -R5, R23 ;  /* 0x0000001705077221 */ /* 0x000fe20000010100 */
[----:B------:R-:W-:Y:S01]  /*64f0*/  FSETP.GE.FTZ.AND P3, PT, R213, RZ, PT ;  /* 0x000000ffd500720b */ /* 0x000fe20003f76000 */
[C---:B------:R-:W-:Y:S01]  /*6500*/  FADD.FTZ R35, -R5.reuse, R35 ;  /* 0x0000002305237221 */ /* 0x040fe20000010100 */
[----:B------:R-:W-:Y:S01]  /*6510*/  F2FP.BF16.F32.PACK_AB R6, R6, R2 ;  /* 0x000000020606723e */ /* 0x000fe200000010ff */
[C---:B------:R-:W-:Y:S01]  /*6520*/  FADD.FTZ R2, -R5.reuse, R34 ;  /* 0x0000002205027221 */ /* 0x040fe20000010100 */
[-C--:B------:R-:W-:Y:S01]  /*6530*/  FSEL R22, R22, R5.reuse, P1 ;  /* 0x0000000516167208 */ /* 0x080fe20000800000 */
[----:B------:R-:W-:Y:S01]  /*6540*/  FADD.FTZ R17, -R5, R39 ;  /* 0x0000002705117221 */ /* 0x000fe20000010100 */
[-C--:B------:R-:W-:Y:S01]  /*6550*/  FSEL R19, R19, R5.reuse, P2 ;  /* 0x0000000513137208 */ /* 0x080fe20001000000 */
        /* <DEDUP_REMOVED lines=10> */
[----:B------:R-:W-:Y:S01]  /*6600*/  FADD.FTZ R18, -R5, R38 ;  /* 0x0000002605127221 */ /* 0x000fe20000010100 */
[-C--:B------:R-:W-:Y:S01]  /*6610*/  FSEL R7, R7, R5.reuse, P2 ;  /* 0x0000000507077208 */ /* 0x080fe20001000000 */
        /* <DEDUP_REMOVED lines=10> */
[----:B------:R-:W-:Y:S01]  /*66c0*/  FADD.FTZ R54, -R5, R54 ;  /* 0x0000003605367221 */ /* 0x000fe20000010100 */
[----:B------:R-:W-:Y:S01]  /*66d0*/  F2FP.BF16.F32.PACK_AB R2, R20, R21 ;  /* 0x000000151402723e */ /* 0x000fe200000010ff */
[----:B-----5:R-:W-:Y:S01]  /*66e0*/  FADD.FTZ R9, -R4, R9 ;  /* 0x0000000904097221 */ /* 0x020fe20000010100 */
[----:B------:R-:W-:Y:S01]  /*66f0*/  F2FP.BF16.F32.PACK_AB R33, R7, R16 ;  /* 0x000000100721723e */ /* 0x000fe200000010ff */
[C---:B------:R-:W-:Y:S01]  /*6700*/  FADD.FTZ R16, -R5.reuse, R55 ;  /* 0x0000003705107221 */ /* 0x040fe20000010100 */
[----:B------:R-:W-:Y:S01]  /*6710*/  FSEL R18, R18, R5, P2 ;  /* 0x0000000512127208 */ /* 0x000fe20001000000 */
[----:B------:R-:W-:Y:S01]  /*6720*/  FADD.FTZ R7, -R5, R66 ;  /* 0x0000004205077221 */ /* 0x000fe20000010100 */
[----:B------:R2:W-:Y:S01]  /*6730*/  STS [R231+0x14400], R2 ;  /* 0x01440002e7007388 */ /* 0x0005e20000000800 */
[----:B------:R-:W-:Y:S01]  /*6740*/  FSETP.GE.FTZ.AND P5, PT, R162, RZ, PT ;  /* 0x000000ffa200720b */ /* 0x000fe20003fb6000 */
[----:B------:R-:W-:Y:S01]  /*6750*/  FADD.FTZ R8, -R4, R8 ;  /* 0x0000000804087221 */ /* 0x000fe20000010100 */
[----:B------:R-:W-:Y:S01]  /*6760*/  FSETP.GE.FTZ.AND P6, PT, R163, RZ, PT ;  /* 0x000000ffa300720b */ /* 0x000fe20003fd6000 */
[----:B------:R-:W-:Y:S01]  /*6770*/  FMUL.FTZ R20, R188, R18 ;  /* 0x00000012bc147220 */ /* 0x000fe20000410000 */
[----:B------:R-:W-:Y:S01]  /*6780*/  FSETP.GE.FTZ.AND P4, PT, R158, RZ, PT ;  /* 0x000000ff9e00720b */ /* 0x000fe20003f96000 */
[C---:B------:R-:W-:Y:S01]  /*6790*/  FADD.FTZ R13, -R4.reuse, R13 ;  /* 0x0000000d040d7221 */ /* 0x040fe20000010100 */
[----:B------:R-:W-:Y:S01]  /*67a0*/  FSETP.GE.FTZ.AND P3, PT, R157, RZ, PT ;  /* 0x000000ff9d00720b */ /* 0x000fe20003f76000 */
[C---:B------:R-:W-:Y:S01]  /*67b0*/  FADD.FTZ R24, -R4.reuse, R24 ;  /* 0x0000001804187221 */ /* 0x040fe20000010100 */
[----:B------:R-:W-:Y:S01]  /*67c0*/  FSETP.GE.FTZ.AND P2, PT, R151, RZ, PT ;  /* 0x000000ff9700720b */ /* 0x000fe20003f56000 */
[----:B------:R-:W-:Y:S01]  /*67d0*/  FADD.FTZ R12, -R4, R12 ;  /* 0x0000000c040c7221 */ /* 0x000fe20000010100 */
[----:B------:R-:W-:Y:S01]  /*67e0*/  F2FP.BF16.F32.PACK_AB R34, R19, R22 ;  /* 0x000000161322723e */ /* 0x000fe200000010ff */
[----:B------:R-:W-:Y:S01]  /*67f0*/  FMUL.FTZ R19, R171, R17 ;  /* 0x00000011ab137220 */ /* 0x000fe20000410000 */
[-C--:B------:R-:W-:Y:S01]  /*6800*/  FSEL R18, R50, R5.reuse, P6 ;  /* 0x0000000532127208 */ /* 0x080fe20003000000 */
[C---:B------:R-:W-:Y:S01]  /*6810*/  FADD.FTZ R25, -R4.reuse, R25 ;  /* 0x0000001904197221 */ /* 0x040fe20000010100 */
[-C--:B------:R-:W-:Y:S01]  /*6820*/  FSEL R17, R51, R5.reuse, P5 ;  /* 0x0000000533117208 */ /* 0x080fe20002800000 */
[----:B-1----:R-:W-:Y:S01]  /*6830*/  FADD.FTZ R6, -R4, R40 ;  /* 0x0000002804067221 */ /* 0x002fe20000010100 */
[-C--:B------:R-:W-:Y:S01]  /*6840*/  FSEL R54, R54, R5.reuse, P4 ;  /* 0x0000000536367208 */ /* 0x080fe20002000000 */
[----:B------:R-:W-:Y:S01]  /*6850*/  FADD.FTZ R29, -R4, R29 ;  /* 0x0000001d041d7221 */ /* 0x000fe20000010100 */
[-C--:B------:R-:W-:Y:S01]  /*6860*/  FSEL R16, R16, R5.reuse, P3 ;  /* 0x0000000510107208 */ /* 0x080fe20001800000 */
[----:B------:R-:W-:Y:S01]  /*6870*/  FADD.FTZ R44, -R4, R44 ;  /* 0x0000002c042c7221 */ /* 0x000fe20000010100 */
[----:B------:R-:W-:Y:S01]  /*6880*/  FSEL R7, R7, R5, P2 ;  /* 0x0000000507077208 */ /* 0x000fe20001000000 */
[----:B------:R-:W-:Y:S01]  /*6890*/  @P1 FADD.FTZ R5, -R5, R67 ;  /* 0x0000004305051221 */ /* 0x000fe20000010100 */
[----:B------:R-:W-:Y:S01]  /*68a0*/  FSETP.GE.FTZ.AND P3, PT, R222, RZ, PT ;  /* 0x000000ffde00720b */ /* 0x000fe20003f76000 */
[----:B------:R-:W-:Y:S01]  /*68b0*/  FMUL.FTZ R54, R158, R54 ;  /* 0x000000369e367220 */ /* 0x000fe20000410000 */
[----:B------:R-:W-:Y:S01]  /*68c0*/  FSETP.GE.FTZ.AND P1, PT, R223, RZ, PT ;  /* 0x000000ffdf00720b */ /* 0x000fe20003f36000 */
[----:B------:R-:W-:Y:S01]  /*68d0*/  FMUL.FTZ R7, R151, R7 ;  /* 0x0000000797077220 */ /* 0x000fe20000410000 */
[----:B------:R-:W-:Y:S01]  /*68e0*/  FMUL.FTZ R5, R148, R5 ;  /* 0x0000000594057220 */ /* 0x000fe20000410000 */
[----:B------:R-:W-:Y:S01]  /*68f0*/  FSETP.GE.FTZ.AND P2, PT, R221, RZ, PT ;  /* 0x000000ffdd00720b */ /* 0x000fe20003f56000 */
[----:B------:R-:W-:Y:S01]  /*6900*/  FMUL.FTZ R16, R157, R16 ;  /* 0x000000109d107220 */ /* 0x000fe20000410000 */
[----:B------:R-:W-:Y:S01]  /*6910*/  FSEL R8, R8, R4, P1 ;  /* 0x0000000408087208 */ /* 0x000fe20000800000 */
[----:B------:R-:W-:Y:S01]  /*6920*/  FMUL.FTZ R18, R163, R18 ;  /* 0x00000012a3127220 */ /* 0x000fe20000410000 */
[----:B------:R-:W-:Y:S01]  /*6930*/  F2FP.BF16.F32.PACK_AB R22, R5, R7 ;  /* 0x000000070516723e */ /* 0x000fe200000010ff */
[----:B------:R-:W-:Y:S01]  /*6940*/  FMUL.FTZ R17, R162, R17 ;  /* 0x00000011a2117220 */ /* 0x000fe20000410000 */
[----:B------:R-:W-:Y:S01]  /*6950*/  FSEL R5, R9, R4, P3 ;  /* 0x0000000409057208 */ /* 0x000fe20001800000 */
[----:B------:R-:W-:Y:S01]  /*6960*/  FMUL.FTZ R8, R223, R8 ;  /* 0x00000008df087220 */ /* 0x000fe20000410000 */
[----:B------:R-:W-:Y:S01]  /*6970*/  FSETP.GE.FTZ.AND P1, PT, R220, RZ, PT ;  /* 0x000000ffdc00720b */ /* 0x000fe20003f36000 */
[----:B------:R-:W-:Y:S01]  /*6980*/  FADD.FTZ R26, -R0, R26 ;  /* 0x0000001a001a7221 */ /* 0x000fe20000010100 */
[----:B------:R-:W-:Y:S01]  /*6990*/  FSETP.GE.FTZ.AND P5, PT, R211, RZ, PT ;  /* 0x000000ffd300720b */ /* 0x000fe20003fb6000 */
[----:B------:R-:W-:Y:S01]  /*69a0*/  FMUL.FTZ R5, R222, R5 ;  /* 0x00000005de057220 */ /* 0x000fe20000410000 */
[----:B------:R-:W-:Y:S01]  /*69b0*/  FSEL R13, R13, R4, P1 ;  /* 0x000000040d0d7208 */ /* 0x000fe20000800000 */
[----:B------:R-:W-:Y:S01]  /*69c0*/  FADD.FTZ R30, -R0, R30 ;  /* 0x0000001e001e7221 */ /* 0x000fe20000010100 */
[----:B------:R-:W-:Y:S01]  /*69d0*/  FSETP.GE.FTZ.AND P1, PT, R210, RZ, PT ;  /* 0x000000ffd200720b */ /* 0x000fe20003f36000 */
[----:B------:R-:W-:Y:S01]  /*69e0*/  STS [R231+0x14000], R134 ;  /* 0x01400086e7007388 */ /* 0x000fe20000000800 */
[----:B--2---:R-:W-:Y:S01]  /*69f0*/  F2FP.BF16.F32.PACK_AB R2, R5, R8 ;  /* 0x000000080502723e */ /* 0x004fe200000010ff */
[----:B------:R-:W-:Y:S01]  /*6a00*/  FADD.FTZ R5, -R4, R41 ;  /* 0x0000002904057221 */ /* 0x000fe20000010100 */
[-C--:B------:R-:W-:Y:S01]  /*6a10*/  FSEL R24, R24, R4.reuse, P1 ;  /* 0x0000000418187208 */ /* 0x080fe20000800000 */
[----:B------:R-:W-:Y:S01]  /*6a20*/  FADD.FTZ R8, -R4, R28 ;  /* 0x0000001c04087221 */ /* 0x000fe20000010100 */
[-C--:B------:R-:W-:Y:S01]  /*6a30*/  FSEL R12, R12, R4.reuse, P2 ;  /* 0x000000040c0c7208 */ /* 0x080fe20001000000 */
[----:B------:R-:W-:Y:S01]  /*6a40*/  FMUL.FTZ R13, R220, R13 ;  /* 0x0000000ddc0d7220 */ /* 0x000fe20000410000 */
[----:B------:R-:W-:Y:S01]  /*6a50*/  FSETP.GE.FTZ.AND P1, PT, R195, RZ, PT ;  /* 0x000000ffc300720b */ /* 0x000fe20003f36000 */
[----:B------:R-:W-:Y:S01]  /*6a60*/  FADD.FTZ R42, -R0, R42 ;  /* 0x0000002a002a7221 */ /* 0x000fe20000010100 */
[----:B------:R-:W-:Y:S01]  /*6a70*/  FSEL R7, R25, R4, P5 ;  /* 0x0000000419077208 */ /* 0x000fe20002800000 */
[----:B------:R-:W-:Y:S01]  /*6a80*/  FMUL.FTZ R12, R221, R12 ;  /* 0x0000000cdd0c7220 */ /* 0x000fe20000410000 */
[----:B------:R-:W-:Y:S01]  /*6a90*/  FSETP.GE.FTZ.AND P4, PT, R208, RZ, PT ;  /* 0x000000ffd000720b */ /* 0x000fe20003f96000 */
[----:B------:R1:W-:Y:S01]  /*6aa0*/  STS [R228+0x16000], R2 ;  /* 0x01600002e4007388 */ /* 0x0003e20000000800 */
[----:B------:R-:W-:Y:S01]  /*6ab0*/  FSETP.GE.FTZ.AND P2, PT, R197, RZ, PT ;  /* 0x000000ffc500720b */ /* 0x000fe20003f56000 */
[----:B------:R-:W-:Y:S01]  /*6ac0*/  FMUL.FTZ R7, R211, R7 ;  /* 0x00000007d3077220 */ /* 0x000fe20000410000 */
[----:B------:R-:W-:Y:S01]  /*6ad0*/  FSEL R5, R5, R4, P1 ;  /* 0x0000000405057208 */ /* 0x000fe20000800000 */
        /* <DEDUP_REMOVED lines=10> */
[----:B------:R-:W-:Y:S01]  /*6b80*/  IMAD R146, R250, UR10, RZ ;  /* 0x0000000afa927c24 */ /* 0x000fe2000f8e02ff */
        /* <DEDUP_REMOVED lines=13> */
[----:B------:R-:W-:Y:S02]  /*6c60*/  FSETP.GE.FTZ.AND P5, PT, R192, RZ, PT ;  /* 0x000000ffc000720b */ /* 0x000fe40003fb6000 */
[----:B------:R-:W-:Y:S02]  /*6c70*/  FSETP.GE.FTZ.AND P4, PT, R169, RZ, PT ;  /* 0x000000ffa900720b */ /* 0x000fe40003f96000 */
[----:B------:R-:W-:Y:S02]  /*6c80*/  FSETP.GE.FTZ.AND P3, PT, R167, RZ, PT ;  /* 0x000000ffa700720b */ /* 0x000fe40003f76000 */
[----:B------:R-:W-:Y:S02]  /*6c90*/  FSETP.GE.FTZ.AND P2, PT, R159, RZ, PT ;  /* 0x000000ff9f00720b */ /* 0x000fe40003f56000 */
[-C--:B------:R-:W-:Y:S02]  /*6ca0*/  FSEL R44, R44, R4.reuse, P6 ;  /* 0x000000042c2c7208 */ /* 0x080fe40003000000 */
[-C--:B------:R-:W-:Y:S02]  /*6cb0*/  FSEL R8, R8, R4.reuse, P5 ;  /* 0x0000000408087208 */ /* 0x080fe40002800000 */
[----:B------:R-:W-:Y:S01]  /*6cc0*/  FSEL R7, R7, R4, P4 ;  /* 0x0000000407077208 */ /* 0x000fe20002000000 */
[----:B------:R-:W-:Y:S01]  /*6cd0*/  FMUL.FTZ R13, R193, R44 ;  /* 0x0000002cc10d7220 */ /* 0x000fe20000410000 */
[----:B------:R-:W-:Y:S01]  /*6ce0*/  FSEL R6, R6, R4, P3 ;  /* 0x0000000406067208 */ /* 0x000fe20001800000 */
        /* <DEDUP_REMOVED lines=38> */
[----:B------:R-:W-:Y:S01]  /*6f50*/  FADD.FTZ R6, -R0, R47 ;  /* 0x0000002f00067221 */ /* 0x000fe20000010100 */
[----:B------:R-:W-:Y:S01]  /*6f60*/  FSETP.GE.FTZ.AND P1, PT, R216, RZ, PT ;  /* 0x000000ffd800720b */ /* 0x000fe20003f36000 */
[----:B------:R-:W-:Y:S01]  /*6f70*/  STS [R228+0x16400], R9 ;  /* 0x01640009e4007388 */ /* 0x000fe20000000800 */
[----:B------:R-:W-:Y:S01]  /*6f80*/  F2FP.BF16.F32.PACK_AB R8, R4, R5 ;  /* 0x000000050408723e */ /* 0x000fe200000010ff */
[----:B------:R-:W-:Y:S01]  /*6f90*/  FADD.FTZ R5, -R0, R46 ;  /* 0x0000002e00057221 */ /* 0x000fe20000010100 */
[-C--:B------:R-:W-:Y:S02]  /*6fa0*/  FSEL R42, R42, R0.reuse, P2 ;  /* 0x000000002a2a7208 */ /* 0x080fe40001000000 */
[----:B------:R-:W-:Y:S01]  /*6fb0*/  STS [R231+0x16000], R21 ;  /* 0x01600015e7007388 */ /* 0x000fe20000000800 */
[----:B------:R-:W-:Y:S01]  /*6fc0*/  FSETP.GE.FTZ.AND P2, PT, R201, RZ, PT ;  /* 0x000000ffc900720b */ /* 0x000fe20003f56000 */
[----:B------:R-:W-:Y:S01]  /*6fd0*/  FADD.FTZ R4, -R0, R59 ;  /* 0x0000003b00047221 */ /* 0x000fe20000010100 */
[----:B------:R-:W-:Y:S02]  /*6fe0*/  FSEL R27, R27, R0, P1 ;  /* 0x000000001b1b7208 */ /* 0x000fe40000800000 */
[----:B------:R-:W-:Y:S01]  /*6ff0*/  STS [R231+0x16400], R8 ;  /* 0x01640008e7007388 */ /* 0x000fe20000000800 */
[----:B------:R-:W-:Y:S01]  /*7000*/  FSETP.GE.FTZ.AND P1, PT, R214, RZ, PT ;  /* 0x000000ffd600720b */ /* 0x000fe20003f36000 */
[----:B------:R-:W-:Y:S01]  /*7010*/  FMUL.FTZ R42, R205, R42 ;  /* 0x0000002acd2a7220 */ /* 0x000fe20000410000 */
[-C--:B------:R-:W-:Y:S01]  /*7020*/  FSEL R5, R5, R0.reuse, P2 ;  /* 0x0000000005057208 */ /* 0x080fe20001000000 */
[----:B------:R-:W-:Y:S01]  /*7030*/  FMUL.FTZ R7, R216, R27 ;  /* 0x0000001bd8077220 */ /* 0x000fe20000410000 */
[----:B------:R-:W-:Y:S01]  /*7040*/  FSEL R31, R31, R0, P1 ;  /* 0x000000001f1f7208 */ /* 0x000fe20000800000 */
[----:B------:R-:W-:Y:S01]  /*7050*/  STS [R235+0x14000], R133 ;  /* 0x01400085eb007388 */ /* 0x000fe20000000800 */
[----:B------:R-:W-:Y:S01]  /*7060*/  FSETP.GE.FTZ.AND P4, PT, R191, RZ, PT ;  /* 0x000000ffbf00720b */ /* 0x000fe20003f96000 */
[----:B------:R-:W-:Y:S01]  /*7070*/  FMUL.FTZ R19, R201, R5 ;  /* 0x00000005c9137220 */ /* 0x000fe20000410000 */
[----:B------:R-:W-:Y:S02]  /*7080*/  F2FP.BF16.F32.PACK_AB R7, R7, R26 ;  /* 0x0000001a0707723e */ /* 0x000fe400000010ff */
[----:B------:R-:W-:Y:S01]  /*7090*/  STS [R235+0x14400], R34 ;  /* 0x01440022eb007388 */ /* 0x000fe20000000800 */
[----:B------:R-:W-:Y:S01]  /*70a0*/  FSEL R5, R58, R0, P4 ;  /* 0x000000003a057208 */ /* 0x000fe20002000000 */
[----:B------:R-:W-:Y:S01]  /*70b0*/  FMUL.FTZ R31, R214, R31 ;  /* 0x0000001fd61f7220 */ /* 0x000fe20000410000 */
[----:B------:R-:W-:Y:S02]  /*70c0*/  FSETP.GE.FTZ.AND P1, PT, R204, RZ, PT ;  /* 0x000000ffcc00720b */ /* 0x000fe40003f36000 */
[----:B------:R-:W-:Y:S01]  /*70d0*/  STS [R234+0x14000], R53 ;  /* 0x01400035ea007388 */ /* 0x000fe20000000800 */
[----:B------:R-:W-:Y:S01]  /*70e0*/  FSETP.GE.FTZ.AND P5, PT, R200, RZ, PT ;  /* 0x000000ffc800720b */ /* 0x000fe20003fb6000 */
[----:B------:R-:W-:Y:S01]  /*70f0*/  FMUL.FTZ R14, R191, R5 ;  /* 0x00000005bf0e7220 */ /* 0x000fe20000410000 */
[----:B------:R-:W-:Y:S02]  /*7100*/  F2FP.BF16.F32.PACK_AB R5, R31, R30 ;  /* 0x0000001e1f05723e */ /* 0x000fe400000010ff */
[----:B------:R-:W-:Y:S01]  /*7110*/  STS [R234+0x14400], R33 ;  /* 0x01440021ea007388 */ /* 0x000fe20000000800 */
[-C--:B------:R-:W-:Y:S02]  /*7120*/  FSEL R43, R43, R0.reuse, P1 ;  /* 0x000000002b2b7208 */ /* 0x080fe40000800000 */
[----:B------:R-:W-:Y:S02]  /*7130*/  FSETP.GE.FTZ.AND P3, PT, R170, RZ, PT ;  /* 0x000000ffaa00720b */ /* 0x000fe40003f76000 */
[----:B------:R-:W-:Y:S01]  /*7140*/  STS [R235+0x16000], R20 ;  /* 0x01600014eb007388 */ /* 0x000fe20000000800 */
[-C--:B------:R-:W-:Y:S01]  /*7150*/  FSEL R6, R6, R0.reuse, P5 ;  /* 0x0000000006067208 */ /* 0x080fe20002800000 */
[----:B------:R-:W-:Y:S01]  /*7160*/  FMUL.FTZ R43, R204, R43 ;  /* 0x0000002bcc2b7220 */ /* 0x000fe20000410000 */
[----:B------:R-:W-:Y:S02]  /*7170*/  FSEL R4, R4, R0, P3 ;  /* 0x0000000004047208 */ /* 0x000fe40001800000 */
[----:B------:R-:W-:Y:S01]  /*7180*/  STS [R235+0x16400], R7 ;  /* 0x01640007eb007388 */ /* 0x000fe20000000800 */
[----:B------:R-:W-:Y:S01]  /*7190*/  FSETP.GE.FTZ.AND P2, PT, R168, RZ, PT ;  /* 0x000000ffa800720b */ /* 0x000fe20003f56000 */
[----:B------:R-:W-:Y:S01]  /*71a0*/  FMUL.FTZ R15, R200, R6 ;  /* 0x00000006c80f7220 */ /* 0x000fe20000410000 */
[----:B------:R-:W-:Y:S02]  /*71b0*/  FSETP.GE.FTZ.AND P1, PT, R164, RZ, PT ;  /* 0x000000ffa400720b */ /* 0x000fe40003f36000 */
[----:B------:R-:W-:Y:S01]  /*71c0*/  STS [R234+0x16000], R17 ;  /* 0x01600011ea007388 */ /* 0x000fe20000000800 */
[----:B------:R-:W-:Y:S01]  /*71d0*/  FSEL R2, R2, R0, P2 ;  /* 0x0000000002027208 */ /* 0x000fe20001000000 */
[----:B------:R-:W-:Y:S01]  /*71e0*/  FMUL.FTZ R11, R170, R4 ;  /* 0x00000004aa0b7220 */ /* 0x000fe20000410000 */
[----:B------:R-:W-:Y:S02]  /*71f0*/  F2FP.BF16.F32.PACK_AB R4, R43, R42 ;  /* 0x0000002a2b04723e */ /* 0x000fe400000010ff */
[----:B------:R-:W-:Y:S01]  /*7200*/  STS [R234+0x16400], R5 ;  /* 0x01640005ea007388 */ /* 0x000fe20000000800 */
[----:B------:R-:W-:Y:S01]  /*7210*/  F2FP.BF16.F32.PACK_AB R64, R144, R64 ;  /* 0x000000409040723e */ /* 0x000fe200000010ff */
[----:B------:R-:W-:Y:S01]  /*7220*/  FMUL.FTZ R10, R168, R2 ;  /* 0x00000002a80a7220 */ /* 0x000fe20000410000 */
[----:B------:R-:W-:Y:S02]  /*7230*/  F2FP.BF16.F32.PACK_AB R2, R15, R19 ;  /* 0x000000130f02723e */ /* 0x000fe400000010ff */
[----:B------:R-:W-:Y:S05]  /*7240*/  STS [R229+0x14000], R52 ;  /* 0x01400034e5007388 */ /* 0x000fea0000000800 */
[----:B------:R-:W-:Y:S01]  /*7250*/  STS [R229+0x14400], R32 ;  /* 0x01440020e5007388 */ /* 0x000fe20000000800 */
[----:B------:R-:W-:Y:S04]  /*7260*/  @P1 FADD.FTZ R0, -R0, R63 ;  /* 0x0000003f00001221 */ /* 0x000fe80000010100 */
[----:B------:R-:W-:Y:S01]  /*7270*/  STS [R230+0x14000], R49 ;  /* 0x01400031e6007388 */ /* 0x000fe20000000800 */
[----:B------:R-:W-:Y:S01]  /*7280*/  FMUL.FTZ R6, R164, R0 ;  /* 0x00000000a4067220 */ /* 0x000fe20000410000 */
[----:B------:R-:W-:Y:S03]  /*7290*/  F2FP.BF16.F32.PACK_AB R0, R11, R14 ;  /* 0x0000000e0b00723e */ /* 0x000fe600000010ff */
[----:B------:R-:W-:Y:S01]  /*72a0*/  STS [R230+0x14400], R23 ;  /* 0x01440017e6007388 */ /* 0x000fe20000000800 */
[----:B------:R-:W-:Y:S04]  /*72b0*/  F2FP.BF16.F32.PACK_AB R6, R6, R10 ;  /* 0x0000000a0606723e */ /* 0x000fe800000010ff */
[----:B------:R-:W-:Y:S05]  /*72c0*/  STS [R229+0x16000], R16 ;  /* 0x01600010e5007388 */ /* 0x000fea0000000800 */
        /* <DEDUP_REMOVED lines=8> */
[----:B------:R1:W-:Y:S05]  /*7350*/  STS [R233+0x16400], R0 ;  /* 0x01640000e9007388 */ /* 0x0003ea0000000800 */
[----:B------:R-:W-:Y:S05]  /*7360*/  STS [R232+0x16000], R18 ;  /* 0x01600012e8007388 */ /* 0x000fea0000000800 */
[----:B------:R-:W-:Y:S01]  /*7370*/  STS [R232+0x16400], R6 ;  /* 0x01640006e8007388 */ /* 0x000fe20000000800 */
[----:B------:R-:W-:Y:S01]  /*7380*/  BAR.SYNC.DEFER_BLOCKING 0x0 ;  /* 0x0000000000007b1d */ /* 0x000fe20000010000 */
[----:B-1----:R-:W-:Y:S05]  /*7390*/  IMAD.IADD R0, R3, 0x1, R174 ;  /* 0x0000000103007824 */ /* 0x002fea00078e02ae */
[----:B------:R-:W-:Y:S05]  /*73a0*/  LDSM.16.MT88.4 R4, [R172+0x1c000] ;  /* 0x01c00000ac04783b */ /* 0x000fea0000004200 */
[----:B------:R-:W1:Y:S05]  /*73b0*/  LDSM.16.MT88.4 R8, [R3] ;  /* 0x000000000308783b */ /* 0x000e6a0000004200 */
[----:B------:R-:W2:Y:S05]  /*73c0*/  LDSM.16.MT88.4 R12, [R172+0x20000] ;  /* 0x02000000ac0c783b */ /* 0x000eaa0000004200 */
[----:B------:R-:W3:Y:S05]  /*73d0*/  LDSM.16.MT88.4 R16, [R0] ;  /* 0x000000000010783b */ /* 0x000eea0000004200 */
[----:B------:R-:W-:Y:S05]  /*73e0*/  LDSM.16.MT88.4 R20, [R172+0x1c800] ;  /* 0x01c80000ac14783b */ /* 0x000fea0000004200 */
[----:B------:R-:W4:Y:S05]  /*73f0*/  LDSM.16.MT88.4 R24, [R3+0x800] ;  /* 0x000800000318783b */ /* 0x000f2a0000004200 */
[----:B------:R-:W4:Y:S05]  /*7400*/  LDSM.16.MT88.4 R28, [R172+0x20800] ;  /* 0x02080000ac1c783b */ /* 0x000f2a0000004200 */
        /* <DEDUP_REMOVED lines=11> */
[----:B------:R-:W1:Y:S05]  /*74c0*/  LDSM.16.MT88.4 R4, [R172+0x1d000] ;  /* 0x01d00000ac04783b */ /* 0x000e6a0000004200 */
[-C--:B----4-:R-:W-:Y:S01]  /*74d0*/  HMMA.16816.F32.BF16 R68, R20, R24.reuse, R68 ;  /* 0x000000181444723c */ /* 0x090fe20000041844 */
[----:B------:R-:W2:Y:S05]  /*74e0*/  LDSM.16.MT88.4 R16, [R0+0x1000] ;  /* 0x001000000010783b */ /* 0x000eaa0000004200 */
        /* <DEDUP_REMOVED lines=9> */
[----:B------:R-:W3:Y:S05]  /*7580*/  LDSM.16.MT88.4 R20, [R172+0x1d800] ;  /* 0x01d80000ac14783b */ /* 0x000eea0000004200 */
[-C--:B-1----:R-:W-:Y:S01]  /*7590*/  HMMA.16816.F32.BF16 R68, R4, R8.reuse, R68 ;  /* 0x000000080444723c */ /* 0x082fe20000041844 */
[----:B------:R-:W1:Y:S05]  /*75a0*/  LDSM.16.MT88.4 R32, [R0+0x1800] ;  /* 0x001800000020783b */ /* 0x000e6a0000004200 */
        /* <DEDUP_REMOVED lines=9> */
[----:B------:R-:W2:Y:S05]  /*7640*/  LDSM.16.MT88.4 R4, [R172+0x1e000] ;  /* 0x01e00000ac04783b */ /* 0x000eaa0000004200 */
[-C--:B---3--:R-:W-:Y:S01]  /*7650*/  HMMA.16816.F32.BF16 R68, R20, R24.reuse, R68 ;  /* 0x000000181444723c */ /* 0x088fe20000041844 */
[----:B------:R-:W3:Y:S05]  /*7660*/  LDSM.16.MT88.4 R16, [R0+0x2000] ;  /* 0x002000000010783b */ /* 0x000eea0000004200 */
[C---:B------:R-:W-:Y:S06]  /*7670*/  HMMA.16816.F32.BF16 R72, R28.reuse, R24, R72 ;  /* 0x000000181c48723c */ /* 0x040fec0000041848 */
[-C--:B------:R-:W-:Y:S06]  /*7680*/  HMMA.16816.F32.BF16 R76, R28, R26.reuse, R76 ;  /* 0x0000001a1c4c723c */ /* 0x080fec000004184c */
[C---:B------:R-:W-:Y:S01]  /*7690*/  HMMA.16816.F32.BF16 R80, R20.reuse, R26, R80 ;  /* 0x0000001a1450723c */ /* 0x040fe20000041850 */
[----:B------:R-:W-:Y:S05]  /*76a0*/  LDSM.16.MT88.4 R24, [R3+0x2800] ;  /* 0x002800000318783b */ /* 0x000fea0000004200 */
[-C--:B-1----:R-:W-:Y:S06]  /*76b0*/  HMMA.16816.F32.BF16 R84, R20, R32.reuse, R84 ;  /* 0x000000201454723c */ /* 0x082fec0000041854 */
[C---:B------:R-:W-:Y:S06]  /*76c0*/  HMMA.16816.F32.BF16 R88, R28.reuse, R32, R88 ;  /* 0x000000201c58723c */ /* 0x040fec0000041858 */
[-C--:B------:R-:W-:Y:S01]  /*76d0*/  HMMA.16816.F32.BF16 R92, R28, R34.reuse, R92 ;  /* 0x000000221c5c723c */ /* 0x080fe2000004185c */
[----:B------:R-:W-:Y:S05]  /*76e0*/  LDSM.16.MT88.4 R28, [R172+0x22800] ;  /* 0x02280000ac1c783b */ /* 0x000fea0000004200 */
[----:B------:R-:W-:Y:S01]  /*76f0*/  HMMA.16816.F32.BF16 R96, R20, R34, R96 ;  /* 0x000000221460723c */ /* 0x000fe20000041860 */
[----:B------:R-:W1:Y:S05]  /*7700*/  LDSM.16.MT88.4 R20, [R172+0x1e800] ;  /* 0x01e80000ac14783b */ /* 0x000e6a0000004200 */
[-C--:B--2---:R-:W-:Y:S01]  /*7710*/  HMMA.16816.F32.BF16 R68, R4, R8.reuse, R68 ;  /* 0x000000080444723c */ /* 0x084fe20000041844 */
[----:B------:R-:W2:Y:S05]  /*7720*/  LDSM.16.MT88.4 R32, [R0+0x2800] ;  /* 0x002800000020783b */ /* 0x000eaa0000004200 */
[C---:B------:R-:W-:Y:S06]  /*7730*/  HMMA.16816.F32.BF16 R72, R12.reuse, R8, R72 ;  /* 0x000000080c48723c */ /* 0x040fec0000041848 */
        /* <DEDUP_REMOVED lines=22> */
[----:B------:R3:W4:Y:S05]  /*78a0*/  LDSM.16.MT88.4 R32, [R0+0x3800] ;  /* 0x003800000020783b */ /* 0x00072a0000004200 */
[C---:B------:R-:W-:Y:S01]  /*78b0*/  HMMA.16816.F32.BF16 R72, R12.reuse, R8, R72 ;  /* 0x000000080c48723c */ /* 0x040fe20000041848 */
[----:B------:R-:W-:Y:S05]  /*78c0*/  BAR.SYNC.DEFER_BLOCKING 0x0 ;  /* 0x0000000000007b1d */ /* 0x000fea0000010000 */
[-C--:B------:R-:W-:Y:S06]  /*78d0*/  HMMA.16816.F32.BF16 R76, R12, R10.reuse, R76 ;  /* 0x0000000a0c4c723c */ /* 0x080fec000004184c */
[C---:B------:R-:W-:Y:S06]  /*78e0*/  HMMA.16816.F32.BF16 R80, R4.reuse, R10, R80 ;  /* 0x0000000a0450723c */ /* 0x040fec0000041850 */
[-C--:B-1----:R-:W-:Y:S05]  /*78f0*/  HMMA.16816.F32.BF16 R84, R4, R16.reuse, R84 ;  /* 0x000000100454723c */ /* 0x082fea0000041854 */
[----:B---3--:R-:W-:Y:S01]  /*7900*/  IMAD.U32 R0, R146, -0x80, RZ ;  /* 0xffffff8092007824 */ /* 0x008fe200078e00ff */
[C---:B------:R-:W-:Y:S05]  /*7910*/  HMMA.16816.F32.BF16 R88, R12.reuse, R16, R88 ;  /* 0x000000100c58723c */ /* 0x040fea0000041858 */
[C---:B------:R-:W-:Y:S01]  /*7920*/  LEA R186, P1, R0.reuse, R186, 0x2 ;  /* 0x000000ba00ba7211 */ /* 0x040fe200078210ff */
[-C--:B------:R-:W-:Y:S05]  /*7930*/  HMMA.16816.F32.BF16 R92, R12, R18.reuse, R92 ;  /* 0x000000120c5c723c */ /* 0x080fea000004185c */
[----:B------:R-:W-:Y:S01]  /*7940*/  LEA.HI.X.SX32 R187, R0, R187, 0x2, P1 ;  /* 0x000000bb00bb7211 */ /* 0x000fe200008f16ff */
[----:B------:R-:W-:Y:S06]  /*7950*/  HMMA.16816.F32.BF16 R96, R4, R18, R96 ;  /* 0x000000120460723c */ /* 0x000fec0000041860 */
[-C--:B--2---:R-:W-:Y:S06]  /*7960*/  HMMA.16816.F32.BF16 R68, R20, R24.reuse, R68 ;  /* 0x000000181444723c */ /* 0x084fec0000041844 */
        /* <DEDUP_REMOVED lines=33> */
.L_x_985:
[----:B------:R-:W-:Y:S01]  /*7b80*/  LDSM.16.M88.4 R32, [R180+UR5+0x14000] ;  /* 0x01400005b420783b */ /* 0x000fe20008000200 */
[----:B------:R-:W-:Y:S01]  /*7b90*/  IMAD.IADD R2, R184, 0x1, R174 ;  /* 0x00000001b8027824 */ /* 0x000fe200078e02ae */
[----:B------:R-:W-:Y:S01]  /*7ba0*/  ULOP3.LUT UR11, UR14, 0x1, URZ, 0xc0, !UPT ;  /* 0x000000010e0b7892 */ /* 0x000fe2000f8ec03f */
[----:B-1----:R-:W-:Y:S01]  /*7bb0*/  VIADD R0, R180, UR5 ;  /* 0x00000005b4007c36 */ /* 0x002fe20008000000 */
[----:B------:R-:W1:Y:S01]  /*7bc0*/  LDSM.16.MT88.4 R16, [R3+0x4000] ;  /* 0x004000000310783b */ /* 0x000e620000004200 */
[----:B------:R-:W-:Y:S01]  /*7bd0*/  IMAD.MOV.U32 R147, RZ, RZ, 0x4 ;  /* 0x00000004ff937424 */ /* 0x000fe200078e00ff */
[----:B------:R-:W-:Y:S01]  /*7be0*/  UISETP.NE.U32.AND UP0, UPT, UR11, 0x1, UPT ;  /* 0x000000010b00788c */ /* 0x000fe2000bf05070 */
[--C-:B------:R-:W-:Y:S01]  /*7bf0*/  IMAD.IADD R144, R181, 0x1, R0.reuse ;  /* 0x00000001b5907824 */ /* 0x100fe200078e0200 */
[----:B------:R-:W2:Y:S01]  /*7c00*/  LDSM.16.M88.4 R28, [R180+UR5+0x16000] ;  /* 0x01600005b41c783b */ /* 0x000ea20008000200 */
[C---:B------:R-:W-:Y:S01]  /*7c10*/  IMAD.IADD R0, R174.reuse, 0x1, R0 ;  /* 0x00000001ae007824 */ /* 0x040fe200078e0200 */
[----:B------:R-:W-:Y:S01]  /*7c20*/  UISETP.GT.AND UP2, UPT, UR14, UR6, UPT ;  /* 0x000000060e00728c */ /* 0x000fe2000bf44270 */
[----:B------:R-:W-:Y:S01]  /*7c30*/  IMAD.IADD R145, R174, 0x1, R144 ;  /* 0x00000001ae917824 */ /* 0x000fe200078e0290 */
[----:B------:R-:W3:Y:S01]  /*7c40*/  LDSM.16.MT88.4 R36, [R2] ;  /* 0x000000000224783b */ /* 0x000ee20000004200 */
[----:B------:R-:W-:Y:S01]  /*7c50*/  IMAD.MOV.U32 R174, RZ, RZ, R252 ;  /* 0x000000ffffae7224 */ /* 0x000fe200078e00fc */
[----:B------:R-:W-:Y:S02]  /*7c60*/  @UP3 UIADD3 UR12, UP1, UR46, -0x200, URZ ;  /* 0xfffffe002e0c3890 */ /* 0x000fe4000ff3e03f */
[----:B------:R-:W-:Y:S01]  /*7c70*/  LDSM.16.MT88.4 R44, [R3+0x4800] ;  /* 0x00480000032c783b */ /* 0x000fe20000004200 */
[----:B------:R-:W-:Y:S02]  /*7c80*/  UIADD3 UR14, UR14, -0x1, URZ ;  /* 0xffffffff0e0e7890 */ /* 0x000fe4000fffe03f */
[----:B------:R-:W-:Y:S01]  /*7c90*/  @UP3 UIADD3.X UR11, UR47, -0x1, URZ, UP1, !UPT ;  /* 0xffffffff2f0b3890 */ /* 0x000fe20008ffe43f */
[----:B------:R-:W4:Y:S04]  /*7ca0*/  LDSM.16.M88.4 R40, [R144+0x14000] ;  /* 0x014000009028783b */ /* 0x000f280000000200 */
[----:B------:R-:W4:Y:S04]  /*7cb0*/  LDSM.16.M88.4 R48, [R144+0x16000] ;  /* 0x016000009030783b */ /* 0x000f280000000200 */
[----:B------:R-:W4:Y:S04]  /*7cc0*/  LDSM.16.MT88.4 R52, [R2+0x800] ;  /* 0x000800000234783b */ /* 0x000f280000004200 */
[----:B------:R-:W-:Y:S04]  /*7cd0*/  LDSM.16.MT88.4 R60, [R3+0x5000] ;  /* 0x00500000033c783b */ /* 0x000fe80000004200 */
[----:B------:R-:W4:Y:S04]  /*7ce0*/  LDSM.16.M88.4 R56, [R0+0x14000] ;  /* 0x014000000038783b */ /* 0x000f280000000200 */
        /* <DEDUP_REMOVED lines=23> */
[----:B------:R-:W3:Y:S04]  /*7e60*/  LDSM.16.M88.4 R40, [R180+UR5+0x18000] ;  /* 0x01800005b428783b */ /* 0x000ee80008000200 */
[----:B------:R-:W4:Y:S01]  /*7e70*/  LDSM.16.M88.4 R52, [R180+UR5+0x1a000] ;  /* 0x01a00005b434783b */ /* 0x000f220008000200 */
        /* <DEDUP_REMOVED lines=22> */
[----:B------:R2:W-:Y:S05]  /*7fe0*/  LDSM.16.M88.4 R36, [R0+0x18000] ;  /* 0x018000000024783b */ /* 0x0005ea0000000200 */
[-C--:B---3--:R-:W-:Y:S06]  /*7ff0*/  HMMA.16816.F32.BF16 R4, R40, R48.reuse, R4 ;  /* 0x000000302804723c */ /* 0x088fec0000041804 */
[C---:B----4-:R-:W-:Y:S06]  /*8000*/  HMMA.16816.F32.BF16 R8, R52.reuse, R48, R8 ;  /* 0x000000303408723c */ /* 0x050fec0000041808 */
[-C--:B------:R-:W-:Y:S06]  /*8010*/  HMMA.16816.F32.BF16 R12, R52, R50.reuse, R12 ;  /* 0x00000032340c723c */ /* 0x080fec000004180c */
[C---:B------:R-:W-:Y:S01]  /*8020*/  HMMA.16816.F32.BF16 R16, R40.reuse, R50, R16 ;  /* 0x000000322810723c */ /* 0x040fe20000041810 */
[----:B------:R-:W3:Y:S04]  /*8030*/  LDSM.16.MT88.4 R48, [R3+0x7000] ;  /* 0x007000000330783b */ /* 0x000ee80000004200 */
[C---:B--2---:R-:W-:Y:S01]  /*8040*/  IMAD R0, R146.reuse, 0x18, RZ ;  /* 0x0000001892007824 */ /* 0x044fe200078e02ff */
        /* <DEDUP_REMOVED lines=15> */
[----:B------:R4:W1:Y:S05]  /*8140*/  LDSM.16.MT88.4 R64, [R2+0x3800] ;  /* 0x003800000240783b */ /* 0x00086a0000004200 */
[----:B------:R-:W-:Y:S06]  /*8150*/  HMMA.16816.F32.BF16 R32, R44, R134, R32 ;  /* 0x000000862c20723c */ /* 0x000fec0000041820 */
[-C--:B---3--:R-:W-:Y:S05]  /*8160*/  HMMA.16816.F32.BF16 R4, R36, R48.reuse, R4 ;  /* 0x000000302404723c */ /* 0x088fea0000041804 */
[C---:B------:R-:W-:Y:S01]  /*8170*/  IMAD.SHL.U32 R44, R146.reuse, 0x8, RZ ;  /* 0x00000008922c7824 */ /* 0x040fe200078e00ff */
[C---:B------:R-:W-:Y:S05]  /*8180*/  HMMA.16816.F32.BF16 R8, R136.reuse, R48, R8 ;  /* 0x000000308808723c */ /* 0x040fea0000041808 */
[----:B------:R-:W-:Y:S01]  /*8190*/  IMAD.SHL.U32 R45, R146, 0x10, RZ ;  /* 0x00000010922d7824 */ /* 0x000fe200078e00ff */
[-C--:B------:R-:W-:Y:S05]  /*81a0*/  HMMA.16816.F32.BF16 R12, R136, R50.reuse, R12 ;  /* 0x00000032880c723c */ /* 0x080fea000004180c */
[----:B----4-:R-:W-:Y:S01]  /*81b0*/  @P0 VIADD R2, R241, 0xffffff80 ;  /* 0xffffff80f1020836 */ /* 0x010fe20000000000 */
[C---:B------:R-:W-:Y:S05]  /*81c0*/  HMMA.16816.F32.BF16 R16, R36.reuse, R50, R16 ;  /* 0x000000322410723c */ /* 0x040fea0000041810 */
[----:B------:R-:W-:Y:S01]  /*81d0*/  @P0 IMAD.WIDE R2, R2, R147, UR46 ;  /* 0x0000002e02020e25 */ /* 0x000fe2000f8e0293 */
[-C--:B--2---:R-:W-:Y:S01]  /*81e0*/  HMMA.16816.F32.BF16 R20, R36, R52.reuse, R20 ;  /* 0x000000342414723c */ /* 0x084fe20000041814 */
[----:B------:R-:W-:Y:S01]  /*81f0*/  @UP3 UMOV UR46, UR12 ;  /* 0x0000000c002e3c82 */ /* 0x000fe20008000000 */
[----:B------:R-:W-:Y:S02]  /*8200*/  @UP3 UMOV UR47, UR11 ;  /* 0x0000000b002f3c82 */ /* 0x000fe40008000000 */
[----:B------:R-:W5:Y:S02]  /*8210*/  @P0 LDG.E R247, desc[UR40][R2.64] ;  /* 0x0000002802f70981 */ /* 0x000f64000c1e1900 */
[C---:B------:R-:W-:Y:S02]  /*8220*/  HMMA.16816.F32.BF16 R24, R136.reuse, R52, R24 ;  /* 0x000000348818723c */ /* 0x040fe40000041818 */
[----:B------:R-:W5:Y:S04]  /*8230*/  @P0 LDG.E R246, desc[UR40][R2.64+0x20] ;  /* 0x0000202802f60981 */ /* 0x000f68000c1e1900 */
[-C--:B------:R-:W-:Y:S01]  /*8240*/  HMMA.16816.F32.BF16 R28, R136, R54.reuse, R28 ;  /* 0x00000036881c723c */ /* 0x080fe2000004181c */
[----:B------:R-:W5:Y:S04]  /*8250*/  @P0 LDG.E R245, desc[UR40][R2.64+0x100] ;  /* 0x0001002802f50981 */ /* 0x000f68000c1e1900 */
[----:B------:R2:W5:Y:S01]  /*8260*/  @P0 LDG.E R244, desc[UR40][R2.64+0x120] ;  /* 0x0001202802f40981 */ /* 0x000562000c1e1900 */
[----:B------:R-:W-:Y:S06]  /*8270*/  HMMA.16816.F32.BF16 R32, R36, R54, R32 ;  /* 0x000000362420723c */ /* 0x000fec0000041820 */
[-C--:B-1----:R-:W-:Y:S05]  /*8280*/  HMMA.16816.F32.BF16 R4, R40, R56.reuse, R4 ;  /* 0x000000382804723c */ /* 0x082fea0000041804 */
[CC--:B------:R-:W-:Y:S01]  /*8290*/  LEA R36, P0, R44.reuse, R186.reuse, 0x2 ;  /* 0x000000ba2c247211 */ /* 0x0c0fe200078010ff */
[C---:B------:R-:W-:Y:S05]  /*82a0*/  HMMA.16816.F32.BF16 R8, R60.reuse, R56, R8 ;  /* 0x000000383c08723c */ /* 0x040fea0000041808 */
[-C--:B------:R-:W-:Y:S01]  /*82b0*/  LEA.HI.X.SX32 R37, R44, R187.reuse, 0x2, P0 ;  /* 0x000000bb2c257211 */ /* 0x080fe200000f16ff */
[-C--:B------:R-:W-:Y:S05]  /*82c0*/  HMMA.16816.F32.BF16 R12, R60, R58.reuse, R12 ;  /* 0x0000003a3c0c723c */ /* 0x080fea000004180c */
[CC--:B------:R-:W-:Y:S01]  /*82d0*/  LEA R38, P0, R0.reuse, R186.reuse, 0x2 ;  /* 0x000000ba00267211 */ /* 0x0c0fe200078010ff */
[C---:B------:R-:W-:Y:S05]  /*82e0*/  HMMA.16816.F32.BF16 R16, R40.reuse, R58, R16 ;  /* 0x0000003a2810723c */ /* 0x040fea0000041810 */
[CC--:B--2---:R-:W-:Y:S01]  /*82f0*/  LEA R2, P1, R45.reuse, R186.reuse, 0x2 ;  /* 0x000000ba2d027211 */ /* 0x0c4fe200078210ff */
[-C--:B------:R-:W-:Y:S01]  /*8300*/  HMMA.16816.F32.BF16 R20, R40, R64.reuse, R20 ;  /* 0x000000402814723c */ /* 0x080fe20000041814 */
[----:B------:R1:W-:Y:S04]  /*8310*/  REDG.E.ADD.F32.FTZ.RN.STRONG.GPU desc[UR40][R186.64], R4 ;  /* 0x00000004ba0079a6 */ /* 0x0003e8000c10f3a8 */
[-C--:B------:R-:W-:Y:S01]  /*8320*/  LEA.HI.X.SX32 R3, R45, R187.reuse, 0x2, P1 ;  /* 0x000000bb2d037211 */ /* 0x080fe200008f16ff */
[C---:B------:R-:W-:Y:S01]  /*8330*/  HMMA.16816.F32.BF16 R24, R60.reuse, R64, R24 ;  /* 0x000000403c18723c */ /* 0x040fe20000041818 */
[----:B------:R2:W-:Y:S04]  /*8340*/  REDG.E.ADD.F32.FTZ.RN.STRONG.GPU desc[UR40][R36.64], R5 ;  /* 0x00000005240079a6 */ /* 0x0005e8000c10f3a8 */
[----:B------:R3:W-:Y:S01]  /*8350*/  REDG.E.ADD.F32.FTZ.RN.STRONG.GPU desc[UR40][R2.64], R6 ;  /* 0x00000006020079a6 */ /* 0x0007e2000c10f3a8 */
[-C--:B------:R-:W-:Y:S05]  /*8360*/  HMMA.16816.F32.BF16 R28, R60, R66.reuse, R28 ;  /* 0x000000423c1c723c */ /* 0x080fea000004181c */
[-C--:B------:R-:W-:Y:S01]  /*8370*/  LEA.HI.X.SX32 R39, R0, R187.reuse, 0x2, P0 ;  /* 0x000000bb00277211 */ /* 0x080fe200000f16ff */
[----:B------:R-:W-:Y:S04]  /*8380*/  HMMA.16816.F32.BF16 R32, R40, R66, R32 ;  /* 0x000000422820723c */ /* 0x000fe80000041820 */
[----:B------:R4:W-:Y:S01]  /*8390*/  REDG.E.ADD.F32.FTZ.RN.STRONG.GPU desc[UR40][R38.64], R7 ;  /* 0x00000007260079a6 */ /* 0x0009e2000c10f3a8 */
[C---:B------:R-:W-:Y:S02]  /*83a0*/  IMAD.SHL.U32 R0, R146.reuse, 0x40, RZ ;  /* 0x0000004092007824 */ /* 0x040fe400078e00ff */
[C---:B------:R-:W-:Y:S04]  /*83b0*/  IMAD.SHL.U32 R40, R146.reuse, 0x20, RZ ;  /* 0x0000002092287824 */ /* 0x040fe800078e00ff */
[----:B------:R-:W-:Y:S01]  /*83c0*/  IMAD R42, R146, 0x28, RZ ;  /* 0x00000028922a7824 */ /* 0x000fe200078e02ff */
[-C--:B-1----:R-:W-:Y:S01]  /*83d0*/  LEA R4, P1, R40, R186.reuse, 0x2 ;  /* 0x000000ba28047211 */ /* 0x082fe200078210ff */
        /* <DEDUP_REMOVED lines=8> */
[----:B------:R-:W-:Y:S02]  /*8460*/  IMAD R38, R146, 0x38, RZ ;  /* 0x0000003892267824 */ /* 0x000fe400078e02ff */
[----:B------:R-:W-:Y:S04]  /*8470*/  LDSM.16.MT88.4 R40, [R172+0x19000] ;  /* 0x01900000ac28783b */ /* 0x000fe80000004200 */
[----:B------:R3:W-:Y:S01]  /*8480*/  REDG.E.ADD.F32.FTZ.RN.STRONG.GPU desc[UR40][R6.64], R10 ;  /* 0x0000000a060079a6 */ /* 0x0007e2000c10f3a8 */
[-C--:B-1----:R-:W-:Y:S01]  /*8490*/  LEA R4, P0, R38, R186.reuse, 0x2 ;  /* 0x000000ba26047211 */ /* 0x082fe200078010ff */
[----:B------:R-:W-:Y:S03]  /*84a0*/  IMAD R8, R146, 0x50, RZ ;  /* 0x0000005092087824 */ /* 0x000fe600078e02ff */
[-C--:B------:R-:W-:Y:S02]  /*84b0*/  LEA.HI.X.SX32 R5, R38, R187.reuse, 0x2, P0 ;  /* 0x000000bb26057211 */ /* 0x080fe400000f16ff */
[-C--:B--2---:R-:W-:Y:S01]  /*84c0*/  LEA R2, P1, R0, R186.reuse, 0x2 ;  /* 0x000000ba00027211 */ /* 0x084fe200078210ff */
[----:B------:R-:W-:Y:S02]  /*84d0*/  IMAD R9, R146, 0x48, RZ ;  /* 0x0000004892097824 */ /* 0x000fe400078e02ff */
[----:B------:R1:W-:Y:S01]  /*84e0*/  REDG.E.ADD.F32.FTZ.RN.STRONG.GPU desc[UR40][R4.64], R11 ;  /* 0x0000000b040079a6 */ /* 0x0003e2000c10f3a8 */
[-C--:B------:R-:W-:Y:S01]  /*84f0*/  LEA.HI.X.SX32 R3, R0, R187.reuse, 0x2, P1 ;  /* 0x000000bb00037211 */ /* 0x080fe200008f16ff */
[C---:B------:R-:W-:Y:S01]  /*8500*/  IMAD R0, R146.reuse, 0x58, RZ ;  /* 0x0000005892007824 */ /* 0x040fe200078e02ff */
[CC--:B---3--:R-:W-:Y:S03]  /*8510*/  LEA R6, P0, R9.reuse, R186.reuse, 0x2 ;  /* 0x000000ba09067211 */ /* 0x0c8fe600078010ff */
[----:B------:R2:W-:Y:S01]  /*8520*/  REDG.E.ADD.F32.FTZ.RN.STRONG.GPU desc[UR40][R2.64], R16 ;  /* 0x00000010020079a6 */ /* 0x0005e2000c10f3a8 */
[-C--:B------:R-:W-:Y:S01]  /*8530*/  LEA.HI.X.SX32 R7, R9, R187.reuse, 0x2, P0 ;  /* 0x000000bb09077211 */ /* 0x080fe200000f16ff */
[----:B------:R-:W-:Y:S04]  /*8540*/  IMAD R9, R146, 0x60, RZ ;  /* 0x0000006092097824 */ /* 0x000fe800078e02ff */
[----:B------:R3:W-:Y:S01]  /*8550*/  REDG.E.ADD.F32.FTZ.RN.STRONG.GPU desc[UR40][R6.64], R17 ;  /* 0x00000011060079a6 */ /* 0x0007e2000c10f3a8 */
[CC--:B-1----:R-:W-:Y:S04]  /*8560*/  LEA R4, P1, R8.reuse, R186.reuse, 0x2 ;  /* 0x000000ba08047211 */ /* 0x0c2fe800078210ff */
[-C--:B------:R-:W-:Y:S01]  /*8570*/  LEA.HI.X.SX32 R5, R8, R187.reuse, 0x2, P1 ;  /* 0x000000bb08057211 */ /* 0x080fe200008f16ff */
[----:B------:R-:W-:Y:S01]  /*8580*/  IMAD R8, R146, 0x68, RZ ;  /* 0x0000006892087824 */ /* 0x000fe200078e02ff */
        /* <DEDUP_REMOVED lines=182> */
.L_x_983:
        /* <DEDUP_REMOVED lines=41> */
[----:B------:R-:W-:Y:S01]  /*9380*/  ULDC.64 UR10, c[0x0][0x450] ;  /* 0x00011400000a7ab9 */ /* 0x000fe20000000a00 */
[----:B-1----:R-:W-:-:S04]  /*9390*/  SHF.R.S32.HI R9, RZ, 0x1f, R31 ;  /* 0x0000001fff097819 */ /* 0x002fc8000001141f */
[----:B------:R-:W-:Y:S01]  /*93a0*/  LEA.HI R9, R9, R31, RZ, 0x3 ;  /* 0x0000001f09097211 */ /* 0x000fe200078f18ff */
[----:B------:R-:W-:Y:S01]  /*93b0*/  FMUL.FTZ R128, R128, UR6 ;  /* 0x0000000680807c20 */ /* 0x000fe20008410000 */
[----:B------:R-:W-:Y:S01]  /*93c0*/  F2FP.BF16.F32.PACK_AB R8, R8, R104 ;  /* 0x000000680808723e */ /* 0x000fe200000010ff */
[----:B------:R-:W-:Y:S01]  /*93d0*/  FMUL.FTZ R129, R129, UR6 ;  /* 0x0000000681817c20 */ /* 0x000fe20008410000 */
[----:B------:R-:W-:Y:S01]  /*93e0*/  F2FP.BF16.F32.PACK_AB R7, R7, R106 ;  /* 0x0000006a0707723e */ /* 0x000fe200000010ff */
[----:B------:R-:W-:Y:S01]  /*93f0*/  FMUL.FTZ R130, R130, UR6 ;  /* 0x0000000682827c20 */ /* 0x000fe20008410000 */
[----:B------:R-:W-:Y:S01]  /*9400*/  SHF.R.S32.HI R0, RZ, 0x3, R9 ;  /* 0x00000003ff007819 */ /* 0x000fe20000011409 */
        /* <DEDUP_REMOVED lines=48> */
[----:B------:R-:W-:Y:S01]  /*9710*/  ULDC.64 UR6, c[0x0][0x458] ;  /* 0x0001160000067ab9 */ /* 0x000fe20000000a00 */
        /* <DEDUP_REMOVED lines=19> */
[----:B------:R-:W-:-:S04]  /*9850*/  UIMAD UR8, UR39, UR10, URZ ;  /* 0x0000000a270872a4 */ /* 0x000fc8000f8e023f */
[----:B------:R-:W-:Y:S02]  /*9860*/  UIMAD UR8, UR4, UR11, UR8 ;  /* 0x0000000b040872a4 */ /* 0x000fe4000f8e0208 */
[----:B------:R-:W-:Y:S02]  /*9870*/  UIMAD UR39, UR39, UR6, URZ ;  /* 0x00000006272772a4 */ /* 0x000fe4000f8e023f */
[----:B------:R-:W-:Y:S01]  /*9880*/  USHF.L.U32 UR12, UR10, 0x6, URZ ;  /* 0x000000060a0c7899 */ /* 0x000fe2000800063f */
[----:B--2---:R1:W-:Y:S04]  /*9890*/  STS [R42], R5 ;  /* 0x000000052a007388 */ /* 0x0043e80000000800 */
[----:B------:R2:W-:Y:S04]  /*98a0*/  STS [R42+0x400], R4 ;  /* 0x000400042a007388 */ /* 0x0005e80000000800 */
[----:B---3--:R-:W-:Y:S04]  /*98b0*/  STS [R44], R3 ;  /* 0x000000032c007388 */ /* 0x008fe80000000800 */
[----:B----4-:R-:W-:Y:S04]  /*98c0*/  STS [R43], R2 ;  /* 0x000000022b007388 */ /* 0x010fe80000000800 */
[----:B------:R-:W-:Y:S04]  /*98d0*/  STS [R42+0x2000], R8 ;  /* 0x002000082a007388 */ /* 0x000fe80000000800 */
[----:B------:R3:W-:Y:S01]  /*98e0*/  STS [R42+0x2400], R7 ;  /* 0x002400072a007388 */ /* 0x0007e20000000800 */
[----:B-1----:R-:W-:-:S03]  /*98f0*/  LOP3.LUT R5, R9, 0xfffffff8, RZ, 0xc0, !PT ;  /* 0xfffffff809057812 */ /* 0x002fc600078ec0ff */
[----:B------:R-:W-:Y:S01]  /*9900*/  STS [R41], R6 ;  /* 0x0000000629007388 */ /* 0x000fe20000000800 */
[----:B--2---:R-:W-:-:S03]  /*9910*/  SHF.R.S32.HI R4, RZ, 0x1f, R0 ;  /* 0x0000001fff047819 */ /* 0x004fc60000011400 */
[----:B------:R-:W-:Y:S01]  /*9920*/  STS [R40], R26 ;  /* 0x0000001a28007388 */ /* 0x000fe20000000800 */
[----:B------:R-:W-:-:S03]  /*9930*/  IADD3 R31, -R5, R31, RZ ;  /* 0x0000001f051f7210 */ /* 0x000fc60007ffe1ff */
[----:B------:R-:W-:Y:S01]  /*9940*/  STS [R39], R25 ;  /* 0x0000001927007388 */ /* 0x000fe20000000800 */
[C---:B------:R-:W-:Y:S02]  /*9950*/  IMAD R5, R4.reuse, UR10, RZ ;  /* 0x0000000a04057c24 */ /* 0x040fe4000f8e02ff */
[----:B------:R-:W-:Y:S01]  /*9960*/  IMAD R4, R4, UR6, RZ ;  /* 0x0000000604047c24 */ /* 0x000fe2000f8e02ff */
[----:B------:R-:W-:Y:S04]  /*9970*/  STS [R38], R27 ;  /* 0x0000001b26007388 */ /* 0x000fe80000000800 */
[----:B------:R-:W-:Y:S01]  /*9980*/  STS [R37], R128 ;  /* 0x0000008025007388 */ /* 0x000fe20000000800 */
[----:B------:R-:W-:-:S03]  /*9990*/  IMAD R9, R0, UR11, R5 ;  /* 0x0000000b00097c24 */ /* 0x000fc6000f8e0205 */
[----:B------:R-:W-:Y:S01]  /*99a0*/  STS [R36], R130 ;  /* 0x0000008224007388 */ /* 0x000fe20000000800 */
[----:B------:R-:W-:-:S03]  /*99b0*/  IMAD R12, R0, UR7, R4 ;  /* 0x00000007000c7c24 */ /* 0x000fc6000f8e0204 */
[----:B------:R-:W-:Y:S01]  /*99c0*/  STS [R35], R121 ;  /* 0x0000007923007388 */ /* 0x000fe20000000800 */
[----:B------:R-:W-:-:S03]  /*99d0*/  IMAD.WIDE.U32 R4, R0, UR6, RZ ;  /* 0x0000000600047c25 */ /* 0x000fc6000f8e00ff */
[----:B------:R-:W-:Y:S04]  /*99e0*/  STS [R34], R122 ;  /* 0x0000007a22007388 */ /* 0x000fe80000000800 */
[----:B------:R-:W-:Y:S04]  /*99f0*/  STS [R33], R124 ;  /* 0x0000007c21007388 */ /* 0x000fe80000000800 */
[----:B------:R-:W-:Y:S04]  /*9a00*/  STS [R32], R126 ;  /* 0x0000007e20007388 */ /* 0x000fe80000000800 */
[----:B------:R-:W-:Y:S01]  /*9a10*/  STS [R42+0x4000], R15 ;  /* 0x0040000f2a007388 */ /* 0x000fe20000000800 */
[----:B---3--:R-:W-:-:S02]  /*9a20*/  IADD3 R7, R5, R12, RZ ;  /* 0x0000000c05077210 */ /* 0x008fc40007ffe0ff */
[----:B------:R-:W1:Y:S01]  /*9a30*/  LDC.64 R12, c[0x0][0x438] ;  /* 0x00010e00ff0c7b82 */ /* 0x000e620000000a00 */
[----:B------:R2:W-:Y:S04]  /*9a40*/  STS [R42+0x4400], R14 ;  /* 0x0044000e2a007388 */ /* 0x0005e80000000800 */
[----:B------:R-:W-:Y:S04]  /*9a50*/  STS [R44+0x4000], R11 ;  /* 0x0040000b2c007388 */ /* 0x000fe80000000800 */
[----:B------:R3:W-:Y:S04]  /*9a60*/  STS [R43+0x4000], R10 ;  /* 0x0040000a2b007388 */ /* 0x0007e80000000800 */
[----:B------:R-:W-:Y:S04]  /*9a70*/  STS [R42+0x6000], R16 ;  /* 0x006000102a007388 */ /* 0x000fe80000000800 */
[----:B------:R-:W-:Y:S04]  /*9a80*/  STS [R42+0x6400], R21 ;  /* 0x006400152a007388 */ /* 0x000fe80000000800 */
[----:B------:R-:W-:Y:S04]  /*9a90*/  STS [R41+0x4000], R20 ;  /* 0x0040001429007388 */ /* 0x000fe80000000800 */
[----:B------:R-:W-:Y:S01]  /*9aa0*/  STS [R40+0x4000], R19 ;  /* 0x0040001328007388 */ /* 0x000fe20000000800 */
[----:B------:R-:W-:Y:S01]  /*9ab0*/  IMAD.WIDE.U32 R2, R0, UR10, RZ ;  /* 0x0000000a00027c25 */ /* 0x000fe2000f8e00ff */
[----:B--2---:R-:W2:Y:S02]  /*9ac0*/  LDC.64 R14, c[0x0][0x440] ;  /* 0x00011000ff0e7b82 */ /* 0x004ea40000000a00 */
[----:B------:R-:W-:Y:S04]  /*9ad0*/  STS [R39+0x4000], R18 ;  /* 0x0040001227007388 */ /* 0x000fe80000000800 */
[----:B------:R4:W-:Y:S02]  /*9ae0*/  STS [R38+0x4000], R17 ;  /* 0x0040001126007388 */ /* 0x0009e40000000800 */
[----:B---3--:R-:W3:Y:S02]  /*9af0*/  LDC.64 R10, c[0x0][0x468] ;  /* 0x00011a00ff0a7b82 */ /* 0x008ee40000000a00 */
[----:B------:R-:W-:Y:S04]  /*9b00*/  STS [R37+0x4000], R23 ;  /* 0x0040001725007388 */ /* 0x000fe80000000800 */
[----:B------:R-:W-:Y:S04]  /*9b10*/  STS [R36+0x4000], R22 ;  /* 0x0040001624007388 */ /* 0x000fe80000000800 */
[----:B------:R-:W-:Y:S04]  /*9b20*/  STS [R35+0x4000], R24 ;  /* 0x0040001823007388 */ /* 0x000fe80000000800 */
[----:B------:R-:W-:Y:S04]  /*9b30*/  STS [R34+0x4000], R29 ;  /* 0x0040001d22007388 */ /* 0x000fe80000000800 */
[----:B------:R-:W-:Y:S01]  /*9b40*/  STS [R33+0x4000], R28 ;  /* 0x0040001c21007388 */ /* 0x000fe20000000800 */
[----:B------:R-:W-:-:S03]  /*9b50*/  IADD3 R3, R3, R9, RZ ;  /* 0x0000000903037210 */ /* 0x000fc60007ffe0ff */
[----:B------:R-:W-:Y:S01]  /*9b60*/  STS [R32+0x4000], R30 ;  /* 0x0040001e20007388 */ /* 0x000fe20000000800 */
[----:B------:R-:W-:Y:S01]  /*9b70*/  MOV R8, UR10 ;  /* 0x0000000a00087c02 */ /* 0x000fe20008000f00 */
[----:B----4-:R-:W4:Y:S04]  /*9b80*/  LDC.64 R16, c[0x0][0x470] ;  /* 0x00011c00ff107b82 */ /* 0x010f280000000a00 */
[----:B------:R-:W-:Y:S01]  /*9b90*/  IMAD.WIDE.U32 R8, R8, UR4, R2 ;  /* 0x0000000408087c25 */ /* 0x000fe2000f8e0002 */
[----:B------:R-:W-:-:S03]  /*9ba0*/  SHF.L.U32 R2, R31, 0x3, RZ ;  /* 0x000000031f027819 */ /* 0x000fc600000006ff */
[C---:B-1----:R-:W-:Y:S01]  /*9bb0*/  IMAD R0, R12.reuse, UR25, RZ ;  /* 0x000000190c007c24 */ /* 0x042fe2000f8e02ff */
[----:B------:R-:W-:Y:S02]  /*9bc0*/  SHF.R.S32.HI R3, RZ, 0x1f, R2 ;  /* 0x0000001fff037819 */ /* 0x000fe40000011402 */
[----:B------:R-:W-:Y:S01]  /*9bd0*/  MOV R6, R4 ;  /* 0x0000000400067202 */ /* 0x000fe20000000f00 */
[----:B------:R-:W-:Y:S02]  /*9be0*/  IMAD R13, R13, UR20, R0 ;  /* 0x000000140d0d7c24 */ /* 0x000fe4000f8e0200 */
[----:B------:R-:W-:Y:S01]  /*9bf0*/  IMAD.WIDE.U32 R4, R12, UR20, R2 ;  /* 0x000000140c047c25 */ /* 0x000fe2000f8e0002 */
[----:B------:R-:W-:Y:S01]  /*9c00*/  LEA R0, R251, UR5, 0x1 ;  /* 0x00000005fb007c11 */ /* 0x000fe2000f8e08ff */
[----:B------:R-:W-:Y:S02]  /*9c10*/  BAR.SYNC.DEFER_BLOCKING 0x0 ;  /* 0x0000000000007b1d */ /* 0x000fe40000010000 */
[----:B---3--:R-:W-:Y:S01]  /*9c20*/  IMAD R12, R10, UR26, RZ ;  /* 0x0000001a0a0c7c24 */ /* 0x008fe2000f8e02ff */
[----:B------:R-:W-:Y:S01]  /*9c30*/  IADD3 R5, R5, R13, RZ ;  /* 0x0000000d05057210 */ /* 0x000fe20007ffe0ff */
[----:B--2---:R-:W-:-:S02]  /*9c40*/  IMAD R13, R14, UR25, RZ ;  /* 0x000000190e0d7c24 */ /* 0x004fc4000f8e02ff */
[----:B------:R-:W-:Y:S02]  /*9c50*/  IMAD R11, R11, UR21, R12 ;  /* 0x000000150b0b7c24 */ /* 0x000fe4000f8e020c */
[----:B------:R-:W-:-:S04]  /*9c60*/  IMAD.WIDE.U32 R4, R10, UR21, R4 ;  /* 0x000000150a047c25 */ /* 0x000fc8000f8e0004 */
[----:B------:R-:W-:Y:S02]  /*9c70*/  IMAD R10, R15, UR20, R13 ;  /* 0x000000140f0a7c24 */ /* 0x000fe4000f8e020d */
[----:B------:R-:W-:Y:S01]  /*9c80*/  IMAD.WIDE.U32 R2, R14, UR20, R2 ;  /* 0x000000140e027c25 */ /* 0x000fe2000f8e0002 */
[----:B------:R-:W-:Y:S01]  /*9c90*/  IADD3 R5, R5, R11, RZ ;  /* 0x0000000b05057210 */ /* 0x000fe20007ffe0ff */
[----:B------:R-:W1:Y:S04]  /*9ca0*/  LDS.128 R44, [R0+0xc000] ;  /* 0x00c00000002c7984 */ /* 0x000e680000000c00 */
[----:B------:R-:W2:Y:S01]  /*9cb0*/  LDS.128 R40, [R0+0xd000] ;  /* 0x00d0000000287984 */ /* 0x000ea20000000c00 */
[----:B------:R-:W-:-:S03]  /*9cc0*/  IADD3 R8, P0, R4, R8, RZ ;  /* 0x0000000804087210 */ /* 0x000fc60007f1e0ff */
[----:B------:R-:W3:Y:S01]  /*9cd0*/  LDS.128 R36, [R0+0xe000] ;  /* 0x00e0000000247984 */ /* 0x000ee20000000c00 */
[----:B------:R-:W-:Y:S01]  /*9ce0*/  IADD3 R3, R3, R10, RZ ;  /* 0x0000000a03037210 */ /* 0x000fe20007ffe0ff */
[C---:B----4-:R-:W-:Y:S01]  /*9cf0*/  IMAD R4, R16.reuse, UR26, RZ ;  /* 0x0000001a10047c24 */ /* 0x050fe2000f8e02ff */
[----:B------:R-:W-:Y:S01]  /*9d00*/  IADD3.X R10, R5, UR8, R9, P0, !PT ;  /* 0x00000008050a7c10 */ /* 0x000fe200087fe409 */
[----:B------:R-:W4:Y:S01]  /*9d10*/  LDS.128 R32, [R0+0xf000] ;  /* 0x00f0000000207984 */ /* 0x000f220000000c00 */
[----:B------:R-:W-:Y:S01]  /*9d20*/  MOV R12, UR6 ;  /* 0x00000006000c7c02 */ /* 0x000fe20008000f00 */
[----:B------:R-:W-:Y:S01]  /*9d30*/  IMAD R9, R17, UR21, R4 ;  /* 0x0000001511097c24 */ /* 0x000fe2000f8e0204 */
[----:B------:R-:W-:Y:S01]  /*9d40*/  ULDC.64 UR8, c[0x0][0x3f0] ;  /* 0x0000fc0000087ab9 */ /* 0x000fe20000000a00 */
[----:B------:R-:W4:Y:S01]  /*9d50*/  LDS.128 R28, [R0+0x10000] ;  /* 0x01000000001c7984 */ /* 0x000f220000000c00 */
[----:B------:R-:W-:-:S03]  /*9d60*/  IMAD.WIDE.U32 R4, R16, UR21, R2 ;  /* 0x0000001510047c25 */ /* 0x000fc6000f8e0002 */
[----:B------:R-:W4:Y:S04]  /*9d70*/  LDS.128 R24, [R0+0x11000] ;  /* 0x0110000000187984 */ /* 0x000f280000000c00 */
[----:B------:R-:W4:Y:S04]  /*9d80*/  LDS.128 R20, [R0+0x12000] ;  /* 0x0120000000147984 */ /* 0x000f280000000c00 */
[----:B------:R1:W4:Y:S01]  /*9d90*/  LDS.128 R16, [R0+0x13000] ;  /* 0x0130000000107984 */ /* 0x0003220000000c00 */
[----:B------:R-:W-:Y:S01]  /*9da0*/  IMAD.WIDE.U32 R6, R12, UR4, R6 ;  /* 0x000000040c067c25 */ /* 0x000fe2000f8e0006 */
[----:B------:R-:W-:Y:S01]  /*9db0*/  UIMAD UR4, UR4, UR7, UR39 ;  /* 0x00000007040472a4 */ /* 0x000fe2000f8e0227 */
[----:B------:R-:W-:-:S02]  /*9dc0*/  LEA R2, P1, R8, UR8, 0x1 ;  /* 0x0000000808027c11 */ /* 0x000fc4000f8208ff */
[----:B------:R-:W-:Y:S01]  /*9dd0*/  IADD3 R5, R5, R9, RZ ;  /* 0x0000000905057210 */ /* 0x000fe20007ffe0ff */
[----:B------:R-:W-:Y:S01]  /*9de0*/  USHF.L.U64.HI UR10, UR10, 0x6, UR11 ;  /* 0x000000060a0a7899 */ /* 0x000fe2000801020b */
[----:B------:R-:W-:Y:S01]  /*9df0*/  LEA.HI.X R3, R8, UR9, R10, 0x1, P1 ;  /* 0x0000000908037c11 */ /* 0x000fe200088f0c0a */
[----:B------:R-:W-:Y:S01]  /*9e00*/  ULDC.64 UR8, c[0x0][0x3f8] ;  /* 0x0000fe0000087ab9 */ /* 0x000fe20000000a00 */
[----:B------:R-:W-:-:S04]  /*9e10*/  IADD3 R8, P1, R2, UR12, RZ ;  /* 0x0000000c02087c10 */ /* 0x000fc8000ff3e0ff */
[----:B------:R-:W-:Y:S02]  /*9e20*/  IADD3.X R9, R3, UR10, RZ, P1, !PT ;  /* 0x0000000a03097c10 */ /* 0x000fe40008ffe4ff */
[----:B-1----:R-:W-:-:S04]  /*9e30*/  IADD3 R0, P0, R4, R6, RZ ;  /* 0x0000000604007210 */ /* 0x002fc80007f1e0ff */
[----:B------:R-:W-:Y:S01]  /*9e40*/  IADD3.X R6, R5, UR4, R7, P0, !PT ;  /* 0x0000000405067c10 */ /* 0x000fe200087fe407 */
[----:B------:R-:W-:Y:S01]  /*9e50*/  USHF.L.U32 UR4, UR6, 0x6, URZ ;  /* 0x0000000606047899 */ /* 0x000fe2000800063f */
[----:B------:R-:W-:Y:S01]  /*9e60*/  LEA R10, P0, R0, UR8, 0x1 ;  /* 0x00000008000a7c11 */ /* 0x000fe2000f8008ff */
[----:B------:R-:W-:-:S03]  /*9e70*/  USHF.L.U64.HI UR6, UR6, 0x6, UR7 ;  /* 0x0000000606067899 */ /* 0x000fc60008010207 */
[----:B------:R-:W-:Y:S02]  /*9e80*/  LEA.HI.X R11, R0, UR9, R6, 0x1, P0 ;  /* 0x00000009000b7c11 */ /* 0x000fe400080f0c06 */
[----:B------:R-:W-:Y:S02]  /*9e90*/  IADD3 R6, P1, R8, UR12, RZ ;  /* 0x0000000c08067c10 */ /* 0x000fe4000ff3e0ff */
[----:B------:R-:W-:Y:S01]  /*9ea0*/  IADD3 R4, P0, R10, UR4, RZ ;  /* 0x000000040a047c10 */ /* 0x000fe2000ff1e0ff */
[----:B------:R1:W-:Y:S01]  /*9eb0*/  STG.E.128 desc[UR40][R2.64], R44 ;  /* 0x0000002c02007986 */ /* 0x0003e2000c101d28 */
[----:B------:R-:W-:Y:S02]  /*9ec0*/  IADD3.X R7, R9, UR10, RZ, P1, !PT ;  /* 0x0000000a09077c10 */ /* 0x000fe40008ffe4ff */
[----:B------:R-:W-:Y:S02]  /*9ed0*/  IADD3.X R5, R11, UR6, RZ, P0, !PT ;  /* 0x000000060b057c10 */ /* 0x000fe400087fe4ff */
[----:B------:R-:W-:Y:S01]  /*9ee0*/  IADD3 R12, P1, R6, UR12, RZ ;  /* 0x0000000c060c7c10 */ /* 0x000fe2000ff3e0ff */
[----:B--2---:R-:W-:Y:S03]  /*9ef0*/  STG.E.128 desc[UR40][R8.64], R40 ;  /* 0x0000002808007986 */ /* 0x004fe6000c101d28 */
[----:B------:R-:W-:Y:S01]  /*9f00*/  IADD3.X R13, R7, UR10, RZ, P1, !PT ;  /* 0x0000000a070d7c10 */ /* 0x000fe20008ffe4ff */
[----:B---3--:R2:W-:Y:S04]  /*9f10*/  STG.E.128 desc[UR40][R6.64], R36 ;  /* 0x0000002406007986 */ /* 0x0085e8000c101d28 */
[----:B----4-:R3:W-:Y:S04]  /*9f20*/  STG.E.128 desc[UR40][R12.64], R32 ;  /* 0x000000200c007986 */ /* 0x0107e8000c101d28 */
[----:B------:R3:W-:Y:S01]  /*9f30*/  STG.E.128 desc[UR40][R10.64], R28 ;  /* 0x0000001c0a007986 */ /* 0x0007e2000c101d28 */
[----:B-1----:R-:W-:-:S04]  /*9f40*/  IADD3 R2, P0, R4, UR4, RZ ;  /* 0x0000000404027c10 */ /* 0x002fc8000ff1e0ff */
[----:B------:R-:W-:Y:S02]  /*9f50*/  IADD3.X R3, R5, UR6, RZ, P0, !PT ;  /* 0x0000000605037c10 */ /* 0x000fe400087fe4ff */
[----:B--2---:R-:W-:Y:S01]  /*9f60*/  IADD3 R6, P0, R2, UR4, RZ ;  /* 0x0000000402067c10 */ /* 0x004fe2000ff1e0ff */
[----:B------:R3:W-:Y:S03]  /*9f70*/  STG.E.128 desc[UR40][R4.64], R24 ;  /* 0x0000001804007986 */ /* 0x0007e6000c101d28 */
[----:B------:R-:W-:Y:S01]  /*9f80*/  IADD3.X R7, R3, UR6, RZ, P0, !PT ;  /* 0x0000000603077c10 */ /* 0x000fe200087fe4ff */
[----:B------:R3:W-:Y:S04]  /*9f90*/  STG.E.128 desc[UR40][R2.64], R20 ;  /* 0x0000001402007986 */ /* 0x0007e8000c101d28 */
[----:B------:R3:W-:Y:S04]  /*9fa0*/  STG.E.128 desc[UR40][R6.64], R16 ;  /* 0x0000001006007986 */ /* 0x0007e8000c101d28 */
.L_x_980:
        /* <DEDUP_REMOVED lines=11> */
.L_x_987:
[----:B------:R-:W-:Y:S05]  /*a060*/  EXIT ;  /* 0x000000000000794d */ /* 0x000fea0003800000 */
.L_x_989:
        /* <DEDUP_REMOVED lines=9> */
.L_x_1277:


//--------------------- .text._ZN5flash44flash_bwd_dq_dk_dv_loop_seqk_parallel_kernelI23Flash_bwd_kernel_traitsILi64ELi128ELi128ELi8ELi4ELi4ELi4ELb0ELb0EN7cutlass10bfloat16_tE19Flash_kernel_traitsILi64ELi128ELi128ELi8ES3_EELb0ELb1ELb0ELb0ELb1ELb1ELb1EEEvNS_16Flash_bwd_paramsE --------------------------
	.section	.text._ZN5flash44flash_bwd_dq_dk_dv_loop_seqk_parallel_kernelI23Flash_bwd_kernel_traitsILi64ELi128ELi128ELi8ELi4ELi4ELi4ELb0ELb0EN7cutlass10bfloat16_tE19Flash_kernel_traitsILi64ELi128ELi128ELi8ES3_EELb0ELb1ELb0ELb0ELb1ELb1ELb1EEEvNS_16Flash_bwd_paramsE,"ax",@progbits
	.align	128
        .global         _ZN5flash44flash_bwd_dq_dk_dv_loop_seqk_parallel_kernelI23Flash_bwd_kernel_traitsILi64ELi128ELi128ELi8ELi4ELi4ELi4ELb0ELb0EN7cutlass10bfloat16_tE19Flash_kernel_traitsILi64ELi128ELi128ELi8ES3_EELb0ELb1ELb0ELb0ELb1ELb1ELb1EEEvNS_16Flash_bwd_paramsE
        .type           _ZN5flash44flash_bwd_dq_dk_dv_loop_seqk_parallel_kernelI23Flash_bwd_kernel_traitsILi64ELi128ELi128ELi8ELi4ELi4ELi4ELb0ELb0EN7cutlass10bfloat16_tE19Flash_kernel_traitsILi64ELi128ELi128ELi8ES3_EELb0ELb1ELb0ELb0ELb1ELb1ELb1EEEvNS_16Flash_bwd_paramsE,@function
        .size           _ZN5flash44flash_bwd_dq_dk_dv_loop_seqk_parallel_kernelI23Flash_bwd_kernel_traitsILi64ELi128ELi128ELi8ELi4ELi4ELi4ELb0ELb0EN7cutlass10bfloat16_tE19Flash_kernel_traitsILi64ELi128ELi128ELi8ES3_EELb0ELb1ELb0ELb0ELb1ELb1ELb1EEEvNS_16Flash_bwd_paramsE,(.L_x_1278 - _ZN5flash44flash_bwd_dq_dk_dv_loop_seqk_parallel_kernelI23Flash_bwd_kernel_traitsILi64ELi128ELi128ELi8ELi4ELi4ELi4ELb0ELb0EN7cutlass10bfloat16_tE19Flash_kernel_traitsILi64ELi128ELi128ELi8ES3_EELb0ELb1ELb0ELb0ELb1ELb1ELb1EEEvNS_16Flash_bwd_paramsE)
        .other          _ZN5flash44flash_bwd_dq_dk_dv_loop_seqk_parallel_kernelI23Flash_bwd_kernel_traitsILi64ELi128ELi128ELi8ELi4ELi4ELi4ELb0ELb0EN7cutlass10bfloat16_tE19Flash_kernel_traitsILi64ELi128ELi128ELi8ES3_EELb0ELb1ELb0ELb0ELb1ELb1ELb1EEEvNS_16Flash_bwd_paramsE,@"STO_CUDA_ENTRY STV_DEFAULT"
_ZN5flash44flash_bwd_dq_dk_dv_loop_seqk_parallel_kernelI23Flash_bwd_kernel_traitsILi64ELi128ELi128ELi8ELi4ELi4ELi4ELb0ELb0EN7cutlass10bfloat16_tE19Flash_kernel_traitsILi64ELi128ELi128ELi8ES3_EELb0ELb1ELb0ELb0ELb1ELb1ELb1EEEvNS_16Flash_bwd_paramsE:
.text._ZN5flash44flash_bwd_dq_dk_dv_loop_seqk_parallel_kernelI23Flash_bwd_kernel_traitsILi64ELi128ELi128ELi8ELi4ELi4ELi4ELb0ELb0EN7cutlass10bfloat16_tE19Flash_kernel_traitsILi64ELi128ELi128ELi8ES3_EELb0ELb1ELb0ELb0ELb1ELb1ELb1EEEvNS_16Flash_bwd_paramsE:
        /* <DEDUP_REMOVED lines=14> */
[----:B------:R-:W-:Y:S01]  /*00e0*/  UMOV UR5, 0x400 ;  /* 0x0000040000057882 */ /* 0x000fe20000000000 */
[----:B------:R-:W-:Y:S01]  /*00f0*/  UMOV UR7, 0x400 ;  /* 0x0000040000077882 */ /* 0x000fe20000000000 */
[----:B------:R-:W-:Y:S01]  /*0100*/  UMOV UR10, 0x400 ;  /* 0x00000400000a7882 */ /* 0x000fe20000000000 */
[----:B------:R-:W-:Y:S01]  /*0110*/  ULDC.64 UR40, c[0x0][0x208] ;  /* 0x0000820000287ab9 */ /* 0x000fe20000000a00 */
[----:B------:R-:W-:Y:S02]  /*0120*/  UMOV UR34, 0xffffc000 ;  /* 0xffffc00000227882 */ /* 0x000fe40000000000 */
[----:B------:R-:W3:Y:S08]  /*0130*/  S2UR UR4, SR_CgaCtaId ;  /* 0x00000000000479c3 */ /* 0x000ef00000008800 */
[----:B------:R-:W4:Y:S01]  /*0140*/  S2UR UR6, SR_CgaCtaId ;  /* 0x00000000000679c3 */ /* 0x000f220000008800 */
[----:B--2---:R-:W-:-:S07]  /*0150*/  ULEA UR8, UR8, UR11, 0x18 ;  /* 0x0000000b08087291 */ /* 0x004fce000f8ec03f */
[----:B------:R-:W2:Y:S01]  /*0160*/  S2UR UR24, SR_CTAID.Y ;  /* 0x00000000001879c3 */ /* 0x000ea20000002600 */
[----:B-1----:R-:W-:Y:S01]  /*0170*/  SHF.R.S32.HI R187, RZ, 0x1f, R15 ;  /* 0x0000001fffbb7819 */ /* 0x002fe2000001140f */
[----:B---3--:R-:W-:-:S06]  /*0180*/  ULEA UR4, UR4, UR5, 0x18 ;  /* 0x0000000504047291 */ /* 0x008fcc000f8ec03f */
[----:B------:R-:W1:Y:S01]  /*0190*/  S2UR UR27, SR_CTAID.Z ;  /* 0x00000000001b79c3 */ /* 0x000e620000002700 */
[----:B------:R-:W-:Y:S01]  /*01a0*/  UIADD3 UR5, UR8, 0xc000, URZ ;  /* 0x0000c00008057890 */ /* 0x000fe2000fffe03f */
[CC--:B------:R-:W-:Y:S02]  /*01b0*/  LEA.HI R3, R187.reuse, R15.reuse, RZ, 0x4 ;  /* 0x0000000fbb037211 */ /* 0x0c0fe400078f20ff */
[----:B------:R-:W-:Y:S02]  /*01c0*/  LEA.HI R5, R187, R15, RZ, 0x5 ;  /* 0x0000000fbb057211 */ /* 0x000fe400078f28ff */
[----:B------:R-:W-:Y:S01]  /*01d0*/  SHF.R.S32.HI R4, RZ, 0x4, R3 ;  /* 0x00000004ff047819 */ /* 0x000fe20000011403 */
[----:B----4-:R-:W-:Y:S01]  /*01e0*/  ULEA UR6, UR6, UR7, 0x18 ;  /* 0x0000000706067291 */ /* 0x010fe2000f8ec03f */
[----:B------:R-:W-:Y:S01]  /*01f0*/  SHF.R.S32.HI R6, RZ, 0x5, R5 ;  /* 0x00000005ff067819 */ /* 0x000fe20000011405 */
[----:B------:R-:W3:Y:S01]  /*0200*/  S2UR UR9, SR_CgaCtaId ;  /* 0x00000000000979c3 */ /* 0x000ee20000008800 */
[----:B------:R-:W-:-:S02]  /*0210*/  LEA.HI R2, R3, R4, RZ, 0x1 ;  /* 0x0000000403027211 */ /* 0x000fc400078f08ff */
[----:B------:R-:W-:Y:S02]  /*0220*/  SHF.R.S32.HI R0, RZ, 0x1f, R5 ;  /* 0x0000001fff007819 */ /* 0x000fe40000011405 */
[----:B------:R-:W-:Y:S02]  /*0230*/  LOP3.LUT R2, R2, 0xfffffffe, RZ, 0xc0, !PT ;  /* 0xfffffffe02027812 */ /* 0x000fe400078ec0ff */
[-C--:B------:R-:W-:Y:S01]  /*0240*/  LEA.HI R14, R187, R15.reuse, RZ, 0x2 ;  /* 0x0000000fbb0e7211 */ /* 0x080fe200078f10ff */
[----:B------:R-:W4:Y:S01]  /*0250*/  S2UR UR23, SR_CTAID.Z ;  /* 0x00000000001779c3 */ /* 0x000f220000002700 */
[----:B------:R-:W-:Y:S01]  /*0260*/  LEA.HI R0, R0, R6, RZ, 0x2 ;  /* 0x0000000600007211 */ /* 0x000fe200078f10ff */
[----:B------:R-:W-:Y:S01]  /*0270*/  IMAD.IADD R12, R4, 0x1, -R2 ;  /* 0x00000001040c7824 */ /* 0x000fe200078e0a02 */
[----:B------:R-:W-:Y:S01]  /*0280*/  LOP3.LUT R2, R3, 0xfffffff0, RZ, 0xc0, !PT ;  /* 0xfffffff003027812 */ /* 0x000fe200078ec0ff */
[----:B--2---:R-:W-:Y:S01]  /*0290*/  USHF.R.S32.HI UR26, URZ, 0x1f, UR24 ;  /* 0x0000001f3f1a7899 */ /* 0x004fe20008011418 */
[----:B------:R-:W-:Y:S01]  /*02a0*/  LOP3.LUT R4, R5, 0xffffffe0, RZ, 0xc0, !PT ;  /* 0xffffffe005047812 */ /* 0x000fe200078ec0ff */
[----:B------:R-:W-:Y:S01]  /*02b0*/  UIMAD.WIDE UR30, UR24, 0x80, URZ ;  /* 0x00000080181e78a5 */ /* 0x000fe2000f8e023f */
[----:B------:R-:W-:Y:S01]  /*02c0*/  SHF.R.S32.HI R10, RZ, 0x2, R14 ;  /* 0x00000002ff0a7819 */ /* 0x000fe2000001140e */
[C---:B------:R-:W-:Y:S01]  /*02d0*/  IMAD.IADD R2, R15.reuse, 0x1, -R2 ;  /* 0x000000010f027824 */ /* 0x040fe200078e0a02 */
[----:B------:R-:W-:Y:S01]  /*02e0*/  SHF.R.S32.HI R3, RZ, 0x1f, R14 ;  /* 0x0000001fff037819 */ /* 0x000fe2000001140e */
[----:B------:R-:W-:Y:S01]  /*02f0*/  IMAD.IADD R4, R15, 0x1, -R4 ;  /* 0x000000010f047824 */ /* 0x000fe200078e0a04 */
[----:B------:R-:W-:Y:S01]  /*0300*/  LOP3.LUT R0, R0, 0xfffffffc, RZ, 0xc0, !PT ;  /* 0xfffffffc00007812 */ /* 0x000fe200078ec0ff */
[----:B------:R-:W2:Y:S01]  /*0310*/  S2UR UR22, SR_CTAID.Y ;  /* 0x00000000001679c3 */ /* 0x000ea20000002600 */
[----:B------:R-:W-:Y:S01]  /*0320*/  LEA.HI R11, R187, R15, RZ, 0x3 ;  /* 0x0000000fbb0b7211 */ /* 0x000fe200078f18ff */
[----:B-1----:R-:W-:Y:S01]  /*0330*/  USHF.R.S32.HI UR25, URZ, 0x1f, UR27 ;  /* 0x0000001f3f197899 */ /* 0x002fe2000801141b */
[----:B------:R-:W-:Y:S01]  /*0340*/  LEA.HI R3, R3, R10, RZ, 0x3 ;  /* 0x0000000a03037211 */ /* 0x000fe200078f18ff */
[----:B------:R-:W-:Y:S01]  /*0350*/  IMAD.IADD R9, R6, 0x1, -R0 ;  /* 0x0000000106097824 */ /* 0x000fe200078e0a00 */
[----:B------:R-:W-:Y:S01]  /*0360*/  SHF.R.S32.HI R5, RZ, 0x3, R11 ;  /* 0x00000003ff057819 */ /* 0x000fe2000001140b */
[----:B---3--:R-:W-:Y:S01]  /*0370*/  ULEA UR7, UR9, UR10, 0x18 ;  /* 0x0000000a09077291 */ /* 0x008fe2000f8ec03f */
[----:B------:R-:W-:-:S02]  /*0380*/  LOP3.LUT R0, R11, 0xfffffff8, RZ, 0xc0, !PT ;  /* 0xfffffff80b007812 */ /* 0x000fc400078ec0ff */
[----:B------:R-:W-:Y:S01]  /*0390*/  SHF.R.S32.HI R7, RZ, 0x1f, R2 ;  /* 0x0000001fff077819 */ /* 0x000fe20000011402 */
[----:B------:R-:W-:Y:S01]  /*03a0*/  IMAD.SHL.U32 R5, R5, 0x40, RZ ;  /* 0x0000004005057824 */ /* 0x000fe200078e00ff */
[----:B------:R-:W-:Y:S01]  /*03b0*/  LOP3.LUT R3, R3, 0xfffffff8, RZ, 0xc0, !PT ;  /* 0xfffffff803037812 */ /* 0x000fe200078ec0ff */
[----:B------:R-:W-:Y:S01]  /*03c0*/  IMAD.IADD R0, R15, 0x1, -R0 ;  /* 0x000000010f007824 */ /* 0x000fe200078e0a00 */
[----:B------:R-:W-:Y:S01]  /*03d0*/  SHF.R.S32.HI R6, RZ, 0x1f, R4 ;  /* 0x0000001fff067819 */ /* 0x000fe20000011404 */
[----:B----4-:R-:W-:Y:S01]  /*03e0*/  USHF.R.S32.HI UR32, URZ, 0x1f, UR23 ;  /* 0x0000001f3f207899 */ /* 0x010fe20008011417 */
[----:B------:R-:W-:Y:S01]  /*03f0*/  LEA.HI R13, R7, R2, RZ, 0x3 ;  /* 0x00000002070d7211 */ /* 0x000fe200078f18ff */
[----:B------:R-:W-:Y:S01]  /*0400*/  IMAD.IADD R3, R10, 0x1, -R3 ;  /* 0x000000010a037824 */ /* 0x000fe200078e0a03 */
[----:B------:R-:W-:Y:S01]  /*0410*/  LEA.HI R10, R6, R4, RZ, 0x2 ;  /* 0x00000004060a7211 */ /* 0x000fe200078f10ff */
[C---:B------:R-:W-:Y:S01]  /*0420*/  IMAD.SHL.U32 R8, R0.reuse, 0x8, RZ ;  /* 0x0000000800087824 */ /* 0x040fe200078e00ff */
[----:B------:R-:W-:Y:S01]  /*0430*/  LOP3.LUT R4, R13, 0xfffffff8, RZ, 0xc0, !PT ;  /* 0xfffffff80d047812 */ /* 0x000fe200078ec0ff */
[----:B------:R-:W-:Y:S01]  /*0440*/  IMAD.SHL.U32 R184, R0, 0x40, RZ ;  /* 0x0000004000b87824 */ /* 0x000fe200078e00ff */
[----:B------:R-:W-:-:S02]  /*0450*/  LOP3.LUT R5, R5, 0x1c0, RZ, 0xc0, !PT ;  /* 0x000001c005057812 */ /* 0x000fc400078ec0ff */
[-C--:B------:R-:W-:Y:S01]  /*0460*/  LEA.HI R7, R187, R15.reuse, RZ, 0x6 ;  /* 0x0000000fbb077211 */ /* 0x080fe200078f30ff */
[----:B------:R-:W-:Y:S01]  /*0470*/  IMAD.IADD R16, R2, 0x1, -R4 ;  /* 0x0000000102107824 */ /* 0x000fe200078e0a04 */
[----:B------:R-:W-:Y:S01]  /*0480*/  LOP3.LUT R6, R5, 0x38, R8, 0xf8, !PT ;  /* 0x0000003805067812 */ /* 0x000fe200078ef808 */
[----:B--2---:R-:W-:Y:S01]  /*0490*/  USHF.R.S32.HI UR29, URZ, 0x1f, UR22 ;  /* 0x0000001f3f1d7899 */ /* 0x004fe20008011416 */
[----:B------:R-:W-:Y:S02]  /*04a0*/  LOP3.LUT R2, R3, 0x1, RZ, 0xc0, !PT ;  /* 0x0000000103027812 */ /* 0x000fe400078ec0ff */
[----:B------:R-:W-:Y:S02]  /*04b0*/  SHF.R.U32.HI R5, RZ, 0x3, R5 ;  /* 0x00000003ff057819 */ /* 0x000fe40000011605 */
[----:B------:R-:W-:Y:S02]  /*04c0*/  LEA.HI R187, R187, R15, RZ, 0x7 ;  /* 0x0000000fbbbb7211 */ /* 0x000fe400078f38ff */
[----:B------:R-:W-:Y:S01]  /*04d0*/  ISETP.NE.U32.AND P0, PT, R2, 0x1, PT ;  /* 0x000000010200780c */ /* 0x000fe20003f05070 */
[----:B------:R-:W-:Y:S01]  /*04e0*/  IMAD.SHL.U32 R2, R9, 0x10, RZ ;  /* 0x0000001009027824 */ /* 0x000fe200078e00ff */
[----:B------:R-:W-:Y:S01]  /*04f0*/  LOP3.LUT R6, R6, R5, RZ, 0x3c, !PT ;  /* 0x0000000506067212 */ /* 0x000fe200078e3cff */
[----:B------:R-:W-:Y:S01]  /*0500*/  IMAD.SHL.U32 R5, R7, 0x8, RZ ;  /* 0x0000000807057824 */ /* 0x000fe200078e00ff */
[----:B------:R-:W-:-:S02]  /*0510*/  SHF.R.S32.HI R187, RZ, 0x7, R187 ;  /* 0x00000007ffbb7819 */ /* 0x000fc400000114bb */
[C---:B------:R-:W-:Y:S01]  /*0520*/  R2P PR, R3.reuse, 0x6 ;  /* 0x0000000603007804 */ /* 0x040fe20000000000 */
[----:B------:R-:W-:Y:S01]  /*0530*/  IMAD.SHL.U32 R3, R3, 0x40, RZ ;  /* 0x0000004003037824 */ /* 0x000fe200078e00ff */
[----:B------:R-:W-:Y:S01]  /*0540*/  LOP3.LUT R6, R6, 0xfffffe00, R5, 0xf8, !PT ;  /* 0xfffffe0006067812 */ /* 0x000fe200078ef805 */
[----:B------:R-:W-:Y:S01]  /*0550*/  IMAD.SHL.U32 R5, R187, 0x8, RZ ;  /* 0x00000008bb057824 */ /* 0x000fe200078e00ff */
[----:B------:R-:W-:Y:S02]  /*0560*/  LOP3.LUT R4, R14, 0x7ffffffc, RZ, 0xc0, !PT ;  /* 0x7ffffffc0e047812 */ /* 0x000fe400078ec0ff */
[C---:B------:R-:W-:Y:S01]  /*0570*/  LOP3.LUT P4, RZ, R0.reuse, 0x2, RZ, 0xc0, !PT ;  /* 0x0000000200ff7812 */ /* 0x040fe2000788c0ff */
[----:B------:R1:W-:Y:S01]  /*0580*/  STL [R1+0x4c], R6 ;  /* 0x00004c0601007387 */ /* 0x0003e20000100800 */
[----:B------:R-:W-:Y:S02]  /*0590*/  LOP3.LUT P3, RZ, R0, 0x4, RZ, 0xc0, !PT ;  /* 0x0000000400ff7812 */ /* 0x000fe4000786c0ff */
[----:B------:R-:W-:-:S02]  /*05a0*/  LOP3.LUT R0, R3, 0x1c0, RZ, 0xc0, !PT ;  /* 0x000001c003007812 */ /* 0x000fc400078ec0ff */
[----:B------:R-:W-:Y:S02]  /*05b0*/  LOP3.LUT R184, R184, 0x1c0, RZ, 0xc0, !PT ;  /* 0x000001c0b8b87812 */ /* 0x000fe400078ec0ff */
[----:B------:R-:W-:Y:S02]  /*05c0*/  SHF.R.U32.HI R3, RZ, 0x3, R0 ;  /* 0x00000003ff037819 */ /* 0x000fe40000011600 */
[----:B------:R-:W-:Y:S02]  /*05d0*/  LEA.HI.SX32 R10, R10, R2, 0x1e ;  /* 0x000000020a0a7211 */ /* 0x000fe400078ff2ff */
[----:B------:R-:W-:Y:S02]  /*05e0*/  LOP3.LUT R7, R3, R0, RZ, 0xfc, !PT ;  /* 0x0000000003077212 */ /* 0x000fe400078efcff */
[----:B------:R-:W-:Y:S01]  /*05f0*/  LOP3.LUT R2, R184, 0x30, R2, 0xf8, !PT ;  /* 0x00000030b8027812 */ /* 0x000fe200078ef802 */
[----:B------:R-:W-:Y:S01]  /*0600*/  STL [R1+0x70], R10 ;  /* 0x0000700a01007387 */ /* 0x000fe20000100800 */
[----:B-1----:R-:W-:Y:S01]  /*0610*/  IMAD.IADD R6, R15, 0x1, -R4 ;  /* 0x000000010f067824 */ /* 0x002fe200078e0a04 */
[----:B------:R-:W-:Y:S01]  /*0620*/  LOP3.LUT R4, R5, 0x8, RZ, 0xc0, !PT ;  /* 0x0000000805047812 */ /* 0x000fe200078ec0ff */
[----:B------:R-:W-:-:S02]  /*0630*/  IMAD.SHL.U32 R15, R15, 0x2, RZ ;  /* 0x000000020f0f7824 */ /* 0x000fc400078e00ff */
[----:B------:R-:W-:Y:S01]  /*0640*/  IMAD.SHL.U32 R5, R12, 0x10, RZ ;  /* 0x000000100c057824 */ /* 0x000fe200078e00ff */
[----:B------:R-:W-:Y:S01]  /*0650*/  LOP3.LUT R8, R3, R0, R4, 0x1e, !PT ;  /* 0x0000000003087212 */ /* 0x000fe200078e1e04 */
[----:B------:R-:W-:Y:S01]  /*0660*/  IMAD.SHL.U32 R0, R6, 0x2, RZ ;  /* 0x0000000206007824 */ /* 0x000fe200078e00ff */
[----:B------:R-:W-:Y:S02]  /*0670*/  LOP3.LUT R3, R15, 0x6, RZ, 0xc0, !PT ;  /* 0x000000060f037812 */ /* 0x000fe400078ec0ff */
[----:B------:R-:W-:Y:S02]  /*0680*/  LOP3.LUT R14, R4, 0x10, R5, 0xf8, !PT ;  /* 0x00000010040e7812 */ /* 0x000fe400078ef805 */
[----:B------:R-:W-:Y:S01]  /*0690*/  LOP3.LUT R5, R2, 0x8, R11, 0xf8, !PT ;  /* 0x0000000802057812 */ /* 0x000fe200078ef80b */
[C---:B------:R-:W-:Y:S01]  /*06a0*/  IMAD R6, R187.reuse, 0x40, R3 ;  /* 0x00000040bb067824 */ /* 0x040fe200078e0203 */
[----:B------:R-:W-:Y:S01]  /*06b0*/  LOP3.LUT R4, R184, 0x8, R11, 0xf8, !PT ;  /* 0x00000008b8047812 */ /* 0x000fe200078ef80b */
[----:B------:R-:W-:Y:S01]  /*06c0*/  IMAD R3, R187, 0x2000, R0 ;  /* 0x00002000bb037824 */ /* 0x000fe200078e0200 */
[----:B------:R-:W-:Y:S01]  /*06d0*/  SHF.R.U32.HI R184, RZ, 0x3, R184 ;  /* 0x00000003ffb87819 */ /* 0x000fe200000116b8 */
[----:B------:R-:W-:Y:S01]  /*06e0*/  IMAD R0, R9, 0x400, R0 ;  /* 0x0000040009007824 */ /* 0x000fe200078e0200 */
[----:B------:R1:W-:Y:S01]  /*06f0*/  STL [R1+0x68], R6 ;  /* 0x0000680601007387 */ /* 0x0003e20000100800 */
[----:B------:R-:W-:Y:S01]  /*0700*/  IMAD.SHL.U32 R2, R12, 0x200, RZ ;  /* 0x000002000c027824 */ /* 0x000fe200078e00ff */
[----:B------:R-:W-:Y:S01]  /*0710*/  LOP3.LUT R4, R4, R184, RZ, 0x3c, !PT ;  /* 0x000000b804047212 */ /* 0x000fe200078e3cff */
[----:B------:R-:W-:-:S02]  /*0720*/  IMAD.IADD R8, R0, 0x1, R8 ;  /* 0x0000000100087824 */ /* 0x000fc400078e0208 */
[----:B------:R-:W-:Y:S01]  /*0730*/  IMAD R3, R9, 0x400, R3 ;  /* 0x0000040009037824 */ /* 0x000fe200078e0203 */
[----:B------:R-:W-:Y:S01]  /*0740*/  LOP3.LUT R184, R2, R5, R184, 0xf6, !PT ;  /* 0x0000000502b87212 */ /* 0x000fe200078ef6b8 */
[----:B------:R-:W-:Y:S01]  /*0750*/  VIADD R0, R10, 0xffffff80 ;  /* 0xffffff800a007836 */ /* 0x000fe20000000000 */
[----:B------:R-:W-:Y:S01]  /*0760*/  LEA R8, R8, UR5, 0x1 ;  /* 0x0000000508087c11 */ /* 0x000fe2000f8e08ff */
[----:B------:R-:W-:Y:S01]  /*0770*/  IMAD.IADD R7, R7, 0x1, R3 ;  /* 0x0000000107077824 */ /* 0x000fe200078e0203 */
[----:B------:R-:W-:Y:S01]  /*0780*/  LEA R184, R184, UR8, 0x1 ;  /* 0x00000008b8b87c11 */ /* 0x000fe2000f8e08ff */
[----:B------:R-:W-:Y:S01]  /*0790*/  IMAD R187, R187, 0x1000, R2 ;  /* 0x00001000bbbb7824 */ /* 0x000fe200078e0202 */
[----:B------:R-:W-:Y:S01]  /*07a0*/  SHF.R.S32.HI R3, RZ, 0x1f, R0 ;  /* 0x0000001fff037819 */ /* 0x000fe20000011400 */
[----:B------:R-:W-:Y:S01]  /*07b0*/  IMAD.SHL.U32 R2, R16, 0x40, RZ ;  /* 0x0000004010027824 */ /* 0x000fe200078e00ff */
[----:B------:R-:W-:Y:S01]  /*07c0*/  LEA R7, R7, UR8, 0x1 ;  /* 0x0000000807077c11 */ /* 0x000fe2000f8e08ff */
[----:B------:R-:W-:Y:S01]  /*07d0*/  IMAD.SHL.U32 R5, R12, 0x8, RZ ;  /* 0x000000080c057824 */ /* 0x000fe200078e00ff */
[----:B------:R-:W-:Y:S01]  /*07e0*/  SHF.L.U64.HI R3, R0, 0x2, R3 ;  /* 0x0000000200037819 */ /* 0x000fe20000010203 */
[----:B------:R-:W-:Y:S01]  /*07f0*/  IMAD.IADD R187, R187, 0x1, R4 ;  /* 0x00000001bbbb7824 */ /* 0x000fe200078e0204 */
[----:B------:R-:W-:Y:S01]  /*0800*/  LOP3.LUT R2, R2, 0x1c0, RZ, 0xc0, !PT ;  /* 0x000001c002027812 */ /* 0x000fe200078ec0ff */
[----:B------:R-:W-:-:S02]  /*0810*/  IMAD.SHL.U32 R4, R13, 0x40, RZ ;  /* 0x000000400d047824 */ /* 0x000fc400078e00ff */
[----:B------:R2:W-:Y:S01]  /*0820*/  STL [R1+0x64], R3 ;  /* 0x0000640301007387 */ /* 0x0005e20000100800 */
[C---:B------:R-:W-:Y:S01]  /*0830*/  VIADD R13, R8.reuse, 0x2420 ;  /* 0x00002420080d7836 */ /* 0x040fe20000000000 */
[----:B------:R-:W-:Y:S01]  /*0840*/  LEA R187, R187, UR5, 0x1 ;  /* 0x00000005bbbb7c11 */ /* 0x000fe2000f8e08ff */
[----:B------:R-:W-:Y:S01]  /*0850*/  @P1 VIADD R13, R8, 0x23e0 ;  /* 0x000023e0080d1836 */ /* 0x000fe20000000000 */
[----:B-1----:R-:W1:Y:S01]  /*0860*/  LDC R6, c[0x0][0x2c4] ;  /* 0x0000b100ff067b82 */ /* 0x002e620000000800 */
[----:B------:R-:W-:Y:S01]  /*0870*/  LOP3.LUT R0, R4, 0xfffffe00, RZ, 0xc0, !PT ;  /* 0xfffffe0004007812 */ /* 0x000fe200078ec0ff */
[C---:B------:R-:W-:Y:S02]  /*0880*/  VIADD R12, R8.reuse, 0x2040 ;  /* 0x00002040080c7836 */ /* 0x040fe40000000000 */
[----:B------:R-:W-:Y:S02]  /*0890*/  @P2 VIADD R12, R8, 0x1fc0 ;  /* 0x00001fc0080c2836 */ /* 0x000fe40000000000 */
[----:B------:R-:W-:Y:S01]  /*08a0*/  IMAD R4, R9, 0x400, R0 ;  /* 0x0000040009047824 */ /* 0x000fe200078e0200 */
[----:B--2---:R-:W-:-:S02]  /*08b0*/  LOP3.LUT R3, R2, 0x8, R5, 0xf8, !PT ;  /* 0x0000000802037812 */ /* 0x004fc400078ef805 */
[----:B------:R-:W-:-:S04]  /*08c0*/  SHF.R.U32.HI R5, RZ, 0x3, R2 ;  /* 0x00000003ff057819 */ /* 0x000fc80000011602 */
[----:B------:R-:W-:Y:S01]  /*08d0*/  LOP3.LUT R2, R5, R14, R2, 0x1e, !PT ;  /* 0x0000000e05027212 */ /* 0x000fe200078e1e02 */
[C---:B------:R-:W-:Y:S01]  /*08e0*/  VIADD R14, R8.reuse, 0x420 ;  /* 0x00000420080e7836 */ /* 0x040fe20000000000 */
[----:B------:R-:W-:Y:S01]  /*08f0*/  LOP3.LUT R3, R3, R5, RZ, 0x3c, !PT ;  /* 0x0000000503037212 */ /* 0x000fe200078e3cff */
[----:B------:R-:W-:Y:S01]  /*0900*/  @P1 VIADD R14, R8, 0x3e0 ;  /* 0x000003e0080e1836 */ /* 0x000fe20000000000 */
[----:B------:R-:W-:Y:S01]  /*0910*/  LOP3.LUT R194, R2, R0, RZ, 0xfc, !PT ;  /* 0x0000000002c27212 */ /* 0x000fe200078efcff */
[----:B------:R-:W-:Y:S01]  /*0920*/  IMAD.MOV.U32 R0, RZ, RZ, 0x20 ;  /* 0x00000020ff007424 */ /* 0x000fe200078e00ff */
[----:B-1----:R-:W-:Y:S01]  /*0930*/  IADD3 R5, R10, 0x1, -R6 ;  /* 0x000000010a057810 */ /* 0x002fe20007ffe806 */
[----:B------:R-:W-:Y:S02]  /*0940*/  IMAD.MOV.U32 R2, RZ, RZ, -0x10 ;  /* 0xfffffff0ff027424 */ /* 0x000fe400078e00ff */
[----:B------:R-:W-:Y:S01]  /*0950*/  IMAD.IADD R193, R4, 0x1, R3 ;  /* 0x0000000104c17824 */ /* 0x000fe200078e0203 */
[----:B------:R-:W-:Y:S01]  /*0960*/  SEL R189, R0, 0xffffffe0, !P4 ;  /* 0xffffffe000bd7807 */ /* 0x000fe20006000000 */
[----:B------:R-:W-:Y:S01]  /*0970*/  IMAD.MOV.U32 R3, RZ, RZ, 0x40 ;  /* 0x00000040ff037424 */ /* 0x000fe200078e00ff */
[----:B------:R-:W-:Y:S01]  /*0980*/  SEL R2, R2, 0x10, !P0 ;  /* 0x0000001002027807 */ /* 0x000fe20004000000 */
[----:B------:R-:W-:Y:S01]  /*0990*/  IMAD.MOV.U32 R4, RZ, RZ, 0x440 ;  /* 0x00000440ff047424 */ /* 0x000fe200078e00ff */
[----:B------:R-:W-:Y:S01]  /*09a0*/  SEL R0, R0, 0xffffffe0, !P1 ;  /* 0xffffffe000007807 */ /* 0x000fe20004800000 */
[----:B------:R1:W-:Y:S01]  /*09b0*/  STL [R1+0x60], R5 ;  /* 0x0000600501007387 */ /* 0x0003e20000100800 */
[----:B------:R-:W-:Y:S01]  /*09c0*/  SEL R188, R3, 0xffffffc0, !P3 ;  /* 0xffffffc003bc7807 */ /* 0x000fe20005800000 */
[----:B------:R-:W-:Y:S01]  /*09d0*/  IMAD.IADD R11, R7, 0x1, R2 ;  /* 0x00000001070b7824 */ /* 0x000fe200078e0202 */
[----:B------:R-:W-:Y:S01]  /*09e0*/  SEL R3, R3, 0xffffffc0, !P2 ;  /* 0xffffffc003037807 */ /* 0x000fe20005000000 */
[----:B------:R-:W-:Y:S01]  /*09f0*/  IMAD.IADD R6, R7, 0x1, R0 ;  /* 0x0000000107067824 */ /* 0x000fe200078e0200 */
[----:B------:R-:W-:Y:S01]  /*0a00*/  SEL R4, R4, 0x3c0, !P2 ;  /* 0x000003c004047807 */ /* 0x000fe20005000000 */
[----:B------:R-:W-:Y:S01]  /*0a10*/  STL [R1+0x6c], R8 ;  /* 0x00006c0801007387 */ /* 0x000fe20000100800 */
[----:B------:R-:W-:-:S02]  /*0a20*/  IMAD.IADD R188, R187, 0x1, R188 ;  /* 0x00000001bbbc7824 */ /* 0x000fc400078e02bc */
[----:B------:R-:W-:Y:S01]  /*0a30*/  IMAD.IADD R10, R7, 0x1, R3 ;  /* 0x00000001070a7824 */ /* 0x000fe200078e0203 */
[----:B------:R2:W-:Y:S01]  /*0a40*/  STL [R1+0x8], R7 ;  /* 0x0000080701007387 */ /* 0x0005e20000100800 */
[----:B------:R-:W-:Y:S02]  /*0a50*/  IMAD.IADD R9, R3, 0x1, R8 ;  /* 0x0000000103097824 */ /* 0x000fe400078e0208 */
[----:B------:R-:W-:Y:S01]  /*0a60*/  IMAD.IADD R2, R2, 0x1, R10 ;  /* 0x0000000102027824 */ /* 0x000fe200078e020a */
[----:B------:R3:W-:Y:S01]  /*0a70*/  STL [R1+0x14], R11 ;  /* 0x0000140b01007387 */ /* 0x0007e20000100800 */
[----:B------:R-:W-:Y:S02]  /*0a80*/  IMAD.IADD R190, R187, 0x1, R189 ;  /* 0x00000001bbbe7824 */ /* 0x000fe400078e02bd */
[----:B------:R-:W-:Y:S01]  /*0a90*/  IMAD.IADD R189, R189, 0x1, R188 ;  /* 0x00000001bdbd7824 */ /* 0x000fe200078e02bc */
[----:B------:R4:W-:Y:S04]  /*0aa0*/  STL [R1+0x24], R6 ;  /* 0x0000240601007387 */ /* 0x0009e80000100800 */
[----:B------:R-:W-:Y:S01]  /*0ab0*/  STL [R1+0xc], R10 ;  /* 0x00000c0a01007387 */ /* 0x000fe20000100800 */
[----:B-1----:R-:W-:-:S02]  /*0ac0*/  VIADD R5, R8, 0x2020 ;  /* 0x0000202008057836 */ /* 0x002fc40000000000 */
[----:B------:R-:W-:-:S04]  /*0ad0*/  @P1 VIADD R5, R8, 0x1fe0 ;  /* 0x00001fe008051836 */ /* 0x000fc80000000000 */
[----:B------:R-:W-:Y:S02]  /*0ae0*/  IMAD.IADD R3, R3, 0x1, R5 ;  /* 0x0000000103037824 */ /* 0x000fe400078e0205 */
[----:B--2---:R-:W-:Y:S02]  /*0af0*/  IMAD.IADD R7, R0, 0x1, R8 ;  /* 0x0000000100077824 */ /* 0x004fe400078e0208 */
[----:B---3--:R-:W-:-:S03]  /*0b00*/  IMAD.IADD R11, R11, 0x1, R0 ;  /* 0x000000010b0b7824 */ /* 0x008fc600078e0200 */
[----:B------:R1:W-:Y:S01]  /*0b10*/  STL [R1+0xa0], R7 ;  /* 0x0000a00701007387 */ /* 0x0003e20000100800 */
[----:B----4-:R-:W-:-:S03]  /*0b20*/  IMAD.IADD R6, R8, 0x1, R4 ;  /* 0x0000000108067824 */ /* 0x010fc600078e0204 */
        /* <DEDUP_REMOVED lines=22> */
.L_x_998:
        /* <DEDUP_REMOVED lines=8> */
[----:B-12---:R-:W1:Y:S02]  /*0d10*/  @P0 S2R R0, SR_CTAID.Y ;  /* 0x0000000000000919 */ /* 0x006e640000002600 */
        /* <DEDUP_REMOVED lines=22> */
[----:B------:R-:W-:Y:S05]  /*0e80*/  @P0 BRA `(.L_x_990) ;  /* 0x0000009000580947 */ /* 0x000fea0003800000 */
        /* <DEDUP_REMOVED lines=73> */
.L_x_991:
[----:B------:R-:W-:Y:S01]  /*1320*/  UIMAD UR35, UR24, UR15, UR27 ;  /* 0x0000000f182372a4 */ /* 0x000fe2000f8e021b */
[----:B------:R-:W-:-:S03]  /*1330*/  ULDC UR52, c[0x0][0x2d4] ;  /* 0x0000b50000347ab9 */ /* 0x000fc60000000800 */
[----:B------:R-:W-:-:S12]  /*1340*/  UIMAD UR35, UR35, UR52, URZ ;  /* 0x00000034232372a4 */ /* 0x000fd8000f8e023f */
.L_x_992:
[----:B------:R-:W2:Y:S01]  /*1350*/  LDL R15, [R1+0x4c] ;  /* 0x00004c00010f7983 */ /* 0x000ea20000100800 */
[----:B------:R-:W-:Y:S01]  /*1360*/  UIMAD UR10, UR15, UR14, URZ ;  /* 0x0000000e0f0a72a4 */ /* 0x000fe2000f8e023f */
[----:B------:R-:W-:Y:S01]  /*1370*/  IMAD.U32 R10, RZ, RZ, UR11 ;  /* 0x0000000bff0a7e24 */ /* 0x000fe2000f8e00ff */
[----:B------:R-:W1:Y:S01]  /*1380*/  LDC.64 R18, c[0x0][0x418] ;  /* 0x00010600ff127b82 */ /* 0x000e620000000a00 */
[----:B------:R-:W3:Y:S01]  /*1390*/  S2R R27, SR_TID.X ;  /* 0x00000000001b7919 */ /* 0x000ee20000002100 */
[----:B------:R-:W-:Y:S02]  /*13a0*/  USHF.L.U32 UR9, UR10, 0x7, URZ ;  /* 0x000000070a097899 */ /* 0x000fe4000800063f */
[----:B------:R-:W-:Y:S02]  /*13b0*/  UIADD3 UR33, UP1, UR38, UR33, URZ ;  /* 0x0000002126217290 */ /* 0x000fe4000ff3e03f */
[----:B------:R-:W-:Y:S02]  /*13c0*/  UIMAD.WIDE UR52, UR24, UR52, UR42 ;  /* 0x00000034183472a5 */ /* 0x000fe4000f8e022a */
[----:B------:R-:W4:Y:S01]  /*13d0*/  LDC.64 R20, c[0x0][0x228] ;  /* 0x00008a00ff147b82 */ /* 0x000f220000000a00 */
[----:B------:R-:W-:Y:S01]  /*13e0*/  UIMAD.WIDE.U32 UR50, UR14, UR15, URZ ;  /* 0x0000000f0e3272a5 */ /* 0x000fe2000f8e003f */
[----:B------:R-:W-:Y:S01]  /*13f0*/  ULDC.64 UR20, c[0x0][0x240] ;  /* 0x0000900000147ab9 */ /* 0x000fe20000000a00 */
[----:B------:R-:W-:Y:S01]  /*1400*/  USHF.R.S32.HI UR47, URZ, 0x1f, UR14 ;  /* 0x0000001f3f2f7899 */ /* 0x000fe2000801140e */
[----:B------:R-:W-:-:S03]  /*1410*/  ULDC.64 UR16, c[0x0][0x420] ;  /* 0x0001080000107ab9 */ /* 0x000fc60000000a00 */
[----:B------:R-:W-:Y:S01]  /*1420*/  IMAD.U32 R16, RZ, RZ, UR50 ;  /* 0x00000032ff107e24 */ /* 0x000fe2000f8e00ff */
[----:B------:R-:W-:Y:S01]  /*1430*/  UIMAD UR47, UR47, UR15, URZ ;  /* 0x0000000f2f2f72a4 */ /* 0x000fe2000f8e023f */
[----:B------:R-:W-:Y:S01]  /*1440*/  IMAD.U32 R17, RZ, RZ, UR51 ;  /* 0x00000033ff117e24 */ /* 0x000fe2000f8e00ff */
[----:B------:R-:W-:Y:S01]  /*1450*/  ULDC.64 UR18, c[0x0][0x258] ;  /* 0x0000960000127ab9 */ /* 0x000fe20000000a00 */
[----:B------:R-:W-:Y:S02]  /*1460*/  UIADD3.X UR44, UR45, UR44, URZ, UP1, !UPT ;  /* 0x0000002c2d2c7290 */ /* 0x000fe40008ffe43f */
[----:B------:R-:W-:-:S04]  /*1470*/  UIMAD UR47, UR48, UR14, UR47 ;  /* 0x0000000e302f72a4 */ /* 0x000fc8000f8e022f */
[----:B------:R-:W-:Y:S01]  /*1480*/  UIADD3 UR47, UR51, UR47, URZ ;  /* 0x0000002f332f7290 */ /* 0x000fe2000fffe03f */
[----:B---3--:R-:W-:-:S04]  /*1490*/  SHF.R.S32.HI R28, RZ, 0x1f, R27 ;  /* 0x0000001fff1c7819 */ /* 0x008fc8000001141b */
[CC--:B------:R-:W-:Y:S02]  /*14a0*/  LEA.HI R2, R28.reuse, R27.reuse, RZ, 0x5 ;  /* 0x0000001b1c027211 */ /* 0x0c0fe400078f28ff */
[----:B------:R-:W-:Y:S02]  /*14b0*/  LEA.HI R9, R28, R27, RZ, 0x3 ;  /* 0x0000001b1c097211 */ /* 0x000fe400078f18ff */
[----:B------:R-:W-:Y:S02]  /*14c0*/  LOP3.LUT R0, R2, 0xffffffe0, RZ, 0xc0, !PT ;  /* 0xffffffe002007812 */ /* 0x000fe400078ec0ff */
[----:B------:R-:W-:Y:S02]  /*14d0*/  SHF.R.S32.HI R2, RZ, 0x5, R2 ;  /* 0x00000005ff027819 */ /* 0x000fe40000011402 */
[----:B------:R-:W-:Y:S01]  /*14e0*/  SHF.R.S32.HI R6, RZ, 0x3, R9 ;  /* 0x00000003ff067819 */ /* 0x000fe20000011409 */
[----:B------:R-:W-:Y:S01]  /*14f0*/  IMAD.IADD R0, R27, 0x1, -R0 ;  /* 0x000000011b007824 */ /* 0x000fe200078e0a00 */
[----:B------:R-:W-:-:S02]  /*1500*/  LOP3.LUT R9, R9, 0xfffffff8, RZ, 0xc0, !PT ;  /* 0xfffffff809097812 */ /* 0x000fc400078ec0ff */
[----:B------:R-:W-:Y:S01]  /*1510*/  SHF.R.S32.HI R8, RZ, 0x1f, R6 ;  /* 0x0000001fff087819 */ /* 0x000fe20000011406 */
[----:B------:R-:W-:Y:S01]  /*1520*/  IMAD R0, R2, UR10, R0 ;  /* 0x0000000a02007c24 */ /* 0x000fe2000f8e0200 */
[----:B------:R-:W-:Y:S01]  /*1530*/  ULDC.64 UR10, c[0x0][0x248] ;  /* 0x00009200000a7ab9 */ /* 0x000fe20000000a00 */
[----:B------:R-:W-:Y:S01]  /*1540*/  IMAD.U32 R2, RZ, RZ, UR8 ;  /* 0x00000008ff027e24 */ /* 0x000fe2000f8e00ff */
[----:B------:R-:W-:Y:S01]  /*1550*/  USHF.R.S32.HI UR8, URZ, 0x1f, UR9 ;  /* 0x0000001f3f087899 */ /* 0x000fe20008011409 */
[----:B------:R-:W-:Y:S01]  /*1560*/  IMAD.WIDE.U32 R4, R6, UR10, RZ ;  /* 0x0000000a06047c25 */ /* 0x000fe2000f8e00ff */
[----:B------:R-:W-:Y:S02]  /*1570*/  IADD3 R10, P2, P0, R0, UR9, R10 ;  /* 0x00000009000a7c10 */ /* 0x000fe4000f85e00a */
[----:B------:R-:W-:Y:S01]  /*1580*/  SHF.R.S32.HI R0, RZ, 0x1f, R0 ;  /* 0x0000001fff007819 */ /* 0x000fe20000011400 */
[----:B------:R-:W-:-:S03]  /*1590*/  IMAD.U32 R22, RZ, RZ, UR10 ;  /* 0x0000000aff167e24 */ /* 0x000fc6000f8e00ff */
[----:B------:R-:W-:Y:S01]  /*15a0*/  IADD3.X R0, R0, UR8, R2, P2, P0 ;  /* 0x0000000800007c10 */ /* 0x000fe200097e0402 */
[----:B------:R-:W-:Y:S01]  /*15b0*/  ULDC.64 UR8, c[0x0][0x250] ;  /* 0x0000940000087ab9 */ /* 0x000fe20000000a00 */
[----:B------:R-:W-:Y:S01]  /*15c0*/  IADD3 R10, P0, R10, R11, RZ ;  /* 0x0000000b0a0a7210 */ /* 0x000fe20007f1e0ff */
[----:B------:R-:W-:Y:S02]  /*15d0*/  IMAD R7, R8, UR8, RZ ;  /* 0x0000000808077c24 */ /* 0x000fe4000f8e02ff */
[----:B------:R-:W-:Y:S02]  /*15e0*/  IMAD.U32 R24, RZ, RZ, UR8 ;  /* 0x00000008ff187e24 */ /* 0x000fe4000f8e00ff */
[----:B------:R-:W-:Y:S02]  /*15f0*/  IMAD.X R11, R0, 0x1, R3, P0 ;  /* 0x00000001000b7824 */ /* 0x000fe400000e0603 */
[----:B------:R-:W-:Y:S02]  /*1600*/  IMAD R0, R8, UR10, RZ ;  /* 0x0000000a08007c24 */ /* 0x000fe4000f8e02ff */
[----:B------:R-:W-:-:S04]  /*1610*/  IMAD.WIDE.U32 R2, R6, UR8, RZ ;  /* 0x0000000806027c25 */ /* 0x000fc8000f8e00ff */
[C---:B------:R-:W-:Y:S02]  /*1620*/  IMAD R7, R6.reuse, UR9, R7 ;  /* 0x0000000906077c24 */ /* 0x040fe4000f8e0207 */
[C---:B------:R-:W-:Y:S02]  /*1630*/  IMAD R0, R6.reuse, UR11, R0 ;  /* 0x0000000b06007c24 */ /* 0x040fe4000f8e0200 */
[----:B------:R-:W-:Y:S02]  /*1640*/  IMAD.IADD R3, R3, 0x1, R7 ;  /* 0x0000000103037824 */ /* 0x000fe400078e0207 */
[----:B------:R-:W-:Y:S01]  /*1650*/  IMAD.IADD R5, R5, 0x1, R0 ;  /* 0x0000000105057824 */ /* 0x000fe200078e0200 */
[----:B------:R-:W-:Y:S01]  /*1660*/  IADD3 R0, P0, R6, UR42, RZ ;  /* 0x0000002a06007c10 */ /* 0x000fe2000ff1e0ff */
[----:B------:R-:W-:Y:S02]  /*1670*/  IMAD.IADD R7, R27, 0x1, -R9 ;  /* 0x000000011b077824 */ /* 0x000fe400078e0a09 */
[----:B------:R-:W-:Y:S01]  /*1680*/  IMAD.WIDE.U32 R22, R22, UR33, R4 ;  /* 0x0000002116167c25 */ /* 0x000fe2000f8e0004 */
[----:B------:R-:W-:Y:S01]  /*1690*/  IADD3.X R12, R8, UR43, RZ, P0, !PT ;  /* 0x0000002b080c7c10 */ /* 0x000fe200087fe4ff */
[----:B------:R-:W-:-:S02]  /*16a0*/  UIADD3 UR43, UP0, UR52, UR12, URZ ;  /* 0x0000000c342b7290 */ /* 0x000fc4000ff1e03f */
[----:B------:R-:W-:Y:S01]  /*16b0*/  IMAD.SHL.U32 R6, R7, 0x8, RZ ;  /* 0x0000000807067824 */ /* 0x000fe200078e00ff */
[----:B------:R-:W-:Y:S01]  /*16c0*/  ULDC.64 UR12, c[0x0][0x428] ;  /* 0x00010a00000c7ab9 */ /* 0x000fe20000000a00 */
[----:B------:R-:W-:Y:S01]  /*16d0*/  IMAD R4, R12, UR20, RZ ;  /* 0x000000140c047c24 */ /* 0x000fe2000f8e02ff */
[----:B------:R-:W-:Y:S01]  /*16e0*/  UIMAD UR14, UR25, UR12, URZ ;  /* 0x0000000c190e72a4 */ /* 0x000fe2000f8e023f */
[----:B------:R-:W-:Y:S01]  /*16f0*/  IMAD.WIDE.U32 R24, R24, UR33, R2 ;  /* 0x0000002118187c25 */ /* 0x000fe2000f8e0002 */
[----:B------:R-:W-:Y:S01]  /*1700*/  SHF.R.S32.HI R7, RZ, 0x1f, R6 ;  /* 0x0000001fff077819 */ /* 0x000fe20000011406 */
[----:B------:R-:W-:Y:S02]  /*1710*/  UIADD3.X UR46, UR53, UR46, URZ, UP0, !UPT ;  /* 0x0000002e352e7290 */ /* 0x000fe400087fe43f */
[----:B-1----:R-:W-:Y:S01]  /*1720*/  IMAD R2, R18, UR26, RZ ;  /* 0x0000001a12027c24 */ /* 0x002fe2000f8e02ff */
[----:B------:R-:W-:Y:S01]  /*1730*/  UIMAD UR47, UR47, UR43, URZ ;  /* 0x0000002b2f2f72a4 */ /* 0x000fe2000f8e023f */
[C---:B------:R-:W-:Y:S01]  /*1740*/  IMAD R4, R0.reuse, UR21, R4 ;  /* 0x0000001500047c24 */ /* 0x040fe2000f8e0204 */
[----:B------:R-:W-:Y:S01]  /*1750*/  USHF.L.U64.HI UR21, UR20, 0x6, UR21 ;  /* 0x0000000614157899 */ /* 0x000fe20008010215 */
[----:B------:R-:W-:Y:S01]  /*1760*/  IMAD.WIDE.U32 R8, R0, UR20, R6 ;  /* 0x0000001400087c25 */ /* 0x000fe2000f8e0006 */
[----:B------:R-:W-:-:S02]  /*1770*/  UIMAD UR46, UR46, UR50, UR47 ;  /* 0x000000322e2e72a4 */ /* 0x000fc4000f8e022f */
[----:B------:R-:W-:Y:S01]  /*1780*/  USHF.L.U32 UR20, UR20, 0x6, URZ ;  /* 0x0000000614147899 */ /* 0x000fe2000800063f */
[----:B------:R-:W-:Y:S01]  /*1790*/  IMAD.WIDE.U32 R16, R16, UR43, R10 ;  /* 0x0000002b10107c25 */ /* 0x000fe2000f8e000a */
[----:B------:R-:W-:-:S03]  /*17a0*/  UIMAD UR43, UR27, UR13, UR14 ;  /* 0x0000000d1b2b72a4 */ /* 0x000fc6000f8e020e */
        /* <DEDUP_REMOVED lines=10> */
[C---:B------:R-:W-:Y:S01]  /*1850*/  IMAD R10, R0.reuse, UR17, R5 ;  /* 0x00000011000a7c24 */ /* 0x040fe2000f8e0205 */
[----:B------:R-:W-:Y:S01]  /*1860*/  USHF.L.U64.HI UR17, UR16, 0x6, UR17 ;  /* 0x0000000610117899 */ /* 0x000fe20008010211 */
[----:B------:R-:W-:-:S04]  /*1870*/  IMAD.WIDE.U32 R2, R0, UR16, R2 ;  /* 0x0000001000027c25 */ /* 0x000fc8000f8e0002 */
[----:B------:R-:W-:Y:S02]  /*1880*/  IMAD.IADD R3, R3, 0x1, R10 ;  /* 0x0000000103037824 */ /* 0x000fe400078e020a */
[----:B------:R-:W-:Y:S01]  /*1890*/  IMAD.U32 R0, RZ, RZ, UR12 ;  /* 0x0000000cff007e24 */ /* 0x000fe2000f8e00ff */
[----:B------:R-:W-:Y:S01]  /*18a0*/  ULDC.64 UR12, c[0x0][0x400] ;  /* 0x00010000000c7ab9 */ /* 0x000fe20000000a00 */
[----:B------:R-:W-:Y:S01]  /*18b0*/  IMAD R11, R20, UR26, RZ ;  /* 0x0000001a140b7c24 */ /* 0x000fe2000f8e02ff */
[----:B------:R-:W-:Y:S01]  /*18c0*/  LEA R196, P0, R16, UR12, 0x2 ;  /* 0x0000000c10c47c11 */ /* 0x000fe2000f8010ff */
[----:B------:R-:W-:-:S04]  /*18d0*/  IMAD.WIDE.U32 R2, R0, UR27, R2 ;  /* 0x0000001b00027c25 */ /* 0x000fc8000f8e0002 */
[----:B------:R-:W-:Y:S01]  /*18e0*/  IMAD R11, R21, UR24, R11 ;  /* 0x00000018150b7c24 */ /* 0x000fe2000f8e020b */
[C---:B------:R-:W-:Y:S01]  /*18f0*/  LEA R32, P2, R2.reuse, UR14, 0x1 ;  /* 0x0000000e02207c11 */ /* 0x040fe2000f8408ff */
[----:B------:R-:W-:Y:S01]  /*1900*/  VIADD R0, R3, UR43 ;  /* 0x0000002b03007c36 */ /* 0x000fe20008000000 */
[----:B------:R-:W-:Y:S01]  /*1910*/  USHF.L.U32 UR14, UR16, 0x6, URZ ;  /* 0x00000006100e7899 */ /* 0x000fe2000800063f */
[----:B------:R-:W-:Y:S01]  /*1920*/  VIADD R3, R17, UR46 ;  /* 0x0000002e11037c36 */ /* 0x000fe20008000000 */
[----:B------:R-:W-:Y:S01]  /*1930*/  UIADD3 UR16, UR37, -0x1, URZ ;  /* 0xffffffff25107890 */ /* 0x000fe2000fffe03f */
[----:B------:R-:W-:Y:S01]  /*1940*/  IMAD.IADD R5, R9, 0x1, R11 ;  /* 0x0000000109057824 */ /* 0x000fe200078e020b */
[----:B------:R-:W-:Y:S01]  /*1950*/  LEA.HI.X R33, R2, UR15, R0, 0x1, P2 ;  /* 0x0000000f02217c11 */ /* 0x000fe200090f0c00 */
[----:B------:R-:W-:Y:S01]  /*1960*/  IMAD.U32 R9, RZ, RZ, UR18 ;  /* 0x00000012ff097e24 */ /* 0x000fe2000f8e00ff */
[----:B------:R-:W-:Y:S01]  /*1970*/  UIMAD UR18, UR25, UR18, URZ ;  /* 0x00000012191272a4 */ /* 0x000fe2000f8e023f */
[----:B------:R-:W-:Y:S01]  /*1980*/  IMAD.MOV.U32 R4, RZ, RZ, R8 ;  /* 0x000000ffff047224 */ /* 0x000fe200078e0008 */
[----:B------:R-:W-:Y:S01]  /*1990*/  LEA.HI.X R197, R16, UR13, R3, 0x2, P0 ;  /* 0x0000000d10c57c11 */ /* 0x000fe200080f1403 */
[----:B------:R-:W-:Y:S01]  /*19a0*/  ULDC.64 UR12, c[0x0][0x210] ;  /* 0x00008400000c7ab9 */ /* 0x000fe20000000a00 */
[----:B------:R-:W3:Y:S01]  /*19b0*/  LDC.64 R16, c[0x0][0x238] ;  /* 0x00008e00ff107b82 */ /* 0x000ee20000000a00 */
[----:B------:R-:W-:Y:S01]  /*19c0*/  UIMAD UR18, UR27, UR19, UR18 ;  /* 0x000000131b1272a4 */ /* 0x000fe2000f8e0212 */
[----:B------:R-:W-:Y:S01]  /*19d0*/  IMAD.WIDE.U32 R8, R9, UR27, R4 ;  /* 0x0000001b09087c25 */ /* 0x000fe2000f8e0004 */
[----:B------:R-:W-:Y:S01]  /*19e0*/  IADD3 R4, P0, R32, UR14, RZ ;  /* 0x0000000e20047c10 */ /* 0x000fe2000ff1e0ff */
[----:B------:R4:W-:Y:S02]  /*19f0*/  STL.64 [R1+0x30], R32 ;  /* 0x0000302001007387 */ /* 0x0009e40000100a00 */
[----:B-1----:R-:W-:Y:S01]  /*1a00*/  IMAD R10, R12, UR26, RZ ;  /* 0x0000001a0c0a7c24 */ /* 0x002fe2000f8e02ff */
[----:B------:R-:W-:Y:S01]  /*1a10*/  LEA R30, P2, R8, UR12, 0x1 ;  /* 0x0000000c081e7c11 */ /* 0x000fe2000f8408ff */
[----:B------:R-:W-:Y:S01]  /*1a20*/  VIADD R2, R9, UR18 ;  /* 0x0000001209027c36 */ /* 0x000fe20008000000 */
[----:B------:R-:W-:Y:S01]  /*1a30*/  IADD3.X R5, R33, UR17, RZ, P0, !PT ;  /* 0x0000001121057c10 */ /* 0x000fe200087fe4ff */
[----:B------:R-:W-:-:S03]  /*1a40*/  IMAD R10, R13, UR24, R10 ;  /* 0x000000180d0a7c24 */ /* 0x000fc6000f8e020a */
[----:B------:R-:W-:Y:S01]  /*1a50*/  LEA.HI.X R31, R8, UR13, R2, 0x1, P2 ;  /* 0x0000000d081f7c11 */ /* 0x000fe200090f0c02 */
[----:B------:R-:W-:Y:S01]  /*1a60*/  ULDC.64 UR12, c[0x0][0x260] ;  /* 0x00009800000c7ab9 */ /* 0x000fe20000000a00 */
[----:B------:R-:W-:-:S03]  /*1a70*/  IADD3 R2, P0, R4, UR14, RZ ;  /* 0x0000000e04027c10 */ /* 0x000fc6000ff1e0ff */
[----:B------:R4:W-:Y:S01]  /*1a80*/  STL.64 [R1+0x28], R30 ;  /* 0x0000281e01007387 */ /* 0x0009e20000100a00 */
[----:B------:R-:W-:Y:S02]  /*1a90*/  IADD3.X R3, R5, UR17, RZ, P0, !PT ;  /* 0x0000001105037c10 */ /* 0x000fe400087fe4ff */
[----:B------:R-:W-:Y:S01]  /*1aa0*/  IADD3 R8, P0, R2, UR14, RZ ;  /* 0x0000000e02087c10 */ /* 0x000fe2000ff1e0ff */
[----:B------:R-:W-:-:S03]  /*1ab0*/  ULEA.HI UR14, UR16, UR16, URZ, 0x1 ;  /* 0x00000010100e7291 */ /* 0x000fc6000f8f083f */
[----:B------:R-:W-:Y:S01]  /*1ac0*/  IADD3.X R9, R3, UR17, RZ, P0, !PT ;  /* 0x0000001103097c10 */ /* 0x000fe200087fe4ff */
[----:B------:R-:W-:-:S04]  /*1ad0*/  ULOP3.LUT UR14, UR14, 0xfffffffe, URZ, 0xc0, !UPT ;  /* 0xfffffffe0e0e7892 */ /* 0x000fc8000f8ec03f */
[----:B------:R-:W-:-:S04]  /*1ae0*/  UIADD3 UR14, UR16, -UR14, URZ ;  /* 0x8000000e100e7290 */ /* 0x000fc8000fffe03f */
[----:B------:R-:W-:Y:S01]  /*1af0*/  UISETP.NE.AND UP0, UPT, UR14, 0x1, UPT ;  /* 0x000000010e00788c */ /* 0x000fe2000bf05270 */
[----:B------:R-:W-:Y:S05]  /*1b00*/  @P1 BAR.SYNC.DEFER_BLOCKING 0x0 ;  /* 0x0000000000001b1d */ /* 0x000fea0000010000 */
[----:B------:R-:W-:Y:S01]  /*1b10*/  PLOP3.LUT P1, PT, PT, PT, UP0, 0x80, 0x0 ;  /* 0x000000000000781c */ /* 0x000fe20003f2f008 */
[----:B------:R-:W-:Y:S01]  /*1b20*/  ULDC.64 UR14, c[0x0][0x218] ;  /* 0x00008600000e7ab9 */ /* 0x000fe20000000a00 */
[----:B--2---:R-:W-:-:S05]  /*1b30*/  LEA R0, R15, UR6, 0x1 ;  /* 0x000000060f007c11 */ /* 0x004fca000f8e08ff */
[----:B------:R-:W-:Y:S01]  /*1b40*/  @!PT LDS RZ, [RZ] ;  /* 0x00000000fffff984 */ /* 0x000fe20000000800 */
[----:B------:R-:W-:Y:S01]  /*1b50*/  @!PT LDS RZ, [RZ] ;  /* 0x00000000fffff984 */ /* 0x000fe20000000800 */
[----:B------:R-:W-:Y:S01]  /*1b60*/  @!PT LDS RZ, [RZ] ;  /* 0x00000000fffff984 */ /* 0x000fe20000000800 */
[----:B------:R-:W-:Y:S04]  /*1b70*/  LDGSTS.E.BYPASS.LTC128B.128 [R0+0x8000], desc[UR40][R32.64] ;  /* 0x0800000020007fae */ /* 0x000fe8000b901d68 */
[----:B------:R1:W-:Y:S04]  /*1b80*/  LDGSTS.E.BYPASS.LTC128B.128 [R0+0x9000], desc[UR40][R4.64] ;  /* 0x0900000004007fae */ /* 0x0003e8000b901d68 */
[----:B------:R2:W-:Y:S04]  /*1b90*/  LDGSTS.E.BYPASS.LTC128B.128 [R0+0xa000], desc[UR40][R2.64] ;  /* 0x0a00000002007fae */ /* 0x0005e8000b901d68 */
[----:B------:R5:W-:Y:S01]  /*1ba0*/  LDGSTS.E.BYPASS.LTC128B.128 [R0+0xb000], desc[UR40][R8.64] ;  /* 0x0b00000008007fae */ /* 0x000be2000b901d68 */
[----:B-1----:R-:W-:-:S04]  /*1bb0*/  IMAD.WIDE.U32 R4, R12, UR24, R6 ;  /* 0x000000180c047c25 */ /* 0x002fc8000f8e0006 */
[----:B--2---:R-:W-:Y:S02]  /*1bc0*/  IMAD.IADD R3, R5, 0x1, R10 ;  /* 0x0000000105037824 */ /* 0x004fe400078e020a */
[----:B------:R-:W-:Y:S02]  /*1bd0*/  IMAD.MOV.U32 R2, RZ, RZ, R4 ;  /* 0x000000ffff027224 */ /* 0x000fe400078e0004 */
[----:B---3--:R-:W-:Y:S02]  /*1be0*/  IMAD R5, R16, UR26, RZ ;  /* 0x0000001a10057c24 */ /* 0x008fe4000f8e02ff */
[----:B------:R-:W-:Y:S02]  /*1bf0*/  IMAD R4, R26, UR12, RZ ;  /* 0x0000000c1a047c24 */ /* 0x000fe4000f8e02ff */
[----:B------:R-:W-:Y:S02]  /*1c00*/  IMAD R17, R17, UR24, R5 ;  /* 0x0000001811117c24 */ /* 0x000fe4000f8e0205 */
[----:B------:R-:W-:-:S02]  /*1c10*/  IMAD R11, R14, UR13, R4 ;  /* 0x0000000d0e0b7c24 */ /* 0x000fc4000f8e0204 */
[----:B------:R-:W-:Y:S02]  /*1c20*/  IMAD.WIDE.U32 R4, R16, UR24, R6 ;  /* 0x0000001810047c25 */ /* 0x000fe4000f8e0006 */
[----:B------:R-:W2:Y:S02]  /*1c30*/  LDL R16, [R1+0x70] ;  /* 0x0000700001107983 */ /* 0x000ea40000100800 */
[----:B-----5:R-:W-:Y:S01]  /*1c40*/  IMAD.WIDE.U32 R8, R14, UR12, R2 ;  /* 0x0000000c0e087c25 */ /* 0x020fe2000f8e0002 */
[----:B------:R-:W-:Y:S01]  /*1c50*/  UIMAD UR12, UR44, UR10, URZ ;  /* 0x0000000a2c0c72a4 */ /* 0x000fe2000f8e023f */
[----:B------:R-:W-:Y:S02]  /*1c60*/  IADD3 R2, P0, R30, UR20, RZ ;  /* 0x000000141e027c10 */ /* 0x000fe4000ff1e0ff */
[----:B------:R-:W-:Y:S01]  /*1c70*/  VIADD R3, R15, 0x2000 ;  /* 0x000020000f037836 */ /* 0x000fe20000000000 */
[----:B------:R-:W-:Y:S01]  /*1c80*/  UIMAD UR12, UR33, UR11, UR12 ;  /* 0x0000000b210c72a4 */ /* 0x000fe2000f8e020c */
[----:B------:R-:W-:-:S03]  /*1c90*/  IMAD.IADD R6, R9, 0x1, R11 ;  /* 0x0000000109067824 */ /* 0x000fc600078e020b */
[----:B------:R-:W-:Y:S02]  /*1ca0*/  SEL R10, R3, R15, !P1 ;  /* 0x0000000f030a7207 */ /* 0x000fe40004800000 */
[----:B------:R-:W-:Y:S02]  /*1cb0*/  IADD3.X R3, R31, UR21, RZ, P0, !PT ;  /* 0x000000151f037c10 */ /* 0x000fe400087fe4ff */
[----:B------:R-:W-:Y:S02]  /*1cc0*/  LEA R15, R10, UR6, 0x1 ;  /* 0x000000060a0f7c11 */ /* 0x000fe4000f8e08ff */
[----:B------:R-:W-:Y:S01]  /*1cd0*/  IADD3 R8, P0, R8, R22, RZ ;  /* 0x0000001608087210 */ /* 0x000fe20007f1e0ff */
[----:B------:R-:W-:Y:S02]  /*1ce0*/  IMAD.IADD R5, R5, 0x1, R17 ;  /* 0x0000000105057824 */ /* 0x000fe400078e0211 */
[----:B------:R-:W-:Y:S01]  /*1cf0*/  LDGSTS.E.BYPASS.LTC128B.128 [R15], desc[UR40][R30.64] ;  /* 0x000000001e0f7fae */ /* 0x000fe2000b901d68 */
[----:B------:R-:W-:Y:S01]  /*1d00*/  IADD3.X R7, R6, UR12, R23, P0, !PT ;  /* 0x0000000c06077c10 */ /* 0x000fe200087fe417 */
[----:B------:R-:W-:-:S02]  /*1d10*/  ULDC.64 UR12, c[0x0][0x268] ;  /* 0x00009a00000c7ab9 */ /* 0x000fc40000000a00 */
[----:B------:R1:W-:Y:S01]  /*1d20*/  LDGSTS.E.BYPASS.LTC128B.128 [R15+0x1000], desc[UR40][R2.64] ;  /* 0x01000000020f7fae */ /* 0x0003e2000b901d68 */
[----:B------:R-:W-:Y:S02]  /*1d30*/  IMAD R6, R26, UR12, RZ ;  /* 0x0000000c1a067c24 */ /* 0x000fe4000f8e02ff */
[----:B------:R-:W-:Y:S01]  /*1d40*/  IMAD.WIDE.U32 R4, R14, UR12, R4 ;  /* 0x0000000c0e047c25 */ /* 0x000fe2000f8e0004 */
[----:B------:R-:W-:-:S03]  /*1d50*/  UIMAD UR12, UR44, UR8, URZ ;  /* 0x000000082c0c72a4 */ /* 0x000fc6000f8e023f */
[----:B------:R-:W-:Y:S01]  /*1d60*/  IMAD R6, R14, UR13, R6 ;  /* 0x0000000d0e067c24 */ /* 0x000fe2000f8e0206 */
[----:B------:R-:W-:-:S03]  /*1d70*/  UIMAD UR12, UR33, UR9, UR12 ;  /* 0x00000009210c72a4 */ /* 0x000fc6000f8e020c */
[----:B------:R-:W-:Y:S01]  /*1d80*/  IMAD.IADD R6, R5, 0x1, R6 ;  /* 0x0000000105067824 */ /* 0x000fe200078e0206 */
[----:B------:R-:W-:Y:S01]  /*1d90*/  USHF.L.U64.HI UR13, UR10, 0x6, UR11 ;  /* 0x000000060a0d7899 */ /* 0x000fe2000801020b */
        /* <DEDUP_REMOVED lines=15> */
[----:B------:R-:W-:Y:S01]  /*1e90*/  UIADD3 UR36, UR42, UR36, URZ ;  /* 0x000000242a247290 */ /* 0x000fe2000fffe03f */
[----:B------:R-:W-:Y:S01]  /*1ea0*/  ULDC.64 UR10, c[0x0][0x2b0] ;  /* 0x0000ac00000a7ab9 */ /* 0x000fe20000000a00 */
[----:B-1----:R-:W-:-:S04]  /*1eb0*/  IADD3 R2, P2, R2, UR20, RZ ;  /* 0x0000001402027c10 */ /* 0x002fc8000ff5e0ff */
[----:B------:R-:W-:Y:S02]  /*1ec0*/  IADD3.X R3, R3, UR21, RZ, P2, !PT ;  /* 0x0000001503037c10 */ /* 0x000fe400097fe4ff */
[----:B------:R-:W-:Y:S02]  /*1ed0*/  IADD3 R10, P2, R12, UR14, RZ ;  /* 0x0000000e0c0a7c10 */ /* 0x000fe4000ff5e0ff */
[----:B------:R-:W-:Y:S01]  /*1ee0*/  IADD3.X R5, R7, UR8, RZ, P0, !PT ;  /* 0x0000000807057c10 */ /* 0x000fe200087fe4ff */
        /* <DEDUP_REMOVED lines=11> */
[----:B-----5:R-:W-:-:S03]  /*1fa0*/  IADD3 R8, P0, R2, UR12, RZ ;  /* 0x0000000c02087c10 */ /* 0x020fc6000ff1e0ff */
[----:B------:R-:W-:Y:S01]  /*1fb0*/  LDGSTS.E.BYPASS.LTC128B.128 [R0+0xf000], desc[UR40][R12.64] ;  /* 0x0f0000000c007fae */ /* 0x000fe2000b901d68 */
[----:B------:R-:W-:Y:S01]  /*1fc0*/  UIMAD.WIDE UR10, UR36, 0x4, UR10 ;  /* 0x00000004240a78a5 */ /* 0x000fe2000f8e020a */
[----:B------:R-:W-:Y:S01]  /*1fd0*/  IADD3.X R9, R3, UR8, RZ, P0, !PT ;  /* 0x0000000803097c10 */ /* 0x000fe200087fe4ff */
[----:B------:R-:W-:Y:S01]  /*1fe0*/  UIADD3 UR8, -UR39, UR5, UR38 ;  /* 0x0000000527087290 */ /* 0x000fe2000fffe126 */
[----:B------:R-:W-:Y:S01]  /*1ff0*/  LDGSTS.E.BYPASS.LTC128B.128 [R0+0x10000], desc[UR40][R6.64] ;  /* 0x1000000006007fae */ /* 0x000fe2000b901d68 */
[----:B------:R-:W-:Y:S02]  /*2000*/  UIADD3 UR35, UR42, UR35, URZ ;  /* 0x000000232a237290 */ /* 0x000fe4000fffe03f */
[----:B------:R-:W-:Y:S01]  /*2010*/  UIADD3 UR9, UR8, -UR9, URZ ;  /* 0x8000000908097290 */ /* 0x000fe2000fffe03f */
[----:B------:R-:W-:Y:S01]  /*2020*/  LDGSTS.E.BYPASS.LTC128B.128 [R0+0x11000], desc[UR40][R4.64] ;  /* 0x1100000004007fae */ /* 0x000fe2000b901d68 */
[----:B------:R-:W-:Y:S02]  /*2030*/  ULDC.64 UR12, c[0x0][0x478] ;  /* 0x00011e00000c7ab9 */ /* 0x000fe40000000a00 */
[----:B------:R-:W-:Y:S01]  /*2040*/  USHF.R.S32.HI UR8, URZ, 0x1f, UR9 ;  /* 0x0000001f3f087899 */ /* 0x000fe20008011409 */
[----:B------:R2:W-:Y:S03]  /*2050*/  LDGSTS.E.BYPASS.LTC128B.128 [R0+0x12000], desc[UR40][R2.64] ;  /* 0x1200000002007fae */ /* 0x0005e6000b901d68 */
[----:B------:R-:W-:Y:S01]  /*2060*/  ULEA.HI UR8, UR8, UR9, URZ, 0x7 ;  /* 0x0000000908087291 */ /* 0x000fe2000f8f383f */
[----:B------:R1:W-:Y:S03]  /*2070*/  LDGSTS.E.BYPASS.LTC128B.128 [R0+0x13000], desc[UR40][R8.64] ;  /* 0x1300000008007fae */ /* 0x0003e6000b901d68 */
[----:B------:R-:W-:Y:S01]  /*2080*/  USHF.R.S32.HI UR8, URZ, 0x7, UR8 ;  /* 0x000000073f087899 */ /* 0x000fe20008011408 */
[----:B------:R-:W0:Y:S03]  /*2090*/  LDGDEPBAR ;  /* 0x00000000000079af */ /* 0x000e260000000000 */
[----:B------:R-:W-:-:S04]  /*20a0*/  UISETP.LT.AND UP0, UPT, URZ, UR8, UPT ;  /* 0x000000083f00728c */ /* 0x000fc8000bf01270 */
[----:B------:R-:W-:-:S04]  /*20b0*/  USEL UR8, URZ, UR8, !UP0 ;  /* 0x000000083f087287 */ /* 0x000fc8000c000000 */
[----:B------:R-:W-:-:S06]  /*20c0*/  UISETP.GT.AND UP0, UPT, UR37, UR8, UPT ;  /* 0x000000082500728c */ /* 0x000fcc000bf04270 */
[----:B------:R-:W-:Y:S01]  /*20d0*/  PLOP3.LUT P0, PT, PT, PT, UP0, 0x80, 0x0 ;  /* 0x000000000000781c */ /* 0x000fe20003f0f008 */
[----:B------:R-:W-:Y:S01]  /*20e0*/  UMOV UR9, UR11 ;  /* 0x0000000b00097c82 */ /* 0x000fe20008000000 */
        /* <DEDUP_REMOVED lines=33> */
[----:B--2---:R-:W-:Y:S01]  /*2300*/  IMAD.SHL.U32 R2, R16, 0x4, RZ ;  /* 0x0000000410027824 */ /* 0x004fe200078e00ff */
[----:B------:R-:W-:-:S04]  /*2310*/  SHF.R.S32.HI R4, RZ, 0x1f, R16 ;  /* 0x0000001fff047819 */ /* 0x000fc80000011410 */
[----:B-1----:R-:W-:Y:S02]  /*2320*/  SHF.L.U64.HI R0, R16, 0x2, R4 ;  /* 0x0000000210007819 */ /* 0x002fe40000010204 */
[----:B------:R-:W-:-:S04]  /*2330*/  IADD3 R2, P2, R2, UR10, RZ ;  /* 0x0000000a02027c10 */ /* 0x000fc8000ff5e0ff */
[----:B------:R-:W-:Y:S01]  /*2340*/  IADD3.X R3, R0, UR9, RZ, P2, !PT ;  /* 0x0000000900037c10 */ /* 0x000fe200097fe4ff */
[----:B----4-:R-:W-:Y:S08]  /*2350*/  @!P0 BRA `(.L_x_993) ;  /* 0x0000006c00f48947 */ /* 0x010ff00003800000 */
[----:B------:R-:W2:Y:S04]  /*2360*/  LDG.E R8, desc[UR40][R2.64] ;  /* 0x0000002802087981 */ /* 0x000ea8000c1e1900 */
[----:B------:R-:W3:Y:S04]  /*2370*/  LDG.E R7, desc[UR40][R2.64+0x20] ;  /* 0x0000202802077981 */ /* 0x000ee8000c1e1900 */
[----:B------:R-:W4:Y:S04]  /*2380*/  LDG.E R6, desc[UR40][R2.64+0x100] ;  /* 0x0001002802067981 */ /* 0x000f28000c1e1900 */
[----:B------:R1:W5:Y:S01]  /*2390*/  LDG.E R5, desc[UR40][R2.64+0x120] ;  /* 0x0001202802057981 */ /* 0x000362000c1e1900 */
[----:B------:R-:W-:Y:S01]  /*23a0*/  LEA.HI R0, R28, R27, RZ, 0x4 ;  /* 0x0000001b1c007211 */ /* 0x000fe200078f20ff */
[----:B------:R-:W-:Y:S01]  /*23b0*/  VIADD R191, R193, 0x2000 ;  /* 0x00002000c1bf7836 */ /* 0x000fe20000000000 */
[----:B------:R-:W-:Y:S01]  /*23c0*/  UIADD3 UR14, UR38, UR5, URZ ;  /* 0x00000005260e7290 */ /* 0x000fe2000fffe03f */
[----:B------:R-:W-:Y:S01]  /*23d0*/  STL [R1+0x38], R15 ;  /* 0x0000380f01007387 */ /* 0x000fe20000100800 */
[----:B------:R-:W-:Y:S01]  /*23e0*/  LOP3.LUT R0, R0, 0xfffffff0, RZ, 0xc0, !PT ;  /* 0xfffffff000007812 */ /* 0x000fe200078ec0ff */
[----:B------:R-:W-:Y:S01]  /*23f0*/  IMAD.MOV.U32 R192, RZ, RZ, 0x20 ;  /* 0x00000020ffc07424 */ /* 0x000fe200078e00ff */
[----:B------:R-:W-:Y:S01]  /*2400*/  SEL R191, R191, R193, !P1 ;  /* 0x000000c1bfbf7207 */ /* 0x000fe20004800000 */
[----:B------:R-:W-:Y:S01]  /*2410*/  IMAD.MOV.U32 R186, RZ, RZ, 0x40 ;  /* 0x00000040ffba7424 */ /* 0x000fe200078e00ff */
[----:B------:R-:W-:Y:S01]  /*2420*/  UMOV UR11, UR13 ;  /* 0x0000000d000b7c82 */ /* 0x000fe20008000000 */
[----:B------:R-:W-:Y:S01]  /*2430*/  IMAD.IADD R0, R27, 0x1, -R0 ;  /* 0x000000011b007824 */ /* 0x000fe200078e0a00 */
[----:B------:R-:W-:Y:S01]  /*2440*/  ULDC UR13, c[0x0][0x270] ;  /* 0x00009c00000d7ab9 */ /* 0x000fe20000000800 */
[----:B------:R-:W-:Y:S01]  /*2450*/  IMAD.MOV.U32 R127, RZ, RZ, RZ ;  /* 0x000000ffff7f7224 */ /* 0x000fe200078e00ff */
[----:B------:R-:W-:-:S02]  /*2460*/  UIADD3 UR14, -UR39, 0x80, UR14 ;  /* 0x00000080270e7890 */ /* 0x000fc4000fffe10e */
[----:B-1----:R-:W-:Y:S01]  /*2470*/  SHF.R.S32.HI R2, RZ, 0x1f, R0 ;  /* 0x0000001fff027819 */ /* 0x002fe20000011400 */
[----:B------:R-:W-:-:S03]  /*2480*/  IMAD.MOV.U32 R3, RZ, RZ, 0x40 ;  /* 0x00000040ff037424 */ /* 0x000fc600078e00ff */
[----:B------:R-:W-:-:S04]  /*2490*/  LEA.HI R2, R2, R0, RZ, 0x3 ;  /* 0x0000000002027211 */ /* 0x000fc800078f18ff */
[----:B------:R-:W-:-:S05]  /*24a0*/  LOP3.LUT R2, R2, 0xfffffff8, RZ, 0xc0, !PT ;  /* 0xfffffff802027812 */ /* 0x000fca00078ec0ff */
[----:B------:R-:W-:Y:S01]  /*24b0*/  IMAD.IADD R0, R0, 0x1, -R2 ;  /* 0x0000000100007824 */ /* 0x000fe200078e0a02 */
[C---:B------:R-:W-:Y:S01]  /*24c0*/  SHF.L.U64.HI R2, R16.reuse, 0x2, R4 ;  /* 0x0000000210027819 */ /* 0x040fe20000010204 */
[----:B------:R-:W-:-:S03]  /*24d0*/  IMAD.SHL.U32 R4, R16, 0x4, RZ ;  /* 0x0000000410047824 */ /* 0x000fc600078e00ff */
[C---:B------:R-:W-:Y:S01]  /*24e0*/  LOP3.LUT P0, RZ, R0.reuse, 0x2, RZ, 0xc0, !PT ;  /* 0x0000000200ff7812 */ /* 0x040fe2000780c0ff */
[----:B------:R1:W-:Y:S01]  /*24f0*/  STL [R1+0x58], R2 ;  /* 0x0000580201007387 */ /* 0x0003e20000100800 */
[----:B------:R-:W-:Y:S01]  /*2500*/  LOP3.LUT P2, RZ, R0, 0x4, RZ, 0xc0, !PT ;  /* 0x0000000400ff7812 */ /* 0x000fe2000784c0ff */
[----:B------:R-:W-:-:S05]  /*2510*/  VIADD R0, R194, 0x2000 ;  /* 0x00002000c2007836 */ /* 0x000fca0000000000 */
[----:B------:R-:W-:Y:S01]  /*2520*/  SEL R0, R0, R194, !P1 ;  /* 0x000000c200007207 */ /* 0x000fe20004800000 */
[----:B-1----:R-:W-:Y:S01]  /*2530*/  VIADD R2, R16, 0xffffff80 ;  /* 0xffffff8010027836 */ /* 0x002fe20000000000 */
[----:B--2---:R1:W-:Y:S04]  /*2540*/  STL [R1+0x48], R8 ;  /* 0x0000480801007387 */ /* 0x0043e80000100800 */
[----:B------:R1:W-:Y:S04]  /*2550*/  STL [R1+0x5c], R4 ;  /* 0x00005c0401007387 */ /* 0x0003e80000100800 */
[----:B---3--:R1:W-:Y:S04]  /*2560*/  STL [R1+0x44], R7 ;  /* 0x0000440701007387 */ /* 0x0083e80000100800 */
[----:B----4-:R1:W-:Y:S04]  /*2570*/  STL [R1+0x40], R6 ;  /* 0x0000400601007387 */ /* 0x0103e80000100800 */
[----:B-----5:R1:W-:Y:S01]  /*2580*/  STL [R1+0x3c], R5 ;  /* 0x00003c0501007387 */ /* 0x0203e20000100800 */
[----:B------:R-:W-:Y:S01]  /*2590*/  IMAD.SHL.U32 R2, R2, 0x4, RZ ;  /* 0x0000000402027824 */ /* 0x000fe200078e00ff */
[----:B------:R-:W-:Y:S01]  /*25a0*/  LEA R185, R0, UR6, 0x1 ;  /* 0x0000000600b97c11 */ /* 0x000fe2000f8e08ff */
[----:B------:R-:W-:Y:S01]  /*25b0*/  ULDC UR17, c[0x0][0x39c] ;  /* 0x0000e70000117ab9 */ /* 0x000fe20000000800 */
[----:B------:R-:W-:Y:S01]  /*25c0*/  SEL R0, R3, 0xffffffc0, !P2 ;  /* 0xffffffc003007807 */ /* 0x000fe20005000000 */
[----:B------:R-:W-:Y:S01]  /*25d0*/  ULDC UR15, c[0x0][0x2ec] ;  /* 0x0000bb00000f7ab9 */ /* 0x000fe20000000800 */
[----:B------:R1:W-:Y:S01]  /*25e0*/  STL [R1+0x54], R2 ;  /* 0x0000540201007387 */ /* 0x0003e20000100800 */
[----:B------:R-:W-:-:S02]  /*25f0*/  LEA R191, R191, UR6, 0x1 ;  /* 0x00000006bfbf7c11 */ /* 0x000fc4000f8e08ff */
[----:B------:R-:W-:Y:S01]  /*2600*/  SEL R192, R192, 0xffffffe0, !P0 ;  /* 0xffffffe0c0c07807 */ /* 0x000fe20004000000 */
[----:B------:R1:W-:Y:S01]  /*2610*/  STL [R1+0x50], R0 ;  /* 0x0000500001007387 */ /* 0x0003e20000100800 */
[----:B------:R-:W-:-:S07]  /*2620*/  SEL R186, R186, 0xffffffc0, !P2 ;  /* 0xffffffc0baba7807 */ /* 0x000fce0005000000 */
.L_x_996:
[----:B------:R-:W0:Y:S01]  /*2630*/  LDGDEPBAR ;  /* 0x00000000000079af */ /* 0x000e220000000000 */
[----:B-1----:R-:W-:Y:S01]  /*2640*/  IADD3 R0, R191, R192, RZ ;  /* 0x000000c0bf007210 */ /* 0x002fe20007ffe0ff */
[----:B------:R-:W-:Y:S06]  /*2650*/  USHF.L.U32 UR5, UR16, 0x7, URZ ;  /* 0x0000000710057899 */ /* 0x000fec000800063f */
[----:B------:R-:W2:Y:S01]  /*2660*/  LDL R198, [R1+0x60] ;  /* 0x0000600001c67983 */ /* 0x000ea20000100800 */
[----:B------:R-:W-:Y:S02]  /*2670*/  UISETP.GT.AND UP3, UPT, UR16, UR8, UPT ;  /* 0x000000081000728c */ /* 0x000fe4000bf64270 */
[----:B------:R-:W-:Y:S01]  /*2680*/  UISETP.GE.AND UP0, UPT, UR5, UR14, UPT ;  /* 0x0000000e0500728c */ /* 0x000fe2000bf06270 */
[----:B------:R-:W3:Y:S04]  /*2690*/  LDL R195, [R1+0x68] ;  /* 0x0000680001c37983 */ /* 0x000ee80000100800 */
[----:B------:R-:W4:Y:S01]  /*26a0*/  LDL R3, [R1+0x48] ;  /* 0x0000480001037983 */ /* 0x000f220000100800 */
[----:B------:R-:W-:Y:S03]  /*26b0*/  PLOP3.LUT P0, PT, PT, PT, UP0, 0x80, 0x0 ;  /* 0x000000000000781c */ /* 0x000fe60003f0f008 */
[----:B------:R-:W2:Y:S04]  /*26c0*/  LDL R2, [R1+0x44] ;  /* 0x0000440001027983 */ /* 0x000ea80000100800 */
        /* <DEDUP_REMOVED lines=38> */
[----:B------:R-:W1:Y:S08]  /*2930*/  LDSM.16.M88.4 R16, [R187] ;  /* 0x00000000bb10783b */ /* 0x000e700000000200 */
[----:B------:R-:W2:Y:S08]  /*2940*/  LDSM.16.M88.4 R60, [R191+0x2000] ;  /* 0x00200000bf3c783b */ /* 0x000eb00000000200 */
[----:B------:R-:W4:Y:S08]  /*2950*/  LDSM.16.M88.4 R32, [R187+0x800] ;  /* 0x00080000bb20783b */ /* 0x000f300000000200 */
[----:B------:R-:W3:Y:S08]  /*2960*/  LDSM.16.M88.4 R48, [R187+0x1000] ;  /* 0x00100000bb30783b */ /* 0x000ef00000000200 */
[----:B------:R-:W3:Y:S01]  /*2970*/  LDSM.16.M88.4 R132, [R187+0x1800] ;  /* 0x00180000bb84783b */ /* 0x000ee20000000200 */
        /* <DEDUP_REMOVED lines=10> */
[----:B------:R-:W4:Y:S05]  /*2a20*/  LDSM.16.M88.4 R152, [R190+0x1000] ;  /* 0x00100000be98783b */ /* 0x000f2a0000000200 */
[-C--:B------:R-:W-:Y:S01]  /*2a30*/  HMMA.16816.F32.BF16 R28, R60, R34.reuse, RZ ;  /* 0x000000223c1c723c */ /* 0x080fe200000418ff */
[----:B--2---:R-:W-:Y:S02]  /*2a40*/  IMAD.IADD R0, R0, 0x1, R186 ;  /* 0x0000000100007824 */ /* 0x004fe400078e02ba */
[----:B------:R-:W2:Y:S03]  /*2a50*/  LDSM.16.M88.4 R156, [R190+0x1800] ;  /* 0x00180000be9c783b */ /* 0x000ea60000000200 */
        /* <DEDUP_REMOVED lines=8> */
[----:B------:R-:W-:Y:S01]  /*2ae0*/  LDSM.16.M88.4 R176, [R0] ;  /* 0x0000000000b0783b */ /* 0x000fe20000000200 */
[-C--:B------:R-:W-:Y:S06]  /*2af0*/  HMMA.16816.F32.BF16 R52, R64, R132.reuse, RZ ;  /* 0x000000844034723c */ /* 0x080fec00000418ff */
[C---:B------:R-:W-:Y:S01]  /*2b00*/  HMMA.16816.F32.BF16 R56, R60.reuse, R132, RZ ;  /* 0x000000843c38723c */ /* 0x040fe200000418ff */
[----:B------:R-:W-:Y:S05]  /*2b10*/  LDSM.16.M88.4 R180, [R189] ;  /* 0x00000000bdb4783b */ /* 0x000fea0000000200 */
[-C--:B------:R-:W-:Y:S01]  /*2b20*/  HMMA.16816.F32.BF16 R60, R60, R134.reuse, RZ ;  /* 0x000000863c3c723c */ /* 0x080fe200000418ff */
[----:B------:R-:W-:Y:S05]  /*2b30*/  IADD3 R132, R191, R186, RZ ;  /* 0x000000babf847210 */ /* 0x000fea0007ffe0ff */
[----:B------:R-:W-:Y:S01]  /*2b40*/  HMMA.16816.F32.BF16 R64, R64, R134, RZ ;  /* 0x000000864040723c */ /* 0x000fe200000418ff */
[----:B------:R-:W3:Y:S05]  /*2b50*/  LDSM.16.M88.4 R160, [R132] ;  /* 0x0000000084a0783b */ /* 0x000eea0000000200 */
[-C--:B-1----:R-:W-:Y:S03]  /*2b60*/  HMMA.16816.F32.BF16 R4, R136, R140.reuse, R4 ;  /* 0x0000008c8804723c */ /* 0x082fe60000041804 */
[----:B------:R-:W1:Y:S03]  /*2b70*/  LDSM.16.M88.4 R132, [R132+0x2000] ;  /* 0x002000008484783b */ /* 0x000e660000000200 */
[C---:B------:R-:W-:Y:S06]  /*2b80*/  HMMA.16816.F32.BF16 R8, R144.reuse, R140, R8 ;  /* 0x0000008c9008723c */ /* 0x040fec0000041808 */
[-C--:B------:R-:W-:Y:S06]  /*2b90*/  HMMA.16816.F32.BF16 R12, R144, R142.reuse, R12 ;  /* 0x0000008e900c723c */ /* 0x080fec000004180c */
[C---:B------:R-:W-:Y:S01]  /*2ba0*/  HMMA.16816.F32.BF16 R16, R136.reuse, R142, R16 ;  /* 0x0000008e8810723c */ /* 0x040fe20000041810 */
[----:B------:R-:W1:Y:S05]  /*2bb0*/  LDSM.16.M88.4 R140, [R188+0x800] ;  /* 0x00080000bc8c783b */ /* 0x000e6a0000000200 */
[-C--:B------:R-:W-:Y:S06]  /*2bc0*/  HMMA.16816.F32.BF16 R20, R136, R148.reuse, R20 ;  /* 0x000000948814723c */ /* 0x080fec0000041814 */
[C---:B------:R-:W-:Y:S06]  /*2bd0*/  HMMA.16816.F32.BF16 R24, R144.reuse, R148, R24 ;  /* 0x000000949018723c */ /* 0x040fec0000041818 */
[-C--:B------:R-:W-:Y:S06]  /*2be0*/  HMMA.16816.F32.BF16 R28, R144, R150.reuse, R28 ;  /* 0x00000096901c723c */ /* 0x080fec000004181c */
[C---:B------:R-:W-:Y:S06]  /*2bf0*/  HMMA.16816.F32.BF16 R32, R136.reuse, R150, R32 ;  /* 0x000000968820723c */ /* 0x040fec0000041820 */
[-C--:B----4-:R-:W-:Y:S06]  /*2c00*/  HMMA.16816.F32.BF16 R36, R136, R152.reuse, R36 ;  /* 0x000000988824723c */ /* 0x090fec0000041824 */
[C---:B------:R-:W-:Y:S06]  /*2c10*/  HMMA.16816.F32.BF16 R40, R144.reuse, R152, R40 ;  /* 0x000000989028723c */ /* 0x040fec0000041828 */
[-C--:B------:R-:W-:Y:S06]  /*2c20*/  HMMA.16816.F32.BF16 R44, R144, R154.reuse, R44 ;  /* 0x0000009a902c723c */ /* 0x080fec000004182c */
[C---:B------:R-:W-:Y:S06]  /*2c30*/  HMMA.16816.F32.BF16 R48, R136.reuse, R154, R48 ;  /* 0x0000009a8830723c */ /* 0x040fec0000041830 */
[-C--:B--2---:R-:W-:Y:S06]  /*2c40*/  HMMA.16816.F32.BF16 R52, R136, R156.reuse, R52 ;  /* 0x0000009c8834723c */ /* 0x084fec0000041834 */
[C---:B------:R-:W-:Y:S06]  /*2c50*/  HMMA.16816.F32.BF16 R56, R144.reuse, R156, R56 ;  /* 0x0000009c9038723c */ /* 0x040fec0000041838 */
[-C--:B------:R-:W-:Y:S06]  /*2c60*/  HMMA.16816.F32.BF16 R60, R144, R158.reuse, R60 ;  /* 0x0000009e903c723c */ /* 0x080fec000004183c */
[----:B------:R-:W-:Y:S01]  /*2c70*/  HMMA.16816.F32.BF16 R64, R136, R158, R64 ;  /* 0x0000009e8840723c */ /* 0x000fe20000041840 */
[----:B------:R2:W4:Y:S05]  /*2c80*/  LDSM.16.M88.4 R136, [R0+0x2000] ;  /* 0x002000000088783b */ /* 0x00052a0000000200 */
[-C--:B---3--:R-:W-:Y:S06]  /*2c90*/  HMMA.16816.F32.BF16 R4, R160, R164.reuse, R4 ;  /* 0x000000a4a004723c */ /* 0x088fec0000041804 */
[C---:B-1----:R-:W-:Y:S06]  /*2ca0*/  HMMA.16816.F32.BF16 R8, R132.reuse, R164, R8 ;  /* 0x000000a48408723c */ /* 0x042fec0000041808 */
[-C--:B------:R-:W-:Y:S06]  /*2cb0*/  HMMA.16816.F32.BF16 R12, R132, R166.reuse, R12 ;  /* 0x000000a6840c723c */ /* 0x080fec000004180c */
[C---:B------:R-:W-:Y:S01]  /*2cc0*/  HMMA.16816.F32.BF16 R16, R160.reuse, R166, R16 ;  /* 0x000000a6a010723c */ /* 0x040fe20000041810 */
[----:B--2---:R-:W-:Y:S05]  /*2cd0*/  MOV R0, UR28 ;  /* 0x0000001c00007c02 */ /* 0x004fea0008000f00 */
[-C--:B------:R-:W-:Y:S05]  /*2ce0*/  HMMA.16816.F32.BF16 R20, R160, R140.reuse, R20 ;  /* 0x0000008ca014723c */ /* 0x080fea0000041814 */
[----:B------:R-:W-:Y:S01]  /*2cf0*/  @!P0 IMAD R0, R0, 0x80, R195 ;  /* 0x0000008000008824 */ /* 0x000fe200078e02c3 */
[C---:B------:R-:W-:Y:S01]  /*2d00*/  HMMA.16816.F32.BF16 R24, R132.reuse, R140, R24 ;  /* 0x0000008c8418723c */ /* 0x040fe20000041818 */
[----:B------:R-:W-:Y:S05]  /*2d10*/  MOV R195, 0x8 ;  /* 0x0000000800c37802 */ /* 0x000fea0000000f00 */
        /* <DEDUP_REMOVED lines=11> */
[C---:B----4-:R-:W-:Y:S06]  /*2dd0*/  HMMA.16816.F32.BF16 R8, R136.reuse, R180, R8 ;  /* 0x000000b48808723c */ /* 0x050fec0000041808 */
[-C--:B------:R-:W-:Y:S06]  /*2de0*/  HMMA.16816.F32.BF16 R12, R136, R182.reuse, R12 ;  /* 0x000000b6880c723c */ /* 0x080fec000004180c */
[C---:B------:R-:W-:Y:S06]  /*2df0*/  HMMA.16816.F32.BF16 R16, R176.reuse, R182, R16 ;  /* 0x000000b6b010723c */ /* 0x040fec0000041810 */
[----:B------:R-:W-:Y:S01]  /*2e00*/  FMUL.FTZ R4, R4, UR17 ;  /* 0x0000001104047c20 */ /* 0x000fe20008410000 */
[----:B------:R-:W-:Y:S01]  /*2e10*/  FMUL.FTZ R5, R5, UR17 ;  /* 0x0000001105057c20 */ /* 0x000fe20008410000 */
[----:B------:R-:W-:Y:S02]  /*2e20*/  FMUL.FTZ R6, R6, UR17 ;  /* 0x0000001106067c20 */ /* 0x000fe40008410000 */
[----:B------:R-:W1:Y:S01]  /*2e30*/  MUFU.TANH R147, R4 ;  /* 0x0000000400937308 */ /* 0x000e620000002400 */
        /* <DEDUP_REMOVED lines=12> */
[----:B------:R-:W3:Y:S01]  /*2f00*/  MUFU.TANH R149, R5 ;  /* 0x0000000500957308 */ /* 0x000ee20000002400 */
[----:B------:R-:W-:Y:S01]  /*2f10*/  FMUL.FTZ R18, R18, UR17 ;  /* 0x0000001112127c20 */ /* 0x000fe20008410000 */
[----:B------:R-:W-:Y:S08]  /*2f20*/  FMUL.FTZ R17, R17, UR17 ;  /* 0x0000001111117c20 */ /* 0x000ff00008410000 */
[----:B------:R4:W-:Y:S01]  /*2f30*/  MUFU.TANH R227, R14 ;  /* 0x0000000e00e37308 */ /* 0x0009e20000002400 */
[----:B--2---:R-:W-:Y:S04]  /*2f40*/  MOV R8, UR5 ;  /* 0x0000000500087c02 */ /* 0x004fe80008000f00 */
[----:B------:R-:W-:Y:S05]  /*2f50*/  @!P0 IADD3 R8, R8, UR39, R198 ;  /* 0x0000002708088c10 */ /* 0x000fea000fffe0c6 */
[----:B------:R-:W-:Y:S10]  /*2f60*/  MUFU.TANH R71, R6 ;  /* 0x0000000600477308 */ /* 0x000ff40000002400 */
[----:B------:R2:W-:Y:S01]  /*2f70*/  MUFU.TANH R226, R15 ;  /* 0x0000000f00e27308 */ /* 0x0005e20000002400 */
[----:B----4-:R-:W4:Y:S09]  /*2f80*/  LDL R14, [R1+0x40] ;  /* 0x00004000010e7983 */ /* 0x010f320000100800 */
[----:B------:R1:W3:Y:S10]  /*2f90*/  MUFU.TANH R70, R7 ;  /* 0x0000000700467308 */ /* 0x0002f40000002400 */
[----:B------:R3:W3:Y:S01]  /*2fa0*/  MUFU.TANH R228, R11 ;  /* 0x0000000b00e47308 */ /* 0x0006e20000002400 */
[----:B--2---:R-:W2:Y:S09]  /*2fb0*/  LDL R15, [R1+0x3c] ;  /* 0x00003c00010f7983 */ /* 0x004eb20000100800 */
[----:B------:R3:W-:Y:S01]  /*2fc0*/  MUFU.TANH R209, R13 ;  /* 0x0000000d00d17308 */ /* 0x0007e20000002400 */
[----:B-1----:R-:W1:Y:S09]  /*2fd0*/  LDSM.16.M88.4 R4, [R189+0x800] ;  /* 0x00080000bd04783b */ /* 0x002e720000000200 */
[----:B------:R1:W-:Y:S01]  /*2fe0*/  MUFU.TANH R230, R10 ;  /* 0x0000000a00e67308 */ /* 0x0003e20000002400 */
[----:B---3--:R-:W-:Y:S01]  /*2ff0*/  FMUL.FTZ R11, R3, 1.4426950216293334961 ;  /* 0x3fb8aa3b030b7820 */ /* 0x008fe20000410000 */
[----:B------:R-:W-:Y:S04]  /*3000*/  MOV R3, R147 ;  /* 0x0000009300037202 */ /* 0x000fe80000000f00 */
[----:B------:R-:W-:Y:S04]  /*3010*/  FSEL R11, R11, RZ, P2 ;  /* 0x000000ff0b0b7208 */ /* 0x000fe80001000000 */
[----:B------:R-:W-:Y:S01]  /*3020*/  MUFU.TANH R180, R19 ;  /* 0x0000001300b47308 */ /* 0x000fe20000002400 */
[----:B------:R-:W-:Y:S04]  /*3030*/  @!P0 VIMNMX R13, R8, UR39, PT ;  /* 0x00000027080d8c48 */ /* 0x000fe8000bfe0100 */
[-C--:B------:R-:W-:Y:S05]  /*3040*/  @!P0 ISETP.GE.AND P3, PT, R0, R13.reuse, PT ;  /* 0x0000000d0000820c */ /* 0x080fea0003f66270 */
[----:B------:R3:W-:Y:S01]  /*3050*/  MUFU.TANH R210, R12 ;  /* 0x0000000c00d27308 */ /* 0x0007e20000002400 */
[----:B------:R-:W-:Y:S01]  /*3060*/  @!P0 FSEL R3, R147, -INF , !P3 ;  /* 0xff80000093038808 */ /* 0x000fe20005800000 */
[----:B-1----:R-:W-:Y:S01]  /*3070*/  FMUL.FTZ R10, R2, 1.4426950216293334961 ;  /* 0x3fb8aa3b020a7820 */ /* 0x002fe20000410000 */
[----:B------:R-:W-:Y:S03]  /*3080*/  @!P0 VIADD R2, R0, 0x1 ;  /* 0x0000000100028836 */ /* 0x000fe60000000000 */
[--C-:B------:R-:W-:Y:S01]  /*3090*/  FFMA.FTZ R3, R3, UR15, -R11.reuse ;  /* 0x0000000f03037c23 */ /* 0x100fe2000801080b */
[----:B------:R-:W-:Y:S03]  /*30a0*/  FSEL R10, R10, RZ, P1 ;  /* 0x000000ff0a0a7208 */ /* 0x000fe60000800000 */
[----:B------:R-:W-:Y:S01]  /*30b0*/  MUFU.TANH R181, R18 ;  /* 0x0000001200b57308 */ /* 0x000fe20000002400 */
[----:B------:R-:W-:Y:S09]  /*30c0*/  @!P0 ISETP.GE.AND P2, PT, R2, R13, PT ;  /* 0x0000000d0200820c */ /* 0x000ff20003f46270 */
[----:B------:R1:W4:Y:S01]  /*30d0*/  MUFU.TANH R213, R9 ;  /* 0x0000000900d57308 */ /* 0x0003220000002400 */
[----:B---3--:R-:W-:Y:S01]  /*30e0*/  @!P0 VIADDMNMX R12, R8, R195, UR39, PT ;  /* 0x00000027080c8e46 */ /* 0x008fe2000b8001c3 */
[-C--:B------:R-:W-:Y:S03]  /*30f0*/  HMMA.16816.F32.BF16 R20, R176, R4.reuse, R20 ;  /* 0x00000004b014723c */ /* 0x080fe60000041814 */
[-C--:B------:R-:W-:Y:S05]  /*3100*/  @!P0 ISETP.GE.AND P1, PT, R0, R12.reuse, PT ;  /* 0x0000000c0000820c */ /* 0x080fea0003f26270 */
[----:B------:R3:W-:Y:S01]  /*3110*/  MUFU.EX2 R19, R3 ;  /* 0x0000000300137308 */ /* 0x0007e20000000800 */
[C---:B------:R-:W-:Y:S06]  /*3120*/  HMMA.16816.F32.BF16 R24, R136.reuse, R4, R24 ;  /* 0x000000048818723c */ /* 0x040fec0000041818 */
[-C--:B------:R-:W-:Y:S03]  /*3130*/  HMMA.16816.F32.BF16 R28, R136, R6.reuse, R28 ;  /* 0x00000006881c723c */ /* 0x080fe6000004181c */
[----:B------:R-:W-:Y:S02]  /*3140*/  MUFU.TANH R95, R16 ;  /* 0x00000010005f7308 */ /* 0x000fe40000002400 */
[----:B-1----:R-:W-:Y:S02]  /*3150*/  MOV R9, 0x40 ;  /* 0x0000004000097802 */ /* 0x002fe40000000f00 */
[----:B------:R-:W-:Y:S01]  /*3160*/  MOV R5, R149 ;  /* 0x0000009500057202 */ /* 0x000fe20000000f00 */
[----:B------:R-:W-:Y:S03]  /*3170*/  IMAD.MOV.U32 R4, RZ, RZ, R70 ;  /* 0x000000ffff047224 */ /* 0x000fe600078e0046 */
[----:B------:R-:W-:Y:S01]  /*3180*/  @!P0 FSEL R5, R149, -INF , !P2 ;  /* 0xff80000095058808 */ /* 0x000fe20005000000 */
[C---:B------:R-:W-:Y:S01]  /*3190*/  HMMA.16816.F32.BF16 R32, R176.reuse, R6, R32 ;  /* 0x00000006b020723c */ /* 0x040fe20000041820 */
[----:B------:R1:W-:Y:S03]  /*31a0*/  MUFU.TANH R94, R17 ;  /* 0x00000011005e7308 */ /* 0x0003e60000002400 */
[----:B---3--:R-:W-:Y:S01]  /*31b0*/  MOV R3, R71 ;  /* 0x0000004700037202 */ /* 0x008fe20000000f00 */
[----:B------:R-:W-:Y:S01]  /*31c0*/  FFMA.FTZ R5, R5, UR15, -R11 ;  /* 0x0000000f05057c23 */ /* 0x000fe2000801080b */
[----:B------:R-:W-:Y:S01]  /*31d0*/  @!P0 FSEL R3, R71, -INF , !P1 ;  /* 0xff80000047038808 */ /* 0x000fe20004800000 */
[----:B------:R-:W-:Y:S01]  /*31e0*/  FMUL.FTZ R20, R20, UR17 ;  /* 0x0000001114147c20 */ /* 0x000fe20008410000 */
[----:B------:R-:W-:Y:S03]  /*31f0*/  @!P0 ISETP.GE.AND P2, PT, R2, R12, PT ;  /* 0x0000000c0200820c */ /* 0x000fe60003f46270 */
[----:B------:R3:W-:Y:S01]  /*3200*/  MUFU.EX2 R100, R5 ;  /* 0x0000000500647308 */ /* 0x0007e20000000800 */
[----:B------:R-:W-:Y:S01]  /*3210*/  FFMA.FTZ R3, R3, UR15, -R10 ;  /* 0x0000000f03037c23 */ /* 0x000fe2000801080a */
[----:B------:R-:W-:Y:S01]  /*3220*/  FMUL.FTZ R21, R21, UR17 ;  /* 0x0000001115157c20 */ /* 0x000fe20008410000 */
[----:B------:R-:W-:Y:S01]  /*3230*/  @!P0 FSEL R4, R70, -INF , !P2 ;  /* 0xff80000046048808 */ /* 0x000fe20005000000 */
[----:B------:R-:W-:Y:S01]  /*3240*/  FMUL.FTZ R22, R22, UR17 ;  /* 0x0000001116167c20 */ /* 0x000fe20008410000 */
[----:B------:R-:W-:Y:S01]  /*3250*/  FMUL.FTZ R23, R23, UR17 ;  /* 0x0000001117177c20 */ /* 0x000fe20008410000 */
[----:B------:R-:W-:Y:S04]  /*3260*/  @!P0 VIADDMNMX R9, R8, R9, UR39, PT ;  /* 0x0000002708098e46 */ /* 0x000fe8000b800109 */
[----:B------:R3:W-:Y:S01]  /*3270*/  MUFU.EX2 R69, R3 ;  /* 0x0000000300457308 */ /* 0x0007e20000000800 */
[----:B------:R-:W-:Y:S01]  /*3280*/  FMUL.FTZ R24, R24, UR17 ;  /* 0x0000001118187c20 */ /* 0x000fe20008410000 */
[----:B------:R-:W-:Y:S01]  /*3290*/  FMUL.FTZ R25, R25, UR17 ;  /* 0x0000001119197c20 */ /* 0x000fe20008410000 */
[-C--:B------:R-:W-:Y:S01]  /*32a0*/  @!P0 ISETP.GE.AND P1, PT, R0, R9.reuse, PT ;  /* 0x000000090000820c */ /* 0x080fe20003f26270 */
[----:B------:R-:W-:Y:S01]  /*32b0*/  FMUL.FTZ R26, R26, UR17 ;  /* 0x000000111a1a7c20 */ /* 0x000fe20008410000 */
[----:B------:R-:W-:Y:S01]  /*32c0*/  @!P0 ISETP.GE.AND P4, PT, R2, R9, PT ;  /* 0x000000090200820c */ /* 0x000fe20003f86270 */
[----:B-1----:R-:W-:Y:S02]  /*32d0*/  IMAD.MOV.U32 R17, RZ, RZ, R226 ;  /* 0x000000ffff117224 */ /* 0x002fe400078e00e2 */
[----:B------:R-:W-:Y:S02]  /*32e0*/  FMUL.FTZ R32, R32, UR17 ;  /* 0x0000001120207c20 */ /* 0x000fe40008410000 */
[----:B------:R-:W-:Y:S01]  /*32f0*/  MUFU.TANH R204, R24 ;  /* 0x0000001800cc7308 */ /* 0x000fe20000002400 */
[----:B---3--:R-:W-:Y:S02]  /*3300*/  IMAD.MOV.U32 R5, RZ, RZ, R228 ;  /* 0x000000ffff057224 */ /* 0x008fe400078e00e4 */
[----:B------:R-:W-:Y:S01]  /*3310*/  FMUL.FTZ R33, R33, UR17 ;  /* 0x0000001121217c20 */ /* 0x000fe20008410000 */
[----:B------:R-:W-:Y:S01]  /*3320*/  FMUL.FTZ R34, R34, UR17 ;  /* 0x0000001122227c20 */ /* 0x000fe20008410000 */
[----:B------:R-:W-:Y:S01]  /*3330*/  FMUL.FTZ R35, R35, UR17 ;  /* 0x0000001123237c20 */ /* 0x000fe20008410000 */
[----:B------:R-:W-:Y:S01]  /*3340*/  MOV R16, R227 ;  /* 0x000000e300107202 */ /* 0x000fe20000000f00 */
[----:B------:R-:W-:Y:S01]  /*3350*/  FMUL.FTZ R27, R27, UR17 ;  /* 0x000000111b1b7c20 */ /* 0x000fe20008410000 */
[----:B------:R-:W-:Y:S02]  /*3360*/  FMUL.FTZ R30, R30, UR17 ;  /* 0x000000111e1e7c20 */ /* 0x000fe40008410000 */
[----:B------:R-:W-:Y:S01]  /*3370*/  MUFU.TANH R89, R32 ;  /* 0x0000002000597308 */ /* 0x000fe20000002400 */
[----:B------:R-:W-:Y:S01]  /*3380*/  FFMA.FTZ R3, R4, UR15, -R10 ;  /* 0x0000000f04037c23 */ /* 0x000fe2000801080a */
[----:B------:R-:W-:Y:S01]  /*3390*/  FMUL.FTZ R28, R28, UR17 ;  /* 0x000000111c1c7c20 */ /* 0x000fe20008410000 */
[----:B------:R-:W-:Y:S01]  /*33a0*/  IMAD.MOV.U32 R4, RZ, RZ, R214 ;  /* 0x000000ffff047224 */ /* 0x000fe200078e00d6 */
[----:B------:R-:W-:Y:S01]  /*33b0*/  @!P0 FSEL R4, R214, -INF , !P1 ;  /* 0xff800000d6048808 */ /* 0x000fe20004800000 */
[----:B------:R-:W-:Y:S01]  /*33c0*/  FMUL.FTZ R29, R29, UR17 ;  /* 0x000000111d1d7c20 */ /* 0x000fe20008410000 */
[----:B------:R-:W-:Y:S04]  /*33d0*/  FMUL.FTZ R31, R31, UR17 ;  /* 0x000000111f1f7c20 */ /* 0x000fe80008410000 */
[----:B------:R-:W-:Y:S10]  /*33e0*/  MUFU.TANH R203, R25 ;  /* 0x0000001900cb7308 */ /* 0x000ff40000002400 */
[----:B------:R-:W-:Y:S10]  /*33f0*/  MUFU.EX2 R68, R3 ;  /* 0x0000000300447308 */ /* 0x000ff40000000800 */
[----:B------:R1:W-:Y:S10]  /*3400*/  MUFU.TANH R93, R20 ;  /* 0x00000014005d7308 */ /* 0x0003f40000002400 */
[----:B------:R-:W-:Y:S10]  /*3410*/  MUFU.TANH R199, R29 ;  /* 0x0000001d00c77308 */ /* 0x000ff40000002400 */
[----:B------:R3:W-:Y:S01]  /*3420*/  MUFU.TANH R92, R21 ;  /* 0x00000015005c7308 */ /* 0x0007e20000002400 */
[----:B-1----:R-:W2:Y:S09]  /*3430*/  LDL R20, [R1+0x20] ;  /* 0x0000200001147983 */ /* 0x002eb20000100800 */
[----:B------:R-:W-:Y:S10]  /*3440*/  MUFU.TANH R88, R33 ;  /* 0x0000002100587308 */ /* 0x000ff40000002400 */
[----:B------:R1:W-:Y:S01]  /*3450*/  MUFU.TANH R169, R22 ;  /* 0x0000001600a97308 */ /* 0x0003e20000002400 */
[----:B---3--:R-:W3:Y:S09]  /*3460*/  LDL R21, [R1+0x24] ;  /* 0x0000240001157983 */ /* 0x008ef20000100800 */
[----:B------:R-:W-:Y:S10]  /*3470*/  MUFU.TANH R164, R34 ;  /* 0x0000002200a47308 */ /* 0x000ff40000002400 */
[----:B------:R1:W-:Y:S02]  /*3480*/  MUFU.TANH R168, R23 ;  /* 0x0000001700a87308 */ /* 0x0003e40000002400 */
[----:B-1----:R-:W3:Y:S08]  /*3490*/  LDL R22, [R1+0x14] ;  /* 0x0000140001167983 */ /* 0x002ef00000100800 */
[----:B------:R-:W-:Y:S10]  /*34a0*/  MUFU.TANH R163, R35 ;  /* 0x0000002300a37308 */ /* 0x000ff40000002400 */
[----:B------:R-:W-:Y:S01]  /*34b0*/  MUFU.TANH R220, R26 ;  /* 0x0000001a00dc7308 */ /* 0x000fe20000002400 */
[----:B------:R-:W3:Y:S09]  /*34c0*/  LDL R23, [R1+0x8] ;  /* 0x0000080001177983 */ /* 0x000ef20000100800 */
[----:B------:R-:W-:Y:S10]  /*34d0*/  MUFU.TANH R218, R27 ;  /* 0x0000001b00da7308 */ /* 0x000ff40000002400 */
[----:B------:R-:W-:Y:S10]  /*34e0*/  MUFU.TANH R216, R30 ;  /* 0x0000001e00d87308 */ /* 0x000ff40000002400 */
[----:B------:R-:W-:Y:S10]  /*34f0*/  MUFU.TANH R200, R28 ;  /* 0x0000001c00c87308 */ /* 0x000ff40000002400 */
[----:B------:R-:W-:Y:S01]  /*3500*/  MUFU.TANH R215, R31 ;  /* 0x0000001f00d77308 */ /* 0x000fe20000002400 */
[C---:B----4-:R-:W-:Y:S01]  /*3510*/  FMUL.FTZ R3, R14.reuse, 1.4426950216293334961 ;  /* 0x3fb8aa3b0e037820 */ /* 0x050fe20000410000 */
        /* <DEDUP_REMOVED lines=10> */
[C---:B--2---:R-:W-:Y:S01]  /*35c0*/  FMUL.FTZ R2, R15.reuse, 1.4426950216293334961 ;  /* 0x3fb8aa3b0f027820 */ /* 0x044fe20000410000 */
[----:B------:R-:W-:Y:S02]  /*35d0*/  FSETP.NEU.FTZ.AND P1, PT, R15, -INF , PT ;  /* 0xff8000000f00780b */ /* 0x000fe40003f3d000 */
[----:B------:R-:W-:Y:S01]  /*35e0*/  @!P0 FSEL R5, R228, -INF , !P2 ;  /* 0xff800000e4058808 */ /* 0x000fe20005000000 */
[--C-:B------:R-:W-:Y:S01]  /*35f0*/  FFMA.FTZ R14, R14, UR15, -R3.reuse ;  /* 0x0000000f0e0e7c23 */ /* 0x100fe20008010803 */
        /* <DEDUP_REMOVED lines=14> */
[--C-:B-1----:R-:W-:Y:S01]  /*36e0*/  FFMA.FTZ R4, R5, UR15, -R2.reuse ;  /* 0x0000000f05047c23 */ /* 0x102fe20008010802 */
[----:B--2---:R-:W-:Y:S01]  /*36f0*/  STL [R1+0x4], R24 ;  /* 0x0000041801007387 */ /* 0x004fe20000100800 */
[----:B------:R-:W-:Y:S07]  /*3700*/  MOV R5, R210 ;  /* 0x000000d200057202 */ /* 0x000fee0000000f00 */
[----:B------:R1:W2:Y:S01]  /*3710*/  MUFU.EX2 R25, R4 ;  /* 0x0000000400197308 */ /* 0x0002a20000000800 */
[----:B------:R-:W-:Y:S02]  /*3720*/  @!P0 FSEL R5, R210, -INF , !P1 ;  /* 0xff800000d2058808 */ /* 0x000fe40004800000 */
[C---:B------:R-:W-:Y:S03]  /*3730*/  @!P0 ISETP.GE.AND P1, PT, R14.reuse, R9, PT ;  /* 0x000000090e00820c */ /* 0x040fe60003f26270 */
[--C-:B------:R-:W-:Y:S04]  /*3740*/  FFMA.FTZ R5, R5, UR15, -R3.reuse ;  /* 0x0000000f05057c23 */ /* 0x100fe80008010803 */
[----:B------:R4:W-:Y:S01]  /*3750*/  MUFU.EX2 R244, R5 ;  /* 0x0000000500f47308 */ /* 0x0009e20000000800 */
[----:B-1----:R-:W-:Y:S01]  /*3760*/  MOV R4, R209 ;  /* 0x000000d100047202 */ /* 0x002fe20000000f00 */
[----:B--2---:R-:W-:Y:S01]  /*3770*/  STL [R1], R25 ;  /* 0x0000001901007387 */ /* 0x004fe20000100800 */
[----:B------:R-:W-:Y:S02]  /*3780*/  @!P0 FSEL R4, R209, -INF , !P1 ;  /* 0xff800000d1048808 */ /* 0x000fe40004800000 */
[----:B------:R-:W-:Y:S01]  /*3790*/  @!P0 ISETP.GE.AND P1, PT, R14, R8, PT ;  /* 0x000000080e00820c */ /* 0x000fe20003f26270 */
[----:B------:R-:W2:Y:S02]  /*37a0*/  LDL R148, [R1+0x5c] ;  /* 0x00005c0001947983 */ /* 0x000ea40000100800 */
[----:B------:R-:W-:Y:S01]  /*37b0*/  FFMA.FTZ R18, R4, UR15, -R3 ;  /* 0x0000000f04127c23 */ /* 0x000fe20008010803 */
[----:B------:R-:W-:Y:S01]  /*37c0*/  @!P0 FSEL R17, R226, -INF , !P1 ;  /* 0xff800000e2118808 */ /* 0x000fe20004800000 */
[----:B------:R-:W2:Y:S01]  /*37d0*/  LDL R144, [R1+0x58] ;  /* 0x0000580001907983 */ /* 0x000ea20000100800 */
[----:B------:R-:W-:Y:S01]  /*37e0*/  @!P0 ISETP.GE.AND P1, PT, R15, R13, PT ;  /* 0x0000000d0f00820c */ /* 0x000fe20003f26270 */
[----:B------:R-:W-:Y:S01]  /*37f0*/  MUFU.EX2 R243, R18 ;  /* 0x0000001200f37308 */ /* 0x000fe20000000800 */
[----:B------:R-:W-:Y:S02]  /*3800*/  IMAD.MOV.U32 R15, RZ, RZ, R181 ;  /* 0x000000ffff0f7224 */ /* 0x000fe400078e00b5 */
[----:B------:R-:W-:Y:S01]  /*3810*/  FFMA.FTZ R16, R17, UR15, -R2 ;  /* 0x0000000f11107c23 */ /* 0x000fe20008010802 */
[----:B----4-:R-:W1:Y:S01]  /*3820*/  LDSM.16.M88.4 R4, [R189+0x1000] ;  /* 0x00100000bd04783b */ /* 0x010e620000000200 */
[----:B------:R-:W-:Y:S02]  /*3830*/  MOV R17, R94 ;  /* 0x0000005e00117202 */ /* 0x000fe40000000f00 */
[----:B------:R-:W-:Y:S03]  /*3840*/  @!P0 FSEL R15, R181, -INF , !P2 ;  /* 0xff800000b50f8808 */ /* 0x000fe60005000000 */
[----:B------:R4:W-:Y:S02]  /*3850*/  MUFU.EX2 R251, R16 ;  /* 0x0000001000fb7308 */ /* 0x0009e40000000800 */
[--C-:B------:R-:W-:Y:S08]  /*3860*/  FFMA.FTZ R15, R15, UR15, -R10.reuse ;  /* 0x0000000f0f0f7c23 */ /* 0x100ff0000801080a */
[----:B------:R1:W-:Y:S01]  /*3870*/  MUFU.EX2 R232, R15 ;  /* 0x0000000f00e87308 */ /* 0x0003e20000000800 */
[----:B----4-:R-:W-:Y:S02]  /*3880*/  MOV R16, R95 ;  /* 0x0000005f00107202 */ /* 0x010fe40000000f00 */
[----:B------:R-:W-:Y:S02]  /*3890*/  @!P0 FSEL R16, R95, -INF , !P1 ;  /* 0xff8000005f108808 */ /* 0x000fe40004800000 */
[-C--:B------:R-:W-:Y:S03]  /*38a0*/  @!P0 ISETP.GE.AND P1, PT, R14, R13.reuse, PT ;  /* 0x0000000d0e00820c */ /* 0x080fe60003f26270 */
[--C-:B------:R-:W-:Y:S01]  /*38b0*/  FFMA.FTZ R16, R16, UR15, -R11.reuse ;  /* 0x0000000f10107c23 */ /* 0x100fe2000801080b */
[----:B------:R-:W-:Y:S02]  /*38c0*/  @!P0 FSEL R17, R94, -INF , !P1 ;  /* 0xff8000005e118808 */ /* 0x000fe40004800000 */
[----:B------:R-:W-:Y:S01]  /*38d0*/  @!P0 ISETP.GE.AND P1, PT, R14, R12, PT ;  /* 0x0000000c0e00820c */ /* 0x000fe20003f26270 */
[----:B------:R4:W-:Y:S01]  /*38e0*/  MUFU.EX2 R99, R16 ;  /* 0x0000001000637308 */ /* 0x0009e20000000800 */
[----:B------:R-:W-:Y:S02]  /*38f0*/  MOV R14, R180 ;  /* 0x000000b4000e7202 */ /* 0x000fe40000000f00 */
[----:B------:R-:W-:Y:S02]  /*3900*/  @!P0 FSEL R14, R180, -INF , !P1 ;  /* 0xff800000b40e8808 */ /* 0x000fe40004800000 */
[----:B-1----:R-:W-:Y:S01]  /*3910*/  @!P0 IADD3 R15, R0, 0x10, RZ ;  /* 0x00000010000f8810 */ /* 0x002fe20007ffe0ff */
[-C--:B------:R-:W-:Y:S03]  /*3920*/  HMMA.16816.F32.BF16 R36, R176, R4.reuse, R36 ;  /* 0x00000004b024723c */ /* 0x080fe60000041824 */
[--C-:B------:R-:W-:Y:S01]  /*3930*/  FFMA.FTZ R14, R14, UR15, -R10.reuse ;  /* 0x0000000f0e0e7c23 */ /* 0x100fe2000801080a */
[C---:B------:R-:W-:Y:S02]  /*3940*/  @!P0 ISETP.GE.AND P1, PT, R15.reuse, R13, PT ;  /* 0x0000000d0f00820c */ /* 0x040fe40003f26270 */
[C---:B------:R-:W-:Y:S01]  /*3950*/  HMMA.16816.F32.BF16 R40, R136.reuse, R4, R40 ;  /* 0x000000048828723c */ /* 0x040fe20000041828 */
[----:B------:R1:W-:Y:S03]  /*3960*/  MUFU.EX2 R231, R14 ;  /* 0x0000000e00e77308 */ /* 0x0003e60000000800 */
[----:B------:R-:W-:Y:S01]  /*3970*/  @!P0 ISETP.GE.AND P2, PT, R15, R12, PT ;  /* 0x0000000c0f00820c */ /* 0x000fe20003f46270 */
[----:B----4-:R-:W-:Y:S01]  /*3980*/  FFMA.FTZ R16, R17, UR15, -R11 ;  /* 0x0000000f11107c23 */ /* 0x010fe2000801080b */
[-C--:B------:R-:W-:Y:S05]  /*3990*/  HMMA.16816.F32.BF16 R44, R136, R6.reuse, R44 ;  /* 0x00000006882c723c */ /* 0x080fea000004182c */
[----:B------:R4:W-:Y:S01]  /*39a0*/  MUFU.EX2 R98, R16 ;  /* 0x0000001000627308 */ /* 0x0009e20000000800 */
[----:B------:R-:W-:Y:S01]  /*39b0*/  MOV R4, R92 ;  /* 0x0000005c00047202 */ /* 0x000fe20000000f00 */
[C---:B------:R-:W-:Y:S04]  /*39c0*/  HMMA.16816.F32.BF16 R48, R176.reuse, R6, R48 ;  /* 0x00000006b030723c */ /* 0x040fe80000041830 */
[----:B------:R-:W-:Y:S01]  /*39d0*/  MOV R17, R215 ;  /* 0x000000d700117202 */ /* 0x000fe20000000f00 */
[----:B------:R-:W-:Y:S01]  /*39e0*/  FMUL.FTZ R36, R36, UR17 ;  /* 0x0000001124247c20 */ /* 0x000fe20008410000 */
[----:B-1----:R-:W-:Y:S01]  /*39f0*/  @!P0 IADD3 R14, R0, 0x11, RZ ;  /* 0x00000011000e8810 */ /* 0x002fe20007ffe0ff */
[----:B------:R-:W-:Y:S02]  /*3a00*/  FMUL.FTZ R37, R37, UR17 ;  /* 0x0000001125257c20 */ /* 0x000fe40008410000 */
[----:B------:R-:W-:Y:S02]  /*3a10*/  MUFU.TANH R85, R36 ;  /* 0x0000002400557308 */ /* 0x000fe40000002400 */
[----:B------:R-:W-:Y:S01]  /*3a20*/  FMUL.FTZ R38, R38, UR17 ;  /* 0x0000001126267c20 */ /* 0x000fe20008410000 */
[----:B------:R-:W-:Y:S01]  /*3a30*/  FMUL.FTZ R39, R39, UR17 ;  /* 0x0000001127277c20 */ /* 0x000fe20008410000 */
[----:B------:R-:W-:Y:S01]  /*3a40*/  FMUL.FTZ R40, R40, UR17 ;  /* 0x0000001128287c20 */ /* 0x000fe20008410000 */
[----:B----4-:R-:W-:Y:S01]  /*3a50*/  IMAD.MOV.U32 R16, RZ, RZ, R93 ;  /* 0x000000ffff107224 */ /* 0x010fe200078e005d */
[----:B------:R-:W-:Y:S01]  /*3a60*/  @!P0 FSEL R16, R93, -INF , !P1 ;  /* 0xff8000005d108808 */ /* 0x000fe20004800000 */
[----:B------:R-:W-:Y:S01]  /*3a70*/  FMUL.FTZ R42, R42, UR17 ;  /* 0x000000112a2a7c20 */ /* 0x000fe20008410000 */
[----:B------:R-:W-:Y:S02]  /*3a80*/  @!P0 ISETP.GE.AND P1, PT, R14, R13, PT ;  /* 0x0000000d0e00820c */ /* 0x000fe40003f26270 */
[----:B------:R-:W1:Y:S01]  /*3a90*/  MUFU.TANH R84, R37 ;  /* 0x0000002500547308 */ /* 0x000e620000002400 */
[----:B------:R-:W-:Y:S01]  /*3aa0*/  FMUL.FTZ R41, R41, UR17 ;  /* 0x0000001129297c20 */ /* 0x000fe20008410000 */
[--C-:B------:R-:W-:Y:S01]  /*3ab0*/  FFMA.FTZ R5, R16, UR15, -R11.reuse ;  /* 0x0000000f10057c23 */ /* 0x100fe2000801080b */
[----:B------:R-:W-:Y:S01]  /*3ac0*/  @!P0 FSEL R4, R92, -INF , !P1 ;  /* 0xff8000005c048808 */ /* 0x000fe20004800000 */
[----:B------:R-:W-:Y:S01]  /*3ad0*/  FMUL.FTZ R43, R43, UR17 ;  /* 0x000000112b2b7c20 */ /* 0x000fe20008410000 */
[----:B------:R-:W-:Y:S01]  /*3ae0*/  @!P0 ISETP.GE.AND P1, PT, R14, R12, PT ;  /* 0x0000000c0e00820c */ /* 0x000fe20003f26270 */
        /* <DEDUP_REMOVED lines=11> */
[-C--:B------:R-:W-:Y:S01]  /*3ba0*/  @!P0 ISETP.GE.AND P1, PT, R15, R9.reuse, PT ;  /* 0x000000090f00820c */ /* 0x080fe20003f26270 */
[----:B------:R-:W-:Y:S01]  /*3bb0*/  FMUL.FTZ R46, R46, UR17 ;  /* 0x000000112e2e7c20 */ /* 0x000fe20008410000 */
[----:B------:R-:W-:Y:S07]  /*3bc0*/  FMUL.FTZ R47, R47, UR17 ;  /* 0x000000112f2f7c20 */ /* 0x000fee0008410000 */
[----:B------:R-:W-:Y:S10]  /*3bd0*/  MUFU.TANH R81, R48 ;  /* 0x0000003000517308 */ /* 0x000ff40000002400 */
[----:B------:R1:W-:Y:S01]  /*3be0*/  MUFU.EX2 R96, R4 ;  /* 0x0000000400607308 */ /* 0x0003e20000000800 */
[----:B----4-:R-:W-:Y:S01]  /*3bf0*/  IMAD.MOV.U32 R5, RZ, RZ, R169 ;  /* 0x000000ffff057224 */ /* 0x010fe200078e00a9 */
[----:B------:R-:W-:Y:S02]  /*3c00*/  @!P0 FSEL R5, R169, -INF , !P2 ;  /* 0xff800000a9058808 */ /* 0x000fe40005000000 */
[----:B------:R-:W-:Y:S01]  /*3c10*/  @!P0 ISETP.GE.AND P2, PT, R15, R8, PT ;  /* 0x000000080f00820c */ /* 0x000fe20003f46270 */
[----:B------:R-:W-:Y:S05]  /*3c20*/  @!P0 VIADD R15, R0, 0x18 ;  /* 0x00000018000f8836 */ /* 0x000fea0000000000 */
[----:B------:R-:W-:Y:S10]  /*3c30*/  MUFU.TANH R80, R49 ;  /* 0x0000003100507308 */ /* 0x000ff40000002400 */
[----:B------:R-:W-:Y:S01]  /*3c40*/  MUFU.TANH R159, R38 ;  /* 0x00000026009f7308 */ /* 0x000fe20000002400 */
[----:B-1----:R-:W-:Y:S01]  /*3c50*/  FFMA.FTZ R4, R5, UR15, -R10 ;  /* 0x0000000f05047c23 */ /* 0x002fe2000801080a */
        /* <DEDUP_REMOVED lines=8> */
[----:B-1----:R-:W-:Y:S01]  /*3ce0*/  FFMA.FTZ R4, R16, UR15, -R10 ;  /* 0x0000000f10047c23 */ /* 0x002fe2000801080a */
[----:B------:R-:W-:Y:S08]  /*3cf0*/  IMAD.MOV.U32 R16, RZ, RZ, R203 ;  /* 0x000000ffff107224 */ /* 0x000ff000078e00cb */
[----:B------:R1:W-:Y:S10]  /*3d00*/  MUFU.EX2 R221, R4 ;  /* 0x0000000400dd7308 */ /* 0x0003f40000000800 */
[----:B------:R-:W-:Y:S01]  /*3d10*/  MUFU.TANH R158, R39 ;  /* 0x00000027009e7308 */ /* 0x000fe20000002400 */
[----:B----4-:R-:W-:Y:S09]  /*3d20*/  MOV R5, R200 ;  /* 0x000000c800057202 */ /* 0x010ff20000000f00 */
[----:B------:R-:W-:Y:S01]  /*3d30*/  MUFU.TANH R183, R40 ;  /* 0x0000002800b77308 */ /* 0x000fe20000002400 */
[----:B-1----:R-:W-:Y:S02]  /*3d40*/  MOV R4, R204 ;  /* 0x000000cc00047202 */ /* 0x002fe40000000f00 */
[----:B------:R-:W-:Y:S02]  /*3d50*/  @!P0 FSEL R4, R204, -INF , !P1 ;  /* 0xff800000cc048808 */ /* 0x000fe40004800000 */
[-C--:B------:R-:W-:Y:S05]  /*3d60*/  @!P0 ISETP.GE.AND P1, PT, R14, R9.reuse, PT ;  /* 0x000000090e00820c */ /* 0x080fea0003f26270 */
[----:B------:R-:W-:Y:S01]  /*3d70*/  MUFU.TANH R208, R42 ;  /* 0x0000002a00d07308 */ /* 0x000fe20000002400 */
[--C-:B------:R-:W-:Y:S01]  /*3d80*/  FFMA.FTZ R4, R4, UR15, -R3.reuse ;  /* 0x0000000f04047c23 */ /* 0x100fe20008010803 */
[----:B------:R-:W-:Y:S02]  /*3d90*/  @!P0 FSEL R16, R203, -INF , !P1 ;  /* 0xff800000cb108808 */ /* 0x000fe40004800000 */
[----:B------:R-:W-:Y:S03]  /*3da0*/  @!P0 ISETP.GE.AND P1, PT, R14, R8, PT ;  /* 0x000000080e00820c */ /* 0x000fe60003f26270 */
[--C-:B------:R-:W-:Y:S03]  /*3db0*/  FFMA.FTZ R14, R16, UR15, -R3.reuse ;  /* 0x0000000f100e7c23 */ /* 0x100fe60008010803 */
[----:B------:R1:W-:Y:S01]  /*3dc0*/  MUFU.EX2 R240, R4 ;  /* 0x0000000400f07308 */ /* 0x0003e20000000800 */
[----:B------:R-:W-:Y:S02]  /*3dd0*/  MOV R16, R216 ;  /* 0x000000d800107202 */ /* 0x000fe40000000f00 */
[----:B------:R-:W-:Y:S02]  /*3de0*/  @!P0 FSEL R16, R216, -INF , !P2 ;  /* 0xff800000d8108808 */ /* 0x000fe40005000000 */
[C---:B------:R-:W-:Y:S05]  /*3df0*/  @!P0 ISETP.GE.AND P2, PT, R15.reuse, R12, PT ;  /* 0x0000000c0f00820c */ /* 0x040fea0003f46270 */
[----:B------:R4:W-:Y:S01]  /*3e00*/  MUFU.EX2 R239, R14 ;  /* 0x0000000e00ef7308 */ /* 0x0009e20000000800 */
[--C-:B------:R-:W-:Y:S09]  /*3e10*/  FFMA.FTZ R16, R16, UR15, -R2.reuse ;  /* 0x0000000f10107c23 */ /* 0x100ff20008010802 */
[----:B------:R-:W-:Y:S01]  /*3e20*/  MUFU.EX2 R246, R16 ;  /* 0x0000001000f67308 */ /* 0x000fe20000000800 */
[----:B-1----:R-:W-:Y:S02]  /*3e30*/  MOV R4, R218 ;  /* 0x000000da00047202 */ /* 0x002fe40000000f00 */
[----:B------:R-:W-:Y:S02]  /*3e40*/  @!P0 FSEL R4, R218, -INF , !P1 ;  /* 0xff800000da048808 */ /* 0x000fe40004800000 */
[-C--:B------:R-:W-:Y:S03]  /*3e50*/  @!P0 ISETP.GE.AND P1, PT, R15, R9.reuse, PT ;  /* 0x000000090f00820c */ /* 0x080fe60003f26270 */
[--C-:B------:R-:W-:Y:S01]  /*3e60*/  FFMA.FTZ R4, R4, UR15, -R2.reuse ;  /* 0x0000000f04047c23 */ /* 0x100fe20008010802 */
[----:B----4-:R-:W-:Y:S01]  /*3e70*/  @!P0 IADD3 R14, R0, 0x19, RZ ;  /* 0x00000019000e8810 */ /* 0x010fe20007ffe0ff */
[----:B------:R-:W-:Y:S01]  /*3e80*/  MUFU.TANH R207, R43 ;  /* 0x0000002b00cf7308 */ /* 0x000fe20000002400 */
[----:B------:R-:W-:Y:S02]  /*3e90*/  @!P0 FSEL R5, R200, -INF , !P1 ;  /* 0xff800000c8058808 */ /* 0x000fe40004800000 */
[C---:B------:R-:W-:Y:S03]  /*3ea0*/  @!P0 ISETP.GE.AND P1, PT, R14.reuse, R9, PT ;  /* 0x000000090e00820c */ /* 0x040fe60003f26270 */
[----:B------:R-:W-:Y:S04]  /*3eb0*/  FFMA.FTZ R5, R5, UR15, -R3 ;  /* 0x0000000f05057c23 */ /* 0x000fe80008010803 */
[----:B------:R1:W-:Y:S10]  /*3ec0*/  MUFU.EX2 R249, R4 ;  /* 0x0000000400f97308 */ /* 0x0003f40000000800 */
[----:B------:R4:W-:Y:S10]  /*3ed0*/  MUFU.EX2 R236, R5 ;  /* 0x0000000500ec7308 */ /* 0x0009f40000000800 */
[----:B------:R-:W-:Y:S01]  /*3ee0*/  MUFU.TANH R167, R44 ;  /* 0x0000002c00a77308 */ /* 0x000fe20000002400 */
[----:B-1----:R-:W-:Y:S01]  /*3ef0*/  IMAD.MOV.U32 R4, RZ, RZ, R199 ;  /* 0x000000ffff047224 */ /* 0x002fe200078e00c7 */
[----:B------:R-:W-:Y:S02]  /*3f00*/  @!P0 FSEL R4, R199, -INF , !P1 ;  /* 0xff800000c7048808 */ /* 0x000fe40004800000 */
[----:B------:R-:W-:Y:S03]  /*3f10*/  @!P0 ISETP.GE.AND P1, PT, R14, R8, PT ;  /* 0x000000080e00820c */ /* 0x000fe60003f26270 */
[----:B------:R-:W-:Y:S01]  /*3f20*/  FFMA.FTZ R18, R4, UR15, -R3 ;  /* 0x0000000f04127c23 */ /* 0x000fe20008010803 */
[----:B------:R-:W-:Y:S01]  /*3f30*/  @!P0 FSEL R17, R215, -INF , !P1 ;  /* 0xff800000d7118808 */ /* 0x000fe20004800000 */
[----:B----4-:R-:W1:Y:S01]  /*3f40*/  LDSM.16.M88.4 R4, [R189+0x1800] ;  /* 0x00180000bd04783b */ /* 0x010e620000000200 */
[-C--:B------:R-:W-:Y:S01]  /*3f50*/  @!P0 ISETP.GE.AND P1, PT, R15, R13.reuse, PT ;  /* 0x0000000d0f00820c */ /* 0x080fe20003f26270 */
[----:B------:R-:W4:Y:S01]  /*3f60*/  MUFU.TANH R166, R45 ;  /* 0x0000002d00a67308 */ /* 0x000f220000002400 */
        /* <DEDUP_REMOVED lines=8> */
[----:B---3--:R-:W-:Y:S01]  /*3ff0*/  IMAD.MOV.U32 R16, RZ, RZ, R89 ;  /* 0x000000ffff107224 */ /* 0x008fe200078e0059 */
[----:B------:R-:W-:Y:S02]  /*4000*/  @!P0 FSEL R16, R89, -INF , !P1 ;  /* 0xff80000059108808 */ /* 0x000fe40004800000 */
[-C--:B------:R-:W-:Y:S03]  /*4010*/  @!P0 ISETP.GE.AND P1, PT, R14, R13.reuse, PT ;  /* 0x0000000d0e00820c */ /* 0x080fe60003f26270 */
[----:B------:R-:W-:Y:S01]  /*4020*/  FFMA.FTZ R16, R16, UR15, -R11 ;  /* 0x0000000f10107c23 */ /* 0x000fe2000801080b */
[----:B------:R-:W-:Y:S02]  /*4030*/  @!P0 FSEL R17, R88, -INF , !P1 ;  /* 0xff80000058118808 */ /* 0x000fe40004800000 */
[----:B------:R-:W3:Y:S01]  /*4040*/  MUFU.TANH R201, R47 ;  /* 0x0000002f00c97308 */ /* 0x000ee20000002400 */
[-C--:B------:R-:W-:Y:S01]  /*4050*/  @!P0 ISETP.GE.AND P1, PT, R14, R12.reuse, PT ;  /* 0x0000000c0e00820c */ /* 0x080fe20003f26270 */
[----:B------:R-:W-:Y:S01]  /*4060*/  IMAD.MOV.U32 R14, RZ, RZ, R163 ;  /* 0x000000ffff0e7224 */ /* 0x000fe200078e00a3 */
[----:B--2---:R-:W-:Y:S02]  /*4070*/  @!P0 IADD3 R15, R0, 0x20, RZ ;  /* 0x00000020000f8810 */ /* 0x004fe40007ffe0ff */
[----:B------:R-:W-:Y:S01]  /*4080*/  @!P0 FSEL R14, R163, -INF , !P1 ;  /* 0xff800000a30e8808 */ /* 0x000fe20004800000 */
[-C--:B-1----:R-:W-:Y:S04]  /*4090*/  HMMA.16816.F32.BF16 R52, R176, R4.reuse, R52 ;  /* 0x00000004b034723c */ /* 0x082fe80000041834 */
[----:B------:R1:W-:Y:S01]  /*40a0*/  MUFU.EX2 R91, R16 ;  /* 0x00000010005b7308 */ /* 0x0003e20000000800 */
[C---:B------:R-:W-:Y:S01]  /*40b0*/  @!P0 ISETP.GE.AND P1, PT, R15.reuse, R13, PT ;  /* 0x0000000d0f00820c */ /* 0x040fe20003f26270 */
[----:B------:R-:W-:Y:S01]  /*40c0*/  FFMA.FTZ R14, R14, UR15, -R10 ;  /* 0x0000000f0e0e7c23 */ /* 0x000fe2000801080a */
        /* <DEDUP_REMOVED lines=9> */
[----:B----4-:R-:W-:Y:S01]  /*4160*/  MOV R6, R166 ;  /* 0x000000a600067202 */ /* 0x010fe20000000f00 */
[----:B------:R-:W-:Y:S05]  /*4170*/  FMUL.FTZ R53, R53, UR17 ;  /* 0x0000001135357c20 */ /* 0x000fea0008410000 */
[----:B------:R1:W-:Y:S01]  /*4180*/  MUFU.EX2 R90, R16 ;  /* 0x00000010005a7308 */ /* 0x0003e20000000800 */
[----:B--2---:R-:W-:Y:S02]  /*4190*/  @!P0 VIADD R14, R0, 0x21 ;  /* 0x00000021000e8836 */ /* 0x004fe40000000000 */
        /* <DEDUP_REMOVED lines=19> */
[--C-:B------:R-:W-:Y:S01]  /*42d0*/  FFMA.FTZ R5, R16, UR15, -R11.reuse ;  /* 0x0000000f10057c23 */ /* 0x100fe2000801080b */
[----:B------:R-:W-:Y:S01]  /*42e0*/  @!P0 FSEL R4, R84, -INF , !P1 ;  /* 0xff80000054048808 */ /* 0x000fe20004800000 */
[----:B------:R-:W-:Y:S01]  /*42f0*/  IMAD.MOV.U32 R16, RZ, RZ, R158 ;  /* 0x000000ffff107224 */ /* 0x000fe200078e009e */
[----:B------:R-:W-:Y:S01]  /*4300*/  @!P0 ISETP.GE.AND P1, PT, R14, R12, PT ;  /* 0x0000000c0e00820c */ /* 0x000fe20003f26270 */
[----:B------:R1:W-:Y:S02]  /*4310*/  MUFU.EX2 R87, R5 ;  /* 0x0000000500577308 */ /* 0x0003e40000000800 */
[----:B------:R-:W-:Y:S01]  /*4320*/  FFMA.FTZ R4, R4, UR15, -R11 ;  /* 0x0000000f04047c23 */ /* 0x000fe2000801080b */
[----:B------:R-:W-:Y:S02]  /*4330*/  @!P0 FSEL R16, R158, -INF , !P1 ;  /* 0xff8000009e108808 */ /* 0x000fe40004800000 */
[----:B------:R-:W-:Y:S05]  /*4340*/  @!P0 ISETP.GE.AND P1, PT, R15, R9, PT ;  /* 0x000000090f00820c */ /* 0x000fea0003f26270 */
[----:B------:R4:W-:Y:S10]  /*4350*/  MUFU.EX2 R86, R4 ;  /* 0x0000000400567308 */ /* 0x0009f40000000800 */
[----:B------:R-:W-:Y:S01]  /*4360*/  MUFU.TANH R152, R55 ;  /* 0x0000003700987308 */ /* 0x000fe20000002400 */
[----:B-1----:R-:W-:Y:S02]  /*4370*/  MOV R5, R159 ;  /* 0x0000009f00057202 */ /* 0x002fe40000000f00 */
[----:B------:R-:W-:Y:S02]  /*4380*/  @!P0 FSEL R5, R159, -INF , !P2 ;  /* 0xff8000009f058808 */ /* 0x000fe40005000000 */
[----:B------:R-:W-:Y:S05]  /*4390*/  @!P0 ISETP.GE.AND P2, PT, R15, R8, PT ;  /* 0x000000080f00820c */ /* 0x000fea0003f46270 */
[----:B------:R-:W1:Y:S01]  /*43a0*/  MUFU.TANH R153, R54 ;  /* 0x0000003600997308 */ /* 0x000e620000002400 */
[----:B----4-:R-:W-:Y:S01]  /*43b0*/  FFMA.FTZ R4, R5, UR15, -R10 ;  /* 0x0000000f05047c23 */ /* 0x010fe2000801080a */
[----:B------:R-:W-:Y:S01]  /*43c0*/  IMAD.MOV.U32 R5, RZ, RZ, R208 ;  /* 0x000000ffff057224 */ /* 0x000fe200078e00d0 */
[----:B------:R-:W-:Y:S07]  /*43d0*/  @!P0 FSEL R5, R208, -INF , !P2 ;  /* 0xff800000d0058808 */ /* 0x000fee0005000000 */
[----:B------:R4:W-:Y:S01]  /*43e0*/  MUFU.EX2 R206, R4 ;  /* 0x0000000400ce7308 */ /* 0x0009e20000000800 */
[----:B------:R-:W-:Y:S09]  /*43f0*/  FFMA.FTZ R5, R5, UR15, -R2 ;  /* 0x0000000f05057c23 */ /* 0x000ff20008010802 */
[----:B------:R3:W-:Y:S10]  /*4400*/  MUFU.EX2 R242, R5 ;  /* 0x0000000500f27308 */ /* 0x0007f40000000800 */
[----:B------:R-:W-:Y:S01]  /*4410*/  MUFU.TANH R161, R57 ;  /* 0x0000003900a17308 */ /* 0x000fe20000002400 */
[----:B----4-:R-:W-:Y:S01]  /*4420*/  FFMA.FTZ R4, R16, UR15, -R10 ;  /* 0x0000000f10047c23 */ /* 0x010fe2000801080a */
[----:B------:R-:W-:Y:S08]  /*4430*/  MOV R16, R182 ;  /* 0x000000b600107202 */ /* 0x000ff00000000f00 */
[----:B------:R4:W-:Y:S01]  /*4440*/  MUFU.EX2 R205, R4 ;  /* 0x0000000400cd7308 */ /* 0x0009e20000000800 */
[----:B---3--:R-:W-:Y:S04]  /*4450*/  @!P0 IADD3 R5, R0, 0x28, RZ ;  /* 0x0000002800058810 */ /* 0x008fe80007ffe0ff */
[-C--:B------:R-:W-:Y:S05]  /*4460*/  @!P0 ISETP.GE.AND P2, PT, R5, R8.reuse, PT ;  /* 0x000000080500820c */ /* 0x080fea0003f46270 */
[----:B------:R-:W3:Y:S10]  /*4470*/  MUFU.TANH R160, R56 ;  /* 0x0000003800a07308 */ /* 0x000ef40000002400 */
[----:B------:R-:W3:Y:S01]  /*4480*/  MUFU.TANH R157, R60 ;  /* 0x0000003c009d7308 */ /* 0x000ee20000002400 */
[----:B----4-:R-:W-:Y:S02]  /*4490*/  MOV R4, R183 ;  /* 0x000000b700047202 */ /* 0x010fe40000000f00 */
[----:B------:R-:W-:Y:S02]  /*44a0*/  @!P0 FSEL R4, R183, -INF , !P1 ;  /* 0xff800000b7048808 */ /* 0x000fe40004800000 */
[----:B------:R-:W-:Y:S03]  /*44b0*/  @!P0 ISETP.GE.AND P1, PT, R14, R9, PT ;  /* 0x000000090e00820c */ /* 0x000fe60003f26270 */
[--C-:B------:R-:W-:Y:S01]  /*44c0*/  FFMA.FTZ R4, R4, UR15, -R3.reuse ;  /* 0x0000000f04047c23 */ /* 0x100fe20008010803 */
[----:B------:R-:W-:Y:S01]  /*44d0*/  @!P0 FSEL R16, R182, -INF , !P1 ;  /* 0xff800000b6108808 */ /* 0x000fe20004800000 */
[----:B------:R-:W4:Y:S01]  /*44e0*/  MUFU.TANH R198, R58 ;  /* 0x0000003a00c67308 */ /* 0x000f220000002400 */
[-C--:B------:R-:W-:Y:S03]  /*44f0*/  @!P0 ISETP.GE.AND P1, PT, R14, R8.reuse, PT ;  /* 0x000000080e00820c */ /* 0x080fe60003f26270 */
[----:B------:R-:W-:Y:S06]  /*4500*/  FFMA.FTZ R14, R16, UR15, -R3 ;  /* 0x0000000f100e7c23 */ /* 0x000fec0008010803 */
[----:B------:R2:W-:Y:S10]  /*4510*/  MUFU.EX2 R229, R4 ;  /* 0x0000000400e57308 */ /* 0x0005f40000000800 */
[----:B------:R1:W-:Y:S10]  /*4520*/  MUFU.EX2 R225, R14 ;  /* 0x0000000e00e17308 */ /* 0x0003f40000000800 */
[----:B------:R-:W4:Y:S01]  /*4530*/  MUFU.TANH R195, R59 ;  /* 0x0000003b00c37308 */ /* 0x000f220000002400 */
        /* <DEDUP_REMOVED lines=16> */
[----:B---3--:R-:W-:Y:S01]  /*4640*/  IMAD.MOV.U32 R7, RZ, RZ, R202 ;  /* 0x000000ffff077224 */ /* 0x008fe200078e00ca */
        /* <DEDUP_REMOVED lines=8> */
[----:B------:R-:W2:Y:S01]  /*46d0*/  MUFU.TANH R173, R62 ;  /* 0x0000003e00ad7308 */ /* 0x000ea20000002400 */
[----:B---3--:R-:W-:Y:S01]  /*46e0*/  FFMA.FTZ R6, R7, UR15, -R2 ;  /* 0x0000000f07067c23 */ /* 0x008fe20008010802 */
[----:B------:R-:W-:Y:S08]  /*46f0*/  IMAD.MOV.U32 R7, RZ, RZ, R80 ;  /* 0x000000ffff077224 */ /* 0x000ff000078e0050 */
[----:B------:R3:W-:Y:S10]  /*4700*/  MUFU.EX2 R238, R6 ;  /* 0x0000000600ee7308 */ /* 0x0007f40000000800 */
[----:B------:R-:W2:Y:S01]  /*4710*/  MUFU.TANH R172, R63 ;  /* 0x0000003f00ac7308 */ /* 0x000ea20000002400 */
[----:B---3--:R-:W-:Y:S09]  /*4720*/  FFMA.FTZ R6, R14, UR15, -R2 ;  /* 0x0000000f0e067c23 */ /* 0x008ff20008010802 */
[----:B------:R3:W-:Y:S02]  /*4730*/  MUFU.EX2 R237, R6 ;  /* 0x0000000600ed7308 */ /* 0x0007e40000000800 */
[----:B---3--:R-:W-:Y:S02]  /*4740*/  MOV R6, R81 ;  /* 0x0000005100067202 */ /* 0x008fe40000000f00 */
[----:B------:R-:W-:Y:S02]  /*4750*/  @!P0 FSEL R6, R81, -INF , !P1 ;  /* 0xff80000051068808 */ /* 0x000fe40004800000 */
[----:B------:R-:W-:Y:S03]  /*4760*/  @!P0 ISETP.GE.AND P1, PT, R4, R13, PT ;  /* 0x0000000d0400820c */ /* 0x000fe60003f26270 */
[--C-:B------:R-:W-:Y:S01]  /*4770*/  FFMA.FTZ R6, R6, UR15, -R11.reuse ;  /* 0x0000000f06067c23 */ /* 0x100fe2000801080b */
[----:B------:R-:W-:Y:S02]  /*4780*/  @!P0 FSEL R7, R80, -INF , !P1 ;  /* 0xff80000050078808 */ /* 0x000fe40004800000 */
[-C--:B------:R-:W-:Y:S01]  /*4790*/  @!P0 ISETP.GE.AND P1, PT, R5, R12.reuse, PT ;  /* 0x0000000c0500820c */ /* 0x080fe20003f26270 */
[----:B------:R3:W-:Y:S01]  /*47a0*/  MUFU.EX2 R83, R6 ;  /* 0x0000000600537308 */ /* 0x0007e20000000800 */
[----:B------:R-:W-:Y:S02]  /*47b0*/  MOV R5, R155 ;  /* 0x0000009b00057202 */ /* 0x000fe40000000f00 */
[----:B------:R-:W-:Y:S02]  /*47c0*/  @!P0 FSEL R5, R155, -INF , !P1 ;  /* 0xff8000009b058808 */ /* 0x000fe40004800000 */
[----:B------:R-:W-:Y:S02]  /*47d0*/  @!P0 ISETP.GE.AND P1, PT, R4, R12, PT ;  /* 0x0000000c0400820c */ /* 0x000fe40003f26270 */
[----:B------:R-:W-:Y:S02]  /*47e0*/  MOV R4, R154 ;  /* 0x0000009a00047202 */ /* 0x000fe40000000f00 */
[----:B------:R-:W-:Y:S01]  /*47f0*/  @!P0 FSEL R4, R154, -INF , !P1 ;  /* 0xff8000009a048808 */ /* 0x000fe20004800000 */
[--C-:B---3--:R-:W-:Y:S04]  /*4800*/  FFMA.FTZ R6, R7, UR15, -R11.reuse ;  /* 0x0000000f07067c23 */ /* 0x108fe8000801080b */
[--C-:B------:R-:W-:Y:S01]  /*4810*/  FFMA.FTZ R7, R4, UR15, -R10.reuse ;  /* 0x0000000f04077c23 */ /* 0x100fe2000801080a */
[----:B------:R-:W-:Y:S01]  /*4820*/  @!P0 IADD3 R4, R0, 0x31, RZ ;  /* 0x0000003100048810 */ /* 0x000fe20007ffe0ff */
[----:B------:R3:W-:Y:S03]  /*4830*/  MUFU.EX2 R82, R6 ;  /* 0x0000000600527308 */ /* 0x0007e60000000800 */
[C---:B------:R-:W-:Y:S02]  /*4840*/  @!P0 ISETP.GE.AND P2, PT, R4.reuse, R12, PT ;  /* 0x0000000c0400820c */ /* 0x040fe40003f46270 */
[C---:B------:R-:W-:Y:S02]  /*4850*/  @!P0 ISETP.GE.AND P5, PT, R4.reuse, R9, PT ;  /* 0x000000090400820c */ /* 0x040fe40003fa6270 */
[-C--:B------:R-:W-:Y:S03]  /*4860*/  @!P0 ISETP.GE.AND P3, PT, R4, R8.reuse, PT ;  /* 0x000000080400820c */ /* 0x080fe60003f66270 */
[----:B------:R4:W-:Y:S01]  /*4870*/  MUFU.EX2 R174, R7 ;  /* 0x0000000700ae7308 */ /* 0x0009e20000000800 */
[----:B---3--:R-:W-:Y:S01]  /*4880*/  FFMA.FTZ R6, R5, UR15, -R10 ;  /* 0x0000000f05067c23 */ /* 0x008fe2000801080a */
[----:B------:R-:W-:Y:S08]  /*4890*/  @!P0 VIADD R5, R0, 0x30 ;  /* 0x0000003000058836 */ /* 0x000ff00000000000 */
[----:B------:R3:W2:Y:S01]  /*48a0*/  MUFU.EX2 R175, R6 ;  /* 0x0000000600af7308 */ /* 0x0006a20000000800 */
[C---:B------:R-:W-:Y:S01]  /*48b0*/  @!P0 ISETP.GE.AND P1, PT, R5.reuse, R13, PT ;  /* 0x0000000d0500820c */ /* 0x040fe20003f26270 */
[----:B----4-:R-:W-:Y:S01]  /*48c0*/  IMAD.MOV.U32 R7, RZ, RZ, R74 ;  /* 0x000000ffff077224 */ /* 0x010fe200078e004a */
[----:B------:R-:W-:Y:S02]  /*48d0*/  @!P0 ISETP.GE.AND P4, PT, R5, R8, PT ;  /* 0x000000080500820c */ /* 0x000fe40003f86270 */
[----:B---3--:R-:W-:Y:S02]  /*48e0*/  MOV R6, R75 ;  /* 0x0000004b00067202 */ /* 0x008fe40000000f00 */
[----:B------:R-:W-:Y:S02]  /*48f0*/  @!P0 FSEL R6, R75, -INF , !P1 ;  /* 0xff8000004b068808 */ /* 0x000fe40004800000 */
[-C--:B------:R-:W-:Y:S01]  /*4900*/  @!P0 ISETP.GE.AND P1, PT, R4, R13.reuse, PT ;  /* 0x0000000d0400820c */ /* 0x080fe20003f26270 */
[C---:B------:R-:W-:Y:S01]  /*4910*/  @!P0 VIADD R4, R0.reuse, 0x38 ;  /* 0x0000003800048836 */ /* 0x040fe20000000000 */
[----:B------:R-:W-:Y:S01]  /*4920*/  @!P0 IADD3 R0, R0, 0x39, RZ ;  /* 0x0000003900008810 */ /* 0x000fe20007ffe0ff */
[--C-:B------:R-:W-:Y:S01]  /*4930*/  FFMA.FTZ R6, R6, UR15, -R11.reuse ;  /* 0x0000000f06067c23 */ /* 0x100fe2000801080b */
[----:B------:R-:W-:Y:S02]  /*4940*/  @!P0 FSEL R7, R74, -INF , !P1 ;  /* 0xff8000004a078808 */ /* 0x000fe40004800000 */
[----:B------:R-:W-:Y:S01]  /*4950*/  @!P0 ISETP.GE.AND P1, PT, R5, R12, PT ;  /* 0x0000000c0500820c */ /* 0x000fe20003f26270 */
[----:B------:R3:W-:Y:S01]  /*4960*/  MUFU.EX2 R79, R6 ;  /* 0x00000006004f7308 */ /* 0x0007e20000000800 */
[----:B------:R-:W-:Y:S01]  /*4970*/  @!P0 ISETP.GE.AND P6, PT, R4, R13, PT ;  /* 0x0000000d0400820c */ /* 0x000fe20003fc6270 */
[----:B------:R-:W-:Y:S08]  /*4980*/  FFMA.FTZ R7, R7, UR15, -R11 ;  /* 0x0000000f07077c23 */ /* 0x000ff0000801080b */
[----:B------:R4:W-:Y:S01]  /*4990*/  MUFU.EX2 R78, R7 ;  /* 0x00000007004e7308 */ /* 0x0009e20000000800 */
[----:B---3--:R-:W-:Y:S02]  /*49a0*/  MOV R6, R153 ;  /* 0x0000009900067202 */ /* 0x008fe40000000f00 */
[----:B------:R-:W-:Y:S02]  /*49b0*/  @!P0 FSEL R6, R153, -INF , !P1 ;  /* 0xff80000099068808 */ /* 0x000fe40004800000 */
[-C--:B------:R-:W-:Y:S03]  /*49c0*/  @!P0 ISETP.GE.AND P1, PT, R5, R9.reuse, PT ;  /* 0x000000090500820c */ /* 0x080fe60003f26270 */
[--C-:B------:R-:W-:Y:S01]  /*49d0*/  FFMA.FTZ R6, R6, UR15, -R10.reuse ;  /* 0x0000000f06067c23 */ /* 0x100fe2000801080a */
[----:B----4-:R-:W-:Y:S02]  /*49e0*/  MOV R7, R152 ;  /* 0x0000009800077202 */ /* 0x010fe40000000f00 */
[----:B------:R-:W-:Y:S01]  /*49f0*/  @!P0 FSEL R7, R152, -INF , !P2 ;  /* 0xff80000098078808 */ /* 0x000fe20005000000 */
[----:B------:R3:W-:Y:S01]  /*4a00*/  MUFU.EX2 R171, R6 ;  /* 0x0000000600ab7308 */ /* 0x0007e20000000800 */
[-C--:B------:R-:W-:Y:S03]  /*4a10*/  @!P0 ISETP.GE.AND P2, PT, R4, R9.reuse, PT ;  /* 0x000000090400820c */ /* 0x080fe60003f46270 */
[----:B------:R-:W-:Y:S06]  /*4a20*/  FFMA.FTZ R5, R7, UR15, -R10 ;  /* 0x0000000f07057c23 */ /* 0x000fec000801080a */
[----:B------:R4:W-:Y:S01]  /*4a30*/  MUFU.EX2 R170, R5 ;  /* 0x0000000500aa7308 */ /* 0x0009e20000000800 */
[----:B---3--:R-:W-:Y:S02]  /*4a40*/  MOV R6, R160 ;  /* 0x000000a000067202 */ /* 0x008fe40000000f00 */
[----:B------:R-:W-:Y:S02]  /*4a50*/  @!P0 FSEL R6, R160, -INF , !P1 ;  /* 0xff800000a0068808 */ /* 0x000fe40004800000 */
[----:B------:R-:W-:Y:S01]  /*4a60*/  @!P0 ISETP.GE.AND P1, PT, R0, R9, PT ;  /* 0x000000090000820c */ /* 0x000fe20003f26270 */
[----:B------:R-:W-:Y:S01]  /*4a70*/  IMAD.MOV.U32 R9, RZ, RZ, R157 ;  /* 0x000000ffff097224 */ /* 0x000fe200078e009d */
[----:B------:R-:W-:Y:S01]  /*4a80*/  @!P0 FSEL R9, R157, -INF , !P2 ;  /* 0xff8000009d098808 */ /* 0x000fe20005000000 */
[----:B------:R-:W-:Y:S01]  /*4a90*/  FFMA.FTZ R7, R6, UR15, -R3 ;  /* 0x0000000f06077c23 */ /* 0x000fe20008010803 */
[----:B----4-:R-:W-:Y:S01]  /*4aa0*/  IMAD.MOV.U32 R5, RZ, RZ, R161 ;  /* 0x000000ffff057224 */ /* 0x010fe200078e00a1 */
[----:B------:R-:W-:Y:S02]  /*4ab0*/  @!P0 FSEL R5, R161, -INF , !P5 ;  /* 0xff800000a1058808 */ /* 0x000fe40006800000 */
[----:B------:R-:W-:Y:S01]  /*4ac0*/  MOV R6, R198 ;  /* 0x000000c600067202 */ /* 0x000fe20000000f00 */
[----:B------:R3:W-:Y:S01]  /*4ad0*/  MUFU.EX2 R179, R7 ;  /* 0x0000000700b37308 */ /* 0x0007e20000000800 */
[----:B------:R-:W-:Y:S01]  /*4ae0*/  @!P0 FSEL R6, R198, -INF , !P4 ;  /* 0xff800000c6068808 */ /* 0x000fe20006000000 */
[--C-:B------:R-:W-:Y:S01]  /*4af0*/  FFMA.FTZ R5, R5, UR15, -R3.reuse ;  /* 0x0000000f05057c23 */ /* 0x100fe20008010803 */
[C---:B------:R-:W-:Y:S02]  /*4b00*/  @!P0 ISETP.GE.AND P2, PT, R4.reuse, R8, PT ;  /* 0x000000080400820c */ /* 0x040fe40003f46270 */
[-C--:B------:R-:W-:Y:S01]  /*4b10*/  @!P0 ISETP.GE.AND P4, PT, R4, R12.reuse, PT ;  /* 0x0000000c0400820c */ /* 0x080fe20003f86270 */
[--C-:B------:R-:W-:Y:S01]  /*4b20*/  FFMA.FTZ R6, R6, UR15, -R2.reuse ;  /* 0x0000000f06067c23 */ /* 0x100fe20008010802 */
[----:B------:R-:W-:Y:S03]  /*4b30*/  F2FP.BF16.F32.PACK_AB R4, R68, R69 ;  /* 0x000000454404723e */ /* 0x000fe600000010ff */
[----:B------:R4:W-:Y:S01]  /*4b40*/  MUFU.EX2 R178, R5 ;  /* 0x0000000500b27308 */ /* 0x0009e20000000800 */
[C---:B------:R-:W-:Y:S09]  /*4b50*/  @!P0 ISETP.GE.AND P5, PT, R0.reuse, R13, PT ;  /* 0x0000000d0000820c */ /* 0x040ff20003fa6270 */
[----:B------:R2:W-:Y:S01]  /*4b60*/  MUFU.EX2 R234, R6 ;  /* 0x0000000600ea7308 */ /* 0x0005e20000000800 */
[----:B---3--:R-:W-:Y:S02]  /*4b70*/  MOV R7, R195 ;  /* 0x000000c300077202 */ /* 0x008fe40000000f00 */
[----:B------:R-:W-:Y:S02]  /*4b80*/  @!P0 FSEL R7, R195, -INF , !P3 ;  /* 0xff800000c3078808 */ /* 0x000fe40005800000 */
[----:B------:R-:W-:Y:S02]  /*4b90*/  @!P0 ISETP.GE.AND P3, PT, R0, R12, PT ;  /* 0x0000000c0000820c */ /* 0x000fe40003f66270 */
[----:B-1----:R-:W-:Y:S02]  /*4ba0*/  MOV R12, R156 ;  /* 0x0000009c000c7202 */ /* 0x002fe40000000f00 */
[----:B----4-:R-:W-:Y:S02]  /*4bb0*/  F2FP.BF16.F32.PACK_AB R5, R100, R19 ;  /* 0x000000136405723e */ /* 0x010fe400000010ff */
[----:B------:R-:W-:Y:S02]  /*4bc0*/  @!P0 FSEL R12, R156, -INF , !P1 ;  /* 0xff8000009c0c8808 */ /* 0x000fe40004800000 */
[----:B------:R-:W-:Y:S01]  /*4bd0*/  @!P0 ISETP.GE.AND P1, PT, R0, R8, PT ;  /* 0x000000080000820c */ /* 0x000fe20003f26270 */
[----:B------:R1:W-:Y:S01]  /*4be0*/  STS [R23+0x1c000], R5 ;  /* 0x01c0000517007388 */ /* 0x0003e20000000800 */
[----:B------:R-:W-:Y:S02]  /*4bf0*/  F2FP.BF16.F32.PACK_AB R0, R231, R232 ;  /* 0x000000e8e700723e */ /* 0x000fe400000010ff */
[----:B--2---:R-:W-:Y:S01]  /*4c00*/  F2FP.BF16.F32.PACK_AB R6, R247, R248 ;  /* 0x000000f8f706723e */ /* 0x004fe200000010ff */
[----:B------:R-:W2:Y:S04]  /*4c10*/  LDL R8, [R1+0x1c] ;  /* 0x00001c0001087983 */ /* 0x000ea80000100800 */
[----:B------:R3:W-:Y:S01]  /*4c20*/  STS [R23+0x1c400], R4 ;  /* 0x01c4000417007388 */ /* 0x0007e20000000800 */
[----:B-1----:R-:W-:Y:S03]  /*4c30*/  FFMA.FTZ R5, R7, UR15, -R2 ;  /* 0x0000000f07057c23 */ /* 0x002fe60008010802 */
[----:B------:R-:W4:Y:S01]  /*4c40*/  LDL R7, [R1+0x18] ;  /* 0x0000180001077983 */ /* 0x000f220000100800 */
[----:B------:R1:W-:Y:S01]  /*4c50*/  MUFU.EX2 R233, R5 ;  /* 0x0000000500e97308 */ /* 0x0003e20000000800 */
[----:B---3--:R-:W-:Y:S05]  /*4c60*/  F2FP.BF16.F32.PACK_AB R4, R98, R99 ;  /* 0x000000636204723e */ /* 0x008fea00000010ff */
[----:B------:R3:W-:Y:S04]  /*4c70*/  STS [R22+0x1c000], R4 ;  /* 0x01c0000416007388 */ /* 0x0007e80000000800 */
[----:B------:R3:W-:Y:S04]  /*4c80*/  STS [R22+0x1c400], R0 ;  /* 0x01c4000016007388 */ /* 0x0007e80000000800 */
[----:B------:R3:W-:Y:S01]  /*4c90*/  STS [R23+0x1e000], R6 ;  /* 0x01e0000617007388 */ /* 0x0007e20000000800 */
[----:B-1----:R-:W-:Y:S05]  /*4ca0*/  F2FP.BF16.F32.PACK_AB R5, R25, R24 ;  /* 0x000000181905723e */ /* 0x002fea00000010ff */
[----:B------:R1:W-:Y:S01]  /*4cb0*/  STS [R23+0x1e400], R5 ;  /* 0x01e4000517007388 */ /* 0x0003e20000000800 */
[----:B---3--:R-:W-:Y:S01]  /*4cc0*/  F2FP.BF16.F32.PACK_AB R4, R251, R252 ;  /* 0x000000fcfb04723e */ /* 0x008fe200000010ff */
[--C-:B------:R-:W-:Y:S01]  /*4cd0*/  FFMA.FTZ R0, R9, UR15, -R3.reuse ;  /* 0x0000000f09007c23 */ /* 0x100fe20008010803 */
[----:B------:R-:W-:Y:S01]  /*4ce0*/  FFMA.FTZ R3, R12, UR15, -R3 ;  /* 0x0000000f0c037c23 */ /* 0x000fe20008010803 */
[----:B------:R-:W3:Y:S01]  /*4cf0*/  LDL R9, [R1+0x10] ;  /* 0x0000100001097983 */ /* 0x000ee20000100800 */
[----:B------:R-:W-:Y:S01]  /*4d00*/  MOV R6, R73 ;  /* 0x0000004900067202 */ /* 0x000fe20000000f00 */
[----:B------:R1:W-:Y:S02]  /*4d10*/  MUFU.EX2 R177, R0 ;  /* 0x0000000000b17308 */ /* 0x0003e40000000800 */
[----:B------:R-:W2:Y:S01]  /*4d20*/  LDL R12, [R1+0xc] ;  /* 0x00000c00010c7983 */ /* 0x000ea20000100800 */
[----:B------:R-:W-:Y:S02]  /*4d30*/  @!P0 FSEL R6, R73, -INF , !P6 ;  /* 0xff80000049068808 */ /* 0x000fe40007000000 */
[----:B-1----:R-:W-:Y:S03]  /*4d40*/  F2FP.BF16.F32.PACK_AB R5, R243, R244 ;  /* 0x000000f4f305723e */ /* 0x002fe600000010ff */
[--C-:B------:R-:W-:Y:S02]  /*4d50*/  FFMA.FTZ R6, R6, UR15, -R11.reuse ;  /* 0x0000000f06067c23 */ /* 0x100fe4000801080b */
[----:B------:R1:W-:Y:S01]  /*4d60*/  MUFU.EX2 R176, R3 ;  /* 0x0000000300b07308 */ /* 0x0003e20000000800 */
[----:B------:R1:W-:Y:S04]  /*4d70*/  STS [R22+0x1e000], R5 ;  /* 0x01e0000516007388 */ /* 0x0003e80000000800 */
[----:B------:R1:W-:Y:S05]  /*4d80*/  STS [R22+0x1e400], R4 ;  /* 0x01e4000416007388 */ /* 0x0003ea0000000800 */
[----:B------:R1:W-:Y:S01]  /*4d90*/  MUFU.EX2 R77, R6 ;  /* 0x00000006004d7308 */ /* 0x0003e20000000800 */
[----:B------:R-:W-:Y:S05]  /*4da0*/  F2FP.BF16.F32.PACK_AB R0, R96, R97 ;  /* 0x000000616000723e */ /* 0x000fea00000010ff */
[----:B------:R1:W-:Y:S02]  /*4db0*/  STS [R21+0x1c000], R0 ;  /* 0x01c0000015007388 */ /* 0x0003e40000000800 */
[----:B-1----:R-:W-:Y:S02]  /*4dc0*/  F2FP.BF16.F32.PACK_AB R3, R90, R91 ;  /* 0x0000005b5a03723e */ /* 0x002fe400000010ff */
[----:B------:R-:W-:Y:S01]  /*4dd0*/  MOV R6, R151 ;  /* 0x0000009700067202 */ /* 0x000fe20000000f00 */
[----:B------:R-:W-:Y:S01]  /*4de0*/  IMAD.MOV.U32 R5, RZ, RZ, R72 ;  /* 0x000000ffff057224 */ /* 0x000fe200078e0048 */
[----:B------:R-:W-:Y:S02]  /*4df0*/  @!P0 FSEL R5, R72, -INF , !P5 ;  /* 0xff80000048058808 */ /* 0x000fe40006800000 */
[----:B------:R-:W-:Y:S02]  /*4e00*/  @!P0 FSEL R6, R151, -INF , !P4 ;  /* 0xff80000097068808 */ /* 0x000fe40006000000 */
[----:B------:R-:W-:Y:S01]  /*4e10*/  F2FP.BF16.F32.PACK_AB R4, R221, R222 ;  /* 0x000000dedd04723e */ /* 0x000fe200000010ff */
[----:B------:R-:W-:Y:S01]  /*4e20*/  FFMA.FTZ R11, R5, UR15, -R11 ;  /* 0x0000000f050b7c23 */ /* 0x000fe2000801080b */
[----:B------:R-:W-:Y:S01]  /*4e30*/  MOV R5, R150 ;  /* 0x0000009600057202 */ /* 0x000fe20000000f00 */
[--C-:B------:R-:W-:Y:S01]  /*4e40*/  FFMA.FTZ R6, R6, UR15, -R10.reuse ;  /* 0x0000000f06067c23 */ /* 0x100fe2000801080a */
[----:B------:R-:W-:Y:S01]  /*4e50*/  @!P0 FSEL R5, R150, -INF , !P3 ;  /* 0xff80000096058808 */ /* 0x000fe20005800000 */
[----:B------:R1:W-:Y:S01]  /*4e60*/  STS [R21+0x1c400], R4 ;  /* 0x01c4000415007388 */ /* 0x0003e20000000800 */
[----:B------:R-:W1:Y:S01]  /*4e70*/  MUFU.EX2 R76, R11 ;  /* 0x0000000b004c7308 */ /* 0x000e620000000800 */
[----:B------:R-:W-:Y:S02]  /*4e80*/  F2FP.BF16.F32.PACK_AB R0, R211, R212 ;  /* 0x000000d4d300723e */ /* 0x000fe400000010ff */
[----:B------:R1:W-:Y:S01]  /*4e90*/  STS [R20+0x1c000], R3 ;  /* 0x01c0000314007388 */ /* 0x0003e20000000800 */
[----:B------:R-:W-:Y:S01]  /*4ea0*/  FFMA.FTZ R10, R5, UR15, -R10 ;  /* 0x0000000f050a7c23 */ /* 0x000fe2000801080a */
[----:B------:R-:W-:Y:S01]  /*4eb0*/  IMAD.MOV.U32 R5, RZ, RZ, R173 ;  /* 0x000000ffff057224 */ /* 0x000fe200078e00ad */
[----:B------:R-:W-:Y:S01]  /*4ec0*/  @!P0 FSEL R5, R173, -INF , !P2 ;  /* 0xff800000ad058808 */ /* 0x000fe20005000000 */
[----:B------:R1:W-:Y:S03]  /*4ed0*/  STS [R20+0x1c400], R0 ;  /* 0x01c4000014007388 */ /* 0x0003e60000000800 */
[----:B------:R1:W-:Y:S01]  /*4ee0*/  MUFU.EX2 R165, R6 ;  /* 0x0000000600a57308 */ /* 0x0003e20000000800 */
[--C-:B------:R-:W-:Y:S09]  /*4ef0*/  FFMA.FTZ R5, R5, UR15, -R2.reuse ;  /* 0x0000000f05057c23 */ /* 0x100ff20008010802 */
[----:B------:R1:W-:Y:S02]  /*4f00*/  MUFU.EX2 R224, R5 ;  /* 0x0000000500e07308 */ /* 0x0003e40000000800 */
[----:B-1----:R-:W-:Y:S08]  /*4f10*/  F2FP.BF16.F32.PACK_AB R4, R239, R240 ;  /* 0x000000f0ef04723e */ /* 0x002ff000000010ff */
[----:B------:R-:W1:Y:S01]  /*4f20*/  MUFU.EX2 R162, R10 ;  /* 0x0000000a00a27308 */ /* 0x000e620000000800 */
[----:B------:R-:W-:Y:S02]  /*4f30*/  MOV R6, R172 ;  /* 0x000000ac00067202 */ /* 0x000fe40000000f00 */
[----:B------:R-:W-:Y:S01]  /*4f40*/  F2FP.BF16.F32.PACK_AB R3, R249, R250 ;  /* 0x000000faf903723e */ /* 0x000fe200000010ff */
[----:B------:R1:W-:Y:S01]  /*4f50*/  STS [R21+0x1e000], R4 ;  /* 0x01e0000415007388 */ /* 0x0003e20000000800 */
[----:B------:R-:W-:Y:S02]  /*4f60*/  @!P0 FSEL R6, R172, -INF , !P1 ;  /* 0xff800000ac068808 */ /* 0x000fe40004800000 */
[----:B------:R-:W-:Y:S01]  /*4f70*/  F2FP.BF16.F32.PACK_AB R0, R235, R236 ;  /* 0x000000eceb00723e */ /* 0x000fe200000010ff */
[----:B------:R1:W-:Y:S01]  /*4f80*/  STS [R21+0x1e400], R3 ;  /* 0x01e4000315007388 */ /* 0x0003e20000000800 */
[----:B------:R-:W-:Y:S01]  /*4f90*/  IADD3 R148, P0, R148, UR12, RZ ;  /* 0x0000000c94947c10 */ /* 0x000fe2000ff1e0ff */
[----:B------:R-:W-:Y:S01]  /*4fa0*/  FFMA.FTZ R2, R6, UR15, -R2 ;  /* 0x0000000f06027c23 */ /* 0x000fe20008010802 */
[----:B------:R-:W-:Y:S01]  /*4fb0*/  F2FP.BF16.F32.PACK_AB R5, R174, R175 ;  /* 0x000000afae05723e */ /* 0x000fe200000010ff */
[----:B------:R1:W-:Y:S02]  /*4fc0*/  STS [R20+0x1e000], R0 ;  /* 0x01e0000014007388 */ /* 0x0003e40000000800 */
[----:B------:R1:W4:Y:S02]  /*4fd0*/  MUFU.EX2 R223, R2 ;  /* 0x0000000200df7308 */ /* 0x0003240000000800 */
[----:B-1----:R-:W-:Y:S02]  /*4fe0*/  F2FP.BF16.F32.PACK_AB R4, R86, R87 ;  /* 0x000000575604723e */ /* 0x002fe400000010ff */
[----:B------:R-:W-:Y:S02]  /*4ff0*/  F2FP.BF16.F32.PACK_AB R2, R76, R77 ;  /* 0x0000004d4c02723e */ /* 0x000fe400000010ff */
[----:B------:R-:W-:Y:S02]  /*5000*/  F2FP.BF16.F32.PACK_AB R3, R205, R206 ;  /* 0x000000cecd03723e */ /* 0x000fe400000010ff */
[----:B------:R-:W-:Y:S05]  /*5010*/  F2FP.BF16.F32.PACK_AB R0, R245, R246 ;  /* 0x000000f6f500723e */ /* 0x000fea00000010ff */
[----:B------:R1:W-:Y:S02]  /*5020*/  STS [R20+0x1e400], R0 ;  /* 0x01e4000014007388 */ /* 0x0003e40000000800 */
[----:B-1----:R-:W-:Y:S02]  /*5030*/  F2FP.BF16.F32.PACK_AB R0, R82, R83 ;  /* 0x000000535200723e */ /* 0x002fe400000010ff */
[----:B--2---:R1:W-:Y:S04]  /*5040*/  STS [R12+0x1c000], R4 ;  /* 0x01c000040c007388 */ /* 0x0043e80000000800 */
[----:B------:R2:W-:Y:S04]  /*5050*/  STS [R12+0x1c400], R3 ;  /* 0x01c400030c007388 */ /* 0x0005e80000000800 */
[----:B---3--:R3:W-:Y:S04]  /*5060*/  STS [R9+0x1c000], R0 ;  /* 0x01c0000009007388 */ /* 0x0087e80000000800 */
[----:B------:R4:W-:Y:S01]  /*5070*/  STS [R9+0x1c400], R5 ;  /* 0x01c4000509007388 */ /* 0x0009e20000000800 */
[----:B-1----:R-:W-:Y:S02]  /*5080*/  F2FP.BF16.F32.PACK_AB R4, R225, R229 ;  /* 0x000000e5e104723e */ /* 0x002fe400000010ff */
[----:B--2---:R-:W-:Y:S03]  /*5090*/  F2FP.BF16.F32.PACK_AB R3, R241, R242 ;  /* 0x000000f2f103723e */ /* 0x004fe600000010ff */
        /* <DEDUP_REMOVED lines=13> */
[----:B------:R4:W-:Y:S04]  /*5170*/  STS [R7+0x1c400], R0 ;  /* 0x01c4000007007388 */ /* 0x0009e80000000800 */
[----:B------:R-:W-:Y:S01]  /*5180*/  STS [R8+0x1e000], R5 ;  /* 0x01e0000508007388 */ /* 0x000fe20000000800 */
[----:B-1----:R-:W-:Y:S02]  /*5190*/  F2FP.BF16.F32.PACK_AB R4, R233, R234 ;  /* 0x000000eae904723e */ /* 0x002fe400000010ff */
[----:B--2---:R-:W-:Y:S03]  /*51a0*/  F2FP.BF16.F32.PACK_AB R3, R176, R177 ;  /* 0x000000b1b003723e */ /* 0x004fe600000010ff */
[----:B------:R-:W-:Y:S01]  /*51b0*/  STS [R8+0x1e400], R4 ;  /* 0x01e4000408007388 */ /* 0x000fe20000000800 */
[----:B---3--:R-:W-:Y:S03]  /*51c0*/  F2FP.BF16.F32.PACK_AB R2, R223, R224 ;  /* 0x000000e0df02723e */ /* 0x008fe600000010ff */
[----:B------:R1:W-:Y:S01]  /*51d0*/  STS [R7+0x1e000], R3 ;  /* 0x01e0000307007388 */ /* 0x0003e20000000800 */
[----:B----4-:R-:W-:Y:S03]  /*51e0*/  LEA R0, R193, UR6, 0x1 ;  /* 0x00000006c1007c11 */ /* 0x010fe6000f8e08ff */
[----:B------:R2:W-:Y:S01]  /*51f0*/  STS [R7+0x1e400], R2 ;  /* 0x01e4000207007388 */ /* 0x0005e20000000800 */
[----:B------:R-:W-:Y:S03]  /*5200*/  IADD3 R145, R186, R0, RZ ;  /* 0x00000000ba917210 */ /* 0x000fe60007ffe0ff */
[----:B------:R-:W-:Y:S01]  /*5210*/  LDSM.16.M88.4 R64, [R0+0x8000] ;  /* 0x008000000040783b */ /* 0x000fe20000000200 */
[----:B------:R-:W-:Y:S07]  /*5220*/  IMAD.IADD R146, R192, 0x1, R0 ;  /* 0x00000001c0927824 */ /* 0x000fee00078e0200 */
[----:B------:R3:W-:Y:S08]  /*5230*/  LDSM.16.M88.4 R60, [R0+0xa000] ;  /* 0x00a00000003c783b */ /* 0x0007f00000000200 */
[----:B------:R-:W-:Y:S01]  /*5240*/  LDSM.16.M88.4 R32, [R187+0x4800] ;  /* 0x00480000bb20783b */ /* 0x000fe20000000200 */
[----:B-1----:R-:W-:Y:S02]  /*5250*/  MOV R3, R149 ;  /* 0x0000009500037202 */ /* 0x002fe40000000f00 */
[----:B------:R-:W-:Y:S02]  /*5260*/  IADD3.X R149, R144, UR11, RZ, P0, !PT ;  /* 0x0000000b90957c10 */ /* 0x000fe400087fe4ff */
[----:B--2---:R-:W-:Y:S02]  /*5270*/  MOV R2, R19 ;  /* 0x0000001300027202 */ /* 0x004fe40000000f00 */
[----:B------:R-:W-:Y:S01]  /*5280*/  PLOP3.LUT P0, PT, PT, PT, UP3, 0x80, 0x0 ;  /* 0x000000000000781c */ /* 0x000fe20003f0f038 */
[----:B------:R-:W1:Y:S01]  /*5290*/  LDSM.16.M88.4 R16, [R187+0x4000] ;  /* 0x00400000bb10783b */ /* 0x000e620000000200 */
[----:B---3--:R-:W-:Y:S07]  /*52a0*/  FFMA.FTZ R0, -R147, R147, 1 ;  /* 0x3f80000093007423 */ /* 0x008fee0000010193 */
[----:B------:R-:W2:Y:S01]  /*52b0*/  LDG.E R144, desc[UR40][R148.64] ;  /* 0x0000002894907981 */ /* 0x000ea2000c1e1900 */
[----:B------:R-:W-:Y:S03]  /*52c0*/  FMUL.FTZ R0, R0, UR17 ;  /* 0x0000001100007c20 */ /* 0x000fe60008410000 */
[----:B------:R-:W3:Y:S08]  /*52d0*/  LDSM.16.M88.4 R48, [R187+0x5000] ;  /* 0x00500000bb30783b */ /* 0x000ef00000000200 */
[----:B------:R-:W4:Y:S08]  /*52e0*/  LDSM.16.M88.4 R132, [R187+0x5800] ;  /* 0x00580000bb84783b */ /* 0x000f300000000200 */
[----:B------:R-:W-:Y:S08]  /*52f0*/  LDSM.16.M88.4 R136, [R146+0x8000] ;  /* 0x008000009288783b */ /* 0x000ff00000000200 */
[----:B------:R-:W4:Y:S01]  /*5300*/  LDSM.16.M88.4 R140, [R190+0x4000] ;  /* 0x00400000be8c783b */ /* 0x000f220000000200 */
        /* <DEDUP_REMOVED lines=12> */
[-C--:B----4-:R-:W-:Y:S06]  /*53d0*/  HMMA.16816.F32.BF16 R52, R64, R132.reuse, RZ ;  /* 0x000000844034723c */ /* 0x090fec00000418ff */
[C---:B------:R-:W-:Y:S06]  /*53e0*/  HMMA.16816.F32.BF16 R56, R60.reuse, R132, RZ ;  /* 0x000000843c38723c */ /* 0x040fec00000418ff */
[-C--:B------:R-:W-:Y:S06]  /*53f0*/  HMMA.16816.F32.BF16 R60, R60, R134.reuse, RZ ;  /* 0x000000863c3c723c */ /* 0x080fec00000418ff */
[----:B------:R-:W-:Y:S01]  /*5400*/  HMMA.16816.F32.BF16 R64, R64, R134, RZ ;  /* 0x000000864040723c */ /* 0x000fe200000418ff */
[----:B------:R-:W1:Y:S05]  /*5410*/  LDSM.16.M88.4 R132, [R146+0xa000] ;  /* 0x00a000009284783b */ /* 0x000e6a0000000200 */
[-C--:B------:R-:W-:Y:S06]  /*5420*/  HMMA.16816.F32.BF16 R4, R136, R140.reuse, R4 ;  /* 0x0000008c8804723c */ /* 0x080fec0000041804 */
[C---:B-1----:R-:W-:Y:S06]  /*5430*/  HMMA.16816.F32.BF16 R8, R132.reuse, R140, R8 ;  /* 0x0000008c8408723c */ /* 0x042fec0000041808 */
        /* <DEDUP_REMOVED lines=40> */
[----:B------:R-:W-:Y:S05]  /*56c0*/  IADD3 R140, R192, R145, RZ ;  /* 0x00000091c08c7210 */ /* 0x000fea0007ffe0ff */
        /* <DEDUP_REMOVED lines=8> */
[----:B------:R-:W-:Y:S04]  /*5750*/  FADD.FTZ R5, -R144, R5 ;  /* 0x0000000590057221 */ /* 0x000fe80000010100 */
[----:B------:R-:W-:Y:S01]  /*5760*/  FMUL.FTZ R4, R2, R4 ;  /* 0x0000000402047220 */ /* 0x000fe20000410000 */
[----:B------:R-:W-:Y:S01]  /*5770*/  FMUL.FTZ R5, R100, R5 ;  /* 0x0000000564057220 */ /* 0x000fe20000410000 */
[----:B------:R2:W5:Y:S02]  /*5780*/  LDG.E R2, desc[UR40][R148.64+0x100] ;  /* 0x0001002894027981 */ /* 0x000564000c1e1900 */
[----:B------:R-:W-:Y:S01]  /*5790*/  FMUL.FTZ R147, R4, R0 ;  /* 0x0000000004937220 */ /* 0x000fe20000410000 */
[----:B------:R-:W-:Y:S01]  /*57a0*/  MOV R4, R3 ;  /* 0x0000000300047202 */ /* 0x000fe20000000f00 */
[----:B------:R2:W5:Y:S04]  /*57b0*/  LDL.LU R100, [R1+0x124] ;  /* 0x0001240001647983 */ /* 0x0005680000300800 */
[----:B------:R-:W3:Y:S01]  /*57c0*/  LDG.E R3, desc[UR40][R148.64+0x20] ;  /* 0x0000202894037981 */ /* 0x000ee2000c1e1900 */
[----:B------:R-:W-:Y:S02]  /*57d0*/  FFMA.FTZ R4, -R4, R4, 1 ;  /* 0x3f80000004047423 */ /* 0x000fe40000010104 */
[----:B------:R-:W-:Y:S01]  /*57e0*/  FADD.FTZ R16, -R144, R16 ;  /* 0x0000001090107221 */ /* 0x000fe20000010100 */
[----:B------:R2:W5:Y:S01]  /*57f0*/  LDG.E R0, desc[UR40][R148.64+0x120] ;  /* 0x0001202894007981 */ /* 0x000562000c1e1900 */
[----:B------:R-:W-:Y:S01]  /*5800*/  FMUL.FTZ R4, R4, UR17 ;  /* 0x0000001104047c20 */ /* 0x000fe20008410000 */
[-C--:B-1----:R-:W-:Y:S06]  /*5810*/  HMMA.16816.F32.BF16 R20, R132, R136.reuse, R20 ;  /* 0x000000888414723c */ /* 0x082fec0000041814 */
[C---:B------:R-:W-:Y:S06]  /*5820*/  HMMA.16816.F32.BF16 R24, R140.reuse, R136, R24 ;  /* 0x000000888c18723c */ /* 0x040fec0000041818 */
[-C--:B------:R-:W-:Y:S06]  /*5830*/  HMMA.16816.F32.BF16 R28, R140, R138.reuse, R28 ;  /* 0x0000008a8c1c723c */ /* 0x080fec000004181c */
[C---:B------:R-:W-:Y:S01]  /*5840*/  HMMA.16816.F32.BF16 R32, R132.reuse, R138, R32 ;  /* 0x0000008a8420723c */ /* 0x040fe20000041820 */
[----:B------:R-:W1:Y:S05]  /*5850*/  LDSM.16.M88.4 R136, [R189+0x5000] ;  /* 0x00500000bd88783b */ /* 0x000e6a0000000200 */
[C---:B------:R-:W-:Y:S11]  /*5860*/  FADD.FTZ R20, -R144.reuse, R20 ;  /* 0x0000001490147221 */ /* 0x040ff60000010100 */
[----:B------:R-:W-:Y:S07]  /*5870*/  @!UPT UIADD3 URZ, URZ, URZ, URZ ;  /* 0x0000003f3f3ff290 */ /* 0x000fee000fffe03f */
[C---:B------:R-:W-:Y:S01]  /*5880*/  FADD.FTZ R32, -R144.reuse, R32 ;  /* 0x0000002090207221 */ /* 0x040fe20000010100 */
[C---:B------:R-:W-:Y:S01]  /*5890*/  FADD.FTZ R33, -R144.reuse, R33 ;  /* 0x0000002190217221 */ /* 0x040fe20000010100 */
        /* <DEDUP_REMOVED lines=10> */
[----:B------:R-:W-:Y:S01]  /*5940*/  FMUL.FTZ R132, R5, R4 ;  /* 0x0000000405847220 */ /* 0x000fe20000410000 */
[C---:B------:R-:W-:Y:S03]  /*5950*/  FADD.FTZ R4, -R144.reuse, R17 ;  /* 0x0000001190047221 */ /* 0x040fe60000010100 */
[----:B------:R-:W-:Y:S01]  /*5960*/  FMUL.FTZ R17, R99, R16 ;  /* 0x0000001063117220 */ /* 0x000fe20000410000 */
[----:B------:R-:W-:Y:S01]  /*5970*/  FMUL.FTZ R133, R97, R20 ;  /* 0x0000001461857220 */ /* 0x000fe20000410000 */
[----:B------:R2:W5:Y:S01]  /*5980*/  LDL.LU R99, [R1+0x120] ;  /* 0x0001200001637983 */ /* 0x0005620000300800 */
[----:B------:R-:W-:Y:S01]  /*5990*/  FADD.FTZ R134, -R144, R21 ;  /* 0x0000001590867221 */ /* 0x000fe20000010100 */
[----:B------:R-:W-:Y:S01]  /*59a0*/  FMUL.FTZ R21, R98, R4 ;  /* 0x0000000462157220 */ /* 0x000fe20000410000 */
[----:B------:R-:W-:Y:S01]  /*59b0*/  FFMA.FTZ R4, -R95, R95, 1 ;  /* 0x3f8000005f047423 */ /* 0x000fe2000001015f */
[----:B------:R2:W5:Y:S01]  /*59c0*/  LDL.LU R98, [R1+0x11c] ;  /* 0x00011c0001627983 */ /* 0x0005620000300800 */
[----:B------:R-:W-:Y:S01]  /*59d0*/  FMUL.FTZ R134, R96, R134 ;  /* 0x0000008660867220 */ /* 0x000fe20000410000 */
[----:B------:R-:W-:Y:S01]  /*59e0*/  FFMA.FTZ R16, -R94, R94, 1 ;  /* 0x3f8000005e107423 */ /* 0x000fe2000001015e */
[----:B------:R-:W-:Y:S01]  /*59f0*/  FFMA.FTZ R20, -R93, R93, 1 ;  /* 0x3f8000005d147423 */ /* 0x000fe2000001015d */
[----:B------:R2:W5:Y:S01]  /*5a00*/  LDL.LU R97, [R1+0x118] ;  /* 0x0001180001617983 */ /* 0x0005620000300800 */
[----:B------:R-:W-:Y:S01]  /*5a10*/  FFMA.FTZ R5, -R92, R92, 1 ;  /* 0x3f8000005c057423 */ /* 0x000fe2000001015c */
[----:B------:R-:W-:Y:S01]  /*5a20*/  FMUL.FTZ R52, R79, R52 ;  /* 0x000000344f347220 */ /* 0x000fe20000410000 */
[----:B------:R-:W-:Y:S01]  /*5a30*/  FADD.FTZ R53, -R144, R53 ;  /* 0x0000003590357221 */ /* 0x000fe20000010100 */
[----:B------:R2:W5:Y:S01]  /*5a40*/  LDL.LU R96, [R1+0x114] ;  /* 0x0001140001607983 */ /* 0x0005620000300800 */
[----:B------:R-:W-:Y:S01]  /*5a50*/  FMUL.FTZ R4, R4, UR17 ;  /* 0x0000001104047c20 */ /* 0x000fe20008410000 */
[----:B------:R-:W-:Y:S01]  /*5a60*/  FMUL.FTZ R20, R20, UR17 ;  /* 0x0000001114147c20 */ /* 0x000fe20008410000 */
[----:B------:R-:W-:Y:S01]  /*5a70*/  FMUL.FTZ R53, R78, R53 ;  /* 0x000000354e357220 */ /* 0x000fe20000410000 */
[----:B------:R2:W5:Y:S01]  /*5a80*/  LDL.LU R95, [R1+0x110] ;  /* 0x00011000015f7983 */ /* 0x0005620000300800 */
[----:B------:R-:W-:Y:S01]  /*5a90*/  FMUL.FTZ R4, R17, R4 ;  /* 0x0000000411047220 */ /* 0x000fe20000410000 */
[----:B------:R-:W-:Y:S01]  /*5aa0*/  FMUL.FTZ R20, R133, R20 ;  /* 0x0000001485147220 */ /* 0x000fe20000410000 */
[----:B------:R-:W-:Y:S01]  /*5ab0*/  FFMA.FTZ R133, -R89, R89, 1 ;  /* 0x3f80000059857423 */ /* 0x000fe20000010159 */
[----:B------:R2:W5:Y:S01]  /*5ac0*/  LDL.LU R94, [R1+0x10c] ;  /* 0x00010c00015e7983 */ /* 0x0005620000300800 */
[----:B------:R-:W-:Y:S01]  /*5ad0*/  FMUL.FTZ R16, R16, UR17 ;  /* 0x0000001110107c20 */ /* 0x000fe20008410000 */
[----:B------:R-:W-:Y:S01]  /*5ae0*/  F2FP.BF16.F32.PACK_AB R17, R132, R147 ;  /* 0x000000938411723e */ /* 0x000fe200000010ff */
[----:B------:R-:W-:Y:S01]  /*5af0*/  FFMA.FTZ R132, -R88, R88, 1 ;  /* 0x3f80000058847423 */ /* 0x000fe20000010158 */
[----:B------:R2:W5:Y:S01]  /*5b00*/  LDL.LU R93, [R1+0x108] ;  /* 0x00010800015d7983 */ /* 0x0005620000300800 */
[----:B------:R-:W-:Y:S01]  /*5b10*/  FMUL.FTZ R5, R5, UR17 ;  /* 0x0000001105057c20 */ /* 0x000fe20008410000 */
[----:B------:R-:W-:Y:S01]  /*5b20*/  FMUL.FTZ R16, R21, R16 ;  /* 0x0000001015107220 */ /* 0x000fe20000410000 */
[----:B------:R-:W-:Y:S01]  /*5b30*/  FADD.FTZ R21, -R144, R37 ;  /* 0x0000002590157221 */ /* 0x000fe20000010100 */
[----:B------:R2:W5:Y:S01]  /*5b40*/  LDL.LU R92, [R1+0x104] ;  /* 0x00010400015c7983 */ /* 0x0005620000300800 */
[----:B------:R-:W-:Y:S01]  /*5b50*/  FMUL.FTZ R5, R134, R5 ;  /* 0x0000000586057220 */ /* 0x000fe20000410000 */
[----:B------:R-:W-:Y:S01]  /*5b60*/  FMUL.FTZ R133, R133, UR17 ;  /* 0x0000001185857c20 */ /* 0x000fe20008410000 */
[----:B------:R-:W-:Y:S01]  /*5b70*/  F2FP.BF16.F32.PACK_AB R16, R16, R4 ;  /* 0x000000041010723e */ /* 0x000fe200000010ff */
[----:B------:R-:W-:Y:S01]  /*5b80*/  FMUL.FTZ R4, R91, R32 ;  /* 0x000000205b047220 */ /* 0x000fe20000410000 */
[----:B------:R-:W-:Y:S01]  /*5b90*/  FMUL.FTZ R21, R86, R21 ;  /* 0x0000001556157220 */ /* 0x000fe20000410000 */
[----:B------:R2:W5:Y:S01]  /*5ba0*/  LDL.LU R91, [R1+0x100] ;  /* 0x00010000015b7983 */ /* 0x0005620000300800 */
[----:B------:R-:W-:Y:S01]  /*5bb0*/  F2FP.BF16.F32.PACK_AB R134, R5, R20 ;  /* 0x000000140586723e */ /* 0x000fe200000010ff */
[----:B------:R-:W-:Y:S01]  /*5bc0*/  FMUL.FTZ R5, R90, R33 ;  /* 0x000000215a057220 */ /* 0x000fe20000410000 */
[----:B------:R-:W-:Y:S01]  /*5bd0*/  FFMA.FTZ R37, -R85, R85, 1 ;  /* 0x3f80000055257423 */ /* 0x000fe20000010155 */
[----:B------:R2:W5:Y:S01]  /*5be0*/  LDL.LU R90, [R1+0xfc] ;  /* 0x0000fc00015a7983 */ /* 0x0005620000300800 */
[----:B------:R-:W-:Y:S01]  /*5bf0*/  FFMA.FTZ R33, -R81, R81, 1 ;  /* 0x3f80000051217423 */ /* 0x000fe20000010151 */
[----:B------:R-:W-:Y:S01]  /*5c00*/  FFMA.FTZ R32, -R80, R80, 1 ;  /* 0x3f80000050207423 */ /* 0x000fe20000010150 */
[----:B------:R-:W-:Y:S01]  /*5c10*/  FADD.FTZ R20, -R144, R36 ;  /* 0x0000002490147221 */ /* 0x000fe20000010100 */
[----:B------:R2:W5:Y:S01]  /*5c20*/  LDL.LU R89, [R1+0xf8] ;  /* 0x0000f80001597983 */ /* 0x0005620000300800 */
[----:B------:R-:W-:Y:S01]  /*5c30*/  FFMA.FTZ R36, -R84, R84, 1 ;  /* 0x3f80000054247423 */ /* 0x000fe20000010154 */
[----:B------:R-:W-:Y:S01]  /*5c40*/  FMUL.FTZ R133, R4, R133 ;  /* 0x0000008504857220 */ /* 0x000fe20000410000 */
[----:B------:R-:W-:Y:S01]  /*5c50*/  FMUL.FTZ R20, R87, R20 ;  /* 0x0000001457147220 */ /* 0x000fe20000410000 */
[----:B------:R2:W5:Y:S01]  /*5c60*/  LDL.LU R88, [R1+0xf4] ;  /* 0x0000f40001587983 */ /* 0x0005620000300800 */
[C---:B------:R-:W-:Y:S01]  /*5c70*/  FADD.FTZ R4, -R144.reuse, R48 ;  /* 0x0000003090047221 */ /* 0x040fe20000010100 */
[----:B------:R-:W-:Y:S01]  /*5c80*/  FADD.FTZ R48, -R144, R64 ;  /* 0x0000004090307221 */ /* 0x000fe20000010100 */
[----:B------:R-:W-:Y:S01]  /*5c90*/  FMUL.FTZ R36, R36, UR17 ;  /* 0x0000001124247c20 */ /* 0x000fe20008410000 */
[----:B------:R2:W5:Y:S01]  /*5ca0*/  LDL.LU R87, [R1+0xf0] ;  /* 0x0000f00001577983 */ /* 0x0005620000300800 */
[----:B------:R-:W-:Y:S01]  /*5cb0*/  FMUL.FTZ R4, R83, R4 ;  /* 0x0000000453047220 */ /* 0x000fe20000410000 */
[----:B------:R-:W-:Y:S01]  /*5cc0*/  FMUL.FTZ R48, R77, R48 ;  /* 0x000000304d307220 */ /* 0x000fe20000410000 */
[----:B------:R-:W-:Y:S01]  /*5cd0*/  FMUL.FTZ R36, R21, R36 ;  /* 0x0000002415247220 */ /* 0x000fe20000410000 */
[----:B------:R2:W5:Y:S01]  /*5ce0*/  LDL.LU R86, [R1+0xec] ;  /* 0x0000ec0001567983 */ /* 0x0005620000300800 */
[----:B------:R-:W-:Y:S01]  /*5cf0*/  FFMA.FTZ R21, -R75, R75, 1 ;  /* 0x3f8000004b157423 */ /* 0x000fe2000001014b */
[----:B------:R-:W-:Y:S01]  /*5d00*/  FMUL.FTZ R37, R37, UR17 ;  /* 0x0000001125257c20 */ /* 0x000fe20008410000 */
[----:B------:R-:W-:Y:S01]  /*5d10*/  FMUL.FTZ R33, R33, UR17 ;  /* 0x0000001121217c20 */ /* 0x000fe20008410000 */
[----:B------:R2:W5:Y:S01]  /*5d20*/  LDL.LU R85, [R1+0xe8] ;  /* 0x0000e80001557983 */ /* 0x0005620000300800 */
[----:B------:R-:W-:Y:S01]  /*5d30*/  FMUL.FTZ R132, R132, UR17 ;  /* 0x0000001184847c20 */ /* 0x000fe20008410000 */
[----:B------:R-:W-:Y:S01]  /*5d40*/  FMUL.FTZ R37, R20, R37 ;  /* 0x0000002514257220 */ /* 0x000fe20000410000 */
[----:B------:R-:W-:Y:S01]  /*5d50*/  FFMA.FTZ R20, -R74, R74, 1 ;  /* 0x3f8000004a147423 */ /* 0x000fe2000001014a */
[----:B------:R2:W5:Y:S01]  /*5d60*/  LDL.LU R84, [R1+0xe4] ;  /* 0x0000e40001547983 */ /* 0x0005620000300800 */
[----:B------:R-:W-:Y:S01]  /*5d70*/  FMUL.FTZ R132, R5, R132 ;  /* 0x0000008405847220 */ /* 0x000fe20000410000 */
[C---:B------:R-:W-:Y:S01]  /*5d80*/  FADD.FTZ R5, -R144.reuse, R49 ;  /* 0x0000003190057221 */ /* 0x040fe20000010100 */
[----:B------:R-:W-:Y:S01]  /*5d90*/  FADD.FTZ R49, -R144, R65 ;  /* 0x0000004190317221 */ /* 0x000fe20000010100 */
[----:B------:R2:W5:Y:S01]  /*5da0*/  LDL.LU R83, [R1+0xe0] ;  /* 0x0000e00001537983 */ /* 0x0005620000300800 */
[----:B------:R-:W-:Y:S01]  /*5db0*/  FMUL.FTZ R32, R32, UR17 ;  /* 0x0000001120207c20 */ /* 0x000fe20008410000 */
[----:B------:R-:W-:Y:S01]  /*5dc0*/  FMUL.FTZ R5, R82, R5 ;  /* 0x0000000552057220 */ /* 0x000fe20000410000 */
[----:B------:R-:W-:Y:S01]  /*5dd0*/  FMUL.FTZ R49, R76, R49 ;  /* 0x000000314c317220 */ /* 0x000fe20000410000 */
[----:B------:R2:W5:Y:S01]  /*5de0*/  LDL.LU R82, [R1+0xdc] ;  /* 0x0000dc0001527983 */ /* 0x0005620000300800 */
[----:B------:R-:W-:Y:S01]  /*5df0*/  FMUL.FTZ R33, R4, R33 ;  /* 0x0000002104217220 */ /* 0x000fe20000410000 */
[----:B------:R-:W-:Y:S01]  /*5e00*/  FFMA.FTZ R4, -R72, R72, 1 ;  /* 0x3f80000048047423 */ /* 0x000fe20000010148 */
        /* <DEDUP_REMOVED lines=14> */
[----:B------:R-:W-:Y:S02]  /*5ef0*/  F2FP.BF16.F32.PACK_AB R132, R132, R133 ;  /* 0x000000858484723e */ /* 0x000fe400000010ff */
[----:B------:R-:W-:Y:S01]  /*5f00*/  FMUL.FTZ R4, R49, R4 ;  /* 0x0000000431047220 */ /* 0x000fe20000410000 */
[----:B------:R2:W5:Y:S01]  /*5f10*/  LDL.LU R77, [R1+0xc8] ;  /* 0x0000c800014d7983 */ /* 0x0005620000300800 */
[----:B------:R-:W-:Y:S02]  /*5f20*/  F2FP.BF16.F32.PACK_AB R49, R36, R37 ;  /* 0x000000252431723e */ /* 0x000fe400000010ff */
[----:B------:R-:W-:Y:S01]  /*5f30*/  F2FP.BF16.F32.PACK_AB R37, R20, R21 ;  /* 0x000000151425723e */ /* 0x000fe200000010ff */
[----:B------:R2:W5:Y:S01]  /*5f40*/  LDL.LU R76, [R1+0xc4] ;  /* 0x0000c400014c7983 */ /* 0x0005620000300800 */
[----:B------:R-:W-:Y:S01]  /*5f50*/  FFMA.FTZ R20, -R71, R71, 1 ;  /* 0x3f80000047147423 */ /* 0x000fe20000010147 */
[----:B------:R-:W-:Y:S01]  /*5f60*/  FFMA.FTZ R21, -R70, R70, 1 ;  /* 0x3f80000046157423 */ /* 0x000fe20000010146 */
[----:B------:R-:W-:Y:S01]  /*5f70*/  F2FP.BF16.F32.PACK_AB R36, R4, R5 ;  /* 0x000000050424723e */ /* 0x000fe200000010ff */
[----:B------:R2:W5:Y:S01]  /*5f80*/  LDL.LU R75, [R1+0xc0] ;  /* 0x0000c000014b7983 */ /* 0x0005620000300800 */
[----:B------:R-:W-:Y:S01]  /*5f90*/  FMUL.FTZ R20, R20, UR17 ;  /* 0x0000001114147c20 */ /* 0x000fe20008410000 */
[----:B------:R-:W-:Y:S02]  /*5fa0*/  FMUL.FTZ R21, R21, UR17 ;  /* 0x0000001115157c20 */ /* 0x000fe40008410000 */
        /* <DEDUP_REMOVED lines=12> */
[----:B------:R-:W3:Y:S01]  /*6070*/  LDL.LU.64 R136, [R1+0x28] ;  /* 0x0000280001887983 */ /* 0x000ee20000300a00 */
[----:B------:R-:W1:Y:S01]  /*6080*/  LDC.64 R6, c[0x0][0x240] ;  /* 0x00009000ff067b82 */ /* 0x000e620000000a00 */
[----:B------:R-:W-:Y:S02]  /*6090*/  ULOP3.LUT UR5, UR16, 0x1, URZ, 0xc0, !UPT ;  /* 0x0000000110057892 */ /* 0x000fe4000f8ec03f */
[----:B------:R-:W4:Y:S02]  /*60a0*/  LDL.LU R64, [R1+0x38] ;  /* 0x0000380001407983 */ /* 0x000f240000300800 */
[----:B------:R-:W-:Y:S04]  /*60b0*/  UISETP.NE.U32.AND UP0, UPT, UR5, 0x1, UPT ;  /* 0x000000010500788c */ /* 0x000fe8000bf05070 */
[----:B------:R-:W-:Y:S06]  /*60c0*/  USEL UR5, UR34, 0x4000, !UP0 ;  /* 0x0000400022057887 */ /* 0x000fec000c000000 */
[----:B------:R-:W-:Y:S01]  /*60d0*/  IADD3 R191, R191, UR5, RZ ;  /* 0x00000005bfbf7c10 */ /* 0x000fe2000fffe0ff */
[----:B----4-:R-:W-:Y:S01]  /*60e0*/  VIADD R64, R64, UR5 ;  /* 0x0000000540407c36 */ /* 0x010fe20008000000 */
[C---:B-1----:R-:W-:Y:S01]  /*60f0*/  SHF.L.U64.HI R7, R6.reuse, 0x6, R7 ;  /* 0x0000000606077819 */ /* 0x042fe20000010207 */
[C---:B------:R-:W-:Y:S02]  /*6100*/  IMAD.U32 R4, R6.reuse, -0x80, RZ ;  /* 0xffffff8006047824 */ /* 0x040fe400078e00ff */
[----:B------:R-:W-:Y:S03]  /*6110*/  IMAD.SHL.U32 R6, R6, 0x40, RZ ;  /* 0x0000004006067824 */ /* 0x000fe600078e00ff */
[C---:B---3--:R-:W-:Y:S04]  /*6120*/  LEA R5, P1, R4.reuse, R136, 0x1 ;  /* 0x0000008804057211 */ /* 0x048fe800078208ff */
[----:B------:R-:W-:Y:S01]  /*6130*/  LEA.HI.X.SX32 R4, R4, R137, 0x1, P1 ;  /* 0x0000008904047211 */ /* 0x000fe200008f0eff */
[----:B------:R-:W-:Y:S03]  /*6140*/  IMAD.MOV.U32 R52, RZ, RZ, R5 ;  /* 0x000000ffff347224 */ /* 0x000fe600078e0005 */
[----:B------:R-:W-:Y:S02]  /*6150*/  MOV R53, R4 ;  /* 0x0000000400357202 */ /* 0x000fe40000000f00 */
[-C--:B------:R-:W-:Y:S03]  /*6160*/  IADD3 R4, P1, R52, R6.reuse, RZ ;  /* 0x0000000634047210 */ /* 0x080fe60007f3e0ff */
[----:B------:R-:W-:Y:S01]  /*6170*/  @!PT LDS RZ, [RZ] ;  /* 0x00000000fffff984 */ /* 0x000fe20000000800 */
[----:B------:R-:W-:Y:S01]  /*6180*/  @!PT LDS RZ, [RZ] ;  /* 0x00000000fffff984 */ /* 0x000fe20000000800 */
[----:B------:R-:W-:Y:S01]  /*6190*/  @!PT LDS RZ, [RZ] ;  /* 0x00000000fffff984 */ /* 0x000fe20000000800 */
[----:B------:R-:W-:Y:S02]  /*61a0*/  LDGSTS.E.BYPASS.LTC128B.128 [R64], desc[UR40][R52.64] ;  /* 0x0000000034407fae */ /* 0x000fe4000b901d68 */
[--C-:B------:R-:W-:Y:S02]  /*61b0*/  IMAD.X R5, R53, 0x1, R7.reuse, P1 ;  /* 0x0000000135057824 */ /* 0x100fe400008e0607 */
[----:B------:R1:W-:Y:S04]  /*61c0*/  STL.64 [R1+0x28], R52 ;  /* 0x0000283401007387 */ /* 0x0003e80000100a00 */
[----:B------:R3:W-:Y:S04]  /*61d0*/  LDGSTS.E.BYPASS.LTC128B.128 [R64+0x1000], desc[UR40][R4.64] ;  /* 0x0100000004407fae */ /* 0x0007e8000b901d68 */
[----:B------:R1:W-:Y:S01]  /*61e0*/  STL [R1+0x38], R64 ;  /* 0x0000384001007387 */ /* 0x0003e20000100800 */
[-C--:B---3--:R-:W-:Y:S04]  /*61f0*/  IADD3 R4, P1, R4, R6.reuse, RZ ;  /* 0x0000000604047210 */ /* 0x088fe80007f3e0ff */
[----:B------:R-:W-:Y:S02]  /*6200*/  IADD3.X R5, R5, R7, RZ, P1, !PT ;  /* 0x0000000705057210 */ /* 0x000fe40000ffe4ff */
[----:B------:R-:W-:Y:S03]  /*6210*/  IADD3 R6, P1, R4, R6, RZ ;  /* 0x0000000604067210 */ /* 0x000fe60007f3e0ff */
[----:B------:R1:W-:Y:S02]  /*6220*/  LDGSTS.E.BYPASS.LTC128B.128 [R64+0x2000], desc[UR40][R4.64] ;  /* 0x0200000004407fae */ /* 0x0003e4000b901d68 */
[----:B------:R-:W-:Y:S05]  /*6230*/  IMAD.X R7, R5, 0x1, R7, P1 ;  /* 0x0000000105077824 */ /* 0x000fea00008e0607 */
[----:B------:R1:W-:Y:S04]  /*6240*/  LDGSTS.E.BYPASS.LTC128B.128 [R64+0x3000], desc[UR40][R6.64] ;  /* 0x0300000006407fae */ /* 0x0003e8000b901d68 */
[----:B------:R-:W0:Y:S02]  /*6250*/  LDGDEPBAR ;  /* 0x00000000000079af */ /* 0x000e240000000000 */
.L_x_994:
[----:B-1----:R-:W3:Y:S01]  /*6260*/  LDL.LU R53, [R1+0x4] ;  /* 0x0000040001357983 */ /* 0x002ee20000300800 */
[C---:B-----5:R-:W-:Y:S01]  /*6270*/  FADD.FTZ R10, -R0.reuse, R10 ;  /* 0x0000000a000a7221 */ /* 0x060fe20000010100 */
[----:B------:R-:W-:Y:S01]  /*6280*/  FADD.FTZ R11, -R0, R11 ;  /* 0x0000000b000b7221 */ /* 0x000fe20000010100 */
[----:B------:R-:W-:Y:S01]  /*6290*/  FFMA.FTZ R7, -R181, R181, 1 ;  /* 0x3f800000b5077423 */ /* 0x000fe200000101b5 */
[----:B------:R-:W4:Y:S01]  /*62a0*/  LDL.LU R52, [R1] ;  /* 0x0000000001347983 */ /* 0x000f220000300800 */
[C---:B------:R-:W-:Y:S01]  /*62b0*/  FADD.FTZ R19, -R3.reuse, R19 ;  /* 0x0000001303137221 */ /* 0x040fe20000010100 */
[----:B------:R-:W-:Y:S01]  /*62c0*/  FADD.FTZ R18, -R3, R18 ;  /* 0x0000001203127221 */ /* 0x000fe20000010100 */
[----:B------:R-:W-:Y:S01]  /*62d0*/  FFMA.FTZ R6, -R180, R180, 1 ;  /* 0x3f800000b4067423 */ /* 0x000fe200000101b4 */
[----:B------:R-:W2:Y:S01]  /*62e0*/  LDL R137, [R1+0x8] ;  /* 0x0000080001897983 */ /* 0x000ea20000100800 */
[----:B------:R-:W-:Y:S01]  /*62f0*/  FFMA.FTZ R5, -R169, R169, 1 ;  /* 0x3f800000a9057423 */ /* 0x000fe200000101a9 */
[----:B------:R-:W-:Y:S01]  /*6300*/  FADD.FTZ R22, -R3, R22 ;  /* 0x0000001603167221 */ /* 0x000fe20000010100 */
[----:B------:R-:W-:Y:S01]  /*6310*/  FFMA.FTZ R4, -R168, R168, 1 ;  /* 0x3f800000a8047423 */ /* 0x000fe200000101a8 */
[----:B------:R-:W2:Y:S01]  /*6320*/  LDL R136, [R1+0x14] ;  /* 0x0000140001887983 */ /* 0x000ea20000100800 */
[----:B------:R-:W-:Y:S01]  /*6330*/  FMUL.FTZ R19, R231, R19 ;  /* 0x00000013e7137220 */ /* 0x000fe20000410000 */
[----:B------:R-:W-:Y:S01]  /*6340*/  FMUL.FTZ R18, R232, R18 ;  /* 0x00000012e8127220 */ /* 0x000fe20000410000 */
[----:B------:R-:W-:Y:S01]  /*6350*/  FADD.FTZ R23, -R3, R23 ;  /* 0x0000001703177221 */ /* 0x000fe20000010100 */
[----:B------:R-:W2:Y:S01]  /*6360*/  LDL R135, [R1+0x24] ;  /* 0x0000240001877983 */ /* 0x000ea20000100800 */
[----:B------:R-:W-:Y:S01]  /*6370*/  FMUL.FTZ R22, R222, R22 ;  /* 0x00000016de167220 */ /* 0x000fe20000410000 */
[----:B------:R-:W-:Y:S01]  /*6380*/  FMUL.FTZ R20, R33, R20 ;  /* 0x0000001421147220 */ /* 0x000fe20000410000 */
[----:B------:R-:W-:Y:S01]  /*6390*/  FMUL.FTZ R23, R221, R23 ;  /* 0x00000017dd177220 */ /* 0x000fe20000410000 */
[----:B------:R-:W2:Y:S01]  /*63a0*/  LDL R133, [R1+0x20] ;  /* 0x0000200001857983 */ /* 0x000ea20000100800 */
[C---:B------:R-:W-:Y:S01]  /*63b0*/  FADD.FTZ R38, -R3.reuse, R38 ;  /* 0x0000002603267221 */ /* 0x040fe20000010100 */
[C---:B------:R-:W-:Y:S01]  /*63c0*/  FADD.FTZ R39, -R3.reuse, R39 ;  /* 0x0000002703277221 */ /* 0x040fe20000010100 */
[----:B------:R-:W-:Y:S01]  /*63d0*/  FADD.FTZ R50, -R3, R50 ;  /* 0x0000003203327221 */ /* 0x000fe20000010100 */
[----:B------:R-:W2:Y:S01]  /*63e0*/  LDL R65, [R1+0xc] ;  /* 0x00000c0001417983 */ /* 0x000ea20000100800 */
[----:B------:R-:W-:Y:S01]  /*63f0*/  FMUL.FTZ R38, R206, R38 ;  /* 0x00000026ce267220 */ /* 0x000fe20000410000 */
[----:B------:R-:W-:Y:S01]  /*6400*/  FMUL.FTZ R39, R205, R39 ;  /* 0x00000027cd277220 */ /* 0x000fe20000410000 */
[C---:B------:R-:W-:Y:S01]  /*6410*/  FADD.FTZ R51, -R3.reuse, R51 ;  /* 0x0000003303337221 */ /* 0x040fe20000010100 */
[----:B------:R-:W2:Y:S01]  /*6420*/  LDL R64, [R1+0x10] ;  /* 0x0000100001407983 */ /* 0x000ea20000100800 */
        /* <DEDUP_REMOVED lines=8> */
[----:B------:R-:W-:Y:S01]  /*64b0*/  FFMA.FTZ R3, -R150, R150, 1 ;  /* 0x3f80000096037423 */ /* 0x000fe20000010196 */
[----:B------:R-:W-:Y:S01]  /*64c0*/  FMUL.FTZ R67, R162, R67 ;  /* 0x00000043a2437220 */ /* 0x000fe20000410000 */
[----:B------:R-:W-:Y:S01]  /*64d0*/  FMUL.FTZ R55, R170, R55 ;  /* 0x00000037aa377220 */ /* 0x000fe20000410000 */
[----:B------:R-:W-:Y:S01]  /*64e0*/  FMUL.FTZ R66, R165, R66 ;  /* 0x00000042a5427220 */ /* 0x000fe20000410000 */
[----:B------:R-:W-:Y:S01]  /*64f0*/  FMUL.FTZ R3, R3, UR17 ;  /* 0x0000001103037c20 */ /* 0x000fe20008410000 */
[C---:B------:R-:W-:Y:S01]  /*6500*/  FADD.FTZ R13, -R2.reuse, R13 ;  /* 0x0000000d020d7221 */ /* 0x040fe20000010100 */
[----:B------:R-:W-:Y:S01]  /*6510*/  FMUL.FTZ R35, R211, R35 ;  /* 0x00000023d3237220 */ /* 0x000fe20000410000 */
[C---:B------:R-:W-:Y:S01]  /*6520*/  FADD.FTZ R8, -R2.reuse, R8 ;  /* 0x0000000802087221 */ /* 0x040fe20000010100 */
[C---:B------:R-:W-:Y:S01]  /*6530*/  FADD.FTZ R9, -R2.reuse, R9 ;  /* 0x0000000902097221 */ /* 0x040fe20000010100 */
[----:B------:R-:W-:Y:S01]  /*6540*/  FMUL.FTZ R13, R243, R13 ;  /* 0x0000000df30d7220 */ /* 0x000fe20000410000 */
[----:B------:R-:W-:Y:S01]  /*6550*/  FADD.FTZ R29, -R2, R29 ;  /* 0x0000001d021d7221 */ /* 0x000fe20000010100 */
[----:B------:R-:W-:Y:S01]  /*6560*/  FMUL.FTZ R8, R248, R8 ;  /* 0x00000008f8087220 */ /* 0x000fe20000410000 */
[----:B------:R-:W-:Y:S01]  /*6570*/  FMUL.FTZ R9, R247, R9 ;  /* 0x00000009f7097220 */ /* 0x000fe20000410000 */
[----:B------:R-:W-:Y:S01]  /*6580*/  FMUL.FTZ R54, R171, R54 ;  /* 0x00000036ab367220 */ /* 0x000fe20000410000 */
[----:B------:R-:W-:Y:S01]  /*6590*/  FMUL.FTZ R29, R235, R29 ;  /* 0x0000001deb1d7220 */ /* 0x000fe20000410000 */
[----:B------:R-:W-:Y:S01]  /*65a0*/  FADD.FTZ R12, -R2, R12 ;  /* 0x0000000c020c7221 */ /* 0x000fe20000010100 */
[----:B------:R-:W-:Y:S01]  /*65b0*/  FMUL.FTZ R34, R212, R34 ;  /* 0x00000022d4227220 */ /* 0x000fe20000410000 */
[C---:B------:R-:W-:Y:S01]  /*65c0*/  FADD.FTZ R25, -R2.reuse, R25 ;  /* 0x0000001902197221 */ /* 0x040fe20000010100 */
[----:B------:R-:W-:Y:S01]  /*65d0*/  FADD.FTZ R28, -R2, R28 ;  /* 0x0000001c021c7221 */ /* 0x000fe20000010100 */
[----:B------:R-:W-:Y:S01]  /*65e0*/  FMUL.FTZ R12, R244, R12 ;  /* 0x0000000cf40c7220 */ /* 0x000fe20000410000 */
[----:B------:R-:W-:Y:S01]  /*65f0*/  FADD.FTZ R41, -R2, R41 ;  /* 0x0000002902297221 */ /* 0x000fe20000010100 */
[----:B------:R-:W-:Y:S01]  /*6600*/  FMUL.FTZ R25, R239, R25 ;  /* 0x00000019ef197220 */ /* 0x000fe20000410000 */
[----:B------:R-:W-:Y:S01]  /*6610*/  FMUL.FTZ R28, R236, R28 ;  /* 0x0000001cec1c7220 */ /* 0x000fe20000410000 */
[C---:B------:R-:W-:Y:S01]  /*6620*/  FADD.FTZ R24, -R2.reuse, R24 ;  /* 0x0000001802187221 */ /* 0x040fe20000010100 */
[----:B------:R-:W-:Y:S01]  /*6630*/  FMUL.FTZ R41, R225, R41 ;  /* 0x00000029e1297220 */ /* 0x000fe20000410000 */
[C---:B------:R-:W-:Y:S01]  /*6640*/  FADD.FTZ R40, -R2.reuse, R40 ;  /* 0x0000002802287221 */ /* 0x040fe20000010100 */
[C---:B------:R-:W-:Y:S01]  /*6650*/  FADD.FTZ R44, -R2.reuse, R44 ;  /* 0x0000002c022c7221 */ /* 0x040fe20000010100 */
[C---:B------:R-:W-:Y:S01]  /*6660*/  FADD.FTZ R45, -R2.reuse, R45 ;  /* 0x0000002d022d7221 */ /* 0x040fe20000010100 */
[C---:B------:R-:W-:Y:S01]  /*6670*/  FADD.FTZ R56, -R2.reuse, R56 ;  /* 0x0000003802387221 */ /* 0x040fe20000010100 */
[C---:B------:R-:W-:Y:S01]  /*6680*/  FADD.FTZ R57, -R2.reuse, R57 ;  /* 0x0000003902397221 */ /* 0x040fe20000010100 */
[C---:B------:R-:W-:Y:S01]  /*6690*/  FADD.FTZ R60, -R2.reuse, R60 ;  /* 0x0000003c023c7221 */ /* 0x040fe20000010100 */
[----:B------:R-:W-:Y:S01]  /*66a0*/  FADD.FTZ R61, -R2, R61 ;  /* 0x0000003d023d7221 */ /* 0x000fe20000010100 */
[----:B------:R-:W-:Y:S01]  /*66b0*/  FFMA.FTZ R2, -R160, R160, 1 ;  /* 0x3f800000a0027423 */ /* 0x000fe200000101a0 */
[----:B------:R-:W-:Y:S01]  /*66c0*/  FMUL.FTZ R44, R219, R44 ;  /* 0x0000002cdb2c7220 */ /* 0x000fe20000410000 */
[----:B------:R-:W-:Y:S01]  /*66d0*/  FMUL.FTZ R45, R217, R45 ;  /* 0x0000002dd92d7220 */ /* 0x000fe20000410000 */
        /* <DEDUP_REMOVED lines=21> */
[C---:B------:R-:W-:Y:S01]  /*6830*/  FADD.FTZ R58, -R0.reuse, R58 ;  /* 0x0000003a003a7221 */ /* 0x040fe20000010100 */
[----:B------:R-:W-:Y:S01]  /*6840*/  FMUL.FTZ R31, R245, R31 ;  /* 0x0000001ff51f7220 */ /* 0x000fe20000410000 */
[C---:B------:R-:W-:Y:S01]  /*6850*/  FADD.FTZ R59, -R0.reuse, R59 ;  /* 0x0000003b003b7221 */ /* 0x040fe20000010100 */
[----:B------:R-:W-:Y:S01]  /*6860*/  FADD.FTZ R47, -R0, R47 ;  /* 0x0000002f002f7221 */ /* 0x000fe20000010100 */
[----:B------:R-:W-:Y:S01]  /*6870*/  FMUL.FTZ R58, R234, R58 ;  /* 0x0000003aea3a7220 */ /* 0x000fe20000410000 */
[C---:B------:R-:W-:Y:S01]  /*6880*/  FADD.FTZ R42, -R0.reuse, R42 ;  /* 0x0000002a002a7221 */ /* 0x040fe20000010100 */
[----:B------:R-:W-:Y:S01]  /*6890*/  FMUL.FTZ R59, R233, R59 ;  /* 0x0000003be93b7220 */ /* 0x000fe20000410000 */
[----:B------:R-:W-:Y:S01]  /*68a0*/  FMUL.FTZ R47, R237, R47 ;  /* 0x0000002fed2f7220 */ /* 0x000fe20000410000 */
[----:B------:R-:W-:Y:S01]  /*68b0*/  FADD.FTZ R62, -R0, R62 ;  /* 0x0000003e003e7221 */ /* 0x000fe20000010100 */
[----:B------:R-:W-:Y:S01]  /*68c0*/  FMUL.FTZ R42, R242, R42 ;  /* 0x0000002af22a7220 */ /* 0x000fe20000410000 */
[----:B------:R-:W-:Y:S01]  /*68d0*/  FADD.FTZ R63, -R0, R63 ;  /* 0x0000003f003f7221 */ /* 0x000fe20000010100 */
[----:B------:R-:W-:Y:S01]  /*68e0*/  FFMA.FTZ R0, -R172, R172, 1 ;  /* 0x3f800000ac007423 */ /* 0x000fe200000101ac */
[----:B------:R-:W-:Y:S02]  /*68f0*/  FMUL.FTZ R62, R224, R62 ;  /* 0x0000003ee03e7220 */ /* 0x000fe40000410000 */
[----:B------:R-:W-:Y:S01]  /*6900*/  FMUL.FTZ R63, R223, R63 ;  /* 0x0000003fdf3f7220 */ /* 0x000fe20000410000 */
[----:B------:R-:W-:Y:S01]  /*6910*/  FMUL.FTZ R0, R0, UR17 ;  /* 0x0000001100007c20 */ /* 0x000fe20008410000 */
[----:B---3--:R-:W-:Y:S02]  /*6920*/  FMUL.FTZ R10, R53, R10 ;  /* 0x0000000a350a7220 */ /* 0x008fe40000410000 */
[----:B------:R-:W3:Y:S01]  /*6930*/  LDL R53, [R1+0x1c] ;  /* 0x00001c0001357983 */ /* 0x000ee20000100800 */
[----:B----4-:R-:W-:Y:S03]  /*6940*/  FMUL.FTZ R11, R52, R11 ;  /* 0x0000000b340b7220 */ /* 0x010fe60000410000 */
[----:B------:R-:W4:Y:S04]  /*6950*/  LDL R52, [R1+0x18] ;  /* 0x0000180001347983 */ /* 0x000f280000100800 */
[----:B--2---:R1:W-:Y:S02]  /*6960*/  STS [R137+0x14000], R17 ;  /* 0x0140001189007388 */ /* 0x0043e40000000800 */
[----:B-1----:R-:W-:Y:S01]  /*6970*/  FMUL.FTZ R17, R32, R21 ;  /* 0x0000001520117220 */ /* 0x002fe20000410000 */
[----:B------:R-:W-:Y:S01]  /*6980*/  FMUL.FTZ R21, R7, UR17 ;  /* 0x0000001107157c20 */ /* 0x000fe20008410000 */
[----:B------:R-:W-:Y:S01]  /*6990*/  FMUL.FTZ R7, R6, UR17 ;  /* 0x0000001106077c20 */ /* 0x000fe20008410000 */
[----:B------:R-:W-:Y:S01]  /*69a0*/  FMUL.FTZ R6, R5, UR17 ;  /* 0x0000001105067c20 */ /* 0x000fe20008410000 */
[----:B------:R-:W-:Y:S01]  /*69b0*/  FMUL.FTZ R5, R4, UR17 ;  /* 0x0000001104057c20 */ /* 0x000fe20008410000 */
[----:B------:R-:W-:Y:S01]  /*69c0*/  FMUL.FTZ R18, R18, R21 ;  /* 0x0000001512127220 */ /* 0x000fe20000410000 */
[----:B------:R-:W-:Y:S01]  /*69d0*/  FMUL.FTZ R4, R19, R7 ;  /* 0x0000000713047220 */ /* 0x000fe20000410000 */
[----:B------:R-:W-:Y:S01]  /*69e0*/  FMUL.FTZ R22, R22, R6 ;  /* 0x0000000616167220 */ /* 0x000fe20000410000 */
[----:B------:R-:W-:Y:S01]  /*69f0*/  FFMA.FTZ R7, -R164, R164, 1 ;  /* 0x3f800000a4077423 */ /* 0x000fe200000101a4 */
[----:B------:R-:W-:Y:S01]  /*6a00*/  FFMA.FTZ R6, -R163, R163, 1 ;  /* 0x3f800000a3067423 */ /* 0x000fe200000101a3 */
[----:B------:R-:W-:Y:S01]  /*6a10*/  FMUL.FTZ R23, R23, R5 ;  /* 0x0000000517177220 */ /* 0x000fe20000410000 */
[----:B------:R-:W-:Y:S01]  /*6a20*/  F2FP.BF16.F32.PACK_AB R5, R17, R20 ;  /* 0x000000141105723e */ /* 0x000fe200000010ff */
[----:B------:R-:W-:Y:S01]  /*6a30*/  FMUL.FTZ R32, R67, R3 ;  /* 0x0000000343207220 */ /* 0x000fe20000410000 */
[----:B------:R-:W-:Y:S01]  /*6a40*/  F2FP.BF16.F32.PACK_AB R4, R4, R18 ;  /* 0x000000120404723e */ /* 0x000fe200000010ff */
[----:B------:R-:W-:Y:S01]  /*6a50*/  FMUL.FTZ R18, R7, UR17 ;  /* 0x0000001107127c20 */ /* 0x000fe20008410000 */
[----:B------:R-:W-:Y:S01]  /*6a60*/  FMUL.FTZ R17, R6, UR17 ;  /* 0x0000001106117c20 */ /* 0x000fe20008410000 */
[----:B------:R-:W-:Y:S01]  /*6a70*/  FFMA.FTZ R7, -R159, R159, 1 ;  /* 0x3f8000009f077423 */ /* 0x000fe2000001019f */
[----:B------:R-:W-:Y:S01]  /*6a80*/  FFMA.FTZ R6, -R158, R158, 1 ;  /* 0x3f8000009e067423 */ /* 0x000fe2000001019e */
[----:B------:R-:W-:Y:S01]  /*6a90*/  F2FP.BF16.F32.PACK_AB R33, R23, R22 ;  /* 0x000000161721723e */ /* 0x000fe200000010ff */
[----:B------:R1:W-:Y:S01]  /*6aa0*/  STS [R137+0x14400], R5 ;  /* 0x0144000589007388 */ /* 0x0003e20000000800 */
[----:B------:R-:W-:Y:S01]  /*6ab0*/  FMUL.FTZ R7, R7, UR17 ;  /* 0x0000001107077c20 */ /* 0x000fe20008410000 */
[----:B------:R-:W-:Y:S01]  /*6ac0*/  FMUL.FTZ R6, R6, UR17 ;  /* 0x0000001106067c20 */ /* 0x000fe20008410000 */
[----:B------:R-:W-:Y:S01]  /*6ad0*/  FFMA.FTZ R3, -R209, R209, 1 ;  /* 0x3f800000d1037423 */ /* 0x000fe200000101d1 */
[----:B------:R-:W-:Y:S01]  /*6ae0*/  STS [R136+0x14000], R16 ;  /* 0x0140001088007388 */ /* 0x000fe20000000800 */
[----:B------:R-:W-:Y:S01]  /*6af0*/  FMUL.FTZ R38, R38, R7 ;  /* 0x0000000726267220 */ /* 0x000fe20000410000 */
[----:B------:R-:W-:Y:S01]  /*6b00*/  FMUL.FTZ R22, R39, R6 ;  /* 0x0000000627167220 */ /* 0x000fe20000410000 */
[----:B------:R-:W-:Y:S01]  /*6b10*/  FFMA.FTZ R7, -R155, R155, 1 ;  /* 0x3f8000009b077423 */ /* 0x000fe2000001019b */
[----:B------:R-:W-:Y:S01]  /*6b20*/  FFMA.FTZ R6, -R154, R154, 1 ;  /* 0x3f8000009a067423 */ /* 0x000fe2000001019a */
[----:B------:R-:W-:Y:S01]  /*6b30*/  FMUL.FTZ R3, R3, UR17 ;  /* 0x0000001103037c20 */ /* 0x000fe20008410000 */
[----:B------:R-:W-:Y:S01]  /*6b40*/  FMUL.FTZ R23, R35, R17 ;  /* 0x0000001123177220 */ /* 0x000fe20000410000 */
[----:B------:R-:W-:Y:S01]  /*6b50*/  FMUL.FTZ R7, R7, UR17 ;  /* 0x0000001107077c20 */ /* 0x000fe20008410000 */
[----:B------:R-:W-:Y:S01]  /*6b60*/  FMUL.FTZ R6, R6, UR17 ;  /* 0x0000001106067c20 */ /* 0x000fe20008410000 */
[----:B------:R-:W-:Y:S01]  /*6b70*/  FMUL.FTZ R13, R13, R3 ;  /* 0x000000030d0d7220 */ /* 0x000fe20000410000 */
[----:B------:R-:W-:Y:S01]  /*6b80*/  FFMA.FTZ R17, -R153, R153, 1 ;  /* 0x3f80000099117423 */ /* 0x000fe20000010199 */
[----:B------:R-:W-:Y:S01]  /*6b90*/  FMUL.FTZ R50, R50, R7 ;  /* 0x0000000732327220 */ /* 0x000fe20000410000 */
[----:B------:R-:W-:Y:S01]  /*6ba0*/  FMUL.FTZ R21, R51, R6 ;  /* 0x0000000633157220 */ /* 0x000fe20000410000 */
[----:B------:R-:W-:Y:S01]  /*6bb0*/  FFMA.FTZ R7, -R152, R152, 1 ;  /* 0x3f80000098077423 */ /* 0x000fe20000010198 */
[----:B------:R-:W-:Y:S01]  /*6bc0*/  FFMA.FTZ R6, -R151, R151, 1 ;  /* 0x3f80000097067423 */ /* 0x000fe20000010197 */
[----:B------:R2:W-:Y:S01]  /*6bd0*/  STS [R136+0x14400], R4 ;  /* 0x0144000488007388 */ /* 0x0005e20000000800 */
[----:B------:R-:W-:Y:S01]  /*6be0*/  FFMA.FTZ R3, -R199, R199, 1 ;  /* 0x3f800000c7037423 */ /* 0x000fe200000101c7 */
[----:B------:R-:W-:Y:S01]  /*6bf0*/  FMUL.FTZ R7, R7, UR17 ;  /* 0x0000001107077c20 */ /* 0x000fe20008410000 */
[----:B------:R-:W-:Y:S01]  /*6c00*/  FMUL.FTZ R6, R6, UR17 ;  /* 0x0000001106067c20 */ /* 0x000fe20008410000 */
[----:B------:R-:W-:Y:S01]  /*6c10*/  FMUL.FTZ R17, R17, UR17 ;  /* 0x0000001111117c20 */ /* 0x000fe20008410000 */
[----:B------:R-:W-:Y:S01]  /*6c20*/  FMUL.FTZ R3, R3, UR17 ;  /* 0x0000001103037c20 */ /* 0x000fe20008410000 */
[----:B------:R-:W-:Y:S01]  /*6c30*/  FMUL.FTZ R20, R55, R7 ;  /* 0x0000000737147220 */ /* 0x000fe20000410000 */
[----:B------:R-:W-:Y:S01]  /*6c40*/  FMUL.FTZ R66, R66, R6 ;  /* 0x0000000642427220 */ /* 0x000fe20000410000 */
[----:B------:R-:W-:Y:S01]  /*6c50*/  FFMA.FTZ R7, -R214, R214, 1 ;  /* 0x3f800000d6077423 */ /* 0x000fe200000101d6 */
[----:B------:R-:W-:Y:S01]  /*6c60*/  FFMA.FTZ R6, -R213, R213, 1 ;  /* 0x3f800000d5067423 */ /* 0x000fe200000101d5 */
[----:B------:R-:W-:Y:S01]  /*6c70*/  FMUL.FTZ R54, R54, R17 ;  /* 0x0000001136367220 */ /* 0x000fe20000410000 */
[----:B-1----:R-:W-:Y:S01]  /*6c80*/  FFMA.FTZ R5, -R210, R210, 1 ;  /* 0x3f800000d2057423 */ /* 0x002fe200000101d2 */
[----:B------:R-:W-:Y:S01]  /*6c90*/  FMUL.FTZ R7, R7, UR17 ;  /* 0x0000001107077c20 */ /* 0x000fe20008410000 */
[----:B------:R-:W-:Y:S01]  /*6ca0*/  FMUL.FTZ R6, R6, UR17 ;  /* 0x0000001106067c20 */ /* 0x000fe20008410000 */
[----:B------:R-:W-:Y:S01]  /*6cb0*/  FMUL.FTZ R17, R29, R3 ;  /* 0x000000031d117220 */ /* 0x000fe20000410000 */
[----:B------:R-:W-:Y:S01]  /*6cc0*/  FMUL.FTZ R5, R5, UR17 ;  /* 0x0000001105057c20 */ /* 0x000fe20008410000 */
[----:B------:R-:W-:Y:S01]  /*6cd0*/  FMUL.FTZ R8, R8, R7 ;  /* 0x0000000708087220 */ /* 0x000fe20000410000 */
[----:B------:R-:W-:Y:S01]  /*6ce0*/  FMUL.FTZ R9, R9, R6 ;  /* 0x0000000609097220 */ /* 0x000fe20000410000 */
[----:B------:R-:W-:Y:S01]  /*6cf0*/  FFMA.FTZ R6, -R203, R203, 1 ;  /* 0x3f800000cb067423 */ /* 0x000fe200000101cb */
[----:B------:R-:W-:Y:S01]  /*6d00*/  FMUL.FTZ R18, R34, R18 ;  /* 0x0000001222127220 */ /* 0x000fe20000410000 */
[----:B------:R-:W-:Y:S01]  /*6d10*/  FMUL.FTZ R12, R12, R5 ;  /* 0x000000050c0c7220 */ /* 0x000fe20000410000 */
[----:B------:R-:W-:Y:S01]  /*6d20*/  FFMA.FTZ R5, -R200, R200, 1 ;  /* 0x3f800000c8057423 */ /* 0x000fe200000101c8 */
[----:B------:R-:W-:Y:S01]  /*6d30*/  F2FP.BF16.F32.PACK_AB R3, R9, R8 ;  /* 0x000000080903723e */ /* 0x000fe200000010ff */
[----:B------:R-:W-:Y:S01]  /*6d40*/  FMUL.FTZ R6, R6, UR17 ;  /* 0x0000001106067c20 */ /* 0x000fe20008410000 */
[----:B------:R-:W-:Y:S01]  /*6d50*/  F2FP.BF16.F32.PACK_AB R23, R23, R18 ;  /* 0x000000121717723e */ /* 0x000fe200000010ff */
[----:B------:R-:W-:Y:S01]  /*6d60*/  FMUL.FTZ R5, R5, UR17 ;  /* 0x0000001105057c20 */ /* 0x000fe20008410000 */
[----:B--2---:R-:W-:Y:S01]  /*6d70*/  FFMA.FTZ R4, -R166, R166, 1 ;  /* 0x3f800000a6047423 */ /* 0x004fe200000101a6 */
[----:B------:R1:W-:Y:S01]  /*6d80*/  STS [R137+0x16000], R3 ;  /* 0x0160000389007388 */ /* 0x0003e20000000800 */
[----:B------:R-:W-:Y:S01]  /*6d90*/  FMUL.FTZ R18, R25, R6 ;  /* 0x0000000619127220 */ /* 0x000fe20000410000 */
[----:B------:R-:W-:Y:S01]  /*6da0*/  FFMA.FTZ R6, -R182, R182, 1 ;  /* 0x3f800000b6067423 */ /* 0x000fe200000101b6 */
[----:B------:R-:W-:Y:S01]  /*6db0*/  FMUL.FTZ R28, R28, R5 ;  /* 0x000000051c1c7220 */ /* 0x000fe20000410000 */
[----:B------:R-:W-:Y:S01]  /*6dc0*/  FFMA.FTZ R5, -R167, R167, 1 ;  /* 0x3f800000a7057423 */ /* 0x000fe200000101a7 */
[----:B------:R-:W-:Y:S01]  /*6dd0*/  F2FP.BF16.F32.PACK_AB R19, R13, R12 ;  /* 0x0000000c0d13723e */ /* 0x000fe200000010ff */
[----:B------:R-:W-:Y:S01]  /*6de0*/  FMUL.FTZ R6, R6, UR17 ;  /* 0x0000001106067c20 */ /* 0x000fe20008410000 */
[----:B------:R-:W-:Y:S01]  /*6df0*/  FMUL.FTZ R4, R4, UR17 ;  /* 0x0000001104047c20 */ /* 0x000fe20008410000 */
[----:B------:R-:W-:Y:S01]  /*6e00*/  FMUL.FTZ R5, R5, UR17 ;  /* 0x0000001105057c20 */ /* 0x000fe20008410000 */
[----:B------:R-:W-:Y:S01]  /*6e10*/  FFMA.FTZ R7, -R204, R204, 1 ;  /* 0x3f800000cc077423 */ /* 0x000fe200000101cc */
[----:B------:R-:W-:Y:S01]  /*6e20*/  FMUL.FTZ R13, R41, R6 ;  /* 0x00000006290d7220 */ /* 0x000fe20000410000 */
[----:B------:R-:W-:Y:S01]  /*6e30*/  FMUL.FTZ R6, R2, UR17 ;  /* 0x0000001102067c20 */ /* 0x000fe20008410000 */
[----:B------:R-:W-:Y:S01]  /*6e40*/  FFMA.FTZ R2, -R156, R156, 1 ;  /* 0x3f8000009c027423 */ /* 0x000fe2000001019c */
[----:B------:R-:W-:Y:S01]  /*6e50*/  FMUL.FTZ R44, R44, R5 ;  /* 0x000000052c2c7220 */ /* 0x000fe20000410000 */
[----:B------:R-:W-:Y:S01]  /*6e60*/  FMUL.FTZ R12, R45, R4 ;  /* 0x000000042d0c7220 */ /* 0x000fe20000410000 */
[----:B------:R-:W-:Y:S01]  /*6e70*/  FFMA.FTZ R5, -R161, R161, 1 ;  /* 0x3f800000a1057423 */ /* 0x000fe200000101a1 */
[----:B------:R-:W-:Y:S01]  /*6e80*/  FMUL.FTZ R2, R2, UR17 ;  /* 0x0000001102027c20 */ /* 0x000fe20008410000 */
[----:B------:R-:W-:Y:S01]  /*6e90*/  FFMA.FTZ R4, -R157, R157, 1 ;  /* 0x3f8000009d047423 */ /* 0x000fe2000001019d */
[----:B------:R-:W-:Y:S01]  /*6ea0*/  FMUL.FTZ R7, R7, UR17 ;  /* 0x0000001107077c20 */ /* 0x000fe20008410000 */
[----:B------:R-:W-:Y:S01]  /*6eb0*/  FMUL.FTZ R5, R5, UR17 ;  /* 0x0000001105057c20 */ /* 0x000fe20008410000 */
[----:B------:R-:W-:Y:S01]  /*6ec0*/  FMUL.FTZ R9, R61, R2 ;  /* 0x000000023d097220 */ /* 0x000fe20000410000 */
[----:B------:R-:W-:Y:S01]  /*6ed0*/  FMUL.FTZ R4, R4, UR17 ;  /* 0x0000001104047c20 */ /* 0x000fe20008410000 */
[----:B------:R-:W-:Y:S01]  /*6ee0*/  FFMA.FTZ R2, -R228, R228, 1 ;  /* 0x3f800000e4027423 */ /* 0x000fe200000101e4 */
[----:B------:R-:W-:Y:S01]  /*6ef0*/  FMUL.FTZ R24, R24, R7 ;  /* 0x0000000718187220 */ /* 0x000fe20000410000 */
[----:B------:R-:W-:Y:S01]  /*6f00*/  FFMA.FTZ R7, -R183, R183, 1 ;  /* 0x3f800000b7077423 */ /* 0x000fe200000101b7 */
[----:B-1----:R-:W-:Y:S01]  /*6f10*/  FFMA.FTZ R3, -R230, R230, 1 ;  /* 0x3f800000e6037423 */ /* 0x002fe200000101e6 */
[----:B------:R-:W-:Y:S01]  /*6f20*/  FMUL.FTZ R16, R57, R5 ;  /* 0x0000000539107220 */ /* 0x000fe20000410000 */
[----:B------:R-:W-:Y:S01]  /*6f30*/  FMUL.FTZ R60, R60, R4 ;  /* 0x000000043c3c7220 */ /* 0x000fe20000410000 */
[----:B------:R-:W-:Y:S01]  /*6f40*/  FMUL.FTZ R4, R2, UR17 ;  /* 0x0000001102047c20 */ /* 0x000fe20008410000 */
[----:B------:R-:W-:Y:S01]  /*6f50*/  FMUL.FTZ R5, R3, UR17 ;  /* 0x0000001103057c20 */ /* 0x000fe20008410000 */
[----:B------:R-:W-:Y:S01]  /*6f60*/  FMUL.FTZ R7, R7, UR17 ;  /* 0x0000001107077c20 */ /* 0x000fe20008410000 */
[----:B------:R-:W-:Y:S01]  /*6f70*/  FFMA.FTZ R3, -R227, R227, 1 ;  /* 0x3f800000e3037423 */ /* 0x000fe200000101e3 */
[----:B------:R-:W-:Y:S01]  /*6f80*/  FMUL.FTZ R8, R11, R4 ;  /* 0x000000040b087220 */ /* 0x000fe20000410000 */
[----:B------:R-:W-:Y:S01]  /*6f90*/  FMUL.FTZ R5, R10, R5 ;  /* 0x000000050a057220 */ /* 0x000fe20000410000 */
[----:B------:R-:W-:Y:S01]  /*6fa0*/  FFMA.FTZ R2, -R226, R226, 1 ;  /* 0x3f800000e2027423 */ /* 0x000fe200000101e2 */
[----:B------:R-:W-:Y:S01]  /*6fb0*/  FMUL.FTZ R7, R40, R7 ;  /* 0x0000000728077220 */ /* 0x000fe20000410000 */
[----:B------:R-:W-:Y:S01]  /*6fc0*/  FMUL.FTZ R3, R3, UR17 ;  /* 0x0000001103037c20 */ /* 0x000fe20008410000 */
[----:B------:R-:W-:Y:S01]  /*6fd0*/  FMUL.FTZ R56, R56, R6 ;  /* 0x0000000638387220 */ /* 0x000fe20000410000 */
[----:B------:R-:W-:Y:S01]  /*6fe0*/  FMUL.FTZ R2, R2, UR17 ;  /* 0x0000001102027c20 */ /* 0x000fe20008410000 */
[----:B------:R-:W-:Y:S01]  /*6ff0*/  F2FP.BF16.F32.PACK_AB R8, R8, R5 ;  /* 0x000000050808723e */ /* 0x000fe200000010ff */
[----:B------:R-:W-:Y:S01]  /*7000*/  FMUL.FTZ R14, R14, R3 ;  /* 0x000000030e0e7220 */ /* 0x000fe20000410000 */
[----:B------:R-:W-:Y:S01]  /*7010*/  F2FP.BF16.F32.PACK_AB R13, R13, R7 ;  /* 0x000000070d0d723e */ /* 0x000fe200000010ff */
[----:B------:R-:W-:Y:S01]  /*7020*/  FMUL.FTZ R7, R15, R2 ;  /* 0x000000020f077220 */ /* 0x000fe20000410000 */
[----:B------:R-:W-:Y:S01]  /*7030*/  FFMA.FTZ R3, -R220, R220, 1 ;  /* 0x3f800000dc037423 */ /* 0x000fe200000101dc */
[----:B------:R-:W-:Y:S01]  /*7040*/  STS [R137+0x16400], R8 ;  /* 0x0164000889007388 */ /* 0x000fe20000000800 */
[----:B------:R-:W-:Y:S01]  /*7050*/  FFMA.FTZ R2, -R218, R218, 1 ;  /* 0x3f800000da027423 */ /* 0x000fe200000101da */
[----:B------:R-:W-:Y:S01]  /*7060*/  F2FP.BF16.F32.PACK_AB R18, R18, R24 ;  /* 0x000000181212723e */ /* 0x000fe200000010ff */
[----:B------:R-:W-:Y:S01]  /*7070*/  FMUL.FTZ R4, R3, UR17 ;  /* 0x0000001103047c20 */ /* 0x000fe20008410000 */
[----:B------:R-:W-:Y:S01]  /*7080*/  F2FP.BF16.F32.PACK_AB R7, R7, R14 ;  /* 0x0000000e0707723e */ /* 0x000fe200000010ff */
[----:B------:R-:W-:Y:S01]  /*7090*/  STS [R136+0x16000], R19 ;  /* 0x0160001388007388 */ /* 0x000fe20000000800 */
[----:B------:R-:W-:Y:S01]  /*70a0*/  FFMA.FTZ R3, -R216, R216, 1 ;  /* 0x3f800000d8037423 */ /* 0x000fe200000101d8 */
[----:B------:R-:W-:Y:S01]  /*70b0*/  FMUL.FTZ R26, R26, R4 ;  /* 0x000000041a1a7220 */ /* 0x000fe20000410000 */
[----:B------:R-:W-:Y:S01]  /*70c0*/  FFMA.FTZ R4, -R207, R207, 1 ;  /* 0x3f800000cf047423 */ /* 0x000fe200000101cf */
[----:B------:R-:W-:Y:S01]  /*70d0*/  STS [R136+0x16400], R7 ;  /* 0x0164000788007388 */ /* 0x000fe20000000800 */
[----:B------:R-:W-:Y:S01]  /*70e0*/  FMUL.FTZ R3, R3, UR17 ;  /* 0x0000001103037c20 */ /* 0x000fe20008410000 */
[----:B------:R-:W-:Y:S01]  /*70f0*/  FMUL.FTZ R6, R2, UR17 ;  /* 0x0000001102067c20 */ /* 0x000fe20008410000 */
[----:B------:R-:W-:Y:S01]  /*7100*/  FMUL.FTZ R4, R4, UR17 ;  /* 0x0000001104047c20 */ /* 0x000fe20008410000 */
[----:B------:R-:W-:Y:S01]  /*7110*/  STS [R135+0x14000], R134 ;  /* 0x0140008687007388 */ /* 0x000fe20000000800 */
[----:B------:R-:W-:Y:S01]  /*7120*/  FMUL.FTZ R30, R30, R3 ;  /* 0x000000031e1e7220 */ /* 0x000fe20000410000 */
[----:B------:R-:W-:Y:S01]  /*7130*/  FFMA.FTZ R3, -R202, R202, 1 ;  /* 0x3f800000ca037423 */ /* 0x000fe200000101ca */
[----:B------:R-:W-:Y:S01]  /*7140*/  FMUL.FTZ R6, R27, R6 ;  /* 0x000000061b067220 */ /* 0x000fe20000410000 */
[----:B------:R-:W-:Y:S01]  /*7150*/  STS [R135+0x14400], R33 ;  /* 0x0144002187007388 */ /* 0x000fe20000000800 */
[----:B------:R-:W-:Y:S01]  /*7160*/  FFMA.FTZ R2, -R215, R215, 1 ;  /* 0x3f800000d7027423 */ /* 0x000fe200000101d7 */
[----:B------:R-:W-:Y:S01]  /*7170*/  FMUL.FTZ R3, R3, UR17 ;  /* 0x0000001103037c20 */ /* 0x000fe20008410000 */
[----:B------:R-:W-:Y:S01]  /*7180*/  FMUL.FTZ R43, R43, R4 ;  /* 0x000000042b2b7220 */ /* 0x000fe20000410000 */
[----:B------:R-:W-:Y:S01]  /*7190*/  STS [R133+0x14000], R132 ;  /* 0x0140008485007388 */ /* 0x000fe20000000800 */
[----:B------:R-:W-:Y:S01]  /*71a0*/  FFMA.FTZ R4, -R198, R198, 1 ;  /* 0x3f800000c6047423 */ /* 0x000fe200000101c6 */
[----:B------:R-:W-:Y:S01]  /*71b0*/  FMUL.FTZ R46, R46, R3 ;  /* 0x000000032e2e7220 */ /* 0x000fe20000410000 */
[----:B------:R-:W-:Y:S01]  /*71c0*/  FMUL.FTZ R2, R2, UR17 ;  /* 0x0000001102027c20 */ /* 0x000fe20008410000 */
[----:B------:R-:W-:Y:S01]  /*71d0*/  STS [R133+0x14400], R23 ;  /* 0x0144001785007388 */ /* 0x000fe20000000800 */
[----:B------:R-:W-:Y:S01]  /*71e0*/  FFMA.FTZ R3, -R195, R195, 1 ;  /* 0x3f800000c3037423 */ /* 0x000fe200000101c3 */
[----:B------:R-:W-:Y:S01]  /*71f0*/  F2FP.BF16.F32.PACK_AB R6, R6, R26 ;  /* 0x0000001a0606723e */ /* 0x000fe200000010ff */
        /* <DEDUP_REMOVED lines=9> */
[----:B------:R-:W-:Y:S01]  /*7290*/  STS [R133+0x16000], R17 ;  /* 0x0160001185007388 */ /* 0x000fe20000000800 */
[----:B------:R-:W-:Y:S01]  /*72a0*/  FFMA.FTZ R2, -R201, R201, 1 ;  /* 0x3f800000c9027423 */ /* 0x000fe200000101c9 */
[----:B------:R-:W-:Y:S01]  /*72b0*/  F2FP.BF16.F32.PACK_AB R22, R22, R38 ;  /* 0x000000261616723e */ /* 0x000fe200000010ff */
[----:B------:R-:W-:Y:S01]  /*72c0*/  FFMA.FTZ R5, -R208, R208, 1 ;  /* 0x3f800000d0057423 */ /* 0x000fe200000101d0 */
[----:B------:R1:W-:Y:S01]  /*72d0*/  STS [R133+0x16400], R3 ;  /* 0x0164000385007388 */ /* 0x0003e20000000800 */
[----:B------:R-:W-:Y:S01]  /*72e0*/  FMUL.FTZ R2, R2, UR17 ;  /* 0x0000001102027c20 */ /* 0x000fe20008410000 */
[----:B------:R-:W-:Y:S01]  /*72f0*/  F2FP.BF16.F32.PACK_AB R21, R21, R50 ;  /* 0x000000321515723e */ /* 0x000fe200000010ff */
[----:B------:R-:W-:Y:S01]  /*7300*/  FMUL.FTZ R5, R5, UR17 ;  /* 0x0000001105057c20 */ /* 0x000fe20008410000 */
[----:B------:R-:W-:Y:S01]  /*7310*/  STS [R65+0x14000], R49 ;  /* 0x0140003141007388 */ /* 0x000fe20000000800 */
[----:B------:R-:W-:Y:S01]  /*7320*/  FMUL.FTZ R47, R47, R2 ;  /* 0x000000022f2f7220 */ /* 0x000fe20000410000 */
[----:B------:R-:W-:Y:S01]  /*7330*/  FFMA.FTZ R2, -R173, R173, 1 ;  /* 0x3f800000ad027423 */ /* 0x000fe200000101ad */
[----:B------:R-:W-:Y:S01]  /*7340*/  FMUL.FTZ R42, R42, R5 ;  /* 0x000000052a2a7220 */ /* 0x000fe20000410000 */
[----:B------:R-:W-:Y:S01]  /*7350*/  STS [R65+0x14400], R22 ;  /* 0x0144001641007388 */ /* 0x000fe20000000800 */
[----:B------:R-:W-:Y:S01]  /*7360*/  F2FP.BF16.F32.PACK_AB R12, R12, R44 ;  /* 0x0000002c0c0c723e */ /* 0x000fe200000010ff */
[----:B------:R-:W-:Y:S01]  /*7370*/  FMUL.FTZ R2, R2, UR17 ;  /* 0x0000001102027c20 */ /* 0x000fe20008410000 */
[----:B------:R-:W-:Y:S01]  /*7380*/  FMUL.FTZ R5, R63, R0 ;  /* 0x000000003f057220 */ /* 0x000fe20000410000 */
[----:B------:R-:W-:Y:S01]  /*7390*/  STS [R64+0x14000], R48 ;  /* 0x0140003040007388 */ /* 0x000fe20000000800 */
[----:B------:R-:W-:Y:S01]  /*73a0*/  F2FP.BF16.F32.PACK_AB R0, R47, R46 ;  /* 0x0000002e2f00723e */ /* 0x000fe200000010ff */
[----:B------:R-:W-:Y:S01]  /*73b0*/  FMUL.FTZ R62, R62, R2 ;  /* 0x000000023e3e7220 */ /* 0x000fe20000410000 */
[----:B------:R-:W-:Y:S01]  /*73c0*/  F2FP.BF16.F32.PACK_AB R2, R43, R42 ;  /* 0x0000002a2b02723e */ /* 0x000fe200000010ff */
[----:B------:R-:W-:Y:S01]  /*73d0*/  STS [R64+0x14400], R21 ;  /* 0x0144001540007388 */ /* 0x000fe20000000800 */
[----:B------:R-:W-:Y:S02]  /*73e0*/  F2FP.BF16.F32.PACK_AB R20, R20, R54 ;  /* 0x000000361414723e */ /* 0x000fe400000010ff */
[----:B------:R-:W-:Y:S01]  /*73f0*/  F2FP.BF16.F32.PACK_AB R32, R32, R66 ;  /* 0x000000422020723e */ /* 0x000fe200000010ff */
[----:B------:R-:W-:Y:S01]  /*7400*/  STS [R65+0x16000], R13 ;  /* 0x0160000d41007388 */ /* 0x000fe20000000800 */
[----:B------:R-:W-:Y:S02]  /*7410*/  F2FP.BF16.F32.PACK_AB R16, R16, R56 ;  /* 0x000000381010723e */ /* 0x000fe400000010ff */
[----:B------:R-:W-:Y:S01]  /*7420*/  F2FP.BF16.F32.PACK_AB R4, R4, R58 ;  /* 0x0000003a0404723e */ /* 0x000fe200000010ff */
[----:B------:R2:W-:Y:S01]  /*7430*/  STS [R65+0x16400], R2 ;  /* 0x0164000241007388 */ /* 0x0005e20000000800 */
[----:B------:R-:W-:Y:S01]  /*7440*/  F2FP.BF16.F32.PACK_AB R9, R9, R60 ;  /* 0x0000003c0909723e */ /* 0x000fe200000010ff */
[----:B-1----:R-:W1:Y:S01]  /*7450*/  LDC R3, c[0x0][0x2dc] ;  /* 0x0000b700ff037b82 */ /* 0x002e620000000800 */
[----:B------:R-:W-:Y:S01]  /*7460*/  F2FP.BF16.F32.PACK_AB R5, R5, R62 ;  /* 0x0000003e0505723e */ /* 0x000fe200000010ff */
[----:B------:R-:W-:Y:S04]  /*7470*/  STS [R64+0x16000], R12 ;  /* 0x0160000c40007388 */ /* 0x000fe80000000800 */
[----:B------:R1:W-:Y:S01]  /*7480*/  STS [R64+0x16400], R0 ;  /* 0x0164000040007388 */ /* 0x0003e20000000800 */
[----:B--2---:R-:W-:Y:S01]  /*7490*/  LEA R2, R194, UR4, 0x1 ;  /* 0x00000004c2027c11 */ /* 0x004fe2000f8e08ff */
[----:B-1----:R-:W-:Y:S03]  /*74a0*/  IMAD R147, R3, UR13, RZ ;  /* 0x0000000d03937c24 */ /* 0x002fe6000f8e02ff */
[----:B------:R-:W-:Y:S01]  /*74b0*/  IADD3 R0, R2, R186, RZ ;  /* 0x000000ba02007210 */ /* 0x000fe20007ffe0ff */
[----:B---3--:R-:W-:Y:S04]  /*74c0*/  STS [R53+0x14000], R37 ;  /* 0x0140002535007388 */ /* 0x008fe80000000800 */
[----:B------:R-:W-:Y:S04]  /*74d0*/  STS [R53+0x14400], R20 ;  /* 0x0144001435007388 */ /* 0x000fe80000000800 */
[----:B----4-:R-:W-:Y:S04]  /*74e0*/  STS [R52+0x14000], R36 ;  /* 0x0140002434007388 */ /* 0x010fe80000000800 */
        /* <DEDUP_REMOVED lines=109> */
[----:B------:R-:W2:Y:S01]  /*7bc0*/  LDL.LU.64 R38, [R1+0x30] ;  /* 0x0000300001267983 */ /* 0x000ea20000300a00 */
[----:B------:R-:W1:Y:S03]  /*7bd0*/  LDC.64 R4, c[0x0][0x420] ;  /* 0x00010800ff047b82 */ /* 0x000e660000000a00 */
[----:B------:R-:W3:Y:S01]  /*7be0*/  LDL R36, [R1+0x4c] ;  /* 0x00004c0001247983 */ /* 0x000ee20000100800 */
[C---:B-1----:R-:W-:Y:S02]  /*7bf0*/  IMAD.U32 R0, R4.reuse, -0x80, RZ ;  /* 0xffffff8004007824 */ /* 0x042fe400078e00ff */
[----:B------:R-:W-:Y:S03]  /*7c00*/  IMAD.SHL.U32 R8, R4, 0x40, RZ ;  /* 0x0000004004087824 */ /* 0x000fe600078e00ff */
[C---:B--2---:R-:W-:Y:S04]  /*7c10*/  LEA R3, P1, R0.reuse, R38, 0x1 ;  /* 0x0000002600037211 */ /* 0x044fe800078208ff */
[----:B------:R-:W-:Y:S01]  /*7c20*/  LEA.HI.X.SX32 R0, R0, R39, 0x1, P1 ;  /* 0x0000002700007211 */ /* 0x000fe200008f0eff */
[----:B------:R-:W-:Y:S01]  /*7c30*/  IMAD.MOV.U32 R10, RZ, RZ, R3 ;  /* 0x000000ffff0a7224 */ /* 0x000fe200078e0003 */
[----:B------:R-:W-:Y:S03]  /*7c40*/  SHF.L.U64.HI R3, R4, 0x6, R5 ;  /* 0x0000000604037819 */ /* 0x000fe60000010205 */
[----:B------:R-:W-:Y:S01]  /*7c50*/  IMAD.MOV.U32 R11, RZ, RZ, R0 ;  /* 0x000000ffff0b7224 */ /* 0x000fe200078e0000 */
[-C--:B------:R-:W-:Y:S02]  /*7c60*/  IADD3 R6, P1, R10, R8.reuse, RZ ;  /* 0x000000080a067210 */ /* 0x080fe40007f3e0ff */
[----:B---3--:R-:W-:Y:S02]  /*7c70*/  LEA R0, R36, UR4, 0x1 ;  /* 0x0000000424007c11 */ /* 0x008fe4000f8e08ff */
[----:B------:R1:W-:Y:S01]  /*7c80*/  STL.64 [R1+0x30], R10 ;  /* 0x0000300a01007387 */ /* 0x0003e20000100a00 */
        /* <DEDUP_REMOVED lines=13> */
.L_x_995:
[----:B------:R-:W-:Y:S01]  /*7d60*/  LEA R3, R193, UR4, 0x1 ;  /* 0x00000004c1037c11 */ /* 0x000fe2000f8e08ff */
[----:B------:R-:W-:Y:S01]  /*7d70*/  LDSM.16.MT88.4 R16, [R2+0xc000] ;  /* 0x00c000000210783b */ /* 0x000fe20000004200 */
[----:B-1----:R-:W-:Y:S01]  /*7d80*/  VIADD R0, R2, 0xc000 ;  /* 0x0000c00002007836 */ /* 0x002fe20000000000 */
[----:B------:R-:W-:Y:S01]  /*7d90*/  ULOP3.LUT UR5, UR16, 0x1, URZ, 0xc0, !UPT ;  /* 0x0000000110057892 */ /* 0x000fe2000f8ec03f */
[----:B------:R-:W-:Y:S01]  /*7da0*/  IMAD.IADD R144, R186, 0x1, R146 ;  /* 0x00000001ba907824 */ /* 0x000fe200078e0292 */
[----:B------:R-:W1:Y:S01]  /*7db0*/  LDSM.16.M88.4 R32, [R3+0x14000] ;  /* 0x014000000320783b */ /* 0x000e620000000200 */
[----:B------:R-:W-:Y:S01]  /*7dc0*/  IMAD.IADD R0, R0, 0x1, R186 ;  /* 0x0000000100007824 */ /* 0x000fe200078e02ba */
[----:B------:R-:W-:Y:S02]  /*7dd0*/  UISETP.NE.U32.AND UP0, UPT, UR5, 0x1, UPT ;  /* 0x000000010500788c */ /* 0x000fe4000bf05070 */
[----:B------:R-:W2:Y:S01]  /*7de0*/  LDSM.16.M88.4 R28, [R3+0x16000] ;  /* 0x01600000031c783b */ /* 0x000ea20000000200 */
[----:B------:R-:W-:Y:S02]  /*7df0*/  UISETP.GT.AND UP2, UPT, UR16, UR8, UPT ;  /* 0x000000081000728c */ /* 0x000fe4000bf44270 */
[----:B------:R-:W-:Y:S01]  /*7e00*/  UIADD3 UR16, UR16, -0x1, URZ ;  /* 0xffffffff10107890 */ /* 0x000fe2000fffe03f */
[----:B------:R-:W3:Y:S04]  /*7e10*/  LDL R153, [R1+0x54] ;  /* 0x0000540001997983 */ /* 0x000ee80000100800 */
[----:B------:R-:W4:Y:S04]  /*7e20*/  LDSM.16.MT88.4 R36, [R0] ;  /* 0x000000000024783b */ /* 0x000f280000004200 */
[----:B------:R-:W5:Y:S04]  /*7e30*/  LDL R152, [R1+0x64] ;  /* 0x0000640001987983 */ /* 0x000f680000100800 */
[----:B------:R-:W5:Y:S04]  /*7e40*/  LDL R148, [R1+0x3c] ;  /* 0x00003c0001947983 */ /* 0x000f680000100800 */
[----:B------:R-:W5:Y:S04]  /*7e50*/  LDL R149, [R1+0x40] ;  /* 0x0000400001957983 */ /* 0x000f680000100800 */
[----:B------:R-:W5:Y:S04]  /*7e60*/  LDL R150, [R1+0x44] ;  /* 0x0000440001967983 */ /* 0x000f680000100800 */
[----:B------:R-:W-:Y:S04]  /*7e70*/  LDSM.16.M88.4 R40, [R146+0x14000] ;  /* 0x014000009228783b */ /* 0x000fe80000000200 */
[----:B------:R-:W5:Y:S01]  /*7e80*/  LDL R151, [R1+0x48] ;  /* 0x0000480001977983 */ /* 0x000f620000100800 */
[-C--:B-1----:R-:W-:Y:S03]  /*7e90*/  HMMA.16816.F32.BF16 R4, R32, R16.reuse, RZ ;  /* 0x000000102004723c */ /* 0x082fe600000418ff */
[----:B------:R-:W1:Y:S04]  /*7ea0*/  LDSM.16.MT88.4 R44, [R2+0xc800] ;  /* 0x00c80000022c783b */ /* 0x000e680000004200 */
[----:B------:R-:W1:Y:S01]  /*7eb0*/  LDSM.16.M88.4 R48, [R146+0x16000] ;  /* 0x016000009230783b */ /* 0x000e620000000200 */
[C---:B--2---:R-:W-:Y:S03]  /*7ec0*/  HMMA.16816.F32.BF16 R8, R28.reuse, R16, RZ ;  /* 0x000000101c08723c */ /* 0x044fe600000418ff */
[----:B------:R-:W2:Y:S03]  /*7ed0*/  LDSM.16.MT88.4 R52, [R0+0x800] ;  /* 0x000800000034783b */ /* 0x000ea60000004200 */
[-C--:B------:R-:W-:Y:S01]  /*7ee0*/  HMMA.16816.F32.BF16 R12, R28, R18.reuse, RZ ;  /* 0x000000121c0c723c */ /* 0x080fe200000418ff */
[----:B------:R-:W-:Y:S04]  /*7ef0*/  LDSM.16.M88.4 R56, [R145+0x14000] ;  /* 0x014000009138783b */ /* 0x000fe80000000200 */
[----:B------:R-:W2:Y:S01]  /*7f00*/  LDSM.16.MT88.4 R60, [R2+0xd000] ;  /* 0x00d00000023c783b */ /* 0x000ea20000004200 */
[C---:B------:R-:W-:Y:S03]  /*7f10*/  HMMA.16816.F32.BF16 R16, R32.reuse, R18, RZ ;  /* 0x000000122010723c */ /* 0x040fe600000418ff */
[----:B------:R-:W2:Y:S03]  /*7f20*/  LDSM.16.M88.4 R64, [R145+0x16000] ;  /* 0x016000009140783b */ /* 0x000ea60000000200 */
[-C--:B----4-:R-:W-:Y:S01]  /*7f30*/  HMMA.16816.F32.BF16 R20, R32, R36.reuse, RZ ;  /* 0x000000242014723c */ /* 0x090fe200000418ff */
[----:B------:R-:W4:Y:S04]  /*7f40*/  LDSM.16.MT88.4 R132, [R0+0x1000] ;  /* 0x001000000084783b */ /* 0x000f280000004200 */
[----:B------:R-:W-:Y:S01]  /*7f50*/  LDSM.16.M88.4 R136, [R144+0x16000] ;  /* 0x016000009088783b */ /* 0x000fe20000000200 */
[C---:B------:R-:W-:Y:S03]  /*7f60*/  HMMA.16816.F32.BF16 R24, R28.reuse, R36, RZ ;  /* 0x000000241c18723c */ /* 0x040fe600000418ff */
[----:B------:R-:W-:Y:S03]  /*7f70*/  LDSM.16.MT88.4 R140, [R0+0x1800] ;  /* 0x00180000008c783b */ /* 0x000fe60000004200 */
[-C--:B------:R-:W-:Y:S06]  /*7f80*/  HMMA.16816.F32.BF16 R28, R28, R38.reuse, RZ ;  /* 0x000000261c1c723c */ /* 0x080fec00000418ff */
[----:B------:R-:W-:Y:S01]  /*7f90*/  HMMA.16816.F32.BF16 R32, R32, R38, RZ ;  /* 0x000000262020723c */ /* 0x000fe200000418ff */
[----:B------:R-:W-:Y:S05]  /*7fa0*/  LDSM.16.M88.4 R36, [R144+0x14000] ;  /* 0x014000009024783b */ /* 0x000fea0000000200 */
        /* <DEDUP_REMOVED lines=8> */
[----:B------:R-:W-:Y:S05]  /*8030*/  LDSM.16.MT88.4 R48, [R2+0xe000] ;  /* 0x00e000000230783b */ /* 0x000fea0000004200 */
[----:B------:R-:W-:Y:S01]  /*8040*/  HMMA.16816.F32.BF16 R32, R40, R54, R32 ;  /* 0x000000362820723c */ /* 0x000fe20000041820 */
[----:B------:R-:W2:Y:S04]  /*8050*/  LDSM.16.M88.4 R40, [R3+0x18000] ;  /* 0x018000000328783b */ /* 0x000ea80000000200 */
[----:B------:R-:W2:Y:S01]  /*8060*/  LDSM.16.M88.4 R52, [R3+0x1a000] ;  /* 0x01a000000334783b */ /* 0x000ea20000000200 */
[-C--:B------:R-:W-:Y:S06]  /*8070*/  HMMA.16816.F32.BF16 R4, R56, R60.reuse, R4 ;  /* 0x0000003c3804723c */ /* 0x080fec0000041804 */
[C---:B------:R-:W-:Y:S06]  /*8080*/  HMMA.16816.F32.BF16 R8, R64.reuse, R60, R8 ;  /* 0x0000003c4008723c */ /* 0x040fec0000041808 */
[-C--:B------:R-:W-:Y:S06]  /*8090*/  HMMA.16816.F32.BF16 R12, R64, R62.reuse, R12 ;  /* 0x0000003e400c723c */ /* 0x080fec000004180c */
[C---:B------:R-:W-:Y:S01]  /*80a0*/  HMMA.16816.F32.BF16 R16, R56.reuse, R62, R16 ;  /* 0x0000003e3810723c */ /* 0x040fe20000041810 */
[----:B------:R-:W2:Y:S05]  /*80b0*/  LDSM.16.MT88.4 R60, [R0+0x2000] ;  /* 0x00200000003c783b */ /* 0x000eaa0000004200 */
[-C--:B----4-:R-:W-:Y:S06]  /*80c0*/  HMMA.16816.F32.BF16 R20, R56, R132.reuse, R20 ;  /* 0x000000843814723c */ /* 0x090fec0000041814 */
[C---:B------:R-:W-:Y:S06]  /*80d0*/  HMMA.16816.F32.BF16 R24, R64.reuse, R132, R24 ;  /* 0x000000844018723c */ /* 0x040fec0000041818 */
[-C--:B------:R-:W-:Y:S01]  /*80e0*/  HMMA.16816.F32.BF16 R28, R64, R134.reuse, R28 ;  /* 0x00000086401c723c */ /* 0x080fe2000004181c */
[----:B------:R-:W-:Y:S05]  /*80f0*/  LDSM.16.M88.4 R64, [R146+0x1a000] ;  /* 0x01a000009240783b */ /* 0x000fea0000000200 */
[----:B------:R-:W-:Y:S01]  /*8100*/  HMMA.16816.F32.BF16 R32, R56, R134, R32 ;  /* 0x000000863820723c */ /* 0x000fe20000041820 */
[----:B------:R-:W-:Y:S04]  /*8110*/  LDSM.16.MT88.4 R56, [R2+0xe800] ;  /* 0x00e800000238783b */ /* 0x000fe80000004200 */
[----:B------:R-:W-:Y:S01]  /*8120*/  LDSM.16.MT88.4 R132, [R0+0x2800] ;  /* 0x002800000084783b */ /* 0x000fe20000004200 */
[-C--:B-1----:R-:W-:Y:S06]  /*8130*/  HMMA.16816.F32.BF16 R4, R36, R44.reuse, R4 ;  /* 0x0000002c2404723c */ /* 0x082fec0000041804 */
        /* <DEDUP_REMOVED lines=10> */
[-C--:B--2---:R-:W-:Y:S06]  /*81e0*/  HMMA.16816.F32.BF16 R4, R40, R48.reuse, R4 ;  /* 0x000000302804723c */ /* 0x084fec0000041804 */
        /* <DEDUP_REMOVED lines=9> */
[----:B------:R-:W-:Y:S04]  /*8280*/  LDSM.16.M88.4 R40, [R144+0x18000] ;  /* 0x018000009028783b */ /* 0x000fe80000000200 */
[----:B------:R-:W-:Y:S01]  /*8290*/  LDSM.16.M88.4 R60, [R144+0x1a000] ;  /* 0x01a00000903c783b */ /* 0x000fe20000000200 */
[-C--:B-1----:R-:W-:Y:S06]  /*82a0*/  HMMA.16816.F32.BF16 R4, R44, R56.reuse, R4 ;  /* 0x000000382c04723c */ /* 0x082fec0000041804 */
[C---:B------:R-:W-:Y:S06]  /*82b0*/  HMMA.16816.F32.BF16 R8, R64.reuse, R56, R8 ;  /* 0x000000384008723c */ /* 0x040fec0000041808 */
[-C--:B------:R-:W-:Y:S06]  /*82c0*/  HMMA.16816.F32.BF16 R12, R64, R58.reuse, R12 ;  /* 0x0000003a400c723c */ /* 0x080fec000004180c */
[C---:B------:R-:W-:Y:S01]  /*82d0*/  HMMA.16816.F32.BF16 R16, R44.reuse, R58, R16 ;  /* 0x0000003a2c10723c */ /* 0x040fe20000041810 */
[----:B------:R3:W1:Y:S05]  /*82e0*/  LDSM.16.MT88.4 R56, [R2+0xf800] ;  /* 0x00f800000238783b */ /* 0x00066a0000004200 */
[-C--:B------:R-:W-:Y:S06]  /*82f0*/  HMMA.16816.F32.BF16 R20, R44, R132.reuse, R20 ;  /* 0x000000842c14723c */ /* 0x080fec0000041814 */
[C---:B------:R-:W-:Y:S06]  /*8300*/  HMMA.16816.F32.BF16 R24, R64.reuse, R132, R24 ;  /* 0x000000844018723c */ /* 0x040fec0000041818 */
[-C--:B------:R-:W-:Y:S01]  /*8310*/  HMMA.16816.F32.BF16 R28, R64, R134.reuse, R28 ;  /* 0x00000086401c723c */ /* 0x080fe2000004181c */
[----:B------:R1:W1:Y:S05]  /*8320*/  LDSM.16.MT88.4 R64, [R0+0x3800] ;  /* 0x003800000040783b */ /* 0x00026a0000004200 */
[----:B------:R-:W-:Y:S05]  /*8330*/  HMMA.16816.F32.BF16 R32, R44, R134, R32 ;  /* 0x000000862c20723c */ /* 0x000fea0000041820 */
[----:B---3--:R-:W-:Y:S01]  /*8340*/  @P0 IADD3 R2, P1, R153, UR10, RZ ;  /* 0x0000000a99020c10 */ /* 0x008fe2000ff3e0ff */
[-C--:B--2---:R-:W-:Y:S01]  /*8350*/  HMMA.16816.F32.BF16 R4, R36, R48.reuse, R4 ;  /* 0x000000302404723c */ /* 0x084fe20000041804 */
[----:B------:R-:W-:Y:S04]  /*8360*/  @UP3 UIADD3 UR10, UP1, UR10, -0x200, URZ ;  /* 0xfffffe000a0a3890 */ /* 0x000fe8000ff3e03f */
[----:B-----5:R-:W-:Y:S01]  /*8370*/  @P0 IADD3.X R3, R152, UR9, RZ, P1, !PT ;  /* 0x0000000998030c10 */ /* 0x020fe20008ffe4ff */
[C---:B------:R-:W-:Y:S01]  /*8380*/  HMMA.16816.F32.BF16 R8, R136.reuse, R48, R8 ;  /* 0x000000308808723c */ /* 0x040fe20000041808 */
[----:B------:R-:W-:Y:S03]  /*8390*/  @UP3 UIADD3.X UR9, UR9, -0x1, URZ, UP1, !UPT ;  /* 0xffffffff09093890 */ /* 0x000fe60008ffe43f */
[----:B------:R-:W2:Y:S01]  /*83a0*/  @P0 LDG.E R148, desc[UR40][R2.64+0x120] ;  /* 0x0001202802940981 */ /* 0x000ea2000c1e1900 */
[C---:B------:R-:W-:Y:S01]  /*83b0*/  IMAD.SHL.U32 R44, R147.reuse, 0x8, RZ ;  /* 0x00000008932c7824 */ /* 0x040fe200078e00ff */
[-C--:B------:R-:W-:Y:S02]  /*83c0*/  HMMA.16816.F32.BF16 R12, R136, R50.reuse, R12 ;  /* 0x00000032880c723c */ /* 0x080fe4000004180c */
[----:B------:R-:W3:Y:S03]  /*83d0*/  @P0 LDG.E R149, desc[UR40][R2.64+0x100] ;  /* 0x0001002802950981 */ /* 0x000ee6000c1e1900 */
[C---:B------:R-:W-:Y:S01]  /*83e0*/  IMAD.SHL.U32 R45, R147.reuse, 0x10, RZ ;  /* 0x00000010932d7824 */ /* 0x040fe200078e00ff */
[C---:B------:R-:W-:Y:S01]  /*83f0*/  HMMA.16816.F32.BF16 R16, R36.reuse, R50, R16 ;  /* 0x000000322410723c */ /* 0x040fe20000041810 */
[----:B------:R-:W5:Y:S04]  /*8400*/  @P0 LDG.E R150, desc[UR40][R2.64+0x20] ;  /* 0x0000202802960981 */ /* 0x000f68000c1e1900 */
[----:B------:R1:W5:Y:S01]  /*8410*/  @P0 LDG.E R151, desc[UR40][R2.64] ;  /* 0x0000002802970981 */ /* 0x000362000c1e1900 */
[-C--:B----4-:R-:W-:Y:S05]  /*8420*/  HMMA.16816.F32.BF16 R20, R36, R52.reuse, R20 ;  /* 0x000000342414723c */ /* 0x090fea0000041814 */
[----:B-1----:R-:W-:Y:S01]  /*8430*/  IMAD R0, R147, 0x18, RZ ;  /* 0x0000001893007824 */ /* 0x002fe200078e02ff */
[C---:B------:R-:W-:Y:S06]  /*8440*/  HMMA.16816.F32.BF16 R24, R136.reuse, R52, R24 ;  /* 0x000000348818723c */ /* 0x040fec0000041818 */
[-C--:B------:R-:W-:Y:S06]  /*8450*/  HMMA.16816.F32.BF16 R28, R136, R54.reuse, R28 ;  /* 0x00000036881c723c */ /* 0x080fec000004181c */
[----:B------:R-:W-:Y:S06]  /*8460*/  HMMA.16816.F32.BF16 R32, R36, R54, R32 ;  /* 0x000000362420723c */ /* 0x000fec0000041820 */
[-C--:B------:R-:W-:Y:S05]  /*8470*/  HMMA.16816.F32.BF16 R4, R40, R56.reuse, R4 ;  /* 0x000000382804723c */ /* 0x080fea0000041804 */
[CC--:B------:R-:W-:Y:S01]  /*8480*/  LEA R2, P1, R45.reuse, R196.reuse, 0x2 ;  /* 0x000000c42d027211 */ /* 0x0c0fe200078210ff */
[C---:B------:R-:W-:Y:S05]  /*8490*/  HMMA.16816.F32.BF16 R8, R60.reuse, R56, R8 ;  /* 0x000000383c08723c */ /* 0x040fea0000041808 */
[-C--:B------:R-:W-:Y:S01]  /*84a0*/  LEA.HI.X.SX32 R3, R45, R197.reuse, 0x2, P1 ;  /* 0x000000c52d037211 */ /* 0x080fe200008f16ff */
[-C--:B------:R-:W-:Y:S06]  /*84b0*/  HMMA.16816.F32.BF16 R12, R60, R58.reuse, R12 ;  /* 0x0000003a3c0c723c */ /* 0x080fec000004180c */
[C---:B------:R-:W-:Y:S05]  /*84c0*/  HMMA.16816.F32.BF16 R16, R40.reuse, R58, R16 ;  /* 0x0000003a2810723c */ /* 0x040fea0000041810 */
[----:B------:R1:W-:Y:S01]  /*84d0*/  REDG.E.ADD.F32.FTZ.RN.STRONG.GPU desc[UR40][R196.64], R4 ;  /* 0x00000004c40079a6 */ /* 0x0003e2000c10f3a8 */
[-C--:B------:R-:W-:Y:S06]  /*84e0*/  HMMA.16816.F32.BF16 R20, R40, R64.reuse, R20 ;  /* 0x000000402814723c */ /* 0x080fec0000041814 */
[C---:B------:R-:W-:Y:S06]  /*84f0*/  HMMA.16816.F32.BF16 R24, R60.reuse, R64, R24 ;  /* 0x000000403c18723c */ /* 0x040fec0000041818 */
[-C--:B------:R-:W-:Y:S06]  /*8500*/  HMMA.16816.F32.BF16 R28, R60, R66.reuse, R28 ;  /* 0x000000423c1c723c */ /* 0x080fec000004181c */
[----:B------:R-:W-:Y:S07]  /*8510*/  HMMA.16816.F32.BF16 R32, R40, R66, R32 ;  /* 0x000000422820723c */ /* 0x000fee0000041820 */
[C---:B------:R-:W-:Y:S04]  /*8520*/  IMAD.SHL.U32 R40, R147.reuse, 0x20, RZ ;  /* 0x0000002093287824 */ /* 0x040fe800078e00ff */
[C---:B------:R-:W-:Y:S01]  /*8530*/  IMAD R42, R147.reuse, 0x28, RZ ;  /* 0x00000028932a7824 */ /* 0x040fe200078e02ff */
[-C--:B-1----:R-:W-:Y:S01]  /*8540*/  LEA R4, P1, R40, R196.reuse, 0x2 ;  /* 0x000000c428047211 */ /* 0x082fe200078210ff */
[C---:B------:R-:W-:Y:S01]  /*8550*/  IMAD R41, R147.reuse, 0x30, RZ ;  /* 0x0000003093297824 */ /* 0x040fe200078e02ff */
[----:B--2---:R-:W-:Y:S04]  /*8560*/  @P0 STL [R1+0x3c], R148 ;  /* 0x00003c9401000387 */ /* 0x004fe80000100800 */
[----:B---3--:R-:W-:Y:S04]  /*8570*/  @P0 STL [R1+0x40], R149 ;  /* 0x0000409501000387 */ /* 0x008fe80000100800 */
[----:B-----5:R-:W-:Y:S04]  /*8580*/  @P0 STL [R1+0x44], R150 ;  /* 0x0000449601000387 */ /* 0x020fe80000100800 */
[----:B------:R-:W-:Y:S01]  /*8590*/  @P0 STL [R1+0x48], R151 ;  /* 0x0000489701000387 */ /* 0x000fe20000100800 */
[CC--:B------:R-:W-:Y:S03]  /*85a0*/  LEA R36, P0, R44.reuse, R196.reuse, 0x2 ;  /* 0x000000c42c247211 */ /* 0x0c0fe600078010ff */
[----:B------:R-:W2:Y:S01]  /*85b0*/  LDL R186, [R1+0x50] ;  /* 0x0000500001ba7983 */ /* 0x000ea20000100800 */
[-C--:B------:R-:W-:Y:S02]  /*85c0*/  LEA.HI.X.SX32 R37, R44, R197.reuse, 0x2, P0 ;  /* 0x000000c52c257211 */ /* 0x080fe400000f16ff */
[CC--:B------:R-:W-:Y:S03]  /*85d0*/  LEA R38, P0, R0.reuse, R196.reuse, 0x2 ;  /* 0x000000c400267211 */ /* 0x0c0fe600078010ff */
[----:B------:R1:W-:Y:S01]  /*85e0*/  REDG.E.ADD.F32.FTZ.RN.STRONG.GPU desc[UR40][R36.64], R5 ;  /* 0x00000005240079a6 */ /* 0x0003e2000c10f3a8 */
[-C--:B------:R-:W-:Y:S01]  /*85f0*/  LEA.HI.X.SX32 R39, R0, R197.reuse, 0x2, P0 ;  /* 0x000000c500277211 */ /* 0x080fe200000f16ff */
[----:B------:R-:W-:Y:S02]  /*8600*/  IMAD.SHL.U32 R0, R147, 0x40, RZ ;  /* 0x0000004093007824 */ /* 0x000fe400078e00ff */
[----:B------:R3:W-:Y:S04]  /*8610*/  REDG.E.ADD.F32.FTZ.RN.STRONG.GPU desc[UR40][R2.64], R6 ;  /* 0x00000006020079a6 */ /* 0x0007e8000c10f3a8 */
[----:B------:R4:W-:Y:S01]  /*8620*/  REDG.E.ADD.F32.FTZ.RN.STRONG.GPU desc[UR40][R38.64], R7 ;  /* 0x00000007260079a6 */ /* 0x0009e2000c10f3a8 */
[-C--:B-1----:R-:W-:Y:S02]  /*8630*/  LEA.HI.X.SX32 R5, R40, R197.reuse, 0x2, P1 ;  /* 0x000000c528057211 */ /* 0x082fe400008f16ff */
[CC--:B---3--:R-:W-:Y:S03]  /*8640*/  LEA R2, P0, R42.reuse, R196.reuse, 0x2 ;  /* 0x000000c42a027211 */ /* 0x0c8fe600078010ff */
[----:B------:R1:W-:Y:S01]  /*8650*/  REDG.E.ADD.F32.FTZ.RN.STRONG.GPU desc[UR40][R4.64], R8 ;  /* 0x00000008040079a6 */ /* 0x0003e2000c10f3a8 */
[-C--:B------:R-:W-:Y:S02]  /*8660*/  LEA R6, P1, R41, R196.reuse, 0x2 ;  /* 0x000000c429067211 */ /* 0x080fe400078210ff */
[-C--:B------:R-:W-:Y:S01]  /*8670*/  LEA.HI.X.SX32 R3, R42, R197.reuse, 0x2, P0 ;  /* 0x000000c52a037211 */ /* 0x080fe200000f16ff */
[----:B----4-:R-:W-:Y:S01]  /*8680*/  IMAD R38, R147, 0x38, RZ ;  /* 0x0000003893267824 */ /* 0x010fe200078e02ff */
[-C--:B------:R-:W-:Y:S02]  /*8690*/  LEA.HI.X.SX32 R7, R41, R197.reuse, 0x2, P1 ;  /* 0x000000c529077211 */ /* 0x080fe400008f16ff */
[----:B------:R-:W-:Y:S04]  /*86a0*/  LDSM.16.MT88.4 R40, [R184+0x19000] ;  /* 0x01900000b828783b */ /* 0x000fe80000004200 */
[----:B------:R3:W-:Y:S04]  /*86b0*/  REDG.E.ADD.F32.FTZ.RN.STRONG.GPU desc[UR40][R2.64], R9 ;  /* 0x00000009020079a6 */ /* 0x0007e8000c10f3a8 */
[----:B------:R4:W-:Y:S01]  /*86c0*/  REDG.E.ADD.F32.FTZ.RN.STRONG.GPU desc[UR40][R6.64], R10 ;  /* 0x0000000a060079a6 */ /* 0x0009e2000c10f3a8 */
[CC--:B-1----:R-:W-:Y:S01]  /*86d0*/  LEA R4, P0, R38.reuse, R196.reuse, 0x2 ;  /* 0x000000c426047211 */ /* 0x0c2fe200078010ff */
[C---:B------:R-:W-:Y:S03]  /*86e0*/  IMAD R8, R147.reuse, 0x50, RZ ;  /* 0x0000005093087824 */ /* 0x040fe600078e02ff */
[-C--:B------:R-:W-:Y:S05]  /*86f0*/  LEA.HI.X.SX32 R5, R38, R197.reuse, 0x2, P0 ;  /* 0x000000c526057211 */ /* 0x080fea00000f16ff */
[----:B------:R1:W-:Y:S01]  /*8700*/  REDG.E.ADD.F32.FTZ.RN.STRONG.GPU desc[UR40][R4.64], R11 ;  /* 0x0000000b040079a6 */ /* 0x0003e2000c10f3a8 */
[CC--:B---3--:R-:W-:Y:S01]  /*8710*/  LEA R2, P1, R0.reuse, R196.reuse, 0x2 ;  /* 0x000000c400027211 */ /* 0x0c8fe200078210ff */
[C---:B------:R-:W-:Y:S03]  /*8720*/  IMAD R9, R147.reuse, 0x48, RZ ;  /* 0x0000004893097824 */ /* 0x040fe600078e02ff */
[-C--:B------:R-:W-:Y:S01]  /*8730*/  LEA.HI.X.SX32 R3, R0, R197.reuse, 0x2, P1 ;  /* 0x000000c500037211 */ /* 0x080fe200008f16ff */
[----:B------:R-:W-:Y:S01]  /*8740*/  IMAD R0, R147, 0x58, RZ ;  /* 0x0000005893007824 */ /* 0x000fe200078e02ff */
[CC--:B----4-:R-:W-:Y:S03]  /*8750*/  LEA R6, P0, R9.reuse, R196.reuse, 0x2 ;  /* 0x000000c409067211 */ /* 0x0d0fe600078010ff */
[----:B------:R3:W-:Y:S01]  /*8760*/  REDG.E.ADD.F32.FTZ.RN.STRONG.GPU desc[UR40][R2.64], R16 ;  /* 0x00000010020079a6 */ /* 0x0007e2000c10f3a8 */
[-C--:B------:R-:W-:Y:S01]  /*8770*/  LEA.HI.X.SX32 R7, R9, R197.reuse, 0x2, P0 ;  /* 0x000000c509077211 */ /* 0x080fe200000f16ff */
[C---:B------:R-:W-:Y:S04]  /*8780*/  IMAD R9, R147.reuse, 0x60, RZ ;  /* 0x0000006093097824 */ /* 0x040fe800078e02ff */
[----:B------:R4:W-:Y:S01]  /*8790*/  REDG.E.ADD.F32.FTZ.RN.STRONG.GPU desc[UR40][R6.64], R17 ;  /* 0x00000011060079a6 */ /* 0x0009e2000c10f3a8 */
[CC--:B-1----:R-:W-:Y:S04]  /*87a0*/  LEA R4, P1, R8.reuse, R196.reuse, 0x2 ;  /* 0x000000c408047211 */ /* 0x0c2fe800078210ff */
[-C--:B------:R-:W-:Y:S01]  /*87b0*/  LEA.HI.X.SX32 R5, R8, R197.reuse, 0x2, P1 ;  /* 0x000000c508057211 */ /* 0x080fe200008f16ff */
[C---:B------:R-:W-:Y:S04]  /*87c0*/  IMAD R8, R147.reuse, 0x68, RZ ;  /* 0x0000006893087824 */ /* 0x040fe800078e02ff */
[----:B------:R1:W-:Y:S01]  /*87d0*/  REDG.E.ADD.F32.FTZ.RN.STRONG.GPU desc[UR40][R4.64], R18 ;  /* 0x00000012040079a6 */ /* 0x0003e2000c10f3a8 */
[CC--:B---3--:R-:W-:Y:S04]  /*87e0*/  LEA R2, P0, R0.reuse, R196.reuse, 0x2 ;  /* 0x000000c400027211 */ /* 0x0c8fe800078010ff */
[-C--:B------:R-:W-:Y:S01]  /*87f0*/  LEA.HI.X.SX32 R3, R0, R197.reuse, 0x2, P0 ;  /* 0x000000c500037211 */ /* 0x080fe200000f16ff */
[----:B------:R-:W-:Y:S01]  /*8800*/  IMAD R0, R147, 0x70, RZ ;  /* 0x0000007093007824 */ /* 0x000fe200078e02ff */
[-C--:B----4-:R-:W-:Y:S01]  /*8810*/  LEA R6, P1, R9, R196.reuse, 0x2 ;  /* 0x000000c409067211 */ /* 0x090fe200078210ff */
[----:B------:R-:W-:Y:S02]  /*8820*/  IMAD R147, R147, 0x78, RZ ;  /* 0x0000007893937824 */ /* 0x000fe400078e02ff */
[----:B------:R3:W-:Y:S01]  /*8830*/  REDG.E.ADD.F32.FTZ.RN.STRONG.GPU desc[UR40][R2.64], R19 ;  /* 0x00000013020079a6 */ /* 0x0007e2000c10f3a8 */
[-C--:B------:R-:W-:Y:S05]  /*8840*/  LEA.HI.X.SX32 R7, R9, R197.reuse, 0x2, P1 ;  /* 0x000000c509077211 */ /* 0x080fea00008f16ff */
[----:B------:R4:W-:Y:S01]  /*8850*/  REDG.E.ADD.F32.FTZ.RN.STRONG.GPU desc[UR40][R6.64], R12 ;  /* 0x0000000c060079a6 */ /* 0x0009e2000c10f3a8 */
[CC--:B-1----:R-:W-:Y:S04]  /*8860*/  LEA R4, P0, R8.reuse, R196.reuse, 0x2 ;  /* 0x000000c408047211 */ /* 0x0c2fe800078010ff */
[-C--:B------:R-:W-:Y:S05]  /*8870*/  LEA.HI.X.SX32 R5, R8, R197.reuse, 0x2, P0 ;  /* 0x000000c508057211 */ /* 0x080fea00000f16ff */
[----:B------:R-:W-:Y:S01]  /*8880*/  REDG.E.ADD.F32.FTZ.RN.STRONG.GPU desc[UR40][R4.64], R13 ;  /* 0x0000000d040079a6 */ /* 0x000fe2000c10f3a8 */
[CC--:B---3--:R-:W-:Y:S04]  /*8890*/  LEA R2, P1, R0.reuse, R196.reuse, 0x2 ;  /* 0x000000c400027211 */ /* 0x0c8fe800078210ff */
[-C--:B------:R-:W-:Y:S01]  /*88a0*/  LEA.HI.X.SX32 R3, R0, R197.reuse, 0x2, P1 ;  /* 0x000000c500037211 */ /* 0x080fe200008f16ff */
[----:B------:R-:W-:Y:S01]  /*88b0*/  VIADD R0, R45, 0x20 ;  /* 0x000000202d007836 */ /* 0x000fe20000000000 */
[CC--:B----4-:R-:W-:Y:S03]  /*88c0*/  LEA R6, P0, R147.reuse, R196.reuse, 0x2 ;  /* 0x000000c493067211 */ /* 0x0d0fe600078010ff */
        /* <DEDUP_REMOVED lines=11> */
[-C--:B---3--:R-:W-:Y:S03]  /*8980*/  LEA R6, P0, R2, R196.reuse, 0x2 ;  /* 0x000000c402067211 */ /* 0x088fe600078010ff */
        /* <DEDUP_REMOVED lines=8> */
[CC--:B----4-:R-:W-:Y:S01]  /*8a10*/  LEA R8, P0, R0.reuse, R196.reuse, 0x2 ;  /* 0x000000c400087211 */ /* 0x0d0fe200078010ff */
[----:B------:R3:W-:Y:S03]  /*8a20*/  REDG.E.ADD.F32.FTZ.RN.STRONG.GPU desc[UR40][R4.64], R24 ;  /* 0x00000018040079a6 */ /* 0x0007e6000c10f3a8 */
[-C--:B------:R-:W-:Y:S01]  /*8a30*/  LEA.HI.X.SX32 R9, R0, R197.reuse, 0x2, P0 ;  /* 0x000000c500097211 */ /* 0x080fe200000f16ff */
[C---:B------:R-:W-:Y:S01]  /*8a40*/  IMAD.IADD R0, R44.reuse, 0x1, R2 ;  /* 0x000000012c007824 */ /* 0x040fe200078e0202 */
[CC--:B-1----:R-:W-:Y:S04]  /*8a50*/  LEA R6, P1, R3.reuse, R196.reuse, 0x2 ;  /* 0x000000c403067211 */ /* 0x0c2fe800078210ff */
[-C--:B------:R-:W-:Y:S01]  /*8a60*/  LEA.HI.X.SX32 R7, R3, R197.reuse, 0x2, P1 ;  /* 0x000000c503077211 */ /* 0x080fe200008f16ff */
[----:B------:R-:W-:Y:S01]  /*8a70*/  IMAD.IADD R3, R44, 0x1, R0 ;  /* 0x000000012c037824 */ /* 0x000fe200078e0200 */
[CC--:B---3--:R-:W-:Y:S03]  /*8a80*/  LEA R4, P0, R2.reuse, R196.reuse, 0x2 ;  /* 0x000000c402047211 */ /* 0x0c8fe600078010ff */
        /* <DEDUP_REMOVED lines=9> */
[CC--:B---3--:R-:W-:Y:S02]  /*8b20*/  LEA R8, P0, R2.reuse, R196.reuse, 0x2 ;  /* 0x000000c402087211 */ /* 0x0c8fe400078010ff */
[CC--:B----4-:R-:W-:Y:S01]  /*8b30*/  LEA R4, P1, R3.reuse, R196.reuse, 0x2 ;  /* 0x000000c403047211 */ /* 0x0d0fe200078210ff */
        /* <DEDUP_REMOVED lines=20> */
[----:B---3--:R-:W-:Y:S02]  /*8c80*/  IMAD.IADD R5, R44, 0x1, R0 ;  /* 0x000000012c057824 */ /* 0x008fe400078e0200 */
[----:B--2---:R-:W-:Y:S01]  /*8c90*/  IMAD.IADD R0, R186, 0x1, R185 ;  /* 0x00000001ba007824 */ /* 0x004fe200078e02b9 */
[----:B------:R-:W-:Y:S01]  /*8ca0*/  @UP3 UIADD3.X UR11, UR11, -0x1, URZ, UP0, !UPT ;  /* 0xffffffff0b0b3890 */ /* 0x000fe200087fe43f */
[CC--:B----4-:R-:W-:Y:S02]  /*8cb0*/  LEA R8, P2, R2.reuse, R196.reuse, 0x2 ;  /* 0x000000c402087211 */ /* 0x0d0fe400078410ff */
        /* <DEDUP_REMOVED lines=27> */
[----:B------:R-:W5:Y:S05]  /*8e70*/  LDSM.16.MT88.4 R24, [R184+0x19800] ;  /* 0x01980000b818783b */ /* 0x000f6a0000004200 */
        /* <DEDUP_REMOVED lines=20> */
[C---:B-----5:R-:W-:Y:S06]  /*8fc0*/  HMMA.16816.F32.BF16 R104, R24.reuse, R16, R104 ;  /* 0x000000101868723c */ /* 0x060fec0000041868 */
        /* <DEDUP_REMOVED lines=30> */
[----:B------:R2:W5:Y:S05]  /*91b0*/  LDSM.16.MT88.4 R16, [R0+0x3800] ;  /* 0x003800000010783b */ /* 0x00056a0000004200 */
        /* <DEDUP_REMOVED lines=23> */
.L_x_993:
        /* <DEDUP_REMOVED lines=55> */
[----:B-1----:R-:W-:Y:S01]  /*96a0*/  SHF.R.S32.HI R9, RZ, 0x1f, R19 ;  /* 0x0000001fff097819 */ /* 0x002fe20000011413 */
[----:B------:R-:W-:Y:S01]  /*96b0*/  FMUL.FTZ R125, R125, UR5 ;  /* 0x000000057d7d7c20 */ /* 0x000fe20008410000 */
[----:B------:R-:W-:Y:S01]  /*96c0*/  F2FP.BF16.F32.PACK_AB R18, R18, R118 ;  /* 0x000000761212723e */ /* 0x000fe200000010ff */
[----:B------:R-:W-:Y:S01]  /*96d0*/  FMUL.FTZ R126, R126, UR5 ;  /* 0x000000057e7e7c20 */ /* 0x000fe20008410000 */
[----:B------:R-:W-:Y:S01]  /*96e0*/  FMUL.FTZ R127, R127, UR5 ;  /* 0x000000057f7f7c20 */ /* 0x000fe20008410000 */
[----:B------:R-:W-:Y:S01]  /*96f0*/  F2FP.BF16.F32.PACK_AB R15, R15, R128 ;  /* 0x000000800f0f723e */ /* 0x000fe200000010ff */
[----:B------:R-:W-:Y:S01]  /*9700*/  ULDC.64 UR12, c[0x0][0x450] ;  /* 0x00011400000c7ab9 */ /* 0x000fe20000000a00 */
[----:B------:R-:W-:Y:S01]  /*9710*/  F2FP.BF16.F32.PACK_AB R130, R131, R130 ;  /* 0x000000828382723e */ /* 0x000fe200000010ff */
[----:B------:R-:W-:Y:S01]  /*9720*/  ULDC.64 UR8, c[0x0][0x458] ;  /* 0x0001160000087ab9 */ /* 0x000fe20000000a00 */
[----:B------:R-:W-:Y:S01]  /*9730*/  F2FP.BF16.F32.PACK_AB R17, R17, R120 ;  /* 0x000000781111723e */ /* 0x000fe200000010ff */
[----:B------:R-:W1:Y:S01]  /*9740*/  LDC.64 R12, c[0x0][0x438] ;  /* 0x00010e00ff0c7b82 */ /* 0x000e620000000a00 */
[----:B------:R-:W-:Y:S01]  /*9750*/  LEA.HI R9, R9, R19, RZ, 0x3 ;  /* 0x0000001309097211 */ /* 0x000fe200078f18ff */
[----:B------:R-:W-:Y:S01]  /*9760*/  ULDC.64 UR10, c[0x0][0x3f0] ;  /* 0x0000fc00000a7ab9 */ /* 0x000fe20000000a00 */
[----:B------:R-:W-:-:S02]  /*9770*/  F2FP.BF16.F32.PACK_AB R16, R16, R122 ;  /* 0x0000007a1010723e */ /* 0x000fc400000010ff */
[----:B------:R-:W-:Y:S02]  /*9780*/  F2FP.BF16.F32.PACK_AB R124, R125, R124 ;  /* 0x0000007c7d7c723e */ /* 0x000fe400000010ff */
[----:B------:R-:W-:Y:S02]  /*9790*/  F2FP.BF16.F32.PACK_AB R126, R127, R126 ;  /* 0x0000007e7f7e723e */ /* 0x000fe400000010ff */
[----:B------:R-:W-:Y:S02]  /*97a0*/  F2FP.BF16.F32.PACK_AB R68, R69, R68 ;  /* 0x000000444544723e */ /* 0x000fe400000010ff */
[----:B------:R-:W-:Y:S02]  /*97b0*/  SHF.R.S32.HI R0, RZ, 0x3, R9 ;  /* 0x00000003ff007819 */ /* 0x000fe40000011409 */
        /* <DEDUP_REMOVED lines=15> */
[----:B------:R-:W-:-:S04]  /*98b0*/  UIMAD UR5, UR44, UR12, URZ ;  /* 0x0000000c2c0572a4 */ /* 0x000fc8000f8e023f */
[----:B------:R-:W-:Y:S02]  /*98c0*/  UIMAD UR5, UR33, UR13, UR5 ;  /* 0x0000000d210572a4 */ /* 0x000fe4000f8e0205 */
[----:B------:R-:W-:Y:S01]  /*98d0*/  UIMAD UR44, UR44, UR8, URZ ;  /* 0x000000082c2c72a4 */ /* 0x000fe2000f8e023f */
[----:B--2---:R2:W-:Y:S04]  /*98e0*/  STS [R31], R5 ;  /* 0x000000051f007388 */ /* 0x0045e80000000800 */
[----:B------:R1:W-:Y:S04]  /*98f0*/  STS [R31+0x400], R4 ;  /* 0x000400041f007388 */ /* 0x0003e80000000800 */
        /* <DEDUP_REMOVED lines=8> */
[----:B------:R3:W-:Y:S01]  /*9980*/  STS [R26], R15 ;  /* 0x0000000f1a007388 */ /* 0x0007e20000000800 */
[----:B--2---:R-:W-:-:S03]  /*9990*/  LOP3.LUT R5, R9, 0xfffffff8, RZ, 0xc0, !PT ;  /* 0xfffffff809057812 */ /* 0x004fc600078ec0ff */
[----:B------:R-:W-:Y:S01]  /*99a0*/  STS [R25], R130 ;  /* 0x0000008219007388 */ /* 0x000fe20000000800 */
[----:B-1----:R-:W-:-:S03]  /*99b0*/  SHF.R.S32.HI R4, RZ, 0x1f, R0 ;  /* 0x0000001fff047819 */ /* 0x002fc60000011400 */
[----:B------:R-:W-:Y:S04]  /*99c0*/  STS [R24], R17 ;  /* 0x0000001118007388 */ /* 0x000fe80000000800 */
[----:B------:R1:W-:Y:S04]  /*99d0*/  STS [R23], R16 ;  /* 0x0000001017007388 */ /* 0x0003e80000000800 */
[----:B------:R-:W-:Y:S04]  /*99e0*/  STS [R22], R124 ;  /* 0x0000007c16007388 */ /* 0x000fe80000000800 */
[----:B------:R-:W-:Y:S01]  /*99f0*/  STS [R20], R126 ;  /* 0x0000007e14007388 */ /* 0x000fe20000000800 */
[----:B------:R-:W-:-:S03]  /*9a00*/  IMAD.IADD R19, R19, 0x1, -R5 ;  /* 0x0000000113137824 */ /* 0x000fc600078e0a05 */
[----:B------:R-:W-:Y:S01]  /*9a10*/  STS [R31+0x4000], R68 ;  /* 0x004000441f007388 */ /* 0x000fe20000000800 */
[C---:B------:R-:W-:Y:S01]  /*9a20*/  IMAD R5, R4.reuse, UR12, RZ ;  /* 0x0000000c04057c24 */ /* 0x040fe2000f8e02ff */
[----:B---3--:R-:W2:Y:S02]  /*9a30*/  LDC.64 R14, c[0x0][0x440] ;  /* 0x00011000ff0e7b82 */ /* 0x008ea40000000a00 */
[----:B------:R-:W-:Y:S01]  /*9a40*/  STS [R31+0x4400], R70 ;  /* 0x004400461f007388 */ /* 0x000fe20000000800 */
[----:B------:R-:W-:-:S03]  /*9a50*/  IMAD R4, R4, UR8, RZ ;  /* 0x0000000804047c24 */ /* 0x000fc6000f8e02ff */
[----:B------:R-:W-:Y:S04]  /*9a60*/  STS [R33+0x4000], R80 ;  /* 0x0040005021007388 */ /* 0x000fe80000000800 */
[----:B------:R-:W-:Y:S01]  /*9a70*/  STS [R32+0x4000], R82 ;  /* 0x0040005220007388 */ /* 0x000fe20000000800 */
[C---:B------:R-:W-:Y:S01]  /*9a80*/  IMAD.WIDE.U32 R2, R0.reuse, UR12, RZ ;  /* 0x0000000c00027c25 */ /* 0x040fe2000f8e00ff */
[----:B------:R-:W-:Y:S01]  /*9a90*/  MOV R8, UR12 ;  /* 0x0000000c00087c02 */ /* 0x000fe20008000f00 */
[----:B-1----:R-:W1:Y:S01]  /*9aa0*/  LDC.64 R16, c[0x0][0x470] ;  /* 0x00011c00ff107b82 */ /* 0x002e620000000a00 */
[----:B------:R-:W-:Y:S04]  /*9ab0*/  STS [R31+0x6000], R72 ;  /* 0x006000481f007388 */ /* 0x000fe80000000800 */
[----:B------:R-:W-:Y:S01]  /*9ac0*/  STS [R31+0x6400], R74 ;  /* 0x0064004a1f007388 */ /* 0x000fe20000000800 */
[----:B------:R-:W-:-:S03]  /*9ad0*/  IMAD R9, R0, UR13, R5 ;  /* 0x0000000d00097c24 */ /* 0x000fc6000f8e0205 */
[----:B------:R-:W-:Y:S01]  /*9ae0*/  STS [R30+0x4000], R76 ;  /* 0x0040004c1e007388 */ /* 0x000fe20000000800 */
[----:B------:R-:W-:-:S03]  /*9af0*/  IMAD R10, R0, UR9, R4 ;  /* 0x00000009000a7c24 */ /* 0x000fc6000f8e0204 */
[----:B------:R-:W-:Y:S01]  /*9b00*/  STS [R29+0x4000], R78 ;  /* 0x0040004e1d007388 */ /* 0x000fe20000000800 */
[----:B------:R-:W-:-:S03]  /*9b10*/  IMAD.WIDE.U32 R4, R0, UR8, RZ ;  /* 0x0000000800047c25 */ /* 0x000fc6000f8e00ff */
[----:B------:R-:W-:Y:S04]  /*9b20*/  STS [R28+0x4000], R84 ;  /* 0x004000541c007388 */ /* 0x000fe80000000800 */
[----:B------:R-:W-:Y:S04]  /*9b30*/  STS [R27+0x4000], R86 ;  /* 0x004000561b007388 */ /* 0x000fe80000000800 */
[----:B------:R-:W-:Y:S01]  /*9b40*/  STS [R26+0x4000], R96 ;  /* 0x004000601a007388 */ /* 0x000fe20000000800 */
[----:B------:R-:W-:Y:S02]  /*9b50*/  IMAD.IADD R7, R5, 0x1, R10 ;  /* 0x0000000105077824 */ /* 0x000fe400078e020a */
[----:B------:R-:W3:Y:S01]  /*9b60*/  LDC.64 R10, c[0x0][0x468] ;  /* 0x00011a00ff0a7b82 */ /* 0x000ee20000000a00 */
[----:B------:R-:W-:Y:S04]  /*9b70*/  STS [R25+0x4000], R98 ;  /* 0x0040006219007388 */ /* 0x000fe80000000800 */
[----:B------:R-:W-:Y:S04]  /*9b80*/  STS [R24+0x4000], R88 ;  /* 0x0040005818007388 */ /* 0x000fe80000000800 */
[----:B------:R-:W-:Y:S04]  /*9b90*/  STS [R23+0x4000], R90 ;  /* 0x0040005a17007388 */ /* 0x000fe80000000800 */
[----:B------:R-:W-:Y:S01]  /*9ba0*/  STS [R22+0x4000], R92 ;  /* 0x0040005c16007388 */ /* 0x000fe20000000800 */
[----:B------:R-:W-:-:S03]  /*9bb0*/  IMAD.IADD R3, R3, 0x1, R9 ;  /* 0x0000000103037824 */ /* 0x000fc600078e0209 */
[----:B------:R-:W-:Y:S01]  /*9bc0*/  STS [R20+0x4000], R94 ;  /* 0x0040005e14007388 */ /* 0x000fe20000000800 */
[----:B------:R-:W-:-:S04]  /*9bd0*/  IMAD.WIDE.U32 R8, R8, UR33, R2 ;  /* 0x0000002108087c25 */ /* 0x000fc8000f8e0002 */
[----:B------:R-:W-:Y:S02]  /*9be0*/  IMAD.SHL.U32 R2, R19, 0x8, RZ ;  /* 0x0000000813027824 */ /* 0x000fe400078e00ff */
[----:B------:R-:W-:-:S03]  /*9bf0*/  IMAD R0, R12, UR29, RZ ;  /* 0x0000001d0c007c24 */ /* 0x000fc6000f8e02ff */
[----:B------:R-:W-:Y:S01]  /*9c00*/  SHF.R.S32.HI R3, RZ, 0x1f, R2 ;  /* 0x0000001fff037819 */ /* 0x000fe20000011402 */
[----:B------:R-:W-:Y:S02]  /*9c10*/  IMAD.MOV.U32 R6, RZ, RZ, R4 ;  /* 0x000000ffff067224 */ /* 0x000fe400078e0004 */
        /* <DEDUP_REMOVED lines=11> */
[----:B------:R-:W-:Y:S01]  /*9cd0*/  IADD3 R8, P0, R4, R8, RZ ;  /* 0x0000000804087210 */ /* 0x000fe20007f1e0ff */
[----:B------:R-:W2:Y:S02]  /*9ce0*/  LDS.128 R44, [R0+0xc000] ;  /* 0x00c00000002c7984 */ /* 0x000ea40000000c00 */
[----:B------:R-:W-:Y:S02]  /*9cf0*/  IMAD.IADD R5, R5, 0x1, R11 ;  /* 0x0000000105057824 */ /* 0x000fe400078e020b */
[----:B------:R-:W3:Y:S04]  /*9d00*/  LDS.128 R40, [R0+0xd000] ;  /* 0x00d0000000287984 */ /* 0x000ee80000000c00 */
[----:B------:R-:W4:Y:S01]  /*9d10*/  LDS.128 R36, [R0+0xe000] ;  /* 0x00e0000000247984 */ /* 0x000f220000000c00 */
[----:B------:R-:W-:Y:S01]  /*9d20*/  IADD3 R3, R3, R10, RZ ;  /* 0x0000000a03037210 */ /* 0x000fe20007ffe0ff */
[----:B-1----:R-:W-:Y:S01]  /*9d30*/  IMAD R4, R16, UR32, RZ ;  /* 0x0000002010047c24 */ /* 0x002fe2000f8e02ff */
[----:B------:R-:W-:Y:S01]  /*9d40*/  IADD3.X R10, R5, UR5, R9, P0, !PT ;  /* 0x00000005050a7c10 */ /* 0x000fe200087fe409 */
[----:B------:R-:W1:Y:S02]  /*9d50*/  LDS.128 R32, [R0+0xf000] ;  /* 0x00f0000000207984 */ /* 0x000e640000000c00 */
[----:B------:R-:W-:-:S02]  /*9d60*/  IMAD R9, R17, UR23, R4 ;  /* 0x0000001711097c24 */ /* 0x000fc4000f8e0204 */
[----:B------:R-:W5:Y:S01]  /*9d70*/  LDS.128 R28, [R0+0x10000] ;  /* 0x01000000001c7984 */ /* 0x000f620000000c00 */
[----:B------:R-:W-:-:S03]  /*9d80*/  IMAD.WIDE.U32 R4, R16, UR23, R2 ;  /* 0x0000001710047c25 */ /* 0x000fc6000f8e0002 */
[----:B------:R-:W5:Y:S01]  /*9d90*/  LDS.128 R24, [R0+0x11000] ;  /* 0x0110000000187984 */ /* 0x000f620000000c00 */
[----:B------:R-:W-:-:S03]  /*9da0*/  IMAD.U32 R12, RZ, RZ, UR8 ;  /* 0x00000008ff0c7e24 */ /* 0x000fc6000f8e00ff */
[----:B------:R-:W5:Y:S04]  /*9db0*/  LDS.128 R20, [R0+0x12000] ;  /* 0x0120000000147984 */ /* 0x000f680000000c00 */
[----:B------:R2:W5:Y:S01]  /*9dc0*/  LDS.128 R16, [R0+0x13000] ;  /* 0x0130000000107984 */ /* 0x0005620000000c00 */
[----:B------:R-:W-:Y:S01]  /*9dd0*/  IMAD.WIDE.U32 R6, R12, UR33, R6 ;  /* 0x000000210c067c25 */ /* 0x000fe2000f8e0006 */
[----:B------:R-:W-:Y:S01]  /*9de0*/  UIMAD UR33, UR33, UR9, UR44 ;  /* 0x00000009212172a4 */ /* 0x000fe2000f8e022c */
[C---:B------:R-:W-:Y:S01]  /*9df0*/  LEA R2, P1, R8.reuse, UR10, 0x1 ;  /* 0x0000000a08027c11 */ /* 0x040fe2000f8208ff */
[----:B------:R-:W-:Y:S01]  /*9e00*/  USHF.L.U32 UR5, UR12, 0x6, URZ ;  /* 0x000000060c057899 */ /* 0x000fe2000800063f */
[----:B------:R-:W-:Y:S01]  /*9e10*/  IMAD.IADD R5, R5, 0x1, R9 ;  /* 0x0000000105057824 */ /* 0x000fe200078e0209 */
[----:B------:R-:W-:Y:S01]  /*9e20*/  USHF.L.U64.HI UR12, UR12, 0x6, UR13 ;  /* 0x000000060c0c7899 */ /* 0x000fe2000801020d */
[----:B------:R-:W-:Y:S01]  /*9e30*/  LEA.HI.X R3, R8, UR11, R10, 0x1, P1 ;  /* 0x0000000b08037c11 */ /* 0x000fe200088f0c0a */
[----:B------:R-:W-:Y:S01]  /*9e40*/  ULDC.64 UR10, c[0x0][0x3f8] ;  /* 0x0000fe00000a7ab9 */ /* 0x000fe20000000a00 */
[----:B------:R-:W-:Y:S01]  /*9e50*/  USHF.L.U32 UR13, UR8, 0x6, URZ ;  /* 0x00000006080d7899 */ /* 0x000fe2000800063f */
[----:B------:R-:W-:Y:S01]  /*9e60*/  IADD3 R8, P1, R2, UR5, RZ ;  /* 0x0000000502087c10 */ /* 0x000fe2000ff3e0ff */
[----:B------:R-:W-:-:S03]  /*9e70*/  USHF.L.U64.HI UR8, UR8, 0x6, UR9 ;  /* 0x0000000608087899 */ /* 0x000fc60008010209 */
[----:B------:R-:W-:Y:S02]  /*9e80*/  IADD3.X R9, R3, UR12, RZ, P1, !PT ;  /* 0x0000000c03097c10 */ /* 0x000fe40008ffe4ff */
[----:B--2---:R-:W-:-:S04]  /*9e90*/  IADD3 R0, P0, R4, R6, RZ ;  /* 0x0000000604007210 */ /* 0x004fc80007f1e0ff */
[----:B------:R-:W-:Y:S02]  /*9ea0*/  IADD3.X R6, R5, UR33, R7, P0, !PT ;  /* 0x0000002105067c10 */ /* 0x000fe400087fe407 */
[----:B------:R-:W-:-:S04]  /*9eb0*/  LEA R10, P0, R0, UR10, 0x1 ;  /* 0x0000000a000a7c11 */ /* 0x000fc8000f8008ff */
[----:B------:R-:W-:Y:S02]  /*9ec0*/  LEA.HI.X R11, R0, UR11, R6, 0x1, P0 ;  /* 0x0000000b000b7c11 */ /* 0x000fe400080f0c06 */
[----:B------:R-:W-:Y:S02]  /*9ed0*/  IADD3 R6, P1, R8, UR5, RZ ;  /* 0x0000000508067c10 */ /* 0x000fe4000ff3e0ff */
[----:B------:R-:W-:Y:S01]  /*9ee0*/  IADD3 R4, P0, R10, UR13, RZ ;  /* 0x0000000d0a047c10 */ /* 0x000fe2000ff1e0ff */
[----:B------:R2:W-:Y:S01]  /*9ef0*/  STG.E.128 desc[UR40][R2.64], R44 ;  /* 0x0000002c02007986 */ /* 0x0005e2000c101d28 */
[----:B------:R-:W-:Y:S02]  /*9f00*/  IADD3.X R7, R9, UR12, RZ, P1, !PT ;  /* 0x0000000c09077c10 */ /* 0x000fe40008ffe4ff */
[----:B------:R-:W-:Y:S02]  /*9f10*/  IADD3.X R5, R11, UR8, RZ, P0, !PT ;  /* 0x000000080b057c10 */ /* 0x000fe400087fe4ff */
[----:B------:R-:W-:Y:S01]  /*9f20*/  IADD3 R12, P1, R6, UR5, RZ ;  /* 0x00000005060c7c10 */ /* 0x000fe2000ff3e0ff */
[----:B---3--:R-:W-:Y:S03]  /*9f30*/  STG.E.128 desc[UR40][R8.64], R40 ;  /* 0x0000002808007986 */ /* 0x008fe6000c101d28 */
[----:B------:R-:W-:Y:S01]  /*9f40*/  IADD3.X R13, R7, UR12, RZ, P1, !PT ;  /* 0x0000000c070d7c10 */ /* 0x000fe20008ffe4ff */
[----:B----4-:R3:W-:Y:S04]  /*9f50*/  STG.E.128 desc[UR40][R6.64], R36 ;  /* 0x0000002406007986 */ /* 0x0107e8000c101d28 */
[----:B-1----:R1:W-:Y:S04]  /*9f60*/  STG.E.128 desc[UR40][R12.64], R32 ;  /* 0x000000200c007986 */ /* 0x0023e8000c101d28 */
[----:B-----5:R1:W-:Y:S01]  /*9f70*/  STG.E.128 desc[UR40][R10.64], R28 ;  /* 0x0000001c0a007986 */ /* 0x0203e2000c101d28 */
[----:B--2---:R-:W-:-:S04]  /*9f80*/  IADD3 R2, P0, R4, UR13, RZ ;  /* 0x0000000d04027c10 */ /* 0x004fc8000ff1e0ff */
[----:B------:R-:W-:Y:S02]  /*9f90*/  IADD3.X R3, R5, UR8, RZ, P0, !PT ;  /* 0x0000000805037c10 */ /* 0x000fe400087fe4ff */
[----:B---3--:R-:W-:Y:S01]  /*9fa0*/  IADD3 R6, P0, R2, UR13, RZ ;  /* 0x0000000d02067c10 */ /* 0x008fe2000ff1e0ff */
[----:B------:R1:W-:Y:S03]  /*9fb0*/  STG.E.128 desc[UR40][R4.64], R24 ;  /* 0x0000001804007986 */ /* 0x0003e6000c101d28 */
[----:B------:R-:W-:Y:S01]  /*9fc0*/  IADD3.X R7, R3, UR8, RZ, P0, !PT ;  /* 0x0000000803077c10 */ /* 0x000fe200087fe4ff */
[----:B------:R1:W-:Y:S04]  /*9fd0*/  STG.E.128 desc[UR40][R2.64], R20 ;  /* 0x0000001402007986 */ /* 0x0003e8000c101d28 */
[----:B------:R1:W-:Y:S04]  /*9fe0*/  STG.E.128 desc[UR40][R6.64], R16 ;  /* 0x0000001006007986 */ /* 0x0003e8000c101d28 */
.L_x_990:
        /* <DEDUP_REMOVED lines=11> */
.L_x_997:
[----:B------:R-:W-:Y:S05]  /*a0a0*/  EXIT ;  /* 0x000000000000794d */ /* 0x000fea0003800000 */
.L_x_999:
        /* <DEDUP_REMOVED lines=13> */
.L_x_1278:


//--------------------- .text._ZN5flash44flash_bwd_dq_dk_dv_loop_seqk_parallel_kernelI23Flash_bwd_kernel_traitsILi64ELi128ELi128ELi8ELi4ELi4ELi4ELb0ELb0EN7cutlass10bfloat16_tE19Flash_kernel_traitsILi64ELi128ELi128ELi8ES3_EELb1ELb1ELb0ELb0ELb0ELb1ELb0EEEvNS_16Flash_bwd_paramsE --------------------------
	.section	.text._ZN5flash44flash_bwd_dq_dk_dv_loop_seqk_parallel_kernelI23Flash_bwd_kernel_traitsILi64ELi128ELi128ELi8ELi4ELi4ELi4ELb0ELb0EN7cutlass10bfloat16_tE19Flash_kernel_traitsILi64ELi128ELi128ELi8ES3_EELb1ELb1ELb0ELb0ELb0ELb1ELb0EEEvNS_16Flash_bwd_paramsE,"ax",@progbits
	.align	128
        .global         _ZN5flash44flash_bwd_dq_dk_dv_loop_seqk_parallel_kernelI23Flash_bwd_kernel_traitsILi64ELi128ELi128ELi8ELi4ELi4ELi4ELb0ELb0EN7cutlass10bfloat16_tE19Flash_kernel_traitsILi64ELi128ELi128ELi8ES3_EELb1ELb1ELb0ELb0ELb0ELb1ELb0EEEvNS_16Flash_bwd_paramsE
        .type           _ZN5flash44flash_bwd_dq_dk_dv_loop_seqk_parallel_kernelI23Flash_bwd_kernel_traitsILi64ELi128ELi128ELi8ELi4ELi4ELi4ELb0ELb0EN7cutlass10bfloat16_tE19Flash_kernel_traitsILi64ELi128ELi128ELi8ES3_EELb1ELb1ELb0ELb0ELb0ELb1ELb0EEEvNS_16Flash_bwd_paramsE,@function
        .size           _ZN5flash44flash_bwd_dq_dk_dv_loop_seqk_parallel_kernelI23Flash_bwd_kernel_traitsILi64ELi128ELi128ELi8ELi4ELi4ELi4ELb0ELb0EN7cutlass10bfloat16_tE19Flash_kernel_traitsILi64ELi128ELi128ELi8ES3_EELb1ELb1ELb0ELb0ELb0ELb1ELb0EEEvNS_16Flash_bwd_paramsE,(.L_x_1279 - _ZN5flash44flash_bwd_dq_dk_dv_loop_seqk_parallel_kernelI23Flash_bwd_kernel_traitsILi64ELi128ELi128ELi8ELi4ELi4ELi4ELb0ELb0EN7cutlass10bfloat16_tE19Flash_kernel_traitsILi64ELi128ELi128ELi8ES3_EELb1ELb1ELb0ELb0ELb0ELb1ELb0EEEvNS_16Flash_bwd_paramsE)
        .other          _ZN5flash44flash_bwd_dq_dk_dv_loop_seqk_parallel_kernelI23Flash_bwd_kernel_traitsILi64ELi128ELi128ELi8ELi4ELi4ELi4ELb0ELb0EN7cutlass10bfloat16_tE19Flash_kernel_traitsILi64ELi128ELi128ELi8ES3_EELb1ELb1ELb0ELb0ELb0ELb1ELb0EEEvNS_16Flash_bwd_paramsE,@"STO_CUDA_ENTRY STV_DEFAULT"
_ZN5flash44flash_bwd_dq_dk_dv_loop_seqk_parallel_kernelI23Flash_bwd_kernel_traitsILi64ELi128ELi128ELi8ELi4ELi4ELi4ELb0ELb0EN7cutlass10bfloat16_tE19Flash_kernel_traitsILi64ELi128ELi128ELi8ES3_EELb1ELb1ELb0ELb0ELb0ELb1ELb0EEEvNS_16Flash_bwd_paramsE:
.text._ZN5flash44flash_bwd_dq_dk_dv_loop_seqk_parallel_kernelI23Flash_bwd_kernel_traitsILi64ELi128ELi128ELi8ELi4ELi4ELi4ELb0ELb0EN7cutlass10bfloat16_tE19Flash_kernel_traitsILi64ELi128ELi128ELi8ES3_EELb1ELb1ELb0ELb0ELb0ELb1ELb0EEEvNS_16Flash_bwd_paramsE:
        /* <DEDUP_REMOVED lines=16> */
[----:B------:R-:W-:Y:S01]  /*0100*/  IMAD.MOV.U32 R230, RZ, RZ, 0x20 ;  /* 0x00000020ffe67424 */ /* 0x000fe200078e00ff */
[----:B------:R-:W-:Y:S01]  /*0110*/  ULDC.64 UR8, c[0x0][0x208] ;  /* 0x0000820000087ab9 */ /* 0x000fe20000000a00 */
[----:B------:R-:W-:-:S04]  /*0120*/  IMAD.MOV.U32 R228, RZ, RZ, -0x10 ;  /* 0xfffffff0ffe47424 */ /* 0x000fc800078e00ff */
[----:B------:R-:W4:Y:S08]  /*0130*/  S2UR UR4, SR_CgaCtaId ;  /* 0x00000000000479c3 */ /* 0x000f300000008800 */
[----:B------:R-:W5:Y:S01]  /*0140*/  S2UR UR49, SR_CTAID.Y ;  /* 0x00000000003179c3 */ /* 0x000f620000002600 */
[----:B---3--:R-:W-:Y:S01]  /*0150*/  USHF.R.S32.HI UR6, URZ, 0x1f, UR59 ;  /* 0x0000001f3f067899 */ /* 0x008fe2000801143b */
[----:B--2---:R-:W-:Y:S01]  /*0160*/  SHF.R.S32.HI R4, RZ, 0x1f, R11 ;  /* 0x0000001fff047819 */ /* 0x004fe2000001140b */
[----:B----4-:R-:W-:-:S03]  /*0170*/  ULEA UR4, UR4, UR5, 0x18 ;  /* 0x0000000504047291 */ /* 0x010fc6000f8ec03f */
[CC--:B------:R-:W-:Y:S02]  /*0180*/  LEA.HI R2, R4.reuse, R11.reuse, RZ, 0x5 ;  /* 0x0000000b04027211 */ /* 0x0c0fe400078f28ff */
[----:B------:R-:W-:Y:S02]  /*0190*/  LEA.HI R10, R4, R11, RZ, 0x3 ;  /* 0x0000000b040a7211 */ /* 0x000fe400078f18ff */
[--C-:B------:R-:W-:Y:S01]  /*01a0*/  SHF.R.S32.HI R3, RZ, 0x5, R2.reuse ;  /* 0x00000005ff037819 */ /* 0x100fe20000011402 */
[----:B-----5:R-:W-:Y:S01]  /*01b0*/  USHF.L.U32 UR5, UR49, 0x7, URZ ;  /* 0x0000000731057899 */ /* 0x020fe2000800063f */
[----:B-1----:R-:W-:Y:S02]  /*01c0*/  SHF.R.S32.HI R0, RZ, 0x1f, R2 ;  /* 0x0000001fff007819 */ /* 0x002fe40000011402 */
[----:B------:R-:W-:Y:S02]  /*01d0*/  LOP3.LUT R5, R10, 0xfffffff8, RZ, 0xc0, !PT ;  /* 0xfffffff80a057812 */ /* 0x000fe400078ec0ff */
[----:B------:R-:W-:-:S02]  /*01e0*/  LOP3.LUT R7, R2, 0xffffffe0, RZ, 0xc0, !PT ;  /* 0xffffffe002077812 */ /* 0x000fc400078ec0ff */
[CC--:B------:R-:W-:Y:S02]  /*01f0*/  LEA.HI R8, R4.reuse, R11.reuse, RZ, 0x4 ;  /* 0x0000000b04087211 */ /* 0x0c0fe400078f20ff */
[CC--:B------:R-:W-:Y:S02]  /*0200*/  LEA.HI R245, R4.reuse, R11.reuse, RZ, 0x7 ;  /* 0x0000000b04f57211 */ /* 0x0c0fe400078f38ff */
[----:B------:R-:W-:Y:S02]  /*0210*/  LEA.HI R13, R4, R11, RZ, 0x6 ;  /* 0x0000000b040d7211 */ /* 0x000fe400078f30ff */
[----:B------:R-:W-:Y:S01]  /*0220*/  LEA.HI R2, R0, R3, RZ, 0x2 ;  /* 0x0000000300027211 */ /* 0x000fe200078f10ff */
[C---:B------:R-:W-:Y:S01]  /*0230*/  IMAD.IADD R0, R11.reuse, 0x1, -R5 ;  /* 0x000000010b007824 */ /* 0x040fe200078e0a05 */
[----:B------:R-:W-:Y:S02]  /*0240*/  LEA.HI R4, R4, R11, RZ, 0x2 ;  /* 0x0000000b04047211 */ /* 0x000fe400078f10ff */
[----:B------:R-:W-:Y:S01]  /*0250*/  LOP3.LUT R5, R2, 0xfffffffc, RZ, 0xc0, !PT ;  /* 0xfffffffc02057812 */ /* 0x000fe200078ec0ff */
[----:B------:R-:W-:Y:S01]  /*0260*/  IMAD.IADD R2, R11, 0x1, -R7 ;  /* 0x000000010b027824 */ /* 0x000fe200078e0a07 */
[----:B------:R-:W-:-:S02]  /*0270*/  LOP3.LUT R9, R8, 0xfffffff0, RZ, 0xc0, !PT ;  /* 0xfffffff008097812 */ /* 0x000fc400078ec0ff */
[----:B------:R-:W-:Y:S01]  /*0280*/  LOP3.LUT R12, R4, 0x7ffffffc, RZ, 0xc0, !PT ;  /* 0x7ffffffc040c7812 */ /* 0x000fe200078ec0ff */
[----:B------:R-:W-:Y:S01]  /*0290*/  IMAD.IADD R251, R3, 0x1, -R5 ;  /* 0x0000000103fb7824 */ /* 0x000fe200078e0a05 */
[----:B------:R-:W-:Y:S01]  /*02a0*/  SHF.R.S32.HI R6, RZ, 0x4, R8 ;  /* 0x00000004ff067819 */ /* 0x000fe20000011408 */
[C---:B------:R-:W-:Y:S01]  /*02b0*/  IMAD.IADD R9, R11.reuse, 0x1, -R9 ;  /* 0x000000010b097824 */ /* 0x040fe200078e0a09 */
[----:B------:R-:W-:Y:S01]  /*02c0*/  SHF.R.S32.HI R7, RZ, 0x2, R4 ;  /* 0x00000002ff077819 */ /* 0x000fe20000011404 */
[----:B------:R-:W-:Y:S01]  /*02d0*/  IMAD.IADD R12, R11, 0x1, -R12 ;  /* 0x000000010b0c7824 */ /* 0x000fe200078e0a0c */
[----:B------:R-:W-:Y:S02]  /*02e0*/  LEA.HI R3, R8, R6, RZ, 0x1 ;  /* 0x0000000608037211 */ /* 0x000fe400078f08ff */
[----:B------:R-:W-:Y:S02]  /*02f0*/  SHF.R.S32.HI R11, RZ, 0x3, R10 ;  /* 0x00000003ff0b7819 */ /* 0x000fe4000001140a */
[----:B------:R-:W-:-:S02]  /*0300*/  SHF.R.S32.HI R8, RZ, 0x1f, R2 ;  /* 0x0000001fff087819 */ /* 0x000fc40000011402 */
[----:B------:R-:W-:Y:S02]  /*0310*/  LOP3.LUT R5, R3, 0xfffffffe, RZ, 0xc0, !PT ;  /* 0xfffffffe03057812 */ /* 0x000fe400078ec0ff */
[----:B------:R-:W-:Y:S01]  /*0320*/  LEA.HI R8, R8, R2, RZ, 0x2 ;  /* 0x0000000208087211 */ /* 0x000fe200078f10ff */
[----:B------:R-:W-:Y:S01]  /*0330*/  IMAD.SHL.U32 R2, R11, 0x40, RZ ;  /* 0x000000400b027824 */ /* 0x000fe200078e00ff */
[----:B------:R-:W-:Y:S01]  /*0340*/  SHF.R.S32.HI R3, RZ, 0x1f, R4 ;  /* 0x0000001fff037819 */ /* 0x000fe20000011404 */
[----:B------:R-:W-:Y:S01]  /*0350*/  IMAD.IADD R188, R6, 0x1, -R5 ;  /* 0x0000000106bc7824 */ /* 0x000fe200078e0a05 */
[C---:B------:R-:W-:Y:S01]  /*0360*/  LOP3.LUT P4, RZ, R0.reuse, 0x2, RZ, 0xc0, !PT ;  /* 0x0000000200ff7812 */ /* 0x040fe2000788c0ff */
[----:B------:R-:W-:Y:S01]  /*0370*/  IMAD.SHL.U32 R5, R0, 0x8, RZ ;  /* 0x0000000800057824 */ /* 0x000fe200078e00ff */
[----:B------:R-:W-:Y:S01]  /*0380*/  LEA.HI R3, R3, R7, RZ, 0x3 ;  /* 0x0000000703037211 */ /* 0x000fe200078f18ff */
[----:B------:R-:W-:Y:S01]  /*0390*/  IMAD.SHL.U32 R176, R188, 0x200, RZ ;  /* 0x00000200bcb07824 */ /* 0x000fe200078e00ff */
[----:B------:R-:W-:-:S02]  /*03a0*/  LOP3.LUT R2, R2, 0x1c0, RZ, 0xc0, !PT ;  /* 0x000001c002027812 */ /* 0x000fc400078ec0ff */
[----:B------:R-:W-:Y:S02]  /*03b0*/  LOP3.LUT R3, R3, 0xfffffff8, RZ, 0xc0, !PT ;  /* 0xfffffff803037812 */ /* 0x000fe400078ec0ff */
[----:B------:R-:W-:Y:S02]  /*03c0*/  LOP3.LUT R5, R2, 0x38, R5, 0xf8, !PT ;  /* 0x0000003802057812 */ /* 0x000fe400078ef805 */
[C---:B------:R-:W-:Y:S01]  /*03d0*/  LOP3.LUT P3, RZ, R0.reuse, 0x4, RZ, 0xc0, !PT ;  /* 0x0000000400ff7812 */ /* 0x040fe2000786c0ff */
[----:B------:R-:W-:Y:S01]  /*03e0*/  IMAD.SHL.U32 R0, R0, 0x40, RZ ;  /* 0x0000004000007824 */ /* 0x000fe200078e00ff */
[----:B------:R-:W-:Y:S01]  /*03f0*/  SHF.R.U32.HI R2, RZ, 0x3, R2 ;  /* 0x00000003ff027819 */ /* 0x000fe20000011602 */
[----:B------:R-:W-:Y:S01]  /*0400*/  IMAD.IADD R3, R7, 0x1, -R3 ;  /* 0x0000000107037824 */ /* 0x000fe200078e0a03 */
[----:B------:R-:W-:Y:S02]  /*0410*/  SHF.R.S32.HI R4, RZ, 0x1f, R9 ;  /* 0x0000001fff047819 */ /* 0x000fe40000011409 */
[----:B------:R-:W-:Y:S01]  /*0420*/  LOP3.LUT R7, R5, R2, RZ, 0x3c, !PT ;  /* 0x0000000205077212 */ /* 0x000fe200078e3cff */
[----:B------:R-:W-:Y:S01]  /*0430*/  IMAD.SHL.U32 R2, R251, 0x10, RZ ;  /* 0x00000010fb027824 */ /* 0x000fe200078e00ff */
[----:B------:R-:W-:Y:S01]  /*0440*/  LOP3.LUT R0, R0, 0x1c0, RZ, 0xc0, !PT ;  /* 0x000001c000007812 */ /* 0x000fe200078ec0ff */
[----:B------:R-:W-:Y:S01]  /*0450*/  IMAD.SHL.U32 R5, R13, 0x8, RZ ;  /* 0x000000080d057824 */ /* 0x000fe200078e00ff */
[----:B------:R-:W-:-:S02]  /*0460*/  LEA.HI R11, R4, R9, RZ, 0x3 ;  /* 0x00000009040b7211 */ /* 0x000fc400078f18ff */
[----:B------:R-:W-:Y:S02]  /*0470*/  LEA.HI.SX32 R236, R8, R2, 0x1e ;  /* 0x0000000208ec7211 */ /* 0x000fe400078ff2ff */
[----:B------:R-:W-:Y:S02]  /*0480*/  LOP3.LUT R6, R0, 0x30, R2, 0xf8, !PT ;  /* 0x0000003000067812 */ /* 0x000fe400078ef802 */
[----:B------:R-:W-:Y:S02]  /*0490*/  LOP3.LUT R2, R3, 0x1, RZ, 0xc0, !PT ;  /* 0x0000000103027812 */ /* 0x000fe400078ec0ff */
[----:B------:R-:W-:Y:S02]  /*04a0*/  LOP3.LUT R4, R11, 0xfffffff8, RZ, 0xc0, !PT ;  /* 0xfffffff80b047812 */ /* 0x000fe400078ec0ff */
[----:B------:R-:W-:Y:S02]  /*04b0*/  ISETP.NE.U32.AND P0, PT, R2, 0x1, PT ;  /* 0x000000010200780c */ /* 0x000fe40003f05070 */
[----:B------:R-:W-:Y:S01]  /*04c0*/  SHF.R.S32.HI R245, RZ, 0x7, R245 ;  /* 0x00000007fff57819 */ /* 0x000fe200000114f5 */
[----:B------:R-:W-:Y:S01]  /*04d0*/  IMAD.IADD R14, R9, 0x1, -R4 ;  /* 0x00000001090e7824 */ /* 0x000fe200078e0a04 */
[----:B------:R-:W-:-:S02]  /*04e0*/  LOP3.LUT R180, R0, 0x8, R10, 0xf8, !PT ;  /* 0x0000000800b47812 */ /* 0x000fc400078ef80a */
[----:B------:R-:W-:Y:S01]  /*04f0*/  SHF.R.U32.HI R0, RZ, 0x3, R0 ;  /* 0x00000003ff007819 */ /* 0x000fe20000011600 */
[----:B------:R-:W-:Y:S01]  /*0500*/  IMAD R4, R245, 0x1000, R176 ;  /* 0x00001000f5047824 */ /* 0x000fe200078e02b0 */
[----:B------:R-:W-:Y:S01]  /*0510*/  LOP3.LUT R2, R6, 0x8, R10, 0xf8, !PT ;  /* 0x0000000806027812 */ /* 0x000fe200078ef80a */
[----:B------:R-:W-:Y:S01]  /*0520*/  STL [R1], R14 ;  /* 0x0000000e01007387 */ /* 0x000fe20000100800 */
[C---:B------:R-:W-:Y:S01]  /*0530*/  R2P PR, R3.reuse, 0x6 ;  /* 0x0000000603007804 */ /* 0x040fe20000000000 */
[----:B------:R-:W-:Y:S01]  /*0540*/  IMAD.SHL.U32 R3, R3, 0x40, RZ ;  /* 0x0000004003037824 */ /* 0x000fe200078e00ff */
[----:B------:R-:W-:Y:S01]  /*0550*/  LOP3.LUT R176, R176, R2, R0, 0xf6, !PT ;  /* 0x00000002b0b07212 */ /* 0x000fe200078ef600 */
[----:B------:R-:W-:Y:S01]  /*0560*/  IMAD.SHL.U32 R2, R245, 0x8, RZ ;  /* 0x00000008f5027824 */ /* 0x000fe200078e00ff */
[----:B------:R-:W-:Y:S02]  /*0570*/  LOP3.LUT R180, R180, R0, RZ, 0x3c, !PT ;  /* 0x00000000b4b47212 */ /* 0x000fe400078e3cff */
[----:B------:R-:W-:-:S02]  /*0580*/  LOP3.LUT R0, R3, 0x1c0, RZ, 0xc0, !PT ;  /* 0x000001c003007812 */ /* 0x000fc400078ec0ff */
[----:B------:R-:W-:Y:S01]  /*0590*/  LOP3.LUT R250, R7, 0xfffffe00, R5, 0xf8, !PT ;  /* 0xfffffe0007fa7812 */ /* 0x000fe200078ef805 */
[----:B------:R-:W-:Y:S01]  /*05a0*/  IMAD.SHL.U32 R5, R188, 0x10, RZ ;  /* 0x00000010bc057824 */ /* 0x000fe200078e00ff */
[----:B------:R-:W-:Y:S01]  /*05b0*/  LOP3.LUT R2, R2, 0x8, RZ, 0xc0, !PT ;  /* 0x0000000802027812 */ /* 0x000fe200078ec0ff */
[----:B------:R-:W-:Y:S01]  /*05c0*/  IMAD.IADD R180, R4, 0x1, R180 ;  /* 0x0000000104b47824 */ /* 0x000fe200078e02b4 */
[----:B------:R-:W-:Y:S01]  /*05d0*/  SHF.R.U32.HI R3, RZ, 0x3, R0 ;  /* 0x00000003ff037819 */ /* 0x000fe20000011600 */
[----:B------:R-:W-:Y:S01]  /*05e0*/  IMAD.SHL.U32 R4, R12, 0x2, RZ ;  /* 0x000000020c047824 */ /* 0x000fe200078e00ff */
[----:B------:R-:W-:Y:S01]  /*05f0*/  LOP3.LUT R8, R2, 0x10, R5, 0xf8, !PT ;  /* 0x0000001002087812 */ /* 0x000fe200078ef805 */
[----:B------:R-:W-:Y:S01]  /*0600*/  IMAD.SHL.U32 R188, R188, 0x8, RZ ;  /* 0x00000008bcbc7824 */ /* 0x000fe200078e00ff */
[CC--:B------:R-:W-:Y:S01]  /*0610*/  LOP3.LUT R7, R3.reuse, R0.reuse, R2, 0x1e, !PT ;  /* 0x0000000003077212 */ /* 0x0c0fe200078e1e02 */
[----:B------:R-:W-:Y:S01]  /*0620*/  IMAD.SHL.U32 R2, R14, 0x40, RZ ;  /* 0x000000400e027824 */ /* 0x000fe200078e00ff */
[----:B------:R-:W-:Y:S01]  /*0630*/  LOP3.LUT R6, R3, R0, RZ, 0xfc, !PT ;  /* 0x0000000003067212 */ /* 0x000fe200078efcff */
[----:B------:R-:W-:Y:S01]  /*0640*/  IMAD R0, R245, 0x2000, R4 ;  /* 0x00002000f5007824 */ /* 0x000fe200078e0204 */
[----:B------:R-:W-:Y:S01]  /*0650*/  SEL R181, R230, 0xffffffe0, !P4 ;  /* 0xffffffe0e6b57807 */ /* 0x000fe20006000000 */
[----:B------:R-:W-:Y:S01]  /*0660*/  IMAD.SHL.U32 R3, R11, 0x40, RZ ;  /* 0x000000400b037824 */ /* 0x000fe200078e00ff */
[----:B------:R-:W-:Y:S01]  /*0670*/  LOP3.LUT R2, R2, 0x1c0, RZ, 0xc0, !PT ;  /* 0x000001c002027812 */ /* 0x000fe200078ec0ff */
[C---:B------:R-:W-:Y:S01]  /*0680*/  IMAD R5, R251.reuse, 0x400, R0 ;  /* 0x00000400fb057824 */ /* 0x040fe200078e0200 */
[----:B------:R-:W-:Y:S01]  /*0690*/  SEL R230, R230, 0xffffffe0, !P1 ;  /* 0xffffffe0e6e67807 */ /* 0x000fe20004800000 */
[----:B------:R-:W-:Y:S01]  /*06a0*/  IMAD R4, R251, 0x400, R4 ;  /* 0x00000400fb047824 */ /* 0x000fe200078e0204 */
[----:B------:R-:W-:Y:S01]  /*06b0*/  LOP3.LUT R0, R3, 0xfffffe00, RZ, 0xc0, !PT ;  /* 0xfffffe0003007812 */ /* 0x000fe200078ec0ff */
[----:B------:R-:W-:Y:S01]  /*06c0*/  IMAD.IADD R5, R6, 0x1, R5 ;  /* 0x0000000106057824 */ /* 0x000fe200078e0205 */
[----:B------:R-:W-:Y:S01]  /*06d0*/  SHF.R.U32.HI R3, RZ, 0x3, R2 ;  /* 0x00000003ff037819 */ /* 0x000fe20000011602 */
[----:B------:R-:W-:Y:S01]  /*06e0*/  IMAD.IADD R7, R4, 0x1, R7 ;  /* 0x0000000104077824 */ /* 0x000fe200078e0207 */
[----:B------:R-:W-:Y:S01]  /*06f0*/  LOP3.LUT R188, R2, 0x8, R188, 0xf8, !PT ;  /* 0x0000000802bc7812 */ /* 0x000fe200078ef8bc */
[----:B------:R-:W-:Y:S01]  /*0700*/  IMAD R4, R251, 0x400, R0 ;  /* 0x00000400fb047824 */ /* 0x000fe200078e0200 */
[----:B------:R-:W-:Y:S01]  /*0710*/  LOP3.LUT R2, R3, R8, R2, 0x1e, !PT ;  /* 0x0000000803027212 */ /* 0x000fe200078e1e02 */
[----:B------:R-:W-:Y:S01]  /*0720*/  IMAD.SHL.U32 R180, R180, 0x2, RZ ;  /* 0x00000002b4b47824 */ /* 0x000fe200078e00ff */
[----:B------:R-:W-:-:S02]  /*0730*/  LOP3.LUT R188, R188, R3, RZ, 0x3c, !PT ;  /* 0x00000003bcbc7212 */ /* 0x000fc400078e3cff */
        /* <DEDUP_REMOVED lines=15> */
[----:B------:R-:W-:Y:S01]  /*0830*/  IMAD.IADD R229, R227, 0x1, R228 ;  /* 0x00000001e3e57824 */ /* 0x000fe200078e02e4 */
[----:B------:R-:W-:Y:S01]  /*0840*/  LEA R252, R7, UR6, 0x1 ;  /* 0x0000000607fc7c11 */ /* 0x000fe2000f8e08ff */
[----:B------:R-:W-:Y:S01]  /*0850*/  VIADD R182, R180, UR6 ;  /* 0x00000006b4b67c36 */ /* 0x000fe20008000000 */
[----:B------:R-:W-:Y:S01]  /*0860*/  SEL R2, R2, 0x3c0, !P2 ;  /* 0x000003c002027807 */ /* 0x000fe20005000000 */
[----:B------:R-:W-:Y:S01]  /*0870*/  IMAD.IADD R226, R227, 0x1, R0 ;  /* 0x00000001e3e27824 */ /* 0x000fe200078e0200 */
[----:B------:R-:W-:Y:S01]  /*0880*/  LEA R176, R176, UR4, 0x1 ;  /* 0x00000004b0b07c11 */ /* 0x000fe2000f8e08ff */
[--C-:B------:R-:W-:Y:S01]  /*0890*/  IMAD.IADD R6, R0, 0x1, R252.reuse ;  /* 0x0000000100067824 */ /* 0x100fe200078e02fc */
[----:B------:R-:W-:Y:S01]  /*08a0*/  UIADD3 UR5, UR4, 0xc000, URZ ;  /* 0x0000c00004057890 */ /* 0x000fe2000fffe03f */
[----:B------:R-:W-:-:S02]  /*08b0*/  IMAD.IADD R5, R230, 0x1, R252 ;  /* 0x00000001e6057824 */ /* 0x000fc400078e02fc */
[C---:B------:R-:W-:Y:S01]  /*08c0*/  VIADD R9, R252.reuse, 0x420 ;  /* 0x00000420fc097836 */ /* 0x040fe20000000000 */
[----:B------:R1:W-:Y:S01]  /*08d0*/  STL [R1+0x14], R6 ;  /* 0x0000140601007387 */ /* 0x0003e20000100800 */
        /* <DEDUP_REMOVED lines=16> */
[----:B------:R-:W-:Y:S01]  /*09e0*/  IMAD.IADD R233, R227, 0x1, R230 ;  /* 0x00000001e3e97824 */ /* 0x000fe200078e02e6 */
[----:B------:R-:W-:Y:S01]  /*09f0*/  STL [R1+0xc], R7 ;  /* 0x00000c0701007387 */ /* 0x000fe20000100800 */
[----:B-1----:R-:W-:Y:S02]  /*0a00*/  IMAD.IADD R6, R230, 0x1, R6 ;  /* 0x00000001e6067824 */ /* 0x002fe400078e0206 */
[----:B------:R-:W-:Y:S02]  /*0a10*/  IMAD.IADD R232, R229, 0x1, R230 ;  /* 0x00000001e5e87824 */ /* 0x000fe400078e02e6 */
[C---:B--2---:R-:W-:Y:S02]  /*0a20*/  VIADD R5, R252.reuse, 0x2440 ;  /* 0x00002440fc057836 */ /* 0x044fe40000000000 */
[----:B------:R-:W-:Y:S02]  /*0a30*/  @P2 VIADD R5, R252, 0x23c0 ;  /* 0x000023c0fc052836 */ /* 0x000fe40000000000 */
[----:B------:R-:W-:-:S02]  /*0a40*/  IMAD.IADD R231, R230, 0x1, R226 ;  /* 0x00000001e6e77824 */ /* 0x000fc400078e02e2 */
[----:B------:R-:W-:Y:S01]  /*0a50*/  IMAD.IADD R181, R181, 0x1, R179 ;  /* 0x00000001b5b57824 */ /* 0x000fe200078e02b3 */
[----:B------:R1:W-:Y:S04]  /*0a60*/  STL [R1+0x8], R5 ;  /* 0x0000080501007387 */ /* 0x0003e80000100800 */
[----:B------:R2:W-:Y:S01]  /*0a70*/  STL [R1+0x2c], R6 ;  /* 0x00002c0601007387 */ /* 0x0005e20000100800 */
[----:B-1----:R-:W-:Y:S02]  /*0a80*/  IMAD.IADD R5, R230, 0x1, R4 ;  /* 0x00000001e6057824 */ /* 0x002fe400078e0204 */
[--C-:B------:R-:W-:Y:S02]  /*0a90*/  IMAD.IADD R4, R0, 0x1, R3.reuse ;  /* 0x0000000100047824 */ /* 0x100fe400078e0203 */
[----:B------:R-:W-:Y:S01]  /*0aa0*/  IMAD.IADD R0, R2, 0x1, R3 ;  /* 0x0000000102007824 */ /* 0x000fe200078e0203 */
[----:B------:R2:W-:Y:S01]  /*0ab0*/  STL [R1+0x28], R5 ;  /* 0x0000280501007387 */ /* 0x0005e20000100800 */
[----:B------:R-:W-:-:S03]  /*0ac0*/  IMAD.IADD R230, R230, 0x1, R228 ;  /* 0x00000001e6e67824 */ /* 0x000fc600078e02e4 */
[----:B------:R2:W-:Y:S04]  /*0ad0*/  STL [R1+0x24], R4 ;  /* 0x0000240401007387 */ /* 0x0005e80000100800 */
[----:B------:R2:W-:Y:S02]  /*0ae0*/  STL [R1+0x20], R0 ;  /* 0x0000200001007387 */ /* 0x0005e40000100800 */
.L_x_1044:
        /* <DEDUP_REMOVED lines=30> */
[----:B---3--:R-:W2:Y:S05]  /*0cd0*/  @P1 LDG.E R7, desc[UR8][R4.64] ;  /* 0x0000000804071981 */ /* 0x008eaa000c1e1900 */
        /* <DEDUP_REMOVED lines=36> */
.L_x_1000:
        /* <DEDUP_REMOVED lines=18> */
[----:B------:R-:W-:Y:S01]  /*1040*/  USEL UR43, UR15, URZ, UP2 ;  /* 0x0000003f0f2b7287 */ /* 0x000fe20009000000 */
[----:B------:R-:W-:Y:S01]  /*1050*/  ULDC.U8 UR24, c[0x0][0x480] ;  /* 0x0001200000187ab9 */ /* 0x000fe20000000000 */
[----:B------:R-:W-:Y:S02]  /*1060*/  USHF.R.S32.HI UR26, URZ, 0x1f, UR61 ;  /* 0x0000001f3f1a7899 */ /* 0x000fe4000801143d */
[----:B------:R-:W-:Y:S01]  /*1070*/  UISETP.NE.AND UP4, UPT, UR24, URZ, UPT ;  /* 0x0000003f1800728c */ /* 0x000fe2000bf85270 */
[----:B------:R-:W-:Y:S01]  /*1080*/  ULDC UR27, c[0x0][0x2dc] ;  /* 0x0000b700001b7ab9 */ /* 0x000fe20000000800 */
[----:B------:R-:W-:Y:S01]  /*1090*/  ULDC UR47, c[0x0][0x270] ;  /* 0x00009c00002f7ab9 */ /* 0x000fe20000000800 */
[----:B-1----:R-:W-:Y:S01]  /*10a0*/  IABS R5, R6 ;  /* 0x0000000600057213 */ /* 0x002fe20000000000 */
[----:B------:R-:W-:Y:S01]  /*10b0*/  @!UP0 UIMAD.WIDE.U32 UR38, UR49, UR10, URZ ;  /* 0x0000000a312682a5 */ /* 0x000fe2000f8e003f */
[----:B------:R-:W-:Y:S01]  /*10c0*/  ISETP.NE.AND P3, PT, R6, RZ, PT ;  /* 0x000000ff0600720c */ /* 0x000fe20003f65270 */
[----:B------:R-:W-:Y:S01]  /*10d0*/  UIMAD.WIDE.U32 UR18, UR49, UR61, URZ ;  /* 0x0000003d311272a5 */ /* 0x000fe2000f8e003f */
[----:B------:R-:W1:Y:S01]  /*10e0*/  I2F.RP R2, R5 ;  /* 0x0000000500027306 */ /* 0x000e620000209400 */
[----:B------:R-:W-:Y:S01]  /*10f0*/  UIMAD UR52, UR59, UR27, URZ ;  /* 0x0000001b3b3472a4 */ /* 0x000fe2000f8e023f */
[----:B------:R-:W-:Y:S01]  /*1100*/  ULDC UR46, c[0x0][0x2c4] ;  /* 0x0000b100002e7ab9 */ /* 0x000fe20000000800 */
[----:B--2---:R-:W-:Y:S01]  /*1110*/  UIMAD.WIDE.U32 UR34, UR7, UR12, URZ ;  /* 0x0000000c072272a5 */ /* 0x004fe2000f8e003f */
[----:B------:R-:W-:Y:S01]  /*1120*/  ULDC.64 UR32, c[0x0][0x240] ;  /* 0x0000900000207ab9 */ /* 0x000fe20000000a00 */
[----:B------:R-:W-:-:S02]  /*1130*/  UISETP.NE.AND UP1, UPT, UR31, -0x1, UPT ;  /* 0xffffffff1f00788c */ /* 0x000fc4000bf25270 */
[----:B------:R-:W-:Y:S02]  /*1140*/  UIMAD UR45, UR7, UR13, UR35 ;  /* 0x0000000d072d72a4 */ /* 0x000fe4000f8e0223 */
[----:B------:R-:W-:Y:S01]  /*1150*/  @!UP0 UIMAD UR7, UR60, UR10, URZ ;  /* 0x0000000a3c0782a4 */ /* 0x000fe2000f8e023f */
[----:B------:R-:W-:Y:S01]  /*1160*/  @UP0 ULDC.64 UR12, c[0x0][0x420] ;  /* 0x00010800000c0ab9 */ /* 0x000fe20000000a00 */
[----:B------:R-:W-:Y:S01]  /*1170*/  UIMAD.WIDE.U32 UR28, UR6, UR32, URZ ;  /* 0x00000020061c72a5 */ /* 0x000fe2000f8e003f */
[----:B-1----:R-:W1:Y:S01]  /*1180*/  MUFU.RCP R2, R2 ;  /* 0x0000000200027308 */ /* 0x002e620000001000 */
[----:B------:R-:W-:Y:S02]  /*1190*/  @!UP0 UIMAD UR37, UR49, UR11, UR7 ;  /* 0x0000000b312582a4 */ /* 0x000fe4000f8e0207 */
[----:B------:R-:W-:Y:S02]  /*11a0*/  UIADD3 UR7, UR23, 0x7f, URZ ;  /* 0x0000007f17077890 */ /* 0x000fe4000fffe03f */
[----:B------:R-:W-:-:S02]  /*11b0*/  @UP0 UIMAD.WIDE.U32 UR40, UR6, UR12, URZ ;  /* 0x0000000c062802a5 */ /* 0x000fc4000f8e003f */
[----:B------:R-:W-:Y:S02]  /*11c0*/  USHF.R.S32.HI UR15, URZ, 0x1f, UR7 ;  /* 0x0000001f3f0f7899 */ /* 0x000fe40008011407 */
[----:B------:R-:W-:Y:S02]  /*11d0*/  @UP0 UIMAD UR51, UR6, UR13, UR41 ;  /* 0x0000000d063302a4 */ /* 0x000fe4000f8e0229 */
[----:B------:R-:W-:Y:S02]  /*11e0*/  ULEA.HI UR24, UR15, UR7, URZ, 0x7 ;  /* 0x000000070f187291 */ /* 0x000fe4000f8f383f */
[----:B------:R-:W-:Y:S01]  /*11f0*/  UIMAD UR7, UR26, UR49, URZ ;  /* 0x000000311a0772a4 */ /* 0x000fe2000f8e023f */
[----:B------:R-:W-:Y:S01]  /*1200*/  ULDC.U8 UR13, c[0x0][0x3d8] ;  /* 0x0000f600000d7ab9 */ /* 0x000fe20000000000 */
[----:B------:R-:W-:Y:S01]  /*1210*/  UIMAD.WIDE UR10, UR27, UR47, URZ ;  /* 0x0000002f1b0a72a5 */ /* 0x000fe2000f8e023f */
[----:B-1----:R-:W-:Y:S01]  /*1220*/  VIADD R2, R2, 0xffffffe ;  /* 0x0ffffffe02027836 */ /* 0x002fe20000000000 */
[----:B------:R-:W-:-:S02]  /*1230*/  UIMAD UR7, UR60, UR61, UR7 ;  /* 0x0000003d3c0772a4 */ /* 0x000fc4000f8e0207 */
[----:B------:R-:W-:Y:S01]  /*1240*/  UISETP.NE.AND UP3, UPT, UR13, URZ, UPT ;  /* 0x0000003f0d00728c */ /* 0x000fe2000bf65270 */
[----:B------:R-:W1:Y:S01]  /*1250*/  F2I.FTZ.U32.TRUNC.NTZ R3, R2 ;  /* 0x0000000200037305 */ /* 0x000e62000021f000 */
[----:B------:R-:W-:Y:S02]  /*1260*/  UIMAD UR15, UR11, UR18, URZ ;  /* 0x000000120b0f72a4 */ /* 0x000fe4000f8e023f */
[----:B------:R-:W-:Y:S02]  /*1270*/  UIADD3 UR7, UR19, UR7, URZ ;  /* 0x0000000713077290 */ /* 0x000fe4000fffe03f */
[----:B------:R-:W-:Y:S02]  /*1280*/  UIMAD.WIDE.U32 UR26, UR10, UR18, URZ ;  /* 0x000000120a1a72a5 */ /* 0x000fe4000f8e003f */
[----:B------:R-:W-:Y:S02]  /*1290*/  UIMAD UR7, UR10, UR7, UR15 ;  /* 0x000000070a0772a4 */ /* 0x000fe4000f8e020f */
[----:B------:R-:W-:-:S02]  /*12a0*/  UIMAD.WIDE.U32 UR18, UR10, UR6, URZ ;  /* 0x000000060a1272a5 */ /* 0x000fc4000f8e003f */
[----:B------:R-:W-:Y:S02]  /*12b0*/  UIMAD UR15, UR11, UR6, URZ ;  /* 0x000000060b0f72a4 */ /* 0x000fe4000f8e023f */
[----:B------:R-:W-:Y:S01]  /*12c0*/  UIADD3 UR50, UR27, UR7, URZ ;  /* 0x000000071b327290 */ /* 0x000fe2000fffe03f */
[--C-:B-1----:R-:W-:Y:S01]  /*12d0*/  IMAD.MOV R0, RZ, RZ, -R3.reuse ;  /* 0x000000ffff007224 */ /* 0x102fe200078e0a03 */
[----:B------:R-:W-:Y:S01]  /*12e0*/  @UP0 UIADD3 UR50, UR19, UR15, URZ ;  /* 0x0000000f13320290 */ /* 0x000fe2000fffe03f */
[----:B------:R-:W-:Y:S01]  /*12f0*/  IMAD.MOV.U32 R2, RZ, RZ, RZ ;  /* 0x000000ffff027224 */ /* 0x000fe200078e00ff */
[----:B------:R-:W-:Y:S01]  /*1300*/  @UP3 UIMAD UR7, UR49, UR46, URZ ;  /* 0x0000002e310732a4 */ /* 0x000fe2000f8e023f */
[----:B------:R-:W-:Y:S01]  /*1310*/  IMAD R0, R0, R5, RZ ;  /* 0x0000000500007224 */ /* 0x000fe200078e02ff */
[----:B------:R-:W-:Y:S02]  /*1320*/  ULOP3.LUT UR15, UR24, 0xffffff80, URZ, 0xc0, !UPT ;  /* 0xffffff80180f7892 */ /* 0x000fe4000f8ec03f */
[----:B------:R-:W-:Y:S01]  /*1330*/  UIMAD UR36, UR6, UR33, URZ ;  /* 0x00000021062472a4 */ /* 0x000fe2000f8e023f */
[----:B------:R-:W-:Y:S01]  /*1340*/  IMAD.HI.U32 R0, R3, R0, R2 ;  /* 0x0000000003007227 */ /* 0x000fe200078e0002 */
[----:B------:R-:W-:Y:S01]  /*1350*/  MOV R2, R4 ;  /* 0x0000000400027202 */ /* 0x000fe20000000f00 */
[----:B------:R-:W-:-:S02]  /*1360*/  USHF.L.U64.HI UR12, UR49, 0x7, UR60 ;  /* 0x00000007310c7899 */ /* 0x000fc4000801023c */
[----:B------:R-:W-:Y:S02]  /*1370*/  @UP3 USEL UR19, UR7, UR6, !UP0 ;  /* 0x0000000607133287 */ /* 0x000fe4000c000000 */
[----:B------:R-:W-:Y:S01]  /*1380*/  IMAD.HI.U32 R0, R0, R2, RZ ;  /* 0x0000000200007227 */ /* 0x000fe200078e00ff */
[----:B------:R-:W-:Y:S02]  /*1390*/  UIADD3 UR48, UR17, UR21, URZ ;  /* 0x0000001511307290 */ /* 0x000fe4000fffe03f */
[----:B------:R-:W-:Y:S01]  /*13a0*/  UIADD3 UR7, UR15, -0x80, URZ ;  /* 0xffffff800f077890 */ /* 0x000fe2000fffe03f */
[----:B------:R-:W-:Y:S01]  /*13b0*/  IMAD.MOV R3, RZ, RZ, -R0 ;  /* 0x000000ffff037224 */ /* 0x000fe200078e0a00 */
[----:B------:R-:W-:Y:S01]  /*13c0*/  @UP3 ULDC UR21, c[0x0][0x2e4] ;  /* 0x0000b90000153ab9 */ /* 0x000fe20000000800 */
[----:B------:R-:W-:Y:S02]  /*13d0*/  @UP0 UIADD3 UR48, UR29, UR36, URZ ;  /* 0x000000241d300290 */ /* 0x000fe4000fffe03f */
[----:B------:R-:W-:Y:S01]  /*13e0*/  IMAD R2, R5, R3, R2 ;  /* 0x0000000305027224 */ /* 0x000fe200078e0202 */
[----:B------:R-:W-:-:S02]  /*13f0*/  USEL UR58, UR26, UR18, !UP0 ;  /* 0x000000121a3a7287 */ /* 0x000fc4000c000000 */
[----:B------:R-:W-:Y:S02]  /*1400*/  USEL UR42, UR12, URZ, UP2 ;  /* 0x0000003f0c2a7287 */ /* 0x000fe40009000000 */
[----:B------:R-:W-:Y:S01]  /*1410*/  ISETP.GT.U32.AND P1, PT, R5, R2, PT ;  /* 0x000000020500720c */ /* 0x000fe20003f24070 */
[----:B------:R-:W-:Y:S02]  /*1420*/  @!UP3 UIMAD UR18, UR49, UR47, UR59 ;  /* 0x0000002f3112b2a4 */ /* 0x000fe4000f8e023b */
[----:B------:R-:W-:Y:S02]  /*1430*/  @UP3 UIMAD UR36, UR59, UR21, UR19 ;  /* 0x000000153b2432a4 */ /* 0x000fe4000f8e0213 */
[----:B------:R-:W-:Y:S02]  /*1440*/  USHF.R.S32.HI UR21, URZ, 0x1f, UR7 ;  /* 0x0000001f3f157899 */ /* 0x000fe40008011407 */
[----:B------:R-:W-:Y:S02]  /*1450*/  UIADD3 UR15, UP2, UR7, UR43, URZ ;  /* 0x0000002b070f7290 */ /* 0x000fe4000ff5e03f */
[----:B------:R-:W-:-:S02]  /*1460*/  @!UP3 UIMAD UR36, UR18, UR46, URZ ;  /* 0x0000002e1224b2a4 */ /* 0x000fc4000f8e023f */
[----:B------:R-:W-:Y:S02]  /*1470*/  UIADD3.X UR18, UR21, UR42, URZ, UP2, !UPT ;  /* 0x0000002a15127290 */ /* 0x000fe400097fe43f */
[----:B------:R-:W-:Y:S01]  /*1480*/  @!P1 IMAD.IADD R2, R2, 0x1, -R5 ;  /* 0x0000000102029824 */ /* 0x000fe200078e0a05 */
[----:B------:R-:W-:Y:S01]  /*1490*/  @!P1 IADD3 R0, R0, 0x1, RZ ;  /* 0x0000000100009810 */ /* 0x000fe20007ffe0ff */
[----:B------:R-:W-:Y:S01]  /*14a0*/  UIMAD UR11, UR11, UR15, URZ ;  /* 0x0000000f0b0b72a4 */ /* 0x000fe2000f8e023f */
[----:B------:R-:W-:Y:S01]  /*14b0*/  PLOP3.LUT P1, PT, PT, PT, UP1, 0x80, 0x0 ;  /* 0x000000000000781c */ /* 0x000fe20003f2f018 */
[----:B------:R-:W-:Y:S01]  /*14c0*/  @UP1 UIADD3 UR22, UR25, UR31, URZ ;  /* 0x0000001f19161290 */ /* 0x000fe2000fffe03f */
[----:B------:R-:W-:Y:S01]  /*14d0*/  ISETP.GE.U32.AND P0, PT, R2, R5, PT ;  /* 0x000000050200720c */ /* 0x000fe20003f06070 */
[----:B------:R-:W-:Y:S01]  /*14e0*/  @UP1 UIADD3 UR35, UR25, UR31, URZ ;  /* 0x0000001f19231290 */ /* 0x000fe2000fffe03f */
        /* <DEDUP_REMOVED lines=40> */
.L_x_1002:
        /* <DEDUP_REMOVED lines=13> */
.L_x_1003:
        /* <DEDUP_REMOVED lines=11> */
.L_x_1004:
[----:B------:R-:W-:Y:S02]  /*18f0*/  ULDC UR6, c[0x0][0x270] ;  /* 0x00009c0000067ab9 */ /* 0x000fe40000000800 */
[----:B------:R-:W-:-:S04]  /*1900*/  UIMAD UR6, UR49, UR6, UR59 ;  /* 0x00000006310672a4 */ /* 0x000fc8000f8e023b */
[----:B------:R-:W-:-:S12]  /*1910*/  UIMAD UR6, UR6, UR61, URZ ;  /* 0x0000003d060672a4 */ /* 0x000fd8000f8e023f */
.L_x_1005:
[----:B------:R-:W1:Y:S01]  /*1920*/  S2R R46, SR_TID.X ;  /* 0x00000000002e7919 */ /* 0x000e620000002100 */
[----:B------:R-:W2:Y:S01]  /*1930*/  LDC.64 R6, c[0x0][0x420] ;  /* 0x00010800ff067b82 */ /* 0x000ea20000000a00 */
[----:B------:R-:W-:Y:S01]  /*1940*/  USHF.R.S32.HI UR11, URZ, 0x1f, UR59 ;  /* 0x0000001f3f0b7899 */ /* 0x000fe2000801143b */
[----:B------:R-:W-:Y:S01]  /*1950*/  BSSY B1, `(.L_x_1001) ;  /* 0x0000a9f000017945 */ /* 0x000fe20003800000 */
[----:B------:R-:W-:Y:S01]  /*1960*/  ULDC.64 UR18, c[0x0][0x428] ;  /* 0x00010a0000127ab9 */ /* 0x000fe20000000a00 */
[----:B------:R-:W-:Y:S01]  /*1970*/  UIADD3 UR37, UR7, UR6, URZ ;  /* 0x0000000607257290 */ /* 0x000fe2000fffe03f */
[----:B------:R-:W-:Y:S01]  /*1980*/  IMAD.U32 R12, RZ, RZ, UR18 ;  /* 0x00000012ff0c7e24 */ /* 0x000fe2000f8e00ff */
[----:B------:R-:W-:Y:S01]  /*1990*/  UIMAD UR6, UR11, UR18, URZ ;  /* 0x000000120b0672a4 */ /* 0x000fe2000f8e023f */
[----:B------:R-:W-:Y:S01]  /*19a0*/  ULDC UR15, c[0x0][0x2dc] ;  /* 0x0000b700000f7ab9 */ /* 0x000fe20000000800 */
[----:B------:R-:W-:Y:S02]  /*19b0*/  ULDC UR24, c[0x0][0x270] ;  /* 0x00009c0000187ab9 */ /* 0x000fe40000000800 */
[----:B------:R-:W-:-:S02]  /*19c0*/  UIMAD UR22, UR59, UR19, UR6 ;  /* 0x000000133b1672a4 */ /* 0x000fc4000f8e0206 */
[----:B------:R-:W-:Y:S01]  /*19d0*/  UIADD3 UR6, -UR14, UR23, UR30 ;  /* 0x000000170e067290 */ /* 0x000fe2000fffe11e */
[----:B------:R-:W-:Y:S01]  /*19e0*/  ULDC.64 UR18, c[0x0][0x258] ;  /* 0x0000960000127ab9 */ /* 0x000fe20000000a00 */
[----:B------:R-:W-:Y:S01]  /*19f0*/  UIMAD UR15, UR15, UR24, URZ ;  /* 0x000000180f0f72a4 */ /* 0x000fe2000f8e023f */
[----:B------:R-:W-:Y:S01]  /*1a00*/  IMAD.U32 R13, RZ, RZ, UR18 ;  /* 0x00000012ff0d7e24 */ /* 0x000fe2000f8e00ff */
[----:B------:R-:W-:Y:S02]  /*1a10*/  UIMAD UR11, UR11, UR18, URZ ;  /* 0x000000120b0b72a4 */ /* 0x000fe4000f8e023f */
[----:B------:R-:W-:Y:S02]  /*1a20*/  UIADD3 UR36, UR7, UR36, URZ ;  /* 0x0000002407247290 */ /* 0x000fe4000fffe03f */
[----:B------:R-:W-:Y:S02]  /*1a30*/  UIMAD UR19, UR59, UR19, UR11 ;  /* 0x000000133b1372a4 */ /* 0x000fe4000f8e020b */
[----:B------:R-:W-:Y:S01]  /*1a40*/  USHF.L.U32 UR11, UR15, 0x7, URZ ;  /* 0x000000070f0b7899 */ /* 0x000fe2000800063f */
[----:B--2---:R-:W-:Y:S01]  /*1a50*/  IMAD R10, R6, UR21, RZ ;  /* 0x00000015060a7c24 */ /* 0x004fe2000f8e02ff */
[----:B------:R-:W-:Y:S01]  /*1a60*/  ULDC.64 UR40, c[0x0][0x478] ;  /* 0x00011e0000287ab9 */ /* 0x000fe20000000a00 */
[----:B------:R-:W-:Y:S01]  /*1a70*/  ULDC.64 UR34, c[0x0][0x210] ;  /* 0x0000840000227ab9 */ /* 0x000fe20000000a00 */
[----:B------:R-:W-:Y:S01]  /*1a80*/  ULDC.64 UR26, c[0x0][0x400] ;  /* 0x00010000001a7ab9 */ /* 0x000fe20000000a00 */
[----:B------:R-:W-:Y:S01]  /*1a90*/  IMAD R11, R7, UR7, R10 ;  /* 0x00000007070b7c24 */ /* 0x000fe2000f8e020a */
[----:B------:R-:W-:Y:S01]  /*1aa0*/  USHF.L.U64.HI UR38, UR32, 0x5, UR33 ;  /* 0x0000000520267899 */ /* 0x000fe20008010221 */
[----:B-1----:R-:W-:Y:S01]  /*1ab0*/  SHF.R.S32.HI R15, RZ, 0x1f, R46 ;  /* 0x0000001fff0f7819 */ /* 0x002fe2000001142e */
[----:B------:R-:W-:-:S03]  /*1ac0*/  USHF.L.U32 UR39, UR32, 0x5, URZ ;  /* 0x0000000520277899 */ /* 0x000fc6000800063f */
[CC--:B------:R-:W-:Y:S02]  /*1ad0*/  LEA.HI R4, R15.reuse, R46.reuse, RZ, 0x3 ;  /* 0x0000002e0f047211 */ /* 0x0c0fe400078f18ff */
[----:B------:R-:W-:Y:S02]  /*1ae0*/  LEA.HI R10, R15, R46, RZ, 0x5 ;  /* 0x0000002e0f0a7211 */ /* 0x000fe400078f28ff */
[----:B------:R-:W-:Y:S02]  /*1af0*/  SHF.R.S32.HI R0, RZ, 0x3, R4 ;  /* 0x00000003ff007819 */ /* 0x000fe40000011404 */
[----:B------:R-:W-:Y:S02]  /*1b00*/  LOP3.LUT R4, R4, 0xfffffff8, RZ, 0xc0, !PT ;  /* 0xfffffff804047812 */ /* 0x000fe400078ec0ff */
[----:B------:R-:W-:Y:S02]  /*1b10*/  SHF.R.S32.HI R36, RZ, 0x1f, R0 ;  /* 0x0000001fff247819 */ /* 0x000fe40000011400 */
[----:B------:R-:W-:Y:S01]  /*1b20*/  IADD3 R2, P0, R0, UR7, RZ ;  /* 0x0000000700027c10 */ /* 0x000fe2000ff1e0ff */
[----:B------:R-:W-:Y:S01]  /*1b30*/  IMAD.IADD R4, R46, 0x1, -R4 ;  /* 0x000000012e047824 */ /* 0x000fe200078e0a04 */
[----:B------:R-:W-:-:S02]  /*1b40*/  LOP3.LUT R15, R10, 0xffffffe0, RZ, 0xc0, !PT ;  /* 0xffffffe00a0f7812 */ /* 0x000fc400078ec0ff */
[----:B------:R-:W-:Y:S01]  /*1b50*/  IADD3.X R3, R36, UR21, RZ, P0, !PT ;  /* 0x0000001524037c10 */ /* 0x000fe200087fe4ff */
[----:B------:R-:W-:Y:S01]  /*1b60*/  IMAD.SHL.U32 R4, R4, 0x8, RZ ;  /* 0x0000000804047824 */ /* 0x000fe200078e00ff */
[----:B------:R-:W-:Y:S01]  /*1b70*/  SHF.R.S32.HI R10, RZ, 0x5, R10 ;  /* 0x00000005ff0a7819 */ /* 0x000fe2000001140a */
[----:B------:R-:W-:Y:S02]  /*1b80*/  IMAD.IADD R46, R46, 0x1, -R15 ;  /* 0x000000012e2e7824 */ /* 0x000fe400078e0a0f */
[----:B------:R-:W-:Y:S01]  /*1b90*/  IMAD R3, R3, UR32, RZ ;  /* 0x0000002003037c24 */ /* 0x000fe2000f8e02ff */
[----:B------:R-:W-:Y:S01]  /*1ba0*/  SHF.R.S32.HI R5, RZ, 0x1f, R4 ;  /* 0x0000001fff057819 */ /* 0x000fe20000011404 */
[----:B------:R-:W-:Y:S02]  /*1bb0*/  IMAD R10, R10, UR15, R46 ;  /* 0x0000000f0a0a7c24 */ /* 0x000fe4000f8e022e */
[C---:B------:R-:W-:Y:S02]  /*1bc0*/  IMAD R9, R2.reuse, UR33, R3 ;  /* 0x0000002102097c24 */ /* 0x040fe4000f8e0203 */
[----:B------:R-:W-:-:S03]  /*1bd0*/  IMAD.WIDE.U32 R2, R2, UR32, R4 ;  /* 0x0000002002027c25 */ /* 0x000fc6000f8e0004 */
[----:B------:R-:W-:-:S04]  /*1be0*/  IADD3 R8, P0, R2, UR57, RZ ;  /* 0x0000003902087c10 */ /* 0x000fc8000ff1e0ff */
[----:B------:R-:W-:Y:S02]  /*1bf0*/  IADD3.X R9, R3, UR48, R9, P0, !PT ;  /* 0x0000003003097c10 */ /* 0x000fe400087fe409 */
[----:B------:R-:W-:Y:S01]  /*1c00*/  IADD3 R2, P0, R4, UR10, RZ ;  /* 0x0000000a04027c10 */ /* 0x000fe2000ff1e0ff */
[----:B------:R-:W-:Y:S02]  /*1c10*/  ULDC UR10, c[0x0][0x398] ;  /* 0x0000e600000a7ab9 */ /* 0x000fe40000000800 */
[----:B------:R-:W-:Y:S01]  /*1c20*/  UIADD3 UR6, UR6, -UR10, URZ ;  /* 0x8000000a06067290 */ /* 0x000fe2000fffe03f */
[----:B------:R-:W-:Y:S01]  /*1c30*/  IADD3.X R3, R5, UR51, RZ, P0, !PT ;  /* 0x0000003305037c10 */ /* 0x000fe200087fe4ff */
[----:B------:R-:W-:Y:S01]  /*1c40*/  IMAD.WIDE.U32 R8, R13, UR59, R8 ;  /* 0x0000003b0d087c25 */ /* 0x000fe2000f8e0008 */
[----:B------:R-:W-:Y:S01]  /*1c50*/  UIADD3 UR10, UR46, -0x1, URZ ;  /* 0xffffffff2e0a7890 */ /* 0x000fe2000fffe03f */
[C---:B------:R-:W-:Y:S01]  /*1c60*/  SHF.L.U64.HI R13, R6.reuse, 0x5, R7 ;  /* 0x00000005060d7819 */ /* 0x040fe20000010207 */
[----:B------:R-:W-:Y:S01]  /*1c70*/  USHF.R.S32.HI UR24, URZ, 0x1f, UR6 ;  /* 0x0000001f3f187899 */ /* 0x000fe20008011406 */
[----:B------:R-:W-:Y:S01]  /*1c80*/  IMAD.WIDE.U32 R2, R6, UR7, R2 ;  /* 0x0000000706027c25 */ /* 0x000fe2000f8e0002 */
[----:B------:R-:W-:Y:S01]  /*1c90*/  UIADD3 UR7, UP2, UP0, UR28, UR11, UR52 ;  /* 0x0000000b1c077290 */ /* 0x000fe2000f85e034 */
[----:B------:R-:W-:Y:S01]  /*1ca0*/  LEA R244, P4, R8, UR34, 0x1 ;  /* 0x0000002208f47c11 */ /* 0x000fe2000f8808ff */
[----:B------:R-:W-:Y:S01]  /*1cb0*/  ULEA.HI UR24, UR24, UR6, URZ, 0x7 ;  /* 0x0000000618187291 */ /* 0x000fe2000f8f383f */
[----:B------:R-:W-:Y:S01]  /*1cc0*/  IMAD.IADD R3, R3, 0x1, R11 ;  /* 0x0000000103037824 */ /* 0x000fe200078e020b */
[----:B------:R-:W-:Y:S01]  /*1cd0*/  USHF.R.S32.HI UR11, URZ, 0x1f, UR11 ;  /* 0x0000001f3f0b7899 */ /* 0x000fe2000801140b */
[----:B------:R-:W-:Y:S01]  /*1ce0*/  VIADD R9, R9, UR19 ;  /* 0x0000001309097c36 */ /* 0x000fe20008000000 */
[----:B------:R-:W-:Y:S01]  /*1cf0*/  USHF.R.S32.HI UR24, URZ, 0x7, UR24 ;  /* 0x000000073f187899 */ /* 0x000fe20008011418 */
[----:B------:R-:W-:Y:S01]  /*1d00*/  IMAD.WIDE.U32 R2, R12, UR59, R2 ;  /* 0x0000003b0c027c25 */ /* 0x000fe2000f8e0002 */
[----:B------:R-:W-:-:S02]  /*1d10*/  UIADD3.X UR11, UR53, UR11, UR55, UP2, UP0 ;  /* 0x0000000b350b7290 */ /* 0x000fc400097e0437 */
[----:B------:R-:W-:Y:S01]  /*1d20*/  UISETP.LT.AND UP0, UPT, URZ, UR24, UPT ;  /* 0x000000183f00728c */ /* 0x000fe2000bf01270 */
[----:B------:R-:W-:Y:S01]  /*1d30*/  VIADD R3, R3, UR22 ;  /* 0x0000001603037c36 */ /* 0x000fe20008000000 */
[----:B------:R-:W-:Y:S01]  /*1d40*/  UIADD3 UR6, UP3, UP2, UR56, UR7, UR58 ;  /* 0x0000000738067290 */ /* 0x000fe2000fa7e03a */
[-C--:B------:R-:W-:Y:S01]  /*1d50*/  IMAD R12, R36, R6.reuse, RZ ;  /* 0x00000006240c7224 */ /* 0x080fe200078e02ff */
[----:B------:R-:W-:Y:S01]  /*1d60*/  USEL UR24, URZ, UR24, !UP0 ;  /* 0x000000183f187287 */ /* 0x000fe2000c000000 */
[----:B------:R-:W-:Y:S01]  /*1d70*/  IMAD.WIDE.U32 R2, R0, R6, R2 ;  /* 0x0000000600027225 */ /* 0x000fe200078e0002 */
[----:B------:R-:W-:Y:S01]  /*1d80*/  UIADD3.X UR11, UR54, UR11, UR50, UP3, UP2 ;  /* 0x0000000b360b7290 */ /* 0x000fe20009fe4432 */
[----:B------:R-:W-:Y:S01]  /*1d90*/  LEA.HI.X R242, R8, UR35, R9, 0x1, P4 ;  /* 0x0000002308f27c11 */ /* 0x000fe2000a0f0c09 */
[----:B------:R-:W-:Y:S01]  /*1da0*/  UISETP.GT.AND UP0, UPT, UR46, UR24, UPT ;  /* 0x000000182e00728c */ /* 0x000fe2000bf04270 */
[----:B------:R-:W-:Y:S01]  /*1db0*/  IADD3 R11, P0, R10, UR6, RZ ;  /* 0x000000060a0b7c10 */ /* 0x000fe2000ff1e0ff */
[----:B------:R-:W-:Y:S01]  /*1dc0*/  IMAD R12, R0, R7, R12 ;  /* 0x00000007000c7224 */ /* 0x000fe200078e020c */
[----:B------:R-:W-:-:S02]  /*1dd0*/  UIMAD.WIDE UR6, UR37, 0x4, UR40 ;  /* 0x00000004250678a5 */ /* 0x000fc4000f8e0228 */
[----:B------:R-:W-:Y:S01]  /*1de0*/  LEA.HI.X.SX32 R10, R10, UR11, 0x1, P0 ;  /* 0x0000000b0a0a7c11 */ /* 0x000fe200080f0eff */
[----:B------:R-:W-:Y:S01]  /*1df0*/  ULDC.64 UR28, c[0x0][0x3e0] ;  /* 0x0000f800001c7ab9 */ /* 0x000fe20000000a00 */
[----:B------:R-:W-:Y:S01]  /*1e00*/  PLOP3.LUT P0, PT, PT, PT, UP0, 0x80, 0x0 ;  /* 0x000000000000781c */ /* 0x000fe20003f0f008 */
[----:B------:R-:W-:Y:S01]  /*1e10*/  IMAD.IADD R3, R3, 0x1, R12 ;  /* 0x0000000103037824 */ /* 0x000fe200078e020c */
[C---:B------:R-:W-:Y:S01]  /*1e20*/  LEA R235, P2, R11.reuse, UR26, 0x2 ;  /* 0x0000001a0beb7c11 */ /* 0x040fe2000f8410ff */
[----:B------:R-:W-:Y:S01]  /*1e30*/  ULDC.64 UR52, c[0x0][0x2b0] ;  /* 0x0000ac0000347ab9 */ /* 0x000fe20000000a00 */
[C---:B------:R-:W-:Y:S01]  /*1e40*/  LEA R243, P3, R2.reuse, UR28, 0x1 ;  /* 0x0000001c02f37c11 */ /* 0x040fe2000f8608ff */
[----:B------:R-:W-:Y:S01]  /*1e50*/  UIMAD.WIDE UR18, UR36, 0x4, UR52 ;  /* 0x00000004241278a5 */ /* 0x000fe2000f8e0234 */
[----:B------:R-:W-:Y:S01]  /*1e60*/  LEA.HI.X R234, R11, UR27, R10, 0x2, P2 ;  /* 0x0000001b0bea7c11 */ /* 0x000fe200090f140a */
[----:B------:R-:W-:Y:S01]  /*1e70*/  UMOV UR22, UR6 ;  /* 0x0000000600167c82 */ /* 0x000fe20008000000 */
[----:B------:R-:W-:Y:S01]  /*1e80*/  LEA.HI.X R237, R2, UR29, R3, 0x1, P3 ;  /* 0x0000001d02ed7c11 */ /* 0x000fe200098f0c03 */
[----:B------:R-:W-:Y:S01]  /*1e90*/  UMOV UR21, UR7 ;  /* 0x0000000700157c82 */ /* 0x000fe20008000000 */
[----:B------:R-:W-:-:S03]  /*1ea0*/  IMAD.SHL.U32 R11, R6, 0x20, RZ ;  /* 0x00000020060b7824 */ /* 0x000fc600078e00ff */
        /* <DEDUP_REMOVED lines=20> */
.L_x_1007:
        /* <DEDUP_REMOVED lines=19> */
.L_x_1008:
        /* <DEDUP_REMOVED lines=8> */
[----:B------:R-:W-:Y:S01]  /*21a0*/  BSSY B0, `(.L_x_1009) ;  /* 0x000001a000007945 */ /* 0x000fe20003800000 */
[----:B------:R-:W-:Y:S01]  /*21b0*/  ISETP.GE.AND P2, PT, R6, UR14, PT ;  /* 0x0000000e06007c0c */ /* 0x000fe2000bf46270 */
[----:B------:R-:W-:Y:S01]  /*21c0*/  IMAD.U32 R6, RZ, RZ, UR12 ;  /* 0x0000000cff067e24 */ /* 0x000fe2000f8e00ff */
[----:B------:R-:W-:Y:S01]  /*21d0*/  IADD3 R2, P0, R2, UR18, RZ ;  /* 0x0000001202027c10 */ /* 0x000fe2000ff1e0ff */
[----:B------:R-:W-:Y:S01]  /*21e0*/  ULDC.64 UR12, c[0x0][0x468] ;  /* 0x00011a00000c7ab9 */ /* 0x000fe20000000a00 */
[C---:B------:R-:W-:Y:S01]  /*21f0*/  ISETP.GE.AND P3, PT, R0.reuse, UR14, PT ;  /* 0x0000000e00007c0c */ /* 0x040fe2000bf66270 */
[----:B------:R-:W-:Y:S01]  /*2200*/  UIMAD UR15, UR15, UR12, URZ ;  /* 0x0000000c0f0f72a4 */ /* 0x000fe2000f8e023f */
[----:B------:R-:W-:Y:S01]  /*2210*/  IADD3.X R3, R3, UR19, R6, P0, !PT ;  /* 0x0000001303037c10 */ /* 0x000fe200087fe406 */
[----:B------:R-:W-:Y:S01]  /*2220*/  IMAD.U32 R6, RZ, RZ, UR12 ;  /* 0x0000000cff067e24 */ /* 0x000fe2000f8e00ff */
[----:B------:R-:W-:Y:S01]  /*2230*/  ISETP.GE.AND P1, PT, R7, UR14, PT ;  /* 0x0000000e07007c0c */ /* 0x000fe2000bf26270 */
[----:B------:R-:W-:Y:S01]  /*2240*/  UIMAD UR13, UR59, UR13, UR15 ;  /* 0x0000000d3b0d72a4 */ /* 0x000fe2000f8e020f */
[----:B------:R-:W-:Y:S01]  /*2250*/  IADD3 R7, R0, 0x60, RZ ;  /* 0x0000006000077810 */ /* 0x000fe20007ffe0ff */
[----:B------:R-:W-:-:S03]  /*2260*/  IMAD.WIDE.U32 R2, R6, UR59, R2 ;  /* 0x0000003b06027c25 */ /* 0x000fc6000f8e0002 */
[----:B------:R-:W-:Y:S02]  /*2270*/  ISETP.GE.AND P0, PT, R7, UR14, PT ;  /* 0x0000000e07007c0c */ /* 0x000fe4000bf06270 */
[----:B------:R-:W-:Y:S01]  /*2280*/  IADD3 R10, R3, UR13, RZ ;  /* 0x0000000d030a7c10 */ /* 0x000fe2000fffe0ff */
[----:B------:R-:W-:Y:S10]  /*2290*/  @P3 BRA `(.L_x_1010) ;  /* 0x0000000000283947 */ /* 0x000ff40003800000 */
        /* <DEDUP_REMOVED lines=10> */
.L_x_1010:
[----:B------:R-:W-:Y:S05]  /*2340*/  BSYNC B0 ;  /* 0x0000000000007941 */ /* 0x000fea0003800000 */
.L_x_1009:
        /* <DEDUP_REMOVED lines=14> */
.L_x_1012:
[----:B------:R-:W-:Y:S05]  /*2430*/  BSYNC B0 ;  /* 0x0000000000007941 */ /* 0x000fea0003800000 */
.L_x_1011:
        /* <DEDUP_REMOVED lines=14> */
.L_x_1014:
[----:B------:R-:W-:Y:S05]  /*2520*/  BSYNC B0 ;  /* 0x0000000000007941 */ /* 0x000fea0003800000 */
.L_x_1013:
        /* <DEDUP_REMOVED lines=14> */
.L_x_1016:
[----:B------:R-:W-:Y:S05]  /*2610*/  BSYNC B0 ;  /* 0x0000000000007941 */ /* 0x000fea0003800000 */
.L_x_1015:
        /* <DEDUP_REMOVED lines=26> */
.L_x_1018:
[----:B------:R-:W-:Y:S05]  /*27c0*/  BSYNC B0 ;  /* 0x0000000000007941 */ /* 0x000fea0003800000 */
.L_x_1017:
        /* <DEDUP_REMOVED lines=14> */
.L_x_1020:
[----:B------:R-:W-:Y:S05]  /*28b0*/  BSYNC B0 ;  /* 0x0000000000007941 */ /* 0x000fea0003800000 */
.L_x_1019:
        /* <DEDUP_REMOVED lines=14> */
.L_x_1022:
[----:B------:R-:W-:Y:S05]  /*29a0*/  BSYNC B0 ;  /* 0x0000000000007941 */ /* 0x000fea0003800000 */
.L_x_1021:
        /* <DEDUP_REMOVED lines=14> */
.L_x_1006:
[----:B------:R-:W-:Y:S01]  /*2a90*/  PLOP3.LUT P1, PT, PT, PT, UP4, 0x80, 0x0 ;  /* 0x000000000000781c */ /* 0x000fe20003f2f048 */
[----:B------:R-:W-:Y:S01]  /*2aa0*/  UIMAD UR6, UR10, -0x80, UR23 ;  /* 0xffffff800a0678a4 */ /* 0x000fe2000f8e0217 */
[C---:B------:R-:W-:Y:S01]  /*2ab0*/  VIADD R3, R0.reuse, 0x20 ;  /* 0x0000002000037836 */ /* 0x040fe20000000000 */
[----:B------:R-:W2:Y:S01]  /*2ac0*/  LDL R47, [R1] ;  /* 0x00000000012f7983 */ /* 0x000ea20000100800 */
[C---:B------:R-:W-:Y:S01]  /*2ad0*/  VIADD R16, R0.reuse, 0x40 ;  /* 0x0000004000107836 */ /* 0x040fe20000000000 */
[----:B------:R-:W-:Y:S01]  /*2ae0*/  ULEA.HI UR11, UR10, UR10, URZ, 0x1 ;  /* 0x0000000a0a0b7291 */ /* 0x000fe2000f8f083f */
[C---:B------:R-:W-:Y:S01]  /*2af0*/  VIADD R18, R0.reuse, 0x60 ;  /* 0x0000006000127836 */ /* 0x040fe20000000000 */
[----:B------:R-:W-:Y:S01]  /*2b00*/  ISETP.GE.AND P2, PT, R0, UR6, PT ;  /* 0x0000000600007c0c */ /* 0x000fe2000bf46270 */
[----:B------:R-:W-:Y:S01]  /*2b10*/  UIMAD UR7, UR20, -0x80, UR14 ;  /* 0xffffff80140778a4 */ /* 0x000fe2000f8e020e */
[----:B------:R-:W-:Y:S01]  /*2b20*/  ISETP.GE.AND P5, PT, R3, UR6, PT ;  /* 0x0000000603007c0c */ /* 0x000fe2000bfa6270 */
[----:B------:R-:W-:Y:S01]  /*2b30*/  ULOP3.LUT UR11, UR11, 0xfffffffe, URZ, 0xc0, !UPT ;  /* 0xfffffffe0b0b7892 */ /* 0x000fe2000f8ec03f */
[----:B------:R-:W-:Y:S01]  /*2b40*/  ISETP.GE.AND P0, PT, R16, UR6, PT ;  /* 0x0000000610007c0c */ /* 0x000fe2000bf06270 */
[----:B------:R-:W-:Y:S01]  /*2b50*/  ULDC.64 UR28, c[0x0][0x260] ;  /* 0x00009800001c7ab9 */ /* 0x000fe20000000a00 */
[----:B------:R-:W-:Y:S01]  /*2b60*/  @P1 BAR.SYNC.DEFER_BLOCKING 0x0 ;  /* 0x0000000000001b1d */ /* 0x000fe20000010000 */
[----:B------:R-:W-:Y:S01]  /*2b70*/  ISETP.GE.AND P6, PT, R18, UR6, PT ;  /* 0x0000000612007c0c */ /* 0x000fe2000bfc6270 */
[----:B------:R-:W-:Y:S01]  /*2b80*/  UIADD3 UR11, UR10, -UR11, URZ ;  /* 0x8000000b0a0b7290 */ /* 0x000fe2000fffe03f */
[----:B------:R-:W-:-:S02]  /*2b90*/  LEA R2, R250, UR4, 0x1 ;  /* 0x00000004fa027c11 */ /* 0x000fc4000f8e08ff */
[----:B------:R-:W-:Y:S01]  /*2ba0*/  ISETP.GE.AND P4, PT, R3, UR7, PT ;  /* 0x0000000703007c0c */ /* 0x000fe2000bf86270 */
[----:B------:R-:W-:Y:S01]  /*2bb0*/  UISETP.NE.AND UP0, UPT, UR11, 0x1, UPT ;  /* 0x000000010b00788c */ /* 0x000fe2000bf05270 */
[----:B------:R-:W-:Y:S01]  /*2bc0*/  @!P2 IMAD.MOV.U32 R8, RZ, RZ, R243 ;  /* 0x000000ffff08a224 */ /* 0x000fe200078e00f3 */
[----:B------:R-:W-:Y:S01]  /*2bd0*/  UIMAD UR11, UR44, UR12, URZ ;  /* 0x0000000c2c0b72a4 */ /* 0x000fe2000f8e023f */
[----:B------:R-:W-:Y:S01]  /*2be0*/  @!P2 IMAD.MOV.U32 R9, RZ, RZ, R237 ;  /* 0x000000ffff09a224 */ /* 0x000fe200078e00ed */
[CC--:B------:R-:W-:Y:S01]  /*2bf0*/  @!P5 LEA R12, P3, R11.reuse, R243.reuse, 0x1 ;  /* 0x000000f30b0cd211 */ /* 0x0c0fe200078608ff */
[----:B------:R-:W-:Y:S01]  /*2c00*/  VIADD R3, R250, 0x2000 ;  /* 0x00002000fa037836 */ /* 0x000fe20000000000 */
[C---:B------:R-:W-:Y:S01]  /*2c10*/  @!P0 LEA R10, P1, R6.reuse, R243, 0x7 ;  /* 0x000000f3060a8211 */ /* 0x040fe200078238ff */
[----:B------:R-:W-:Y:S01]  /*2c20*/  UIMAD UR11, UR30, UR13, UR11 ;  /* 0x0000000d1e0b72a4 */ /* 0x000fe2000f8e020b */
[-C--:B------:R-:W-:Y:S01]  /*2c30*/  @!P5 LEA.HI.X R13, R11, R237.reuse, R13, 0x1, P3 ;  /* 0x000000ed0b0dd211 */ /* 0x080fe200018f0c0d */
[----:B------:R-:W-:Y:S01]  /*2c40*/  @!P6 IMAD R15, R7, 0xc0, RZ ;  /* 0x000000c0070fe824 */ /* 0x000fe200078e02ff */
[----:B------:R-:W-:Y:S01]  /*2c50*/  @!P0 LEA.HI.X R11, R6, R237, R7, 0x7, P1 ;  /* 0x000000ed060b8211 */ /* 0x000fe200008f3c07 */
[----:B------:R-:W-:Y:S01]  /*2c60*/  ULDC.64 UR26, c[0x0][0x268] ;  /* 0x00009a00001a7ab9 */ /* 0x000fe20000000a00 */
[----:B------:R-:W-:Y:S01]  /*2c70*/  PLOP3.LUT P1, PT, PT, PT, UP0, 0x80, 0x0 ;  /* 0x000000000000781c */ /* 0x000fe20003f2f008 */
[----:B------:R-:W-:Y:S01]  /*2c80*/  ULDC UR15, c[0x0][0x270] ;  /* 0x00009c00000f7ab9 */ /* 0x000fe20000000800 */
[----:B------:R-:W-:Y:S01]  /*2c90*/  ISETP.GE.AND P3, PT, R16, UR7, PT ;  /* 0x0000000710007c0c */ /* 0x000fe2000bf66270 */
[----:B------:R-:W-:Y:S01]  /*2ca0*/  VOTEU.ALL UP0, P6 ;  /* 0x00000000003f7886 */ /* 0x000fe20003000000 */
[----:B------:R-:W-:Y:S01]  /*2cb0*/  SEL R3, R3, R250, !P1 ;  /* 0x000000fa03037207 */ /* 0x000fe20004800000 */
[----:B------:R-:W-:Y:S03]  /*2cc0*/  @P2 STS.128 [R2+0x8000], RZ ;  /* 0x008000ff02002388 */ /* 0x000fe60000000c00 */
[----:B------:R-:W-:Y:S01]  /*2cd0*/  LEA R225, R3, UR4, 0x1 ;  /* 0x0000000403e17c11 */ /* 0x000fe2000f8e08ff */
[----:B------:R-:W-:Y:S01]  /*2ce0*/  @!PT LDS RZ, [RZ] ;  /* 0x00000000fffff984 */ /* 0x000fe20000000800 */
[----:B------:R-:W-:Y:S01]  /*2cf0*/  @!PT LDS RZ, [RZ] ;  /* 0x00000000fffff984 */ /* 0x000fe20000000800 */
[----:B------:R-:W-:Y:S01]  /*2d00*/  @!PT LDS RZ, [RZ] ;  /* 0x00000000fffff984 */ /* 0x000fe20000000800 */
[----:B------:R1:W-:Y:S01]  /*2d10*/  @!P2 LDGSTS.E.BYPASS.LTC128B.128 [R2+0x8000], desc[UR8][R8.64] ;  /* 0x080000000802afae */ /* 0x0003e2000b901d48 */
[----:B------:R-:W-:-:S03]  /*2d20*/  MOV R3, UR38 ;  /* 0x0000002600037c02 */ /* 0x000fc60008000f00 */
[----:B------:R-:W-:Y:S02]  /*2d30*/  @P5 STS.128 [R2+0x9000], RZ ;  /* 0x009000ff02005388 */ /* 0x000fe40000000c00 */
[----:B------:R-:W3:Y:S02]  /*2d40*/  @!P3 LDC.64 R38, c[0x0][0x218] ;  /* 0x00008600ff26bb82 */ /* 0x000ee40000000a00 */
[----:B------:R-:W-:Y:S01]  /*2d50*/  @!PT LDS RZ, [RZ] ;  /* 0x00000000fffff984 */ /* 0x000fe20000000800 */
[----:B------:R-:W-:Y:S01]  /*2d60*/  @!PT LDS RZ, [RZ] ;  /* 0x00000000fffff984 */ /* 0x000fe20000000800 */
[----:B------:R-:W-:Y:S01]  /*2d70*/  @!PT LDS RZ, [RZ] ;  /* 0x00000000fffff984 */ /* 0x000fe20000000800 */
[----:B------:R-:W-:Y:S04]  /*2d80*/  @!P5 LDGSTS.E.BYPASS.LTC128B.128 [R2+0x9000], desc[UR8][R12.64] ;  /* 0x090000000c02dfae */ /* 0x000fe8000b901d48 */
        /* <DEDUP_REMOVED lines=9> */
[----:B------:R-:W-:Y:S02]  /*2e20*/  @!P6 IMAD.IADD R7, R9, 0x1, R15 ;  /* 0x000000010907e824 */ /* 0x000fe400078e020f */
[----:B------:R-:W-:Y:S02]  /*2e30*/  @!P6 IMAD.MOV.U32 R6, RZ, RZ, R8 ;  /* 0x000000ffff06e224 */ /* 0x000fe400078e0008 */
[----:B------:R-:W-:Y:S02]  /*2e40*/  IMAD.U32 R9, RZ, RZ, UR39 ;  /* 0x00000027ff097e24 */ /* 0x000fe4000f8e00ff */
[----:B----4-:R-:W-:Y:S01]  /*2e50*/  IMAD.U32 R11, RZ, RZ, UR32 ;  /* 0x00000020ff0b7e24 */ /* 0x010fe2000f8e00ff */
[----:B------:R-:W-:Y:S01]  /*2e60*/  @!PT LDS RZ, [RZ] ;  /* 0x00000000fffff984 */ /* 0x000fe20000000800 */
[----:B------:R-:W-:Y:S01]  /*2e70*/  @!PT LDS RZ, [RZ] ;  /* 0x00000000fffff984 */ /* 0x000fe20000000800 */
[----:B------:R-:W-:Y:S01]  /*2e80*/  @!PT LDS RZ, [RZ] ;  /* 0x00000000fffff984 */ /* 0x000fe20000000800 */
[----:B------:R1:W-:Y:S01]  /*2e90*/  @!P6 LDGSTS.E.BYPASS.LTC128B.128 [R2+0xb000], desc[UR8][R6.64] ;  /* 0x0b0000000602efae */ /* 0x0003e2000b901d48 */
[----:B------:R-:W-:Y:S02]  /*2ea0*/  IMAD.U32 R10, RZ, RZ, UR33 ;  /* 0x00000021ff0a7e24 */ /* 0x000fe4000f8e00ff */
[----:B------:R-:W-:Y:S01]  /*2eb0*/  IMAD R12, R19, UR26, RZ ;  /* 0x0000001a130c7c24 */ /* 0x000fe2000f8e02ff */
[----:B------:R-:W-:Y:S03]  /*2ec0*/  @P2 STS [R225], RZ ;  /* 0x000000ffe1002388 */ /* 0x000fe60000000800 */
[----:B------:R-:W-:Y:S01]  /*2ed0*/  IMAD R12, R14, UR27, R12 ;  /* 0x0000001b0e0c7c24 */ /* 0x000fe2000f8e020c */
[----:B------:R-:W-:Y:S04]  /*2ee0*/  @P2 STS [R225+0x4], RZ ;  /* 0x000004ffe1002388 */ /* 0x000fe80000000800 */
[----:B------:R-:W-:Y:S04]  /*2ef0*/  @P2 STS [R225+0x8], RZ ;  /* 0x000008ffe1002388 */ /* 0x000fe80000000800 */
[----:B------:R-:W-:Y:S01]  /*2f00*/  @P2 STS [R225+0xc], RZ ;  /* 0x00000cffe1002388 */ /* 0x000fe20000000800 */
[----:B-1----:R-:W-:-:S02]  /*2f10*/  @!P2 IMAD.MOV.U32 R6, RZ, RZ, R244 ;  /* 0x000000ffff06a224 */ /* 0x002fc400078e00f4 */
[----:B------:R-:W-:-:S05]  /*2f20*/  @!P2 IMAD.MOV.U32 R7, RZ, RZ, R242 ;  /* 0x000000ffff07a224 */ /* 0x000fca00078e00f2 */
[----:B------:R-:W-:Y:S01]  /*2f30*/  @!PT LDS RZ, [RZ] ;  /* 0x00000000fffff984 */ /* 0x000fe20000000800 */
[----:B------:R-:W-:Y:S01]  /*2f40*/  @!PT LDS RZ, [RZ] ;  /* 0x00000000fffff984 */ /* 0x000fe20000000800 */
[----:B------:R-:W-:Y:S01]  /*2f50*/  @!PT LDS RZ, [RZ] ;  /* 0x00000000fffff984 */ /* 0x000fe20000000800 */
[----:B------:R1:W-:Y:S01]  /*2f60*/  @!P2 LDGSTS.E.BYPASS.LTC128B.128 [R225], desc[UR8][R6.64] ;  /* 0x0000000006e1afae */ /* 0x0003e2000b901d48 */
[----:B------:R-:W-:-:S03]  /*2f70*/  @!P5 LEA R8, P2, R9, R244, 0x1 ;  /* 0x000000f40908d211 */ /* 0x000fc600078408ff */
[----:B------:R-:W-:Y:S01]  /*2f80*/  @P5 STS [R225+0x1000], RZ ;  /* 0x001000ffe1005388 */ /* 0x000fe20000000800 */
[----:B------:R-:W-:Y:S01]  /*2f90*/  @!P5 LEA.HI.X R9, R9, R242, R3, 0x1, P2 ;  /* 0x000000f20909d211 */ /* 0x000fe200010f0c03 */
[----:B------:R-:W-:Y:S01]  /*2fa0*/  IMAD.U32 R3, RZ, RZ, UR11 ;  /* 0x0000000bff037e24 */ /* 0x000fe2000f8e00ff */
[C---:B------:R-:W-:Y:S01]  /*2fb0*/  @!P0 LEA R16, P2, R11.reuse, R244, 0x7 ;  /* 0x000000f40b108211 */ /* 0x040fe200078438ff */
[----:B------:R-:W-:Y:S01]  /*2fc0*/  @P5 STS [R225+0x1004], RZ ;  /* 0x001004ffe1005388 */ /* 0x000fe20000000800 */
[----:B------:R-:W-:Y:S02]  /*2fd0*/  UIMAD UR11, UR44, UR16, URZ ;  /* 0x000000102c0b72a4 */ /* 0x000fe4000f8e023f */
[----:B------:R-:W-:Y:S01]  /*2fe0*/  @!P0 LEA.HI.X R17, R11, R242, R10, 0x7, P2 ;  /* 0x000000f20b118211 */ /* 0x000fe200010f3c0a */
[----:B------:R-:W-:Y:S01]  /*2ff0*/  @P5 STS [R225+0x1008], RZ ;  /* 0x001008ffe1005388 */ /* 0x000fe20000000800 */
[----:B------:R-:W-:Y:S01]  /*3000*/  ISETP.GE.AND P2, PT, R18, UR7, PT ;  /* 0x0000000712007c0c */ /* 0x000fe2000bf46270 */
[----:B------:R-:W-:-:S02]  /*3010*/  UIMAD UR11, UR30, UR17, UR11 ;  /* 0x000000111e0b72a4 */ /* 0x000fc4000f8e020b */
[----:B------:R-:W-:Y:S04]  /*3020*/  @P5 STS [R225+0x100c], RZ ;  /* 0x00100cffe1005388 */ /* 0x000fe80000000800 */
[----:B------:R-:W-:Y:S01]  /*3030*/  @!PT LDS RZ, [RZ] ;  /* 0x00000000fffff984 */ /* 0x000fe20000000800 */
[----:B------:R-:W-:Y:S01]  /*3040*/  @!PT LDS RZ, [RZ] ;  /* 0x00000000fffff984 */ /* 0x000fe20000000800 */
[----:B------:R-:W-:Y:S01]  /*3050*/  @!PT LDS RZ, [RZ] ;  /* 0x00000000fffff984 */ /* 0x000fe20000000800 */
[----:B------:R4:W-:Y:S04]  /*3060*/  @!P5 LDGSTS.E.BYPASS.LTC128B.128 [R225+0x1000], desc[UR8][R8.64] ;  /* 0x0100000008e1dfae */ /* 0x0009e8000b901d48 */
[----:B------:R-:W-:Y:S02]  /*3070*/  @P0 STS [R225+0x2000], RZ ;  /* 0x002000ffe1000388 */ /* 0x000fe40000000800 */
[----:B------:R-:W3:Y:S01]  /*3080*/  @!P2 LDC.64 R34, c[0x0][0x218] ;  /* 0x00008600ff22ab82 */ /* 0x000ee20000000a00 */
[----:B-1----:R-:W-:Y:S01]  /*3090*/  IMAD.U32 R6, RZ, RZ, UR12 ;  /* 0x0000000cff067e24 */ /* 0x002fe2000f8e00ff */
[----:B------:R-:W-:Y:S03]  /*30a0*/  @P0 STS [R225+0x2004], RZ ;  /* 0x002004ffe1000388 */ /* 0x000fe60000000800 */
[----:B------:R-:W-:Y:S01]  /*30b0*/  IMAD.WIDE.U32 R6, R6, UR30, R4 ;  /* 0x0000001e06067c25 */ /* 0x000fe2000f8e0004 */
[----:B------:R-:W-:Y:S04]  /*30c0*/  @P0 STS [R225+0x2008], RZ ;  /* 0x002008ffe1000388 */ /* 0x000fe80000000800 */
[----:B------:R-:W-:Y:S04]  /*30d0*/  @P0 STS [R225+0x200c], RZ ;  /* 0x00200cffe1000388 */ /* 0x000fe80000000800 */
[----:B------:R-:W-:Y:S01]  /*30e0*/  @!PT LDS RZ, [RZ] ;  /* 0x00000000fffff984 */ /* 0x000fe20000000800 */
[----:B------:R-:W-:Y:S01]  /*30f0*/  @!PT LDS RZ, [RZ] ;  /* 0x00000000fffff984 */ /* 0x000fe20000000800 */
[----:B------:R-:W-:Y:S01]  /*3100*/  @!PT LDS RZ, [RZ] ;  /* 0x00000000fffff984 */ /* 0x000fe20000000800 */
[----:B------:R1:W-:Y:S04]  /*3110*/  @!P0 LDGSTS.E.BYPASS.LTC128B.128 [R225+0x2000], desc[UR8][R16.64] ;  /* 0x0200000010e18fae */ /* 0x0003e8000b901d48 */
[----:B------:R-:W-:Y:S01]  /*3120*/  @P6 STS [R225+0x3000], RZ ;  /* 0x003000ffe1006388 */ /* 0x000fe20000000800 */
[----:B----4-:R-:W-:-:S03]  /*3130*/  IADD3 R8, P5, R6, UR42, RZ ;  /* 0x0000002a06087c10 */ /* 0x010fc6000ffbe0ff */
[----:B------:R-:W-:Y:S01]  /*3140*/  @P6 STS [R225+0x3004], RZ ;  /* 0x003004ffe1006388 */ /* 0x000fe20000000800 */
[----:B------:R-:W-:Y:S01]  /*3150*/  IADD3.X R9, R7, UR45, R3, P5, !PT ;  /* 0x0000002d07097c10 */ /* 0x000fe2000affe403 */
[----:B------:R-:W-:Y:S01]  /*3160*/  IMAD.U32 R3, RZ, RZ, UR16 ;  /* 0x00000010ff037e24 */ /* 0x000fe2000f8e00ff */
[C---:B------:R-:W-:Y:S01]  /*3170*/  @!P4 IADD3 R23, P5, R0.reuse, 0x20, RZ ;  /* 0x000000200017c810 */ /* 0x040fe20007fbe0ff */
[----:B------:R-:W-:Y:S02]  /*3180*/  @P6 STS [R225+0x3008], RZ ;  /* 0x003008ffe1006388 */ /* 0x000fe40000000800 */
[----:B------:R-:W-:Y:S02]  /*3190*/  IMAD.WIDE.U32 R4, R3, UR30, R4 ;  /* 0x0000001e03047c25 */ /* 0x000fe4000f8e0004 */
[----:B------:R-:W-:Y:S02]  /*31a0*/  @P6 STS [R225+0x300c], RZ ;  /* 0x00300cffe1006388 */ /* 0x000fe40000000800 */
[----:B------:R-:W-:Y:S01]  /*31b0*/  @!P4 IMAD.X R18, RZ, RZ, R36, P5 ;  /* 0x000000ffff12c224 */ /* 0x000fe200028e0624 */
[----:B------:R-:W-:Y:S01]  /*31c0*/  @!P3 IADD3 R28, P5, R0, 0x40, RZ ;  /* 0x00000040001cb810 */ /* 0x000fe20007fbe0ff */
[----:B------:R-:W-:Y:S01]  /*31d0*/  IMAD.U32 R3, RZ, RZ, UR11 ;  /* 0x0000000bff037e24 */ /* 0x000fe2000f8e00ff */
[----:B------:R-:W-:-:S03]  /*31e0*/  @!UP0 UIMAD UR11, UR33, 0xc0, URZ ;  /* 0x000000c0210b88a4 */ /* 0x000fc6000f8e023f */
[--C-:B------:R-:W-:Y:S01]  /*31f0*/  @!P3 IMAD.X R22, RZ, RZ, R36.reuse, P5 ;  /* 0x000000ffff16b224 */ /* 0x100fe200028e0624 */
[C---:B------:R-:W-:Y:S02]  /*3200*/  @!P2 IADD3 R27, P5, R0.reuse, 0x60, RZ ;  /* 0x00000060001ba810 */ /* 0x040fe40007fbe0ff */
[----:B-1----:R-:W-:Y:S01]  /*3210*/  @!P3 IADD3 R16, P0, R0, 0x40, RZ ;  /* 0x000000400010b810 */ /* 0x002fe20007f1e0ff */
[----:B------:R-:W-:Y:S02]  /*3220*/  @!P3 IMAD R22, R22, UR12, RZ ;  /* 0x0000000c1616bc24 */ /* 0x000fe4000f8e02ff */
[----:B------:R-:W-:Y:S01]  /*3230*/  @!P2 IMAD.X R32, RZ, RZ, R36, P5 ;  /* 0x000000ffff20a224 */ /* 0x000fe200028e0624 */
[----:B------:R-:W-:Y:S01]  /*3240*/  IADD3 R6, P5, R4, UR43, RZ ;  /* 0x0000002b04067c10 */ /* 0x000fe2000ffbe0ff */
[----:B------:R-:W-:Y:S02]  /*3250*/  @!P6 IMAD.MOV.U32 R4, RZ, RZ, R244 ;  /* 0x000000ffff04e224 */ /* 0x000fe400078e00f4 */
[----:B------:R-:W-:Y:S01]  /*3260*/  @!P3 IMAD R43, R28, UR13, R22 ;  /* 0x0000000d1c2bbc24 */ /* 0x000fe2000f8e0216 */
[----:B------:R-:W-:Y:S01]  /*3270*/  IADD3.X R7, R5, UR47, R3, P5, !PT ;  /* 0x0000002f05077c10 */ /* 0x000fe2000affe403 */
[----:B------:R-:W-:Y:S01]  /*3280*/  @!P6 IMAD.MOV.U32 R5, RZ, RZ, R242 ;  /* 0x000000ffff05e224 */ /* 0x000fe200078e00f2 */
[----:B------:R-:W-:Y:S01]  /*3290*/  @!P4 IADD3 R26, P5, R0, 0x20, RZ ;  /* 0x00000020001ac810 */ /* 0x000fe20007fbe0ff */
[----:B------:R-:W-:-:S02]  /*32a0*/  IMAD R3, R19, UR28, RZ ;  /* 0x0000001c13037c24 */ /* 0x000fc4000f8e02ff */
[----:B------:R-:W-:Y:S01]  /*32b0*/  @!P6 IMAD.WIDE.U32 R10, R11, 0xc0, R4 ;  /* 0x000000c00b0ae825 */ /* 0x000fe200078e0004 */
[----:B------:R-:W-:Y:S02]  /*32c0*/  @!P4 IADD3.X R29, RZ, R36, RZ, P5, !PT ;  /* 0x00000024ff1dc210 */ /* 0x000fe40002ffe4ff */
[----:B------:R-:W-:Y:S01]  /*32d0*/  ISETP.GE.AND P5, PT, R0, UR7, PT ;  /* 0x0000000700007c0c */ /* 0x000fe2000bfa6270 */
[C---:B------:R-:W-:Y:S02]  /*32e0*/  IMAD R3, R14.reuse, UR29, R3 ;  /* 0x0000001d0e037c24 */ /* 0x040fe4000f8e0203 */
[----:B------:R-:W-:-:S04]  /*32f0*/  IMAD.WIDE.U32 R4, R14, UR28, R8 ;  /* 0x0000001c0e047c25 */ /* 0x000fc8000f8e0008 */
[----:B------:R-:W-:Y:S02]  /*3300*/  IMAD.IADD R5, R5, 0x1, R3 ;  /* 0x0000000105057824 */ /* 0x000fe400078e0203 */
[----:B------:R-:W-:Y:S01]  /*3310*/  IMAD.WIDE.U32 R6, R14, UR26, R6 ;  /* 0x0000001a0e067c25 */ /* 0x000fe2000f8e0006 */
[----:B------:R-:W-:-:S03]  /*3320*/  MOV R241, 0x7f800000 ;  /* 0x7f80000000f17802 */ /* 0x000fc60000000f00 */
[----:B------:R-:W-:Y:S02]  /*3330*/  IMAD.MOV.U32 R240, RZ, RZ, 0x7f800000 ;  /* 0x7f800000fff07424 */ /* 0x000fe400078e00ff */
[----:B------:R-:W-:Y:S02]  /*3340*/  IMAD.MOV.U32 R238, RZ, RZ, 0x7f800000 ;  /* 0x7f800000ffee7424 */ /* 0x000fe400078e00ff */
[----:B------:R-:W-:Y:S02]  /*3350*/  IMAD.MOV.U32 R239, RZ, RZ, 0x7f800000 ;  /* 0x7f800000ffef7424 */ /* 0x000fe400078e00ff */
[----:B------:R-:W-:Y:S02]  /*3360*/  VIADD R183, R188, 0x2000 ;  /* 0x00002000bcb77836 */ /* 0x000fe40000000000 */
[----:B------:R-:W-:Y:S02]  /*3370*/  VIADD R177, R187, 0x2000 ;  /* 0x00002000bbb17836 */ /* 0x000fe40000000000 */
[----:B------:R-:W-:-:S02]  /*3380*/  IMAD.MOV.U32 R185, RZ, RZ, 0x20 ;  /* 0x00000020ffb97424 */ /* 0x000fc400078e00ff */
[----:B------:R-:W-:Y:S02]  /*3390*/  IMAD.MOV.U32 R178, RZ, RZ, 0x40 ;  /* 0x00000040ffb27424 */ /* 0x000fe400078e00ff */
[----:B------:R-:W-:Y:S01]  /*33a0*/  IMAD.MOV.U32 R248, RZ, RZ, 0x40 ;  /* 0x00000040fff87424 */ /* 0x000fe200078e00ff */
[----:B------:R-:W-:Y:S01]  /*33b0*/  CS2R R126, SRZ ;  /* 0x00000000007e7805 */ /* 0x000fe2000001ff00 */
[----:B------:R-:W-:Y:S01]  /*33c0*/  @!P6 VIADD R15, R11, UR11 ;  /* 0x0000000b0b0fec36 */ /* 0x000fe20008000000 */
[----:B------:R-:W-:Y:S01]  /*33d0*/  CS2R R124, SRZ ;  /* 0x00000000007c7805 */ /* 0x000fe2000001ff00 */
[----:B------:R-:W-:Y:S01]  /*33e0*/  @!P6 IMAD.MOV.U32 R14, RZ, RZ, R10 ;  /* 0x000000ffff0ee224 */ /* 0x000fe200078e000a */
[----:B------:R-:W-:Y:S01]  /*33f0*/  CS2R R130, SRZ ;  /* 0x0000000000827805 */ /* 0x000fe2000001ff00 */
[----:B------:R-:W-:Y:S01]  /*3400*/  @!P4 IMAD R3, R18, UR12, RZ ;  /* 0x0000000c1203cc24 */ /* 0x000fe2000f8e02ff */
[----:B------:R-:W-:Y:S01]  /*3410*/  @!P4 MOV R18, R6 ;  /* 0x000000060012c202 */ /* 0x000fe20000000f00 */
[----:B------:R-:W-:Y:S01]  /*3420*/  @!P3 IMAD.MOV.U32 R10, RZ, RZ, R4 ;  /* 0x000000ffff0ab224 */ /* 0x000fe200078e0004 */
[----:B------:R-:W-:Y:S01]  /*3430*/  @!PT LDS RZ, [RZ] ;  /* 0x00000000fffff984 */ /* 0x000fe20000000800 */
[----:B------:R-:W-:Y:S01]  /*3440*/  @!PT LDS RZ, [RZ] ;  /* 0x00000000fffff984 */ /* 0x000fe20000000800 */
[----:B------:R-:W-:Y:S01]  /*3450*/  @!PT LDS RZ, [RZ] ;  /* 0x00000000fffff984 */ /* 0x000fe20000000800 */
[----:B------:R1:W-:Y:S01]  /*3460*/  @!P6 LDGSTS.E.BYPASS.LTC128B.128 [R225+0x3000], desc[UR8][R14.64] ;  /* 0x030000000ee1efae */ /* 0x0003e2000b901d48 */
[--C-:B------:R-:W-:Y:S01]  /*3470*/  @!P3 IMAD.MOV.U32 R11, RZ, RZ, R5.reuse ;  /* 0x000000ffff0bb224 */ /* 0x100fe200078e0005 */
[----:B------:R-:W-:Y:S01]  /*3480*/  CS2R R128, SRZ ;  /* 0x0000000000807805 */ /* 0x000fe2000001ff00 */
[----:B------:R-:W-:Y:S01]  /*3490*/  IMAD.IADD R7, R7, 0x1, R12 ;  /* 0x0000000107077824 */ /* 0x000fe200078e020c */
[----:B------:R-:W-:Y:S01]  /*34a0*/  @P5 STS.128 [R2+0xc000], RZ ;  /* 0x00c000ff02005388 */ /* 0x000fe20000000c00 */
[--C-:B------:R-:W-:Y:S01]  /*34b0*/  @!P5 IMAD.MOV.U32 R20, RZ, RZ, R4.reuse ;  /* 0x000000ffff14d224 */ /* 0x100fe200078e0004 */
[----:B------:R-:W-:Y:S01]  /*34c0*/  CS2R R122, SRZ ;  /* 0x00000000007a7805 */ /* 0x000fe2000001ff00 */
[--C-:B------:R-:W-:Y:S01]  /*34d0*/  @!P5 IMAD.MOV.U32 R21, RZ, RZ, R5.reuse ;  /* 0x000000ffff15d224 */ /* 0x100fe200078e0005 */
[----:B------:R-:W-:Y:S01]  /*34e0*/  CS2R R120, SRZ ;  /* 0x0000000000787805 */ /* 0x000fe2000001ff00 */
[--C-:B------:R-:W-:Y:S01]  /*34f0*/  @!P2 IMAD.MOV.U32 R12, RZ, RZ, R4.reuse ;  /* 0x000000ffff0ca224 */ /* 0x100fe200078e0004 */
[----:B------:R-:W-:Y:S01]  /*3500*/  CS2R R118, SRZ ;  /* 0x0000000000767805 */ /* 0x000fe2000001ff00 */
[----:B------:R-:W-:Y:S01]  /*3510*/  @!P2 IMAD.MOV.U32 R13, RZ, RZ, R5 ;  /* 0x000000ffff0da224 */ /* 0x000fe200078e0005 */
[----:B------:R-:W-:Y:S01]  /*3520*/  CS2R R116, SRZ ;  /* 0x0000000000747805 */ /* 0x000fe2000001ff00 */
[C---:B------:R-:W-:Y:S01]  /*3530*/  @!P4 IMAD R42, R23.reuse, UR13, R3 ;  /* 0x0000000d172acc24 */ /* 0x040fe2000f8e0203 */
[----:B------:R-:W-:Y:S01]  /*3540*/  CS2R R110, SRZ ;  /* 0x00000000006e7805 */ /* 0x000fe2000001ff00 */
[----:B------:R-:W-:Y:S01]  /*3550*/  @!P4 IMAD.WIDE.U32 R8, R23, UR12, R4 ;  /* 0x0000000c1708cc25 */ /* 0x000fe2000f8e0004 */
[----:B------:R-:W-:-:S02]  /*3560*/  CS2R R108, SRZ ;  /* 0x00000000006c7805 */ /* 0x000fc4000001ff00 */
[----:B------:R-:W-:Y:S02]  /*3570*/  CS2R R114, SRZ ;  /* 0x0000000000727805 */ /* 0x000fe4000001ff00 */
[----:B------:R-:W-:Y:S01]  /*3580*/  CS2R R112, SRZ ;  /* 0x0000000000707805 */ /* 0x000fe2000001ff00 */
[----:B------:R-:W-:Y:S01]  /*3590*/  @!P4 IMAD R23, R29, UR16, RZ ;  /* 0x000000101d17cc24 */ /* 0x000fe2000f8e02ff */
[----:B------:R-:W-:Y:S01]  /*35a0*/  CS2R R106, SRZ ;  /* 0x00000000006a7805 */ /* 0x000fe2000001ff00 */
[----:B------:R-:W-:Y:S01]  /*35b0*/  @!P3 IMAD.WIDE.U32 R4, R28, UR12, R10 ;  /* 0x0000000c1c04bc25 */ /* 0x000fe2000f8e000a */
[----:B------:R-:W-:Y:S01]  /*35c0*/  CS2R R104, SRZ ;  /* 0x0000000000687805 */ /* 0x000fe2000001ff00 */
[----:B------:R-:W4:Y:S01]  /*35d0*/  @!P5 LDC.64 R28, c[0x0][0x218] ;  /* 0x00008600ff1cdb82 */ /* 0x000f220000000a00 */
[----:B------:R-:W-:Y:S01]  /*35e0*/  CS2R R102, SRZ ;  /* 0x0000000000667805 */ /* 0x000fe2000001ff00 */
[----:B------:R-:W-:Y:S01]  /*35f0*/  @!P2 IMAD R3, R32, UR12, RZ ;  /* 0x0000000c2003ac24 */ /* 0x000fe2000f8e02ff */
[----:B------:R-:W-:Y:S01]  /*3600*/  CS2R R100, SRZ ;  /* 0x0000000000647805 */ /* 0x000fe2000001ff00 */
[----:B------:R-:W-:Y:S01]  /*3610*/  @!P4 IMAD.MOV.U32 R19, RZ, RZ, R7 ;  /* 0x000000ffff13c224 */ /* 0x000fe200078e0007 */
[----:B------:R-:W-:Y:S01]  /*3620*/  CS2R R94, SRZ ;  /* 0x00000000005e7805 */ /* 0x000fe2000001ff00 */
[----:B------:R-:W-:Y:S01]  /*3630*/  @!P2 IMAD R44, R27, UR13, R3 ;  /* 0x0000000d1b2cac24 */ /* 0x000fe2000f8e0203 */
[----:B------:R-:W-:Y:S01]  /*3640*/  CS2R R92, SRZ ;  /* 0x00000000005c7805 */ /* 0x000fe2000001ff00 */
[----:B------:R-:W3:Y:S01]  /*3650*/  @!P4 LDC.64 R32, c[0x0][0x218] ;  /* 0x00008600ff20cb82 */ /* 0x000ee20000000a00 */
[C---:B------:R-:W-:Y:S01]  /*3660*/  @!P5 IMAD R3, R36.reuse, UR12, RZ ;  /* 0x0000000c2403dc24 */ /* 0x040fe2000f8e02ff */
[----:B------:R-:W-:Y:S01]  /*3670*/  CS2R R98, SRZ ;  /* 0x0000000000627805 */ /* 0x000fe2000001ff00 */
[----:B------:R-:W-:Y:S01]  /*3680*/  @!P5 IMAD R22, R36, UR16, RZ ;  /* 0x000000102416dc24 */ /* 0x000fe2000f8e02ff */
[----:B------:R-:W-:Y:S01]  /*3690*/  CS2R R96, SRZ ;  /* 0x0000000000607805 */ /* 0x000fe2000001ff00 */
[--C-:B------:R-:W-:Y:S01]  /*36a0*/  @!P3 IMAD.MOV.U32 R24, RZ, RZ, R6.reuse ;  /* 0x000000ffff18b224 */ /* 0x100fe200078e0006 */
[----:B------:R-:W-:Y:S01]  /*36b0*/  CS2R R90, SRZ ;  /* 0x00000000005a7805 */ /* 0x000fe2000001ff00 */
[--C-:B------:R-:W-:Y:S01]  /*36c0*/  @!P3 IMAD.MOV.U32 R25, RZ, RZ, R7.reuse ;  /* 0x000000ffff19b224 */ /* 0x100fe200078e0007 */
[----:B------:R-:W-:Y:S01]  /*36d0*/  CS2R R88, SRZ ;  /* 0x0000000000587805 */ /* 0x000fe2000001ff00 */
[----:B------:R-:W-:Y:S01]  /*36e0*/  @!P2 IMAD.MOV.U32 R30, RZ, RZ, R6 ;  /* 0x000000ffff1ea224 */ /* 0x000fe200078e0006 */
        /* <DEDUP_REMOVED lines=9> */
[----:B------:R-:W-:Y:S01]  /*3780*/  @!P3 IMAD.X R17, RZ, RZ, R36, P0 ;  /* 0x000000ffff11b224 */ /* 0x000fe200000e0624 */
[----:B------:R-:W-:Y:S01]  /*3790*/  CS2R R74, SRZ ;  /* 0x00000000004a7805 */ /* 0x000fe2000001ff00 */
[C---:B------:R-:W-:Y:S01]  /*37a0*/  @!P5 IMAD R26, R0.reuse, UR13, R3 ;  /* 0x0000000d001adc24 */ /* 0x040fe2000f8e0203 */
[----:B------:R-:W-:Y:S01]  /*37b0*/  CS2R R72, SRZ ;  /* 0x0000000000487805 */ /* 0x000fe2000001ff00 */
[C---:B------:R-:W-:Y:S01]  /*37c0*/  @!P5 IMAD.WIDE.U32 R10, R0.reuse, UR12, R20 ;  /* 0x0000000c000adc25 */ /* 0x040fe2000f8e0014 */
[----:B------:R-:W-:Y:S02]  /*37d0*/  CS2R R70, SRZ ;  /* 0x0000000000467805 */ /* 0x000fe4000001ff00 */
[----:B------:R-:W-:Y:S01]  /*37e0*/  CS2R R68, SRZ ;  /* 0x0000000000447805 */ /* 0x000fe2000001ff00 */
[----:B------:R-:W-:Y:S01]  /*37f0*/  ULDC UR26, c[0x0][0x2dc] ;  /* 0x0000b700001a7ab9 */ /* 0x000fe20000000800 */
[----:B------:R-:W-:Y:S01]  /*3800*/  @!P5 IMAD R40, R0, UR17, R22 ;  /* 0x000000110028dc24 */ /* 0x000fe2000f8e0216 */
[----:B----4-:R-:W-:Y:S01]  /*3810*/  @!P5 LEA R20, P6, R10, R28, 0x1 ;  /* 0x0000001c0a14d211 */ /* 0x010fe200078c08ff */
[C---:B------:R-:W-:Y:S01]  /*3820*/  @!P5 IMAD.WIDE.U32 R6, R0.reuse, UR16, R6 ;  /* 0x000000100006dc25 */ /* 0x040fe2000f8e0006 */
[----:B------:R-:W-:-:S03]  /*3830*/  @!P2 IADD3 R0, P0, R0, 0x60, RZ ;  /* 0x000000600000a810 */ /* 0x000fc60007f1e0ff */
[----:B------:R-:W-:Y:S02]  /*3840*/  @!P3 IMAD R17, R17, UR16, RZ ;  /* 0x000000101111bc24 */ /* 0x000fe4000f8e02ff */
[----:B------:R-:W-:Y:S01]  /*3850*/  @!P2 IMAD.X R3, RZ, RZ, R36, P0 ;  /* 0x000000ffff03a224 */ /* 0x000fe200000e0624 */
[----:B---3--:R-:W-:Y:S01]  /*3860*/  @!P4 LEA R22, P0, R8, R32, 0x1 ;  /* 0x000000200816c211 */ /* 0x008fe200078008ff */
[----:B------:R-:W3:Y:S01]  /*3870*/  @!P5 LDC.64 R36, c[0x0][0x220] ;  /* 0x00008800ff24db82 */ /* 0x000ee20000000a00 */
[----:B------:R-:W-:Y:S02]  /*3880*/  @!P4 IMAD.IADD R23, R9, 0x1, R42 ;  /* 0x000000010917c824 */ /* 0x000fe400078e022a */
[----:B------:R-:W-:Y:S02]  /*3890*/  @!P5 IMAD.IADD R9, R11, 0x1, R26 ;  /* 0x000000010b09d824 */ /* 0x000fe400078e021a */
[----:B------:R-:W-:Y:S01]  /*38a0*/  @!P3 IMAD R41, R16, UR17, R17 ;  /* 0x000000111029bc24 */ /* 0x000fe2000f8e0211 */
[----:B------:R-:W-:Y:S01]  /*38b0*/  @!P4 LEA.HI.X R23, R8, R33, R23, 0x1, P0 ;  /* 0x000000210817c211 */ /* 0x000fe200000f0c17 */
[----:B------:R-:W-:Y:S01]  /*38c0*/  @!P3 IMAD.WIDE.U32 R16, R16, UR16, R24 ;  /* 0x000000101010bc25 */ /* 0x000fe2000f8e0018 */
[----:B------:R-:W-:Y:S01]  /*38d0*/  @!P5 LEA.HI.X R21, R10, R29, R9, 0x1, P6 ;  /* 0x0000001d0a15d211 */ /* 0x000fe200030f0c09 */
[----:B------:R-:W4:Y:S01]  /*38e0*/  @!P4 LDC.64 R24, c[0x0][0x220] ;  /* 0x00008800ff18cb82 */ /* 0x000f220000000a00 */
[----:B------:R-:W-:Y:S01]  /*38f0*/  @!P3 LEA R8, P0, R4, R38, 0x1 ;  /* 0x000000260408b211 */ /* 0x000fe200078008ff */
[----:B------:R-:W-:-:S02]  /*3900*/  @!P2 IMAD R3, R3, UR16, RZ ;  /* 0x000000100303ac24 */ /* 0x000fc4000f8e02ff */
[C---:B-1----:R-:W-:Y:S01]  /*3910*/  @!P2 IMAD.WIDE.U32 R14, R0.reuse, UR16, R30 ;  /* 0x00000010000eac25 */ /* 0x042fe2000f8e001e */
[----:B------:R-:W-:Y:S01]  /*3920*/  @!PT LDS RZ, [RZ] ;  /* 0x00000000fffff984 */ /* 0x000fe20000000800 */
[----:B------:R-:W-:Y:S01]  /*3930*/  @!PT LDS RZ, [RZ] ;  /* 0x00000000fffff984 */ /* 0x000fe20000000800 */
[----:B------:R-:W-:Y:S01]  /*3940*/  @!PT LDS RZ, [RZ] ;  /* 0x00000000fffff984 */ /* 0x000fe20000000800 */
[----:B------:R1:W-:Y:S03]  /*3950*/  @!P5 LDGSTS.E.BYPASS.LTC128B.128 [R2+0xc000], desc[UR8][R20.64] ;  /* 0x0c0000001402dfae */ /* 0x0003e6000b901d48 */
[----:B------:R-:W-:Y:S01]  /*3960*/  @!P2 IMAD R3, R0, UR17, R3 ;  /* 0x000000110003ac24 */ /* 0x000fe2000f8e0203 */
[----:B------:R-:W-:Y:S01]  /*3970*/  @P4 STS.128 [R2+0xd000], RZ ;  /* 0x00d000ff02004388 */ /* 0x000fe20000000c00 */
[----:B------:R-:W-:Y:S02]  /*3980*/  @!P3 IMAD.IADD R0, R5, 0x1, R43 ;  /* 0x000000010500b824 */ /* 0x000fe400078e022b */
[----:B------:R-:W-:Y:S01]  /*3990*/  @!P2 IMAD.WIDE.U32 R12, R27, UR12, R12 ;  /* 0x0000000c1b0cac25 */ /* 0x000fe2000f8e000c */
[----:B------:R-:W-:Y:S01]  /*39a0*/  @!PT LDS RZ, [RZ] ;  /* 0x00000000fffff984 */ /* 0x000fe20000000800 */
[----:B------:R-:W-:Y:S01]  /*39b0*/  @!PT LDS RZ, [RZ] ;  /* 0x00000000fffff984 */ /* 0x000fe20000000800 */
[----:B------:R-:W-:Y:S01]  /*39c0*/  @!PT LDS RZ, [RZ] ;  /* 0x00000000fffff984 */ /* 0x000fe20000000800 */
[----:B------:R-:W-:Y:S01]  /*39d0*/  @!P4 LDGSTS.E.BYPASS.LTC128B.128 [R2+0xd000], desc[UR8][R22.64] ;  /* 0x0d0000001602cfae */ /* 0x000fe2000b901d48 */
[----:B------:R-:W2:Y:S01]  /*39e0*/  @!P2 LDC.64 R26, c[0x0][0x220] ;  /* 0x00008800ff1aab82 */ /* 0x000ea20000000a00 */
[----:B------:R-:W-:Y:S01]  /*39f0*/  @!P3 LEA.HI.X R9, R4, R39, R0, 0x1, P0 ;  /* 0x000000270409b211 */ /* 0x000fe200000f0c00 */
[----:B------:R-:W-:Y:S01]  /*3a00*/  @!P2 IMAD.IADD R3, R15, 0x1, R3 ;  /* 0x000000010f03a824 */ /* 0x000fe200078e0203 */
[----:B------:R-:W-:Y:S01]  /*3a10*/  @!P2 IADD3 R0, R13, R44, RZ ;  /* 0x0000002c0d00a210 */ /* 0x000fe20007ffe0ff */
[----:B------:R-:W-:Y:S01]  /*3a20*/  @P3 STS.128 [R2+0xe000], RZ ;  /* 0x00e000ff02003388 */ /* 0x000fe20000000c00 */
[----:B------:R-:W-:-:S03]  /*3a30*/  @!P2 LEA R4, P0, R12, R34, 0x1 ;  /* 0x000000220c04a211 */ /* 0x000fc600078008ff */
[----:B------:R-:W-:Y:S01]  /*3a40*/  @!PT LDS RZ, [RZ] ;  /* 0x00000000fffff984 */ /* 0x000fe20000000800 */
[----:B------:R-:W-:Y:S01]  /*3a50*/  @!PT LDS RZ, [RZ] ;  /* 0x00000000fffff984 */ /* 0x000fe20000000800 */
[----:B------:R-:W-:Y:S01]  /*3a60*/  @!PT LDS RZ, [RZ] ;  /* 0x00000000fffff984 */ /* 0x000fe20000000800 */
[----:B------:R4:W-:Y:S01]  /*3a70*/  @!P3 LDGSTS.E.BYPASS.LTC128B.128 [R2+0xe000], desc[UR8][R8.64] ;  /* 0x0e0000000802bfae */ /* 0x0009e2000b901d48 */
[----:B------:R-:W-:Y:S01]  /*3a80*/  @!P2 LEA.HI.X R5, R12, R35, R0, 0x1, P0 ;  /* 0x000000230c05a211 */ /* 0x000fe200000f0c00 */
[----:B------:R-:W-:Y:S01]  /*3a90*/  @!P5 IMAD.IADD R0, R7, 0x1, R40 ;  /* 0x000000010700d824 */ /* 0x000fe200078e0228 */
[C---:B---3--:R-:W-:Y:S01]  /*3aa0*/  @!P5 LEA R10, P0, R6.reuse, R36, 0x1 ;  /* 0x00000024060ad211 */ /* 0x048fe200078008ff */
[----:B------:R-:W3:Y:S01]  /*3ab0*/  LDC.64 R12, c[0x0][0x3b8] ;  /* 0x0000ee00ff0c7b82 */ /* 0x000ee20000000a00 */
[----:B------:R-:W-:Y:S02]  /*3ac0*/  @P2 STS.128 [R2+0xf000], RZ ;  /* 0x00f000ff02002388 */ /* 0x000fe40000000c00 */
[----:B------:R-:W-:Y:S01]  /*3ad0*/  @!P5 LEA.HI.X R11, R6, R37, R0, 0x1, P0 ;  /* 0x00000025060bd211 */ /* 0x000fe200000f0c00 */
[----:B------:R-:W-:Y:S01]  /*3ae0*/  @!P4 IMAD.IADD R0, R19, 0x1, R45 ;  /* 0x000000011300c824 */ /* 0x000fe200078e022d */
[----:B------:R-:W-:Y:S01]  /*3af0*/  @!PT LDS RZ, [RZ] ;  /* 0x00000000fffff984 */ /* 0x000fe20000000800 */
[----:B------:R-:W-:Y:S01]  /*3b00*/  @!PT LDS RZ, [RZ] ;  /* 0x00000000fffff984 */ /* 0x000fe20000000800 */
[----:B------:R-:W-:Y:S01]  /*3b10*/  @!PT LDS RZ, [RZ] ;  /* 0x00000000fffff984 */ /* 0x000fe20000000800 */
[----:B------:R2:W-:Y:S03]  /*3b20*/  @!P2 LDGSTS.E.BYPASS.LTC128B.128 [R2+0xf000], desc[UR8][R4.64] ;  /* 0x0f0000000402afae */ /* 0x0005e6000b901d48 */
[----:B-1----:R-:W1:Y:S01]  /*3b30*/  @!P3 LDC.64 R20, c[0x0][0x220] ;  /* 0x00008800ff14bb82 */ /* 0x002e620000000a00 */
[----:B------:R-:W-:Y:S04]  /*3b40*/  @P5 STS.128 [R2+0x10000], RZ ;  /* 0x010000ff02005388 */ /* 0x000fe80000000c00 */
[----:B------:R-:W-:Y:S01]  /*3b50*/  @!PT LDS RZ, [RZ] ;  /* 0x00000000fffff984 */ /* 0x000fe20000000800 */
[----:B------:R-:W-:Y:S01]  /*3b60*/  @!PT LDS RZ, [RZ] ;  /* 0x00000000fffff984 */ /* 0x000fe20000000800 */
[----:B------:R-:W-:Y:S01]  /*3b70*/  @!PT LDS RZ, [RZ] ;  /* 0x00000000fffff984 */ /* 0x000fe20000000800 */
[----:B------:R-:W-:Y:S04]  /*3b80*/  @!P5 LDGSTS.E.BYPASS.LTC128B.128 [R2+0x10000], desc[UR8][R10.64] ;  /* 0x100000000a02dfae */ /* 0x000fe8000b901d48 */
[----:B------:R-:W-:Y:S01]  /*3b90*/  @P4 STS.128 [R2+0x11000], RZ ;  /* 0x011000ff02004388 */ /* 0x000fe20000000c00 */
[----:B----4-:R-:W-:-:S04]  /*3ba0*/  @!P4 LEA R8, P0, R18, R24, 0x1 ;  /* 0x000000181208c211 */ /* 0x010fc800078008ff */
[----:B------:R-:W-:Y:S01]  /*3bb0*/  @!P4 LEA.HI.X R9, R18, R25, R0, 0x1, P0 ;  /* 0x000000191209c211 */ /* 0x000fe200000f0c00 */
[----:B------:R-:W-:Y:S01]  /*3bc0*/  @!P3 IMAD.IADD R0, R17, 0x1, R41 ;  /* 0x000000011100b824 */ /* 0x000fe200078e0229 */
[----:B-1----:R-:W-:-:S03]  /*3bd0*/  @!P3 LEA R6, P5, R16, R20, 0x1 ;  /* 0x000000141006b211 */ /* 0x002fc600078a08ff */
[----:B------:R-:W-:Y:S01]  /*3be0*/  @!PT LDS RZ, [RZ] ;  /* 0x00000000fffff984 */ /* 0x000fe20000000800 */
[----:B------:R-:W-:Y:S01]  /*3bf0*/  @!PT LDS RZ, [RZ] ;  /* 0x00000000fffff984 */ /* 0x000fe20000000800 */
[----:B------:R-:W-:Y:S01]  /*3c00*/  @!PT LDS RZ, [RZ] ;  /* 0x00000000fffff984 */ /* 0x000fe20000000800 */
[----:B------:R-:W-:Y:S01]  /*3c10*/  @!P4 LDGSTS.E.BYPASS.LTC128B.128 [R2+0x11000], desc[UR8][R8.64] ;  /* 0x110000000802cfae */ /* 0x000fe2000b901d48 */
[----:B--2---:R-:W-:Y:S02]  /*3c20*/  @!P2 LEA R4, P0, R14, R26, 0x1 ;  /* 0x0000001a0e04a211 */ /* 0x004fe400078008ff */
[----:B------:R-:W-:Y:S01]  /*3c30*/  @!P3 LEA.HI.X R7, R16, R21, R0, 0x1, P5 ;  /* 0x000000151007b211 */ /* 0x000fe200028f0c00 */
[----:B------:R-:W-:Y:S01]  /*3c40*/  @P3 STS.128 [R2+0x12000], RZ ;  /* 0x012000ff02003388 */ /* 0x000fe20000000c00 */
[----:B------:R-:W-:-:S03]  /*3c50*/  @!P2 LEA.HI.X R5, R14, R27, R3, 0x1, P0 ;  /* 0x0000001b0e05a211 */ /* 0x000fc600000f0c03 */
        /* <DEDUP_REMOVED lines=10> */
[----:B---3--:R-:W2:Y:S04]  /*3d00*/  LDG.E.64 R8, desc[UR8][R12.64] ;  /* 0x000000080c087981 */ /* 0x008ea8000c1e1b00 */
[----:B------:R-:W3:Y:S01]  /*3d10*/  LDG.E.64 R4, desc[UR8][R12.64+0x8] ;  /* 0x000008080c047981 */ /* 0x000ee2000c1e1b00 */
[----:B------:R-:W-:-:S02]  /*3d20*/  VIADD R0, R236, 0x48 ;  /* 0x00000048ec007836 */ /* 0x000fc40000000000 */
[C---:B------:R-:W-:Y:S02]  /*3d30*/  VIADD R3, R236.reuse, 0x8 ;  /* 0x00000008ec037836 */ /* 0x040fe40000000000 */
[----:B-1----:R-:W-:Y:S01]  /*3d40*/  VIADD R2, R236, 0x40 ;  /* 0x00000040ec027836 */ /* 0x002fe20000000000 */
[----:B------:R-:W-:Y:S02]  /*3d50*/  ISETP.GE.AND P0, PT, R0, UR6, PT ;  /* 0x0000000600007c0c */ /* 0x000fe4000bf06270 */
[----:B------:R-:W-:Y:S02]  /*3d60*/  ISETP.GE.AND P4, PT, R236, UR6, PT ;  /* 0x00000006ec007c0c */ /* 0x000fe4000bf86270 */
[----:B------:R-:W-:Y:S02]  /*3d70*/  ISETP.GE.AND P3, PT, R3, UR6, PT ;  /* 0x0000000603007c0c */ /* 0x000fe4000bf66270 */
[----:B------:R-:W-:Y:S01]  /*3d80*/  ISETP.GE.AND P2, PT, R2, UR6, PT ;  /* 0x0000000602007c0c */ /* 0x000fe2000bf46270 */
[----:B------:R-:W-:Y:S01]  /*3d90*/  IMAD.MOV.U32 R2, RZ, RZ, 0x4 ;  /* 0x00000004ff027424 */ /* 0x000fe200078e00ff */
[----:B------:R-:W-:Y:S01]  /*3da0*/  UIMAD UR6, UR49, UR15, UR59 ;  /* 0x0000000f310672a4 */ /* 0x000fe2000f8e023b */
[----:B------:R-:W-:-:S02]  /*3db0*/  IMAD.MOV.U32 R6, RZ, RZ, 0x4 ;  /* 0x00000004ff067424 */ /* 0x000fc400078e00ff */
[----:B------:R-:W-:Y:S01]  /*3dc0*/  IMAD.WIDE R2, R236, R2, UR18 ;  /* 0x00000012ec027e25 */ /* 0x000fe2000f8e0202 */
[----:B------:R-:W-:-:S03]  /*3dd0*/  USHF.L.U32 UR6, UR6, 0x5, URZ ;  /* 0x0000000506067899 */ /* 0x000fc6000800063f */
[----:B------:R-:W-:Y:S01]  /*3de0*/  @!P0 IMAD.WIDE R6, R0, R6, UR18 ;  /* 0x0000001200068e25 */ /* 0x000fe2000f8e0206 */
[----:B------:R-:W-:Y:S01]  /*3df0*/  USHF.R.S32.HI UR7, URZ, 0x1f, UR6 ;  /* 0x0000001f3f077899 */ /* 0x000fe20008011406 */
[----:B------:R-:W5:Y:S01]  /*3e00*/  @!P4 LDG.E R240, desc[UR8][R2.64] ;  /* 0x0000000802f0c981 */ /* 0x000f62000c1e1900 */
[----:B------:R-:W-:-:S03]  /*3e10*/  SHF.R.S32.HI R0, RZ, 0x1f, R46 ;  /* 0x0000001fff007819 */ /* 0x000fc6000001142e */
[----:B------:R-:W5:Y:S04]  /*3e20*/  @!P3 LDG.E R241, desc[UR8][R2.64+0x20] ;  /* 0x0000200802f1b981 */ /* 0x000f68000c1e1900 */
[----:B------:R3:W5:Y:S04]  /*3e30*/  @!P2 LDG.E R238, desc[UR8][R2.64+0x100] ;  /* 0x0001000802eea981 */ /* 0x000768000c1e1900 */
[----:B------:R1:W5:Y:S01]  /*3e40*/  @!P0 LDG.E R239, desc[UR8][R6.64] ;  /* 0x0000000806ef8981 */ /* 0x000362000c1e1900 */
[----:B------:R-:W-:Y:S02]  /*3e50*/  LOP3.LUT P3, RZ, R47, 0x4, RZ, 0xc0, !PT ;  /* 0x000000042fff7812 */ /* 0x000fe4000786c0ff */
[----:B------:R-:W-:-:S02]  /*3e60*/  SEL R183, R183, R188, !P1 ;  /* 0x000000bcb7b77207 */ /* 0x000fc40004800000 */
[----:B------:R-:W-:Y:S01]  /*3e70*/  SEL R177, R177, R187, !P1 ;  /* 0x000000bbb1b17207 */ /* 0x000fe20004800000 */
[----:B------:R-:W-:Y:S01]  /*3e80*/  IMAD.SHL.U32 R186, R188, 0x2, RZ ;  /* 0x00000002bcba7824 */ /* 0x000fe200078e00ff */
[----:B------:R-:W-:Y:S01]  /*3e90*/  SEL R178, R178, 0xffffffc0, !P3 ;  /* 0xffffffc0b2b27807 */ /* 0x000fe20005800000 */
[----:B------:R-:W-:Y:S01]  /*3ea0*/  IMAD.SHL.U32 R184, R188, 0x2, RZ ;  /* 0x00000002bcb87824 */ /* 0x000fe200078e00ff */
[----:B------:R-:W-:Y:S02]  /*3eb0*/  LEA R183, R183, UR4, 0x1 ;  /* 0x00000004b7b77c11 */ /* 0x000fe4000f8e08ff */
[----:B------:R-:W-:Y:S02]  /*3ec0*/  LEA R177, R177, UR4, 0x1 ;  /* 0x00000004b1b17c11 */ /* 0x000fe4000f8e08ff */
[----:B--2---:R-:W-:Y:S02]  /*3ed0*/  R2UR UR12, R9 ;  /* 0x00000000090c72ca */ /* 0x004fe400000e0000 */
[----:B------:R-:W-:-:S02]  /*3ee0*/  R2UR UR16, R8 ;  /* 0x00000000081072ca */ /* 0x000fc400000e0000 */
[----:B---3--:R-:W-:Y:S01]  /*3ef0*/  IADD3 R2, P2, P0, R4, UR6, R46 ;  /* 0x0000000604027c10 */ /* 0x008fe2000f85e02e */
[----:B------:R-:W-:-:S03]  /*3f00*/  ULDC UR6, c[0x0][0x2ec] ;  /* 0x0000bb0000067ab9 */ /* 0x000fc60000000800 */
[----:B------:R-:W-:Y:S01]  /*3f10*/  IADD3.X R249, R5, UR7, R0, P2, P0 ;  /* 0x0000000705f97c10 */ /* 0x000fe200097e0400 */
[----:B------:R-:W-:Y:S01]  /*3f20*/  IMAD.WIDE.U32 R246, R2, -0x2daee0ad, RZ ;  /* 0xd2511f5302f67825 */ /* 0x000fe200078e00ff */
[C---:B------:R-:W-:Y:S01]  /*3f30*/  LOP3.LUT P0, RZ, R47.reuse, 0x2, RZ, 0xc0, !PT ;  /* 0x000000022fff7812 */ /* 0x040fe2000780c0ff */
[----:B------:R-:W-:Y:S01]  /*3f40*/  ULDC.U8 UR7, c[0x0][0x388] ;  /* 0x0000e20000077ab9 */ /* 0x000fe20000000000 */
[----:B------:R-:W-:Y:S02]  /*3f50*/  LOP3.LUT P2, RZ, R47, 0x4, RZ, 0xc0, !PT ;  /* 0x000000042fff7812 */ /* 0x000fe4000784c0ff */
[----:B------:R-:W-:Y:S02]  /*3f60*/  SEL R185, R185, 0xffffffe0, !P0 ;  /* 0xffffffe0b9b97807 */ /* 0x000fe40004000000 */
[----:B-1----:R-:W-:-:S09]  /*3f70*/  SEL R248, R248, 0xffffffc0, !P2 ;  /* 0xffffffc0f8f87807 */ /* 0x002fd20005000000 */
.L_x_1026:
[----:B-----5:R-:W-:Y:S01]  /*3f80*/  FSETP.NEU.FTZ.AND P0, PT, R240, -INF , PT ;  /* 0xff800000f000780b */ /* 0x020fe20003f1d000 */
[----:B------:R-:W0:Y:S01]  /*3f90*/  LDGDEPBAR ;  /* 0x00000000000079af */ /* 0x000e220000000000 */
[----:B------:R-:W-:Y:S01]  /*3fa0*/  FSETP.NEU.FTZ.AND P2, PT, R241, -INF , PT ;  /* 0xff800000f100780b */ /* 0x000fe20003f5d000 */
[C---:B------:R-:W-:Y:S01]  /*3fb0*/  IMAD.IADD R0, R183.reuse, 0x1, R185 ;  /* 0x00000001b7007824 */ /* 0x040fe200078e02b9 */
[----:B------:R-:W-:Y:S01]  /*3fc0*/  USHF.L.U32 UR11, UR20, 0x7, URZ ;  /* 0x00000007140b7899 */ /* 0x000fe2000800063f */
[----:B------:R-:W-:Y:S01]  /*3fd0*/  IMAD.IADD R168, R183, 0x1, R178 ;  /* 0x00000001b7a87824 */ /* 0x000fe200078e02b2 */
[----:B------:R-:W-:Y:S01]  /*3fe0*/  USHF.L.U32 UR13, UR10, 0x7, URZ ;  /* 0x000000070a0d7899 */ /* 0x000fe2000800063f */
[----:B------:R-:W-:Y:S01]  /*3ff0*/  IMAD.U32 R2, RZ, RZ, UR20 ;  /* 0x00000014ff027e24 */ /* 0x000fe2000f8e00ff */
[----:B------:R-:W-:Y:S01]  /*4000*/  UIADD3 UR15, UR23, 0x80, UR11 ;  /* 0x00000080170f7890 */ /* 0x000fe2000fffe00b */
[----:B------:R-:W-:Y:S01]  /*4010*/  IMAD.U32 R3, RZ, RZ, UR10 ;  /* 0x0000000aff037e24 */ /* 0x000fe2000f8e00ff */
[----:B------:R-:W-:Y:S01]  /*4020*/  UIADD3 UR17, UR11, 0x80, URZ ;  /* 0x000000800b117890 */ /* 0x000fe2000fffe03f */
[----:B------:R-:W-:Y:S01]  /*4030*/  IMAD R2, R2, 0x2, R245 ;  /* 0x0000000202027824 */ /* 0x000fe200078e02f5 */
[----:B------:R-:W-:Y:S01]  /*4040*/  UIADD3 UR15, UR15, -UR14, URZ ;  /* 0x8000000e0f0f7290 */ /* 0x000fe2000fffe03f */
[----:B------:R-:W-:Y:S01]  /*4050*/  IMAD R3, R3, 0x8, R251 ;  /* 0x0000000803037824 */ /* 0x000fe200078e02fb */
[----:B------:R-:W-:Y:S01]  /*4060*/  UIADD3 UR11, UR16, -0x61c88647, URZ ;  /* 0x9e3779b9100b7890 */ /* 0x000fe2000fffe03f */
[----:B------:R-:W-:Y:S01]  /*4070*/  IMAD.SHL.U32 R2, R2, 0x2, RZ ;  /* 0x0000000202027824 */ /* 0x000fe200078e00ff */
[----:B------:R-:W-:Y:S01]  /*4080*/  UISETP.GE.AND UP0, UPT, UR13, UR15, UPT ;  /* 0x0000000f0d00728c */ /* 0x000fe2000bf06270 */
[----:B------:R-:W-:Y:S01]  /*4090*/  IMAD.MOV.U32 R192, RZ, RZ, 0x8 ;  /* 0x00000008ffc07424 */ /* 0x000fe200078e00ff */
[----:B------:R-:W-:Y:S01]  /*40a0*/  UIADD3 UR15, UR12, -0x4498517b, URZ ;  /* 0xbb67ae850c0f7890 */ /* 0x000fe2000fffe03f */
[----:B------:R-:W-:Y:S01]  /*40b0*/  IMAD.MOV.U32 R193, RZ, RZ, 0x40 ;  /* 0x00000040ffc17424 */ /* 0x000fe200078e00ff */
[----:B------:R-:W-:Y:S02]  /*40c0*/  UISETP.LT.AND UP0, UPT, UR17, UR14, UP0 ;  /* 0x0000000e1100728c */ /* 0x000fe40008701270 */
[----:B------:R-:W-:Y:S01]  /*40d0*/  UISETP.GT.AND UP3, UPT, UR10, UR24, UPT ;  /* 0x000000180a00728c */ /* 0x000fe2000bf64270 */
[----:B------:R-:W-:Y:S04]  /*40e0*/  DEPBAR.LE SB0, 0x0 ;  /* 0x000080000000791a */ /* 0x000fe80000000000 */
[----:B------:R-:W-:Y:S01]  /*40f0*/  BAR.SYNC.DEFER_BLOCKING 0x0 ;  /* 0x0000000000007b1d */ /* 0x000fe20000010000 */
[----:B------:R-:W-:Y:S05]  /*4100*/  PLOP3.LUT P3, PT, PT, PT, UP0, 0x80, 0x0 ;  /* 0x000000000000781c */ /* 0x000fea0003f6f008 */
        /* <DEDUP_REMOVED lines=11> */
[----:B------:R-:W2:Y:S01]  /*41c0*/  LDSM.16.M88.4 R144, [R0+0x2000] ;  /* 0x002000000090783b */ /* 0x000ea20000000200 */
[C---:B------:R-:W-:Y:S07]  /*41d0*/  HMMA.16816.F32.BF16 R16, R64.reuse, R18, RZ ;  /* 0x000000124010723c */ /* 0x040fee00000418ff */
[----:B------:R-:W2:Y:S01]  /*41e0*/  LDSM.16.M88.4 R148, [R182+0x800] ;  /* 0x00080000b694783b */ /* 0x000ea20000000200 */
[-C--:B---3--:R-:W-:Y:S06]  /*41f0*/  HMMA.16816.F32.BF16 R20, R64, R32.reuse, RZ ;  /* 0x000000204014723c */ /* 0x088fec00000418ff */
[C---:B------:R-:W-:Y:S01]  /*4200*/  HMMA.16816.F32.BF16 R24, R60.reuse, R32, RZ ;  /* 0x000000203c18723c */ /* 0x040fe200000418ff */
[----:B------:R-:W3:Y:S05]  /*4210*/  LDSM.16.M88.4 R152, [R182+0x1000] ;  /* 0x00100000b698783b */ /* 0x000eea0000000200 */
[-C--:B------:R-:W-:Y:S03]  /*4220*/  HMMA.16816.F32.BF16 R28, R60, R34.reuse, RZ ;  /* 0x000000223c1c723c */ /* 0x080fe600000418ff */
[----:B------:R-:W3:Y:S03]  /*4230*/  LDSM.16.M88.4 R156, [R182+0x1800] ;  /* 0x00180000b69c783b */ /* 0x000ee60000000200 */
[C---:B------:R-:W-:Y:S05]  /*4240*/  HMMA.16816.F32.BF16 R32, R64.reuse, R34, RZ ;  /* 0x000000224020723c */ /* 0x040fea00000418ff */
[----:B------:R-:W-:Y:S01]  /*4250*/  LDSM.16.M88.4 R160, [R168] ;  /* 0x00000000a8a0783b */ /* 0x000fe20000000200 */
[-C--:B----4-:R-:W-:Y:S06]  /*4260*/  HMMA.16816.F32.BF16 R36, R64, R48.reuse, RZ ;  /* 0x000000304024723c */ /* 0x090fec00000418ff */
[C---:B------:R-:W-:Y:S01]  /*4270*/  HMMA.16816.F32.BF16 R40, R60.reuse, R48, RZ ;  /* 0x000000303c28723c */ /* 0x040fe200000418ff */
[----:B------:R-:W4:Y:S05]  /*4280*/  LDSM.16.M88.4 R164, [R179] ;  /* 0x00000000b3a4783b */ /* 0x000f2a0000000200 */
[-C--:B------:R-:W-:Y:S03]  /*4290*/  HMMA.16816.F32.BF16 R44, R60, R50.reuse, RZ ;  /* 0x000000323c2c723c */ /* 0x080fe600000418ff */
[----:B------:R-:W4:Y:S03]  /*42a0*/  LDSM.16.M88.4 R168, [R168+0x2000] ;  /* 0x00200000a8a8783b */ /* 0x000f260000000200 */
[C---:B------:R-:W-:Y:S05]  /*42b0*/  HMMA.16816.F32.BF16 R48, R64.reuse, R50, RZ ;  /* 0x000000324030723c */ /* 0x040fea00000418ff */
[----:B------:R-:W4:Y:S01]  /*42c0*/  LDSM.16.M88.4 R172, [R179+0x800] ;  /* 0x00080000b3ac783b */ /* 0x000f220000000200 */
[-C--:B------:R-:W-:Y:S06]  /*42d0*/  HMMA.16816.F32.BF16 R52, R64, R132.reuse, RZ ;  /* 0x000000844034723c */ /* 0x080fec00000418ff */
[C---:B------:R-:W-:Y:S06]  /*42e0*/  HMMA.16816.F32.BF16 R56, R60.reuse, R132, RZ ;  /* 0x000000843c38723c */ /* 0x040fec00000418ff */
[-C--:B------:R-:W-:Y:S06]  /*42f0*/  HMMA.16816.F32.BF16 R60, R60, R134.reuse, RZ ;  /* 0x000000863c3c723c */ /* 0x080fec00000418ff */
[----:B------:R-:W-:Y:S01]  /*4300*/  HMMA.16816.F32.BF16 R64, R64, R134, RZ ;  /* 0x000000864040723c */ /* 0x000fe200000418ff */
[----:B------:R-:W4:Y:S05]  /*4310*/  LDSM.16.M88.4 R132, [R179+0x1000] ;  /* 0x00100000b384783b */ /* 0x000f2a0000000200 */
[-C--:B-1----:R-:W-:Y:S06]  /*4320*/  HMMA.16816.F32.BF16 R4, R136, R140.reuse, R4 ;  /* 0x0000008c8804723c */ /* 0x082fec0000041804 */
[C---:B--2---:R-:W-:Y:S06]  /*4330*/  HMMA.16816.F32.BF16 R8, R144.reuse, R140, R8 ;  /* 0x0000008c9008723c */ /* 0x044fec0000041808 */
[-C--:B------:R-:W-:Y:S05]  /*4340*/  HMMA.16816.F32.BF16 R12, R144, R142.reuse, R12 ;  /* 0x0000008e900c723c */ /* 0x080fea000004180c */
[----:B------:R-:W-:Y:S01]  /*4350*/  VIADD R140, R3, 0x4 ;  /* 0x00000004038c7836 */ /* 0x000fe20000000000 */
[C---:B------:R-:W-:Y:S05]  /*4360*/  HMMA.16816.F32.BF16 R16, R136.reuse, R142, R16 ;  /* 0x0000008e8810723c */ /* 0x040fea0000041810 */
[----:B------:R-:W-:Y:S01]  /*4370*/  IMAD.WIDE.U32 R140, R140, -0x326172a9, RZ ;  /* 0xcd9e8d578c8c7825 */ /* 0x000fe200078e00ff */
[-C--:B------:R-:W-:Y:S05]  /*4380*/  HMMA.16816.F32.BF16 R20, R136, R148.reuse, R20 ;  /* 0x000000948814723c */ /* 0x080fea0000041814 */
[----:B------:R-:W-:Y:S01]  /*4390*/  IMAD.U32 R142, RZ, RZ, UR23 ;  /* 0x00000017ff8e7e24 */ /* 0x000fe2000f8e00ff */
[C---:B------:R-:W-:Y:S01]  /*43a0*/  HMMA.16816.F32.BF16 R24, R144.reuse, R148, R24 ;  /* 0x000000949018723c */ /* 0x040fe20000041818 */
[----:B------:R-:W-:Y:S01]  /*43b0*/  IMAD.U32 R143, RZ, RZ, UR13 ;  /* 0x0000000dff8f7e24 */ /* 0x000fe2000f8e00ff */
[----:B------:R-:W-:Y:S03]  /*43c0*/  UIADD3 UR13, UR12, 0x76cf5d0a, URZ ;  /* 0x76cf5d0a0c0d7890 */ /* 0x000fe6000fffe03f */
[----:B------:R-:W-:Y:S01]  /*43d0*/  @!P3 IADD3 R142, -R142, 0x1, R236 ;  /* 0x000000018e8eb810 */ /* 0x000fe20007ffe1ec */
[-C--:B------:R-:W-:Y:S06]  /*43e0*/  HMMA.16816.F32.BF16 R28, R144, R150.reuse, R28 ;  /* 0x00000096901c723c */ /* 0x080fec000004181c */
[C---:B------:R-:W-:Y:S06]  /*43f0*/  HMMA.16816.F32.BF16 R32, R136.reuse, R150, R32 ;  /* 0x000000968820723c */ /* 0x040fec0000041820 */
[-C--:B---3--:R-:W-:Y:S06]  /*4400*/  HMMA.16816.F32.BF16 R36, R136, R152.reuse, R36 ;  /* 0x000000988824723c */ /* 0x088fec0000041824 */
        /* <DEDUP_REMOVED lines=9> */
[-C--:B----4-:R-:W-:Y:S05]  /*44a0*/  HMMA.16816.F32.BF16 R4, R160, R164.reuse, R4 ;  /* 0x000000a4a004723c */ /* 0x090fea0000041804 */
[----:B------:R-:W-:Y:S01]  /*44b0*/  LOP3.LUT R138, R247, UR12, R2, 0x96, !PT ;  /* 0x0000000cf78a7c12 */ /* 0x000fe2000f8e9602 */
[C---:B------:R-:W-:Y:S05]  /*44c0*/  HMMA.16816.F32.BF16 R8, R168.reuse, R164, R8 ;  /* 0x000000a4a808723c */ /* 0x040fea0000041808 */
[----:B------:R-:W-:Y:S01]  /*44d0*/  LOP3.LUT R136, R249, UR16, RZ, 0x3c, !PT ;  /* 0x00000010f9887c12 */ /* 0x000fe2000f8e3cff */
[-C--:B------:R-:W-:Y:S05]  /*44e0*/  HMMA.16816.F32.BF16 R12, R168, R166.reuse, R12 ;  /* 0x000000a6a80c723c */ /* 0x080fea000004180c */
[-C--:B------:R-:W-:Y:S01]  /*44f0*/  LOP3.LUT R146, R141, R136.reuse, RZ, 0x3c, !PT ;  /* 0x000000888d927212 */ /* 0x080fe200078e3cff */
[C---:B------:R-:W-:Y:S05]  /*4500*/  HMMA.16816.F32.BF16 R16, R160.reuse, R166, R16 ;  /* 0x000000a6a010723c */ /* 0x040fea0000041810 */
[----:B------:R-:W-:Y:S01]  /*4510*/  LOP3.LUT R141, R246, UR15, RZ, 0x3c, !PT ;  /* 0x0000000ff68d7c12 */ /* 0x000fe2000f8e3cff */
[-C--:B------:R-:W-:Y:S01]  /*4520*/  HMMA.16816.F32.BF16 R20, R160, R172.reuse, R20 ;  /* 0x000000aca014723c */ /* 0x080fe20000041814 */
[----:B------:R-:W-:Y:S04]  /*4530*/  UIADD3 UR15, UR16, -0x255992d5, URZ ;  /* 0xdaa66d2b100f7890 */ /* 0x000fe8000fffe03f */
[----:B------:R-:W-:Y:S01]  /*4540*/  VIADD R137, R2, 0x1 ;  /* 0x0000000102897836 */ /* 0x000fe20000000000 */
[C---:B------:R-:W-:Y:S05]  /*4550*/  HMMA.16816.F32.BF16 R24, R168.reuse, R172, R24 ;  /* 0x000000aca818723c */ /* 0x040fea0000041818 */
[----:B------:R-:W-:Y:S01]  /*4560*/  LOP3.LUT R137, R247, UR12, R137, 0x96, !PT ;  /* 0x0000000cf7897c12 */ /* 0x000fe2000f8e9689 */
[----:B------:R-:W-:Y:S01]  /*4570*/  IMAD.WIDE.U32 R2, R3, -0x326172a9, RZ ;  /* 0xcd9e8d5703027825 */ /* 0x000fe200078e00ff */
[-C--:B------:R-:W-:Y:S04]  /*4580*/  HMMA.16816.F32.BF16 R28, R168, R174.reuse, R28 ;  /* 0x000000aea81c723c */ /* 0x080fe8000004181c */
[----:B------:R-:W-:Y:S01]  /*4590*/  LOP3.LUT R3, R3, R136, RZ, 0x3c, !PT ;  /* 0x0000008803037212 */ /* 0x000fe200078e3cff */
[----:B------:R-:W-:Y:S01]  /*45a0*/  IMAD.WIDE.U32 R166, R138, -0x326172a9, RZ ;  /* 0xcd9e8d578aa67825 */ /* 0x000fe200078e00ff */
[C---:B------:R-:W-:Y:S05]  /*45b0*/  HMMA.16816.F32.BF16 R32, R160.reuse, R174, R32 ;  /* 0x000000aea020723c */ /* 0x040fea0000041820 */
[----:B------:R-:W-:Y:S01]  /*45c0*/  LOP3.LUT R154, R167, UR11, R2, 0x96, !PT ;  /* 0x0000000ba79a7c12 */ /* 0x000fe2000f8e9602 */
[----:B------:R-:W-:Y:S01]  /*45d0*/  IMAD.WIDE.U32 R172, R137, -0x326172a9, RZ ;  /* 0xcd9e8d5789ac7825 */ /* 0x000fe200078e00ff */
[----:B------:R-:W-:Y:S01]  /*45e0*/  LOP3.LUT R158, R167, UR11, R140, 0x96, !PT ;  /* 0x0000000ba79e7c12 */ /* 0x000fe2000f8e968c */
[----:B------:R-:W2:Y:S01]  /*45f0*/  LDSM.16.M88.4 R136, [R179+0x1800] ;  /* 0x00180000b388783b */ /* 0x000ea20000000200 */
[-C--:B------:R-:W-:Y:S03]  /*4600*/  HMMA.16816.F32.BF16 R36, R160, R132.reuse, R36 ;  /* 0x00000084a024723c */ /* 0x080fe60000041824 */
[----:B------:R-:W-:Y:S01]  /*4610*/  LOP3.LUT R152, R173, UR11, R2, 0x96, !PT ;  /* 0x0000000bad987c12 */ /* 0x000fe2000f8e9602 */
[----:B------:R-:W-:Y:S01]  /*4620*/  IMAD.WIDE.U32 R2, R3, -0x2daee0ad, RZ ;  /* 0xd2511f5303027825 */ /* 0x000fe200078e00ff */
[----:B------:R-:W-:Y:S01]  /*4630*/  LOP3.LUT R157, R173, UR11, R140, 0x96, !PT ;  /* 0x0000000bad9d7c12 */ /* 0x000fe2000f8e968c */
[C---:B------:R-:W-:Y:S01]  /*4640*/  HMMA.16816.F32.BF16 R40, R168.reuse, R132, R40 ;  /* 0x00000084a828723c */ /* 0x040fe20000041828 */
[----:B------:R-:W-:Y:S04]  /*4650*/  UIADD3 UR11, UR16, 0x3c6ef372, URZ ;  /* 0x3c6ef372100b7890 */ /* 0x000fe8000fffe03f */
[----:B------:R-:W-:Y:S01]  /*4660*/  LOP3.LUT R148, R141, R3, RZ, 0x3c, !PT ;  /* 0x000000038d947212 */ /* 0x000fe200078e3cff */
[-C--:B------:R-:W-:Y:S05]  /*4670*/  HMMA.16816.F32.BF16 R44, R168, R134.reuse, R44 ;  /* 0x00000086a82c723c */ /* 0x080fea000004182c */
[----:B------:R-:W-:Y:S01]  /*4680*/  @!P3 IADD3 R3, R143, UR14, R142 ;  /* 0x0000000e8f03bc10 */ /* 0x000fe2000fffe08e */
[----:B------:R-:W-:Y:S01]  /*4690*/  IMAD.WIDE.U32 R146, R146, -0x2daee0ad, RZ ;  /* 0xd2511f5392927825 */ /* 0x000fe200078e00ff */
        /* <DEDUP_REMOVED lines=11> */
[-C--:B--2---:R-:W-:Y:S01]  /*4750*/  HMMA.16816.F32.BF16 R52, R160, R136.reuse, R52 ;  /* 0x00000088a034723c */ /* 0x084fe20000041834 */
[----:B------:R-:W-:Y:S02]  /*4760*/  UIADD3 UR11, UR12, 0x32370b8f, URZ ;  /* 0x32370b8f0c0b7890 */ /* 0x000fe4000fffe03f */
[--C-:B------:R-:W-:Y:S01]  /*4770*/  LOP3.LUT R159, R159, UR13, R146.reuse, 0x96, !PT ;  /* 0x0000000d9f9f7c12 */ /* 0x100fe2000f8e9692 */
[----:B-1----:R-:W-:Y:S02]  /*4780*/  @!P3 IMAD.SHL.U32 R0, R156, 0x2, RZ ;  /* 0x000000029c00b824 */ /* 0x002fe400078e00ff */
[C---:B------:R-:W-:Y:S05]  /*4790*/  HMMA.16816.F32.BF16 R56, R168.reuse, R136, R56 ;  /* 0x00000088a838723c */ /* 0x040fea0000041838 */
[----:B------:R-:W-:Y:S01]  /*47a0*/  @!P3 LOP3.LUT R0, R0, 0x6, RZ, 0xc0, !PT ;  /* 0x000000060000b812 */ /* 0x000fe200078ec0ff */
[----:B------:R-:W-:Y:S01]  /*47b0*/  IMAD.WIDE.U32 R156, R157, -0x2daee0ad, RZ ;  /* 0xd2511f539d9c7825 */ /* 0x000fe200078e00ff */
[-C--:B------:R-:W-:Y:S04]  /*47c0*/  HMMA.16816.F32.BF16 R60, R168, R138.reuse, R60 ;  /* 0x0000008aa83c723c */ /* 0x080fe8000004183c */
[----:B------:R-:W-:Y:S01]  /*47d0*/  LOP3.LUT R157, R157, UR13, R146, 0x96, !PT ;  /* 0x0000000d9d9d7c12 */ /* 0x000fe2000f8e9692 */
[----:B------:R-:W-:Y:S01]  /*47e0*/  IMAD.WIDE.U32 R154, R154, -0x2daee0ad, RZ ;  /* 0xd2511f539a9a7825 */ /* 0x000fe200078e00ff */
[----:B------:R-:W-:Y:S05]  /*47f0*/  HMMA.16816.F32.BF16 R64, R160, R138, R64 ;  /* 0x0000008aa040723c */ /* 0x000fea0000041840 */
[----:B------:R-:W-:Y:S01]  /*4800*/  LOP3.LUT R151, R155, UR13, R2, 0x96, !PT ;  /* 0x0000000d9b977c12 */ /* 0x000fe2000f8e9602 */
[----:B------:R-:W-:Y:S01]  /*4810*/  IMAD.WIDE.U32 R136, R166, -0x2daee0ad, RZ ;  /* 0xd2511f53a6887825 */ /* 0x000fe200078e00ff */
[-C--:B---3--:R-:W-:Y:S05]  /*4820*/  HMMA.16816.F32.BF16 R4, R132, R140.reuse, R4 ;  /* 0x0000008c8404723c */ /* 0x088fea0000041804 */
[----:B------:R-:W-:Y:S01]  /*4830*/  LOP3.LUT R189, R137, UR11, R158, 0x96, !PT ;  /* 0x0000000b89bd7c12 */ /* 0x000fe2000f8e969e */
[----:B------:R-:W-:Y:S05]  /*4840*/  IMAD.WIDE.U32 R152, R152, -0x2daee0ad, RZ ;  /* 0xd2511f5398987825 */ /* 0x000fea00078e00ff */
[----:B------:R-:W-:Y:S01]  /*4850*/  LOP3.LUT R155, R153, UR13, R2, 0x96, !PT ;  /* 0x0000000d999b7c12 */ /* 0x000fe2000f8e9602 */
[----:B------:R-:W-:Y:S01]  /*4860*/  IMAD.WIDE.U32 R190, R145, -0x2daee0ad, RZ ;  /* 0xd2511f5391be7825 */ /* 0x000fe200078e00ff */
[----:B------:R-:W-:Y:S01]  /*4870*/  UIADD3 UR13, UR16, 0x78dde6e4, URZ ;  /* 0x78dde6e4100d7890 */ /* 0x000fe2000fffe03f */
[----:B------:R-:W1:Y:S02]  /*4880*/  LDSM.16.M88.4 R144, [R144+0x2000] ;  /* 0x002000009090783b */ /* 0x000e640000000200 */
[----:B------:R-:W-:Y:S01]  /*4890*/  IMAD.U32 R2, RZ, RZ, UR20 ;  /* 0x00000014ff027e24 */ /* 0x000fe2000f8e00ff */
[----:B------:R-:W-:Y:S01]  /*48a0*/  LOP3.LUT R174, R191, UR11, R152, 0x96, !PT ;  /* 0x0000000bbfae7c12 */ /* 0x000fe2000f8e9698 */
[----:B------:R-:W-:Y:S02]  /*48b0*/  @!P3 IMAD R0, R245, 0x40, R0 ;  /* 0x00000040f500b824 */ /* 0x000fe400078e0200 */
        /* <DEDUP_REMOVED lines=20> */
[----:B------:R-:W-:Y:S02]  /*4a00*/  FSETP.NEU.FTZ.AND P0, PT, R238, -INF , PT ;  /* 0xff800000ee00780b */ /* 0x000fe40003f1d000 */
[----:B------:R-:W-:Y:S01]  /*4a10*/  LOP3.LUT R164, R167, UR11, R164, 0x96, !PT ;  /* 0x0000000ba7a47c12 */ /* 0x000fe2000f8e96a4 */
[C---:B-1----:R-:W-:Y:S04]  /*4a20*/  HMMA.16816.F32.BF16 R8, R144.reuse, R140, R8 ;  /* 0x0000008c9008723c */ /* 0x042fe80000041808 */
[----:B------:R-:W-:Y:S01]  /*4a30*/  LOP3.LUT R159, R157, UR15, R150, 0x96, !PT ;  /* 0x0000000f9d9f7c12 */ /* 0x000fe2000f8e9696 */
[----:B------:R-:W-:Y:S01]  /*4a40*/  IMAD.WIDE.U32 R174, R174, -0x326172a9, RZ ;  /* 0xcd9e8d57aeae7825 */ /* 0x000fe200078e00ff */
[----:B------:R-:W-:Y:S01]  /*4a50*/  LOP3.LUT R157, R169, UR13, R152, 0x96, !PT ;  /* 0x0000000da99d7c12 */ /* 0x000fe2000f8e9698 */
[-C--:B------:R-:W-:Y:S04]  /*4a60*/  HMMA.16816.F32.BF16 R12, R144, R142.reuse, R12 ;  /* 0x0000008e900c723c */ /* 0x080fe8000004180c */
[----:B------:R-:W-:Y:S01]  /*4a70*/  @!P3 VIADDMNMX R152, R3, R192, UR14, PT ;  /* 0x0000000e0398be46 */ /* 0x000fe2000b8001c0 */
[----:B------:R-:W-:Y:S01]  /*4a80*/  IMAD.WIDE.U32 R154, R155, -0x326172a9, RZ ;  /* 0xcd9e8d579b9a7825 */ /* 0x000fe200078e00ff */
[C---:B------:R-:W-:Y:S05]  /*4a90*/  HMMA.16816.F32.BF16 R16, R132.reuse, R142, R16 ;  /* 0x0000008e8410723c */ /* 0x040fea0000041810 */
[----:B------:R-:W-:Y:S01]  /*4aa0*/  LOP3.LUT R191, R155, UR15, R148, 0x96, !PT ;  /* 0x0000000f9bbf7c12 */ /* 0x000fe2000f8e9694 */
[----:B------:R-:W-:Y:S01]  /*4ab0*/  IMAD.MOV.U32 R192, RZ, RZ, 0x48 ;  /* 0x00000048ffc07424 */ /* 0x000fe200078e00ff */
[----:B------:R-:W-:Y:S01]  /*4ac0*/  LOP3.LUT R155, R175, UR13, R154, 0x96, !PT ;  /* 0x0000000daf9b7c12 */ /* 0x000fe2000f8e969a */
[C---:B------:R-:W-:Y:S01]  /*4ad0*/  @!P3 VIADD R140, R2.reuse, 0x8 ;  /* 0x00000008028cb836 */ /* 0x040fe20000000000 */
[----:B------:R-:W-:Y:S02]  /*4ae0*/  UIADD3 UR15, UR12, -0x56f99767, URZ ;  /* 0xa90668990c0f7890 */ /* 0x000fe4000fffe03f */
[----:B------:R-:W-:Y:S01]  /*4af0*/  @!P3 VIADDMNMX R150, R3, R192, UR14, PT ;  /* 0x0000000e0396be46 */ /* 0x000fe2000b8001c0 */
[----:B------:R-:W-:Y:S02]  /*4b00*/  @!P3 VIADD R0, R2, 0x1 ;  /* 0x000000010200b836 */ /* 0x000fe40000000000 */
[----:B------:R-:W-:Y:S01]  /*4b10*/  FMUL.FTZ R148, R241, 1.4426950216293334961 ;  /* 0x3fb8aa3bf1947820 */ /* 0x000fe20000410000 */
[----:B------:R-:W-:Y:S01]  /*4b20*/  FMUL.FTZ R3, R238, 1.4426950216293334961 ;  /* 0x3fb8aa3bee037820 */ /* 0x000fe20000410000 */
[----:B------:R-:W-:Y:S01]  /*4b30*/  @!P3 VIADD R154, R2, 0x9 ;  /* 0x00000009029ab836 */ /* 0x000fe20000000000 */
[C---:B------:R-:W-:Y:S02]  /*4b40*/  @!P3 ISETP.GE.AND P4, PT, R0.reuse, R153, PT ;  /* 0x000000990000b20c */ /* 0x040fe40003f86270 */
[C---:B------:R-:W-:Y:S01]  /*4b50*/  @!P3 ISETP.GE.AND P1, PT, R0.reuse, R152, PT ;  /* 0x000000980000b20c */ /* 0x040fe20003f26270 */
[-C--:B--2---:R-:W-:Y:S03]  /*4b60*/  HMMA.16816.F32.BF16 R20, R132, R136.reuse, R20 ;  /* 0x000000888414723c */ /* 0x084fe60000041814 */
[C---:B------:R-:W-:Y:S02]  /*4b70*/  @!P3 ISETP.GE.AND P5, PT, R0.reuse, R151, PT ;  /* 0x000000970000b20c */ /* 0x040fe40003fa6270 */
[----:B------:R-:W-:Y:S01]  /*4b80*/  @!P3 ISETP.GE.AND P6, PT, R0, R150, PT ;  /* 0x000000960000b20c */ /* 0x000fe20003fc6270 */
[C---:B------:R-:W-:Y:S05]  /*4b90*/  HMMA.16816.F32.BF16 R24, R144.reuse, R136, R24 ;  /* 0x000000889018723c */ /* 0x040fea0000041818 */
[----:B------:R-:W-:Y:S01]  /*4ba0*/  FSEL R148, R148, RZ, P2 ;  /* 0x000000ff94947208 */ /* 0x000fe20001000000 */
[-C--:B------:R-:W-:Y:S03]  /*4bb0*/  HMMA.16816.F32.BF16 R28, R144, R138.reuse, R28 ;  /* 0x0000008a901c723c */ /* 0x080fe6000004181c */
[----:B------:R-:W-:Y:S02]  /*4bc0*/  FSETP.NEU.FTZ.AND P2, PT, R239, -INF , PT ;  /* 0xff800000ef00780b */ /* 0x000fe40003f5d000 */
[----:B------:R-:W-:Y:S01]  /*4bd0*/  FSEL R3, R3, RZ, P0 ;  /* 0x000000ff03037208 */ /* 0x000fe20000000000 */
[----:B------:R-:W-:Y:S01]  /*4be0*/  FMUL.FTZ R0, R239, 1.4426950216293334961 ;  /* 0x3fb8aa3bef007820 */ /* 0x000fe20000410000 */
[C---:B------:R-:W-:Y:S01]  /*4bf0*/  @!P3 ISETP.GE.AND P0, PT, R2.reuse, R153, PT ;  /* 0x000000990200b20c */ /* 0x040fe20003f06270 */
[----:B------:R-:W-:Y:S01]  /*4c00*/  @!P3 VIADD R137, R2, 0x18 ;  /* 0x000000180289b836 */ /* 0x000fe20000000000 */
[C---:B------:R-:W-:Y:S04]  /*4c10*/  HMMA.16816.F32.BF16 R32, R132.reuse, R138, R32 ;  /* 0x0000008a8420723c */ /* 0x040fe80000041820 */
        /* <DEDUP_REMOVED lines=56> */
[----:B-1----:R-:W-:Y:S01]  /*4fa0*/  IMAD.WIDE.U32 R8, R159, -0x2daee0ad, RZ ;  /* 0xd2511f539f087825 */ /* 0x002fe200078e00ff */
[----:B------:R-:W-:Y:S01]  /*4fb0*/  @!P3 ISETP.GE.AND P5, PT, R136, R150, PT ;  /* 0x000000968800b20c */ /* 0x000fe20003fa6270 */
[----:B------:R-:W-:Y:S01]  /*4fc0*/  MUFU.EX2 R215, R7 ;  /* 0x0000000700d77308 */ /* 0x000fe20000000800 */
[----:B------:R-:W-:Y:S01]  /*4fd0*/  @!P3 ISETP.GE.AND P6, PT, R154, R152, PT ;  /* 0x000000989a00b20c */ /* 0x000fe20003fc6270 */
[----:B------:R-:W-:Y:S01]  /*4fe0*/  @!P3 VIADD R136, R2, 0x19 ;  /* 0x000000190288b836 */ /* 0x000fe20000000000 */
[-C--:B------:R-:W-:Y:S01]  /*4ff0*/  @!P3 ISETP.GE.AND P2, PT, R154, R150.reuse, PT ;  /* 0x000000969a00b20c */ /* 0x080fe20003f46270 */
[-C--:B--2---:R-:W-:Y:S03]  /*5000*/  HMMA.16816.F32.BF16 R36, R132, R140.reuse, R36 ;  /* 0x0000008c8424723c */ /* 0x084fe60000041824 */
[----:B------:R-:W-:Y:S03]  /*5010*/  @!P3 FSEL R16, R16, -INF , !P0 ;  /* 0xff8000001010b808 */ /* 0x000fe60004000000 */
[----:B------:R-:W-:Y:S01]  /*5020*/  MUFU.EX2 R224, R10 ;  /* 0x0000000a00e07308 */ /* 0x000fe20000000800 */
[----:B------:R-:W-:Y:S01]  /*5030*/  @!P3 FSEL R22, R22, -INF , !P6 ;  /* 0xff8000001616b808 */ /* 0x000fe20007000000 */
[C---:B------:R-:W-:Y:S04]  /*5040*/  HMMA.16816.F32.BF16 R40, R144.reuse, R140, R40 ;  /* 0x0000008c9028723c */ /* 0x040fe80000041828 */
[-C--:B------:R-:W-:Y:S01]  /*5050*/  @!P3 ISETP.GE.AND P0, PT, R154, R151.reuse, PT ;  /* 0x000000979a00b20c */ /* 0x080fe20003f06270 */
[--C-:B------:R-:W-:Y:S01]  /*5060*/  FFMA.FTZ R16, R16, UR6, -R149.reuse ;  /* 0x0000000610107c23 */ /* 0x100fe20008010895 */
[----:B------:R-:W-:Y:S01]  /*5070*/  @!P3 FSEL R26, R26, -INF , !P2 ;  /* 0xff8000001a1ab808 */ /* 0x000fe20005000000 */
[-C--:B------:R-:W-:Y:S01]  /*5080*/  HMMA.16816.F32.BF16 R44, R144, R142.reuse, R44 ;  /* 0x0000008e902c723c */ /* 0x080fe2000004182c */
[----:B------:R1:W-:Y:S02]  /*5090*/  MUFU.EX2 R223, R11 ;  /* 0x0000000b00df7308 */ /* 0x0003e40000000800 */
[-C--:B------:R-:W-:Y:S01]  /*50a0*/  @!P3 ISETP.GE.AND P6, PT, R137, R151.reuse, PT ;  /* 0x000000978900b20c */ /* 0x080fe20003fc6270 */
[----:B------:R-:W-:Y:S01]  /*50b0*/  FFMA.FTZ R141, R4, UR6, -R149 ;  /* 0x00000006048d7c23 */ /* 0x000fe20008010895 */
[----:B------:R-:W-:Y:S01]  /*50c0*/  @!P3 ISETP.GE.AND P2, PT, R136, R151, PT ;  /* 0x000000978800b20c */ /* 0x000fe20003f46270 */
[C---:B------:R-:W-:Y:S05]  /*50d0*/  HMMA.16816.F32.BF16 R48, R132.reuse, R142, R48 ;  /* 0x0000008e8430723c */ /* 0x040fea0000041830 */
[----:B------:R2:W3:Y:S01]  /*50e0*/  MUFU.EX2 R195, R141 ;  /* 0x0000008d00c37308 */ /* 0x0004e20000000800 */
[----:B------:R-:W-:Y:S01]  /*50f0*/  @!P3 FSEL R23, R23, -INF , !P4 ;  /* 0xff8000001717b808 */ /* 0x000fe20006000000 */
[----:B------:R-:W-:Y:S01]  /*5100*/  @!P3 VIADD R140, R2, 0x21 ;  /* 0x00000021028cb836 */ /* 0x000fe20000000000 */
[----:B------:R-:W-:Y:S03]  /*5110*/  @!P3 FSEL R24, R24, -INF , !P0 ;  /* 0xff8000001818b808 */ /* 0x000fe60004000000 */
[--C-:B------:R-:W-:Y:S01]  /*5120*/  FFMA.FTZ R22, R22, UR6, -R148.reuse ;  /* 0x0000000616167c23 */ /* 0x100fe20008010894 */
[----:B------:R-:W-:Y:S02]  /*5130*/  @!P3 ISETP.GE.AND P4, PT, R137, R150, PT ;  /* 0x000000968900b20c */ /* 0x000fe40003f86270 */
[----:B------:R-:W-:Y:S01]  /*5140*/  @!P3 FSEL R25, R25, -INF , !P1 ;  /* 0xff8000001919b808 */ /* 0x000fe20004800000 */
[----:B------:R-:W-:Y:S01]  /*5150*/  IMAD.WIDE.U32 R142, R155, -0x2daee0ad, RZ ;  /* 0xd2511f539b8e7825 */ /* 0x000fe200078e00ff */
[----:B------:R-:W-:Y:S01]  /*5160*/  @!P3 FSEL R27, R27, -INF , !P5 ;  /* 0xff8000001b1bb808 */ /* 0x000fe20006800000 */
[----:B------:R-:W4:Y:S01]  /*5170*/  MUFU.EX2 R197, R16 ;  /* 0x0000001000c57308 */ /* 0x000f220000000800 */
[----:B------:R-:W-:Y:S01]  /*5180*/  @!P3 FSEL R28, R28, -INF , !P6 ;  /* 0xff8000001c1cb808 */ /* 0x000fe20007000000 */
[----:B-1----:R-:W-:Y:S01]  /*5190*/  IMAD.WIDE.U32 R10, R173, -0x326172a9, RZ ;  /* 0xcd9e8d57ad0a7825 */ /* 0x002fe200078e00ff */
[----:B------:R-:W-:Y:S02]  /*51a0*/  @!P3 FSEL R29, R29, -INF , !P2 ;  /* 0xff8000001d1db808 */ /* 0x000fe40005000000 */
[-C--:B------:R-:W-:Y:S01]  /*51b0*/  @!P3 ISETP.GE.AND P0, PT, R137, R153.reuse, PT ;  /* 0x000000998900b20c */ /* 0x080fe20003f06270 */
[----:B------:R-:W-:Y:S01]  /*51c0*/  FFMA.FTZ R23, R23, UR6, -R148 ;  /* 0x0000000617177c23 */ /* 0x000fe20008010894 */
[----:B------:R-:W-:Y:S01]  /*51d0*/  @!P3 ISETP.GE.AND P1, PT, R137, R152, PT ;  /* 0x000000988900b20c */ /* 0x000fe20003f26270 */
[--C-:B------:R-:W-:Y:S01]  /*51e0*/  FFMA.FTZ R24, R24, UR6, -R3.reuse ;  /* 0x0000000618187c23 */ /* 0x100fe20008010803 */
[C---:B------:R-:W-:Y:S01]  /*51f0*/  @!P3 ISETP.GE.AND P5, PT, R136.reuse, R150, PT ;  /* 0x000000968800b20c */ /* 0x040fe20003fa6270 */
[--C-:B------:R-:W-:Y:S01]  /*5200*/  FFMA.FTZ R27, R27, UR6, -R0.reuse ;  /* 0x000000061b1b7c23 */ /* 0x100fe20008010800 */
[-C--:B------:R-:W-:Y:S01]  /*5210*/  @!P3 ISETP.GE.AND P6, PT, R136, R153.reuse, PT ;  /* 0x000000998800b20c */ /* 0x080fe20003fc6270 */
[--C-:B------:R-:W-:Y:S01]  /*5220*/  FFMA.FTZ R28, R28, UR6, -R3.reuse ;  /* 0x000000061c1c7c23 */ /* 0x100fe20008010803 */
[-C--:B------:R-:W-:Y:S01]  /*5230*/  @!P3 ISETP.GE.AND P2, PT, R136, R152.reuse, PT ;  /* 0x000000988800b20c */ /* 0x080fe20003f46270 */
[----:B------:R-:W-:Y:S01]  /*5240*/  @!P3 VIADD R4, R2, 0x20 ;  /* 0x000000200204b836 */ /* 0x000fe20000000000 */
[----:B------:R-:W-:Y:S01]  /*5250*/  @!P3 FSEL R30, R30, -INF , !P4 ;  /* 0xff8000001e1eb808 */ /* 0x000fe20006000000 */
[----:B------:R-:W1:Y:S01]  /*5260*/  LDSM.16.M88.4 R136, [R181+0x1800] ;  /* 0x00180000b588783b */ /* 0x000e620000000200 */
[----:B------:R-:W-:Y:S01]  /*5270*/  @!P3 FSEL R31, R31, -INF , !P5 ;  /* 0xff8000001f1fb808 */ /* 0x000fe20006800000 */
[--C-:B------:R-:W-:Y:S01]  /*5280*/  FFMA.FTZ R25, R25, UR6, -R3.reuse ;  /* 0x0000000619197c23 */ /* 0x100fe20008010803 */
[----:B------:R-:W-:Y:S01]  /*5290*/  @!P3 FSEL R32, R32, -INF , !P0 ;  /* 0xff8000002020b808 */ /* 0x000fe20004000000 */
[----:B------:R-:W-:Y:S01]  /*52a0*/  FFMA.FTZ R29, R29, UR6, -R3 ;  /* 0x000000061d1d7c23 */ /* 0x000fe20008010803 */
[----:B------:R-:W-:Y:S01]  /*52b0*/  @!P3 FSEL R33, R33, -INF , !P6 ;  /* 0xff8000002121b808 */ /* 0x000fe20007000000 */
[--C-:B------:R-:W-:Y:S01]  /*52c0*/  FFMA.FTZ R30, R30, UR6, -R0.reuse ;  /* 0x000000061e1e7c23 */ /* 0x100fe20008010800 */
[----:B------:R-:W-:Y:S01]  /*52d0*/  @!P3 ISETP.GE.AND P4, PT, R4, R153, PT ;  /* 0x000000990400b20c */ /* 0x000fe20003f86270 */
[--C-:B------:R-:W-:Y:S01]  /*52e0*/  FFMA.FTZ R32, R32, UR6, -R149.reuse ;  /* 0x0000000620207c23 */ /* 0x100fe20008010895 */
[C---:B------:R-:W-:Y:S01]  /*52f0*/  @!P3 ISETP.GE.AND P5, PT, R4.reuse, R152, PT ;  /* 0x000000980400b20c */ /* 0x040fe20003fa6270 */
[--C-:B------:R-:W-:Y:S01]  /*5300*/  FFMA.FTZ R33, R33, UR6, -R149.reuse ;  /* 0x0000000621217c23 */ /* 0x100fe20008010895 */
[C---:B------:R-:W-:Y:S01]  /*5310*/  @!P3 ISETP.GE.AND P0, PT, R4.reuse, R151, PT ;  /* 0x000000970400b20c */ /* 0x040fe20003f06270 */
[--C-:B------:R-:W-:Y:S01]  /*5320*/  FFMA.FTZ R31, R31, UR6, -R0.reuse ;  /* 0x000000061f1f7c23 */ /* 0x100fe20008010800 */
[----:B------:R-:W-:Y:S01]  /*5330*/  @!P3 ISETP.GE.AND P6, PT, R4, R150, PT ;  /* 0x000000960400b20c */ /* 0x000fe20003fc6270 */
[----:B------:R-:W-:Y:S01]  /*5340*/  FFMA.FTZ R26, R26, UR6, -R0 ;  /* 0x000000061a1a7c23 */ /* 0x000fe20008010800 */
[----:B------:R-:W-:Y:S01]  /*5350*/  @!P3 FSEL R34, R34, -INF , !P1 ;  /* 0xff8000002222b808 */ /* 0x000fe20004800000 */
[----:B------:R-:W-:Y:S01]  /*5360*/  @!P3 VIADD R4, R2, 0x28 ;  /* 0x000000280204b836 */ /* 0x000fe20000000000 */
[----:B------:R-:W-:Y:S01]  /*5370*/  @!P3 ISETP.GE.AND P1, PT, R140, R153, PT ;  /* 0x000000998c00b20c */ /* 0x000fe20003f26270 */
[----:B------:R-:W-:Y:S01]  /*5380*/  MUFU.EX2 R222, R14 ;  /* 0x0000000e00de7308 */ /* 0x000fe20000000800 */
[----:B------:R-:W-:Y:S01]  /*5390*/  @!P3 FSEL R35, R35, -INF , !P2 ;  /* 0xff8000002323b808 */ /* 0x000fe20005000000 */
[--C-:B------:R-:W-:Y:S01]  /*53a0*/  FFMA.FTZ R34, R34, UR6, -R148.reuse ;  /* 0x0000000622227c23 */ /* 0x100fe20008010894 */
[----:B------:R-:W-:Y:S01]  /*53b0*/  @!P3 FSEL R36, R36, -INF , !P4 ;  /* 0xff8000002424b808 */ /* 0x000fe20006000000 */
[----:B------:R-:W-:Y:S01]  /*53c0*/  IMAD.WIDE.U32 R6, R189, -0x326172a9, RZ ;  /* 0xcd9e8d57bd067825 */ /* 0x000fe200078e00ff */
[C---:B------:R-:W-:Y:S02]  /*53d0*/  @!P3 ISETP.GE.AND P2, PT, R140.reuse, R152, PT ;  /* 0x000000988c00b20c */ /* 0x040fe40003f46270 */
[-C--:B------:R-:W-:Y:S01]  /*53e0*/  @!P3 ISETP.GE.AND P4, PT, R140, R151.reuse, PT ;  /* 0x000000978c00b20c */ /* 0x080fe20003f86270 */
[--C-:B------:R-:W-:Y:S01]  /*53f0*/  FFMA.FTZ R35, R35, UR6, -R148.reuse ;  /* 0x0000000623237c23 */ /* 0x100fe20008010894 */
[----:B------:R-:W-:Y:S01]  /*5400*/  @!P3 FSEL R37, R37, -INF , !P1 ;  /* 0xff8000002525b808 */ /* 0x000fe20004800000 */
[--C-:B------:R-:W-:Y:S01]  /*5410*/  FFMA.FTZ R36, R36, UR6, -R149.reuse ;  /* 0x0000000624247c23 */ /* 0x100fe20008010895 */
[----:B------:R-:W-:Y:S01]  /*5420*/  @!P3 FSEL R38, R38, -INF , !P5 ;  /* 0xff8000002626b808 */ /* 0x000fe20006800000 */
[----:B------:R-:W-:Y:S01]  /*5430*/  MUFU.EX2 R173, R35 ;  /* 0x0000002300ad7308 */ /* 0x000fe20000000800 */
[-C--:B------:R-:W-:Y:S01]  /*5440*/  @!P3 ISETP.GE.AND P1, PT, R140, R150.reuse, PT ;  /* 0x000000968c00b20c */ /* 0x080fe20003f26270 */
[----:B--2---:R-:W-:Y:S01]  /*5450*/  IMAD.WIDE.U32 R140, R165, -0x326172a9, RZ ;  /* 0xcd9e8d57a58c7825 */ /* 0x004fe200078e00ff */
[----:B------:R-:W-:Y:S02]  /*5460*/  @!P3 ISETP.GE.AND P5, PT, R4, R151, PT ;  /* 0x000000970400b20c */ /* 0x000fe40003fa6270 */
[----:B------:R-:W-:Y:S01]  /*5470*/  @!P3 FSEL R39, R39, -INF , !P2 ;  /* 0xff8000002727b808 */ /* 0x000fe20005000000 */
[----:B------:R-:W-:Y:S01]  /*5480*/  FFMA.FTZ R37, R37, UR6, -R149 ;  /* 0x0000000625257c23 */ /* 0x000fe20008010895 */
[----:B------:R-:W-:Y:S03]  /*5490*/  @!P3 FSEL R40, R40, -INF , !P0 ;  /* 0xff8000002828b808 */ /* 0x000fe60004000000 */
[----:B------:R-:W-:Y:S01]  /*54a0*/  MUFU.EX2 R165, R33 ;  /* 0x0000002100a57308 */ /* 0x000fe20000000800 */
[----:B------:R-:W-:Y:S01]  /*54b0*/  @!P3 FSEL R41, R41, -INF , !P4 ;  /* 0xff8000002929b808 */ /* 0x000fe20006000000 */
[-C--:B-1----:R-:W-:Y:S03]  /*54c0*/  HMMA.16816.F32.BF16 R52, R132, R136.reuse, R52 ;  /* 0x000000888434723c */ /* 0x082fe60000041834 */
[----:B------:R-:W-:Y:S01]  /*54d0*/  @!P3 ISETP.GE.AND P2, PT, R4, R150, PT ;  /* 0x000000960400b20c */ /* 0x000fe20003f46270 */
[--C-:B------:R-:W-:Y:S01]  /*54e0*/  FFMA.FTZ R38, R38, UR6, -R148.reuse ;  /* 0x0000000626267c23 */ /* 0x100fe20008010894 */
[CC--:B------:R-:W-:Y:S01]  /*54f0*/  @!P3 ISETP.GE.AND P0, PT, R4.reuse, R153.reuse, PT ;  /* 0x000000990400b20c */ /* 0x0c0fe20003f06270 */
[C---:B------:R-:W-:Y:S02]  /*5500*/  HMMA.16816.F32.BF16 R56, R144.reuse, R136, R56 ;  /* 0x000000889038723c */ /* 0x040fe40000041838 */
[----:B------:R-:W-:Y:S02]  /*5510*/  MUFU.EX2 R218, R12 ;  /* 0x0000000c00da7308 */ /* 0x000fe40000000800 */
[----:B------:R-:W-:Y:S01]  /*5520*/  @!P3 ISETP.GE.AND P4, PT, R4, R152, PT ;  /* 0x000000980400b20c */ /* 0x000fe20003f86270 */
[----:B------:R-:W-:Y:S01]  /*5530*/  FFMA.FTZ R39, R39, UR6, -R148 ;  /* 0x0000000627277c23 */ /* 0x000fe20008010894 */
[----:B------:R-:W-:Y:S01]  /*5540*/  @!P3 FSEL R43, R43, -INF , !P1 ;  /* 0xff8000002b2bb808 */ /* 0x000fe20004800000 */
[-C--:B------:R-:W-:Y:S05]  /*5550*/  HMMA.16816.F32.BF16 R60, R144, R138.reuse, R60 ;  /* 0x0000008a903c723c */ /* 0x080fea000004183c */
[----:B------:R1:W2:Y:S01]  /*5560*/  MUFU.EX2 R217, R13 ;  /* 0x0000000d00d97308 */ /* 0x0002a20000000800 */
[----:B------:R-:W-:Y:S01]  /*5570*/  @!P3 ISETP.GE.AND P1, PT, R5, R150, PT ;  /* 0x000000960500b20c */ /* 0x000fe20003f26270 */
[--C-:B------:R-:W-:Y:S01]  /*5580*/  FFMA.FTZ R41, R41, UR6, -R3.reuse ;  /* 0x0000000629297c23 */ /* 0x100fe20008010803 */
[----:B------:R-:W-:Y:S01]  /*5590*/  @!P3 FSEL R44, R44, -INF , !P5 ;  /* 0xff8000002c2cb808 */ /* 0x000fe20006800000 */
[----:B------:R-:W-:Y:S04]  /*55a0*/  HMMA.16816.F32.BF16 R64, R132, R138, R64 ;  /* 0x0000008a8440723c */ /* 0x000fe80000041840 */
[-C--:B------:R-:W-:Y:S01]  /*55b0*/  @!P3 ISETP.GE.AND P5, PT, R5, R153.reuse, PT ;  /* 0x000000990500b20c */ /* 0x080fe20003fa6270 */
[----:B------:R-:W-:Y:S01]  /*55c0*/  @!P3 VIADD R4, R2, 0x30 ;  /* 0x000000300204b836 */ /* 0x000fe20000000000 */
[----:B------:R-:W-:Y:S01]  /*55d0*/  LOP3.LUT R144, R11, UR13, R156, 0x96, !PT ;  /* 0x0000000d0b907c12 */ /* 0x000fe2000f8e969c */
[----:B------:R-:W-:Y:S01]  /*55e0*/  FFMA.FTZ R40, R40, UR6, -R3 ;  /* 0x0000000628287c23 */ /* 0x000fe20008010803 */
[----:B------:R-:W-:Y:S01]  /*55f0*/  @!P3 FSEL R46, R46, -INF , !P2 ;  /* 0xff8000002e2eb808 */ /* 0x000fe20005000000 */
[----:B------:R-:W-:Y:S01]  /*5600*/  MUFU.EX2 R210, R18 ;  /* 0x0000001200d27308 */ /* 0x000fe20000000800 */
[----:B------:R-:W-:Y:S01]  /*5610*/  @!P3 ISETP.GE.AND P2, PT, R4, R153, PT ;  /* 0x000000990400b20c */ /* 0x000fe20003f46270 */
[----:B------:R-:W-:Y:S01]  /*5620*/  IMAD.WIDE.U32 R144, R144, -0x2daee0ad, RZ ;  /* 0xd2511f5390907825 */ /* 0x000fe200078e00ff */
[----:B------:R-:W-:Y:S02]  /*5630*/  @!P3 FSEL R47, R47, -INF , !P1 ;  /* 0xff8000002f2fb808 */ /* 0x000fe40004800000 */
[----:B------:R-:W-:Y:S01]  /*5640*/  @!P3 FSEL R48, R48, -INF , !P0 ;  /* 0xff8000003030b808 */ /* 0x000fe20004000000 */
[----:B------:R-:W-:Y:S01]  /*5650*/  FFMA.FTZ R43, R43, UR6, -R0 ;  /* 0x000000062b2b7c23 */ /* 0x000fe20008010800 */
[----:B------:R-:W-:Y:S01]  /*5660*/  LOP3.LUT R145, R145, UR15, R8, 0x96, !PT ;  /* 0x0000000f91917c12 */ /* 0x000fe2000f8e9608 */
[--C-:B------:R-:W-:Y:S01]  /*5670*/  FFMA.FTZ R46, R46, UR6, -R0.reuse ;  /* 0x000000062e2e7c23 */ /* 0x100fe20008010800 */
[----:B------:R-:W-:Y:S01]  /*5680*/  @!P3 FSEL R49, R49, -INF , !P5 ;  /* 0xff8000003131b808 */ /* 0x000fe20006800000 */
[--C-:B------:R-:W-:Y:S01]  /*5690*/  FFMA.FTZ R48, R48, UR6, -R149.reuse ;  /* 0x0000000630307c23 */ /* 0x100fe20008010895 */
[----:B------:R-:W-:Y:S01]  /*56a0*/  @!P3 FSEL R42, R42, -INF , !P6 ;  /* 0xff8000002a2ab808 */ /* 0x000fe20007000000 */
[--C-:B------:R-:W-:Y:S01]  /*56b0*/  FFMA.FTZ R47, R47, UR6, -R0.reuse ;  /* 0x000000062f2f7c23 */ /* 0x100fe20008010800 */
[C---:B------:R-:W-:Y:S01]  /*56c0*/  @!P3 ISETP.GE.AND P1, PT, R4.reuse, R152, PT ;  /* 0x000000980400b20c */ /* 0x040fe20003f26270 */
[----:B------:R-:W-:Y:S01]  /*56d0*/  MUFU.EX2 R155, R48 ;  /* 0x00000030009b7308 */ /* 0x000fe20000000800 */
[CC--:B------:R-:W-:Y:S01]  /*56e0*/  @!P3 ISETP.GE.AND P0, PT, R4.reuse, R151.reuse, PT ;  /* 0x000000970400b20c */ /* 0x0c0fe20003f06270 */
[----:B------:R-:W-:Y:S01]  /*56f0*/  FFMA.FTZ R49, R49, UR6, -R149 ;  /* 0x0000000631317c23 */ /* 0x000fe20008010895 */
[----:B------:R-:W-:Y:S01]  /*5700*/  @!P3 ISETP.GE.AND P5, PT, R4, R150, PT ;  /* 0x000000960400b20c */ /* 0x000fe20003fa6270 */
[----:B------:R-:W-:Y:S01]  /*5710*/  FFMA.FTZ R42, R42, UR6, -R0 ;  /* 0x000000062a2a7c23 */ /* 0x000fe20008010800 */
[----:B------:R-:W-:Y:S01]  /*5720*/  @!P3 ISETP.GE.AND P6, PT, R5, R151, PT ;  /* 0x000000970500b20c */ /* 0x000fe20003fc6270 */
[----:B------:R-:W-:Y:S01]  /*5730*/  @!P3 VIADD R4, R2, 0x31 ;  /* 0x000000310204b836 */ /* 0x000fe20000000000 */
[----:B------:R-:W-:Y:S03]  /*5740*/  @!P3 FSEL R50, R50, -INF , !P4 ;  /* 0xff8000003232b808 */ /* 0x000fe60006000000 */
[----:B------:R-:W-:Y:S01]  /*5750*/  MUFU.EX2 R154, R49 ;  /* 0x00000031009a7308 */ /* 0x000fe20000000800 */
[----:B------:R-:W-:Y:S01]  /*5760*/  @!P3 FSEL R45, R45, -INF , !P6 ;  /* 0xff8000002d2db808 */ /* 0x000fe20007000000 */
[--C-:B------:R-:W-:Y:S01]  /*5770*/  FFMA.FTZ R44, R44, UR6, -R3.reuse ;  /* 0x000000062c2c7c23 */ /* 0x100fe20008010803 */
[-C--:B------:R-:W-:Y:S01]  /*5780*/  @!P3 ISETP.GE.AND P6, PT, R5, R152.reuse, PT ;  /* 0x000000980500b20c */ /* 0x080fe20003fc6270 */
[--C-:B------:R-:W-:Y:S01]  /*5790*/  FFMA.FTZ R50, R50, UR6, -R148.reuse ;  /* 0x0000000632327c23 */ /* 0x100fe20008010894 */
[----:B------:R-:W-:Y:S01]  /*57a0*/  @!P3 ISETP.GE.AND P4, PT, R4, R153, PT ;  /* 0x000000990400b20c */ /* 0x000fe20003f86270 */
[----:B------:R-:W-:Y:S01]  /*57b0*/  FFMA.FTZ R45, R45, UR6, -R3 ;  /* 0x000000062d2d7c23 */ /* 0x000fe20008010803 */
[----:B------:R-:W-:Y:S03]  /*57c0*/  @!P3 FSEL R51, R51, -INF , !P6 ;  /* 0xff8000003333b808 */ /* 0x000fe60007000000 */
[----:B------:R-:W-:Y:S01]  /*57d0*/  MUFU.EX2 R163, R50 ;  /* 0x0000003200a37308 */ /* 0x000fe20000000800 */
[----:B------:R-:W-:Y:S01]  /*57e0*/  @!P3 FSEL R52, R52, -INF , !P2 ;  /* 0xff8000003434b808 */ /* 0x000fe20005000000 */
[----:B-1----:R-:W-:Y:S01]  /*57f0*/  IMAD.WIDE.U32 R12, R164, -0x326172a9, RZ ;  /* 0xcd9e8d57a40c7825 */ /* 0x002fe200078e00ff */
[----:B------:R-:W-:Y:S02]  /*5800*/  @!P3 FSEL R53, R53, -INF , !P4 ;  /* 0xff8000003535b808 */ /* 0x000fe40006000000 */
[C---:B------:R-:W-:Y:S01]  /*5810*/  @!P3 ISETP.GE.AND P6, PT, R4.reuse, R152, PT ;  /* 0x000000980400b20c */ /* 0x040fe20003fc6270 */
[--C-:B------:R-:W-:Y:S01]  /*5820*/  FFMA.FTZ R51, R51, UR6, -R148.reuse ;  /* 0x0000000633337c23 */ /* 0x100fe20008010894 */
[-C--:B------:R-:W-:Y:S01]  /*5830*/  @!P3 ISETP.GE.AND P2, PT, R4, R151.reuse, PT ;  /* 0x000000970400b20c */ /* 0x080fe20003f46270 */
[--C-:B------:R-:W-:Y:S01]  /*5840*/  FFMA.FTZ R52, R52, UR6, -R149.reuse ;  /* 0x0000000634347c23 */ /* 0x100fe20008010895 */
        /* <DEDUP_REMOVED lines=12> */
[----:B------:R-:W-:Y:S01]  /*5910*/  @!P3 FSEL R61, R61, -INF , !P6 ;  /* 0xff8000003d3db808 */ /* 0x000fe20007000000 */
[----:B------:R-:W-:Y:S01]  /*5920*/  FFMA.FTZ R59, R59, UR6, -R0 ;  /* 0x000000063b3b7c23 */ /* 0x000fe20008010800 */
[C---:B------:R-:W-:Y:S01]  /*5930*/  @!P3 ISETP.GE.AND P4, PT, R2.reuse, R153, PT ;  /* 0x000000990200b20c */ /* 0x040fe20003f86270 */
[----:B------:R-:W-:Y:S01]  /*5940*/  MUFU.EX2 R167, R57 ;  /* 0x0000003900a77308 */ /* 0x000fe20000000800 */
[----:B------:R-:W-:Y:S01]  /*5950*/  @!P3 ISETP.GE.AND P6, PT, R2, R152, PT ;  /* 0x000000980200b20c */ /* 0x000fe20003fc6270 */
[----:B------:R-:W-:Y:S01]  /*5960*/  FFMA.FTZ R2, R17, UR6, -R149 ;  /* 0x0000000611027c23 */ /* 0x000fe20008010895 */
[----:B------:R-:W-:Y:S01]  /*5970*/  @!P3 FSEL R54, R54, -INF , !P1 ;  /* 0xff8000003636b808 */ /* 0x000fe20004800000 */
[----:B------:R-:W-:Y:S01]  /*5980*/  IMAD.WIDE.U32 R16, R157, -0x2daee0ad, RZ ;  /* 0xd2511f539d107825 */ /* 0x000fe200078e00ff */
[----:B------:R-:W-:Y:S02]  /*5990*/  @!P3 ISETP.GE.AND P1, PT, R4, R151, PT ;  /* 0x000000970400b20c */ /* 0x000fe40003f26270 */
[----:B------:R-:W-:Y:S03]  /*59a0*/  @!P3 FSEL R56, R56, -INF , !P0 ;  /* 0xff8000003838b808 */ /* 0x000fe60004000000 */
[----:B------:R1:W-:Y:S01]  /*59b0*/  MUFU.EX2 R196, R2 ;  /* 0x0000000200c47308 */ /* 0x0003e20000000800 */
[----:B------:R-:W-:Y:S01]  /*59c0*/  @!P3 FSEL R58, R58, -INF , !P5 ;  /* 0xff8000003a3ab808 */ /* 0x000fe20006800000 */
[----:B------:R-:W-:Y:S01]  /*59d0*/  FFMA.FTZ R54, R54, UR6, -R148 ;  /* 0x0000000636367c23 */ /* 0x000fe20008010894 */
[----:B------:R-:W-:Y:S01]  /*59e0*/  @!P3 FSEL R60, R60, -INF , !P1 ;  /* 0xff8000003c3cb808 */ /* 0x000fe20004800000 */
[--C-:B------:R-:W-:Y:S01]  /*59f0*/  FFMA.FTZ R56, R56, UR6, -R3.reuse ;  /* 0x0000000638387c23 */ /* 0x100fe20008010803 */
[----:B------:R-:W-:Y:S01]  /*5a00*/  @!P3 ISETP.GE.AND P0, PT, R4, R150, PT ;  /* 0x000000960400b20c */ /* 0x000fe20003f06270 */
[----:B------:R-:W-:Y:S01]  /*5a10*/  FFMA.FTZ R58, R58, UR6, -R0 ;  /* 0x000000063a3a7c23 */ /* 0x000fe20008010800 */
[C---:B------:R-:W-:Y:S03]  /*5a20*/  @!P3 ISETP.GE.AND P5, PT, R4.reuse, R153, PT ;  /* 0x000000990400b20c */ /* 0x040fe60003fa6270 */
[----:B------:R3:W2:Y:S01]  /*5a30*/  MUFU.EX2 R207, R19 ;  /* 0x0000001300cf7308 */ /* 0x0006a20000000800 */
[----:B------:R-:W-:Y:S01]  /*5a40*/  @!P3 ISETP.GE.AND P1, PT, R4, R152, PT ;  /* 0x000000980400b20c */ /* 0x000fe20003f26270 */
[----:B------:R-:W-:Y:S01]  /*5a50*/  IMAD.WIDE.U32 R4, R191, -0x2daee0ad, RZ ;  /* 0xd2511f53bf047825 */ /* 0x000fe200078e00ff */
[----:B------:R-:W-:Y:S02]  /*5a60*/  LOP3.LUT R136, R9, UR11, R172, 0x96, !PT ;  /* 0x0000000b09887c12 */ /* 0x000fe4000f8e96ac */
[----:B------:R-:W-:Y:S01]  /*5a70*/  LOP3.LUT R14, R7, UR13, R158, 0x96, !PT ;  /* 0x0000000d070e7c12 */ /* 0x000fe2000f8e969e */
[--C-:B------:R-:W-:Y:S01]  /*5a80*/  FFMA.FTZ R60, R60, UR6, -R3.reuse ;  /* 0x000000063c3c7c23 */ /* 0x100fe20008010803 */
[----:B------:R-:W-:Y:S03]  /*5a90*/  LOP3.LUT R7, R17, UR15, R166, 0x96, !PT ;  /* 0x0000000f11077c12 */ /* 0x000fe6000f8e96a6 */
[----:B------:R4:W-:Y:S01]  /*5aa0*/  MUFU.EX2 R221, R15 ;  /* 0x0000000f00dd7308 */ /* 0x0009e20000000800 */
[----:B-1----:R-:W-:Y:S01]  /*5ab0*/  LOP3.LUT R2, R5, UR11, R190, 0x96, !PT ;  /* 0x0000000b05027c12 */ /* 0x002fe2000f8e96be */
[----:B------:R-:W-:Y:S01]  /*5ac0*/  UIADD3 UR11, UR16, 0x1715609d, URZ ;  /* 0x1715609d100b7890 */ /* 0x000fe2000fffe03f */
[----:B------:R-:W-:Y:S01]  /*5ad0*/  @!P3 FSEL R65, R65, -INF , !P4 ;  /* 0xff8000004141b808 */ /* 0x000fe20006000000 */
[----:B------:R-:W-:Y:S01]  /*5ae0*/  IMAD.WIDE.U32 R136, R136, -0x326172a9, RZ ;  /* 0xcd9e8d5788887825 */ /* 0x000fe200078e00ff */
[----:B------:R-:W-:Y:S01]  /*5af0*/  @!P3 FSEL R66, R66, -INF , !P1 ;  /* 0xff8000004242b808 */ /* 0x000fe20004800000 */
[----:B------:R-:W-:Y:S01]  /*5b00*/  UIADD3 UR13, UR16, -0x4ab325aa, URZ ;  /* 0xb54cda56100d7890 */ /* 0x000fe2000fffe03f */
[----:B------:R-:W-:Y:S03]  /*5b10*/  @!P3 FSEL R62, R62, -INF , !P0 ;  /* 0xff8000003e3eb808 */ /* 0x000fe60004000000 */
[----:B------:R1:W2:Y:S01]  /*5b20*/  MUFU.EX2 R191, R21 ;  /* 0x0000001500bf7308 */ /* 0x0002a20000000800 */
[----:B------:R-:W-:Y:S01]  /*5b30*/  LOP3.LUT R5, R141, UR11, R6, 0x96, !PT ;  /* 0x0000000b8d057c12 */ /* 0x000fe2000f8e9606 */
[----:B---3--:R-:W-:Y:S01]  /*5b40*/  IMAD.WIDE.U32 R18, R2, -0x326172a9, RZ ;  /* 0xcd9e8d5702127825 */ /* 0x008fe200078e00ff */
[----:B------:R-:W-:Y:S02]  /*5b50*/  LOP3.LUT R9, R13, UR11, R168, 0x96, !PT ;  /* 0x0000000b0d097c12 */ /* 0x000fe4000f8e96a8 */
[----:B------:R-:W-:Y:S01]  /*5b60*/  LOP3.LUT R150, R137, UR11, R10, 0x96, !PT ;  /* 0x0000000b89967c12 */ /* 0x000fe2000f8e960a */
[----:B------:R-:W-:Y:S01]  /*5b70*/  FFMA.FTZ R3, R61, UR6, -R3 ;  /* 0x000000063d037c23 */ /* 0x000fe20008010803 */
[----:B------:R-:W-:Y:S03]  /*5b80*/  LOP3.LUT R175, R19, UR11, R174, 0x96, !PT ;  /* 0x0000000b13af7c12 */ /* 0x000fe6000f8e96ae */
[----:B------:R3:W-:Y:S01]  /*5b90*/  MUFU.EX2 R193, R20 ;  /* 0x0000001400c17308 */ /* 0x0007e20000000800 */
[----:B------:R-:W-:Y:S01]  /*5ba0*/  LOP3.LUT R141, R143, UR15, R4, 0x96, !PT ;  /* 0x0000000f8f8d7c12 */ /* 0x000fe2000f8e9604 */
[----:B----4-:R-:W-:Y:S01]  /*5bb0*/  IMAD.WIDE.U32 R14, R14, -0x2daee0ad, RZ ;  /* 0xd2511f530e0e7825 */ /* 0x010fe200078e00ff */
[----:B------:R-:W-:Y:S01]  /*5bc0*/  @!P3 FSEL R63, R63, -INF , !P2 ;  /* 0xff8000003f3fb808 */ /* 0x000fe20005000000 */
[----:B------:R-:W-:Y:S01]  /*5bd0*/  UIADD3 UR11, UR12, 0x646e171e, URZ ;  /* 0x646e171e0c0b7890 */ /* 0x000fe2000fffe03f */
[----:B------:R-:W-:Y:S01]  /*5be0*/  @!P3 FSEL R64, R64, -INF , !P5 ;  /* 0xff8000004040b808 */ /* 0x000fe20006800000 */
[----:B------:R-:W-:Y:S01]  /*5bf0*/  IMAD.WIDE.U32 R6, R7, -0x326172a9, RZ ;  /* 0xcd9e8d5707067825 */ /* 0x000fe200078e00ff */
[----:B------:R-:W-:Y:S03]  /*5c00*/  LOP3.LUT R143, R15, UR15, R170, 0x96, !PT ;  /* 0x0000000f0f8f7c12 */ /* 0x000fe6000f8e96aa */
[----:B------:R-:W-:Y:S01]  /*5c10*/  MUFU.EX2 R203, R22 ;  /* 0x0000001600cb7308 */ /* 0x000fe20000000800 */
[----:B------:R-:W-:Y:S01]  /*5c20*/  @!P3 FSEL R67, R67, -INF , !P6 ;  /* 0xff8000004343b808 */ /* 0x000fe20007000000 */
[----:B------:R-:W-:Y:S01]  /*5c30*/  IMAD.WIDE.U32 R4, R5, -0x2daee0ad, RZ ;  /* 0xd2511f5305047825 */ /* 0x000fe200078e00ff */
[----:B------:R-:W-:Y:S02]  /*5c40*/  LOP3.LUT R12, R7, UR13, R12, 0x96, !PT ;  /* 0x0000000d070c7c12 */ /* 0x000fe4000f8e960c */
[----:B------:R-:W-:Y:S01]  /*5c50*/  LOP3.LUT R17, R6, 0xff, RZ, 0xc0, !PT ;  /* 0x000000ff06117812 */ /* 0x000fe200078ec0ff */
[--C-:B------:R-:W-:Y:S01]  /*5c60*/  FFMA.FTZ R64, R64, UR6, -R149.reuse ;  /* 0x0000000640407c23 */ /* 0x100fe20008010895 */
[----:B------:R-:W-:Y:S03]  /*5c70*/  LOP3.LUT R146, R4, 0xffff, RZ, 0xc0, !PT ;  /* 0x0000ffff04927812 */ /* 0x000fe600078ec0ff */
[----:B------:R4:W-:Y:S01]  /*5c80*/  MUFU.EX2 R200, R23 ;  /* 0x0000001700c87308 */ /* 0x0009e20000000800 */
[----:B------:R-:W-:Y:S01]  /*5c90*/  SHF.R.U32.HI R15, RZ, 0x18, R6 ;  /* 0x00000018ff0f7819 */ /* 0x000fe20000011606 */
[----:B------:R-:W-:Y:S01]  /*5ca0*/  FFMA.FTZ R149, R65, UR6, -R149 ;  /* 0x0000000641957c23 */ /* 0x000fe20008010895 */
[----:B------:R-:W-:Y:S01]  /*5cb0*/  SHF.R.U32.HI R147, RZ, 0x10, R4 ;  /* 0x00000010ff937819 */ /* 0x000fe20000011604 */
[--C-:B------:R-:W-:Y:S01]  /*5cc0*/  FFMA.FTZ R62, R62, UR6, -R0.reuse ;  /* 0x000000063e3e7c23 */ /* 0x100fe20008010800 */
[----:B-1----:R-:W-:Y:S01]  /*5cd0*/  LOP3.LUT R21, R6, 0xffff, RZ, 0xc0, !PT ;  /* 0x0000ffff06157812 */ /* 0x002fe200078ec0ff */
[----:B------:R-:W-:Y:S01]  /*5ce0*/  FFMA.FTZ R0, R63, UR6, -R0 ;  /* 0x000000063f007c23 */ /* 0x000fe20008010800 */
[----:B------:R-:W-:Y:S03]  /*5cf0*/  SHF.R.U32.HI R137, RZ, 0x10, R6 ;  /* 0x00000010ff897819 */ /* 0x000fe60000011606 */
[----:B------:R1:W-:Y:S01]  /*5d00*/  MUFU.EX2 R208, R24 ;  /* 0x0000001800d07308 */ /* 0x0003e20000000800 */
[----:B------:R-:W-:Y:S01]  /*5d10*/  LOP3.LUT R13, R5, UR11, R14, 0x96, !PT ;  /* 0x0000000b050d7c12 */ /* 0x000fe2000f8e960e */
[----:B------:R-:W-:Y:S01]  /*5d20*/  IMAD.WIDE.U32 R6, R141, -0x326172a9, RZ ;  /* 0xcd9e8d578d067825 */ /* 0x000fe200078e00ff */
[----:B------:R-:W-:Y:S02]  /*5d30*/  LOP3.LUT R14, R4, 0xff, RZ, 0xc0, !PT ;  /* 0x000000ff040e7812 */ /* 0x000fe400078ec0ff */
[----:B---3--:R-:W-:Y:S01]  /*5d40*/  SHF.R.U32.HI R20, RZ, 0x18, R4 ;  /* 0x00000018ff147819 */ /* 0x008fe20000011604 */
[----:B------:R-:W-:Y:S01]  /*5d50*/  IMAD.WIDE.U32 R8, R9, -0x2daee0ad, RZ ;  /* 0xd2511f5309087825 */ /* 0x000fe200078e00ff */
[----:B------:R-:W-:Y:S03]  /*5d60*/  LOP3.LUT R10, R7, UR13, R18, 0x96, !PT ;  /* 0x0000000d070a7c12 */ /* 0x000fe6000f8e9612 */
[----:B------:R-:W-:Y:S01]  /*5d70*/  MUFU.EX2 R166, R32 ;  /* 0x0000002000a67308 */ /* 0x000fe20000000800 */
[----:B------:R-:W-:Y:S01]  /*5d80*/  LOP3.LUT R18, R6, 0xff, RZ, 0xc0, !PT ;  /* 0x000000ff06127812 */ /* 0x000fe200078ec0ff */
[----:B------:R-:W-:Y:S01]  /*5d90*/  IMAD.WIDE.U32 R4, R143, -0x326172a9, RZ ;  /* 0xcd9e8d578f047825 */ /* 0x000fe200078e00ff */
[----:B------:R-:W-:Y:S02]  /*5da0*/  LOP3.LUT R11, R9, UR11, R16, 0x96, !PT ;  /* 0x0000000b090b7c12 */ /* 0x000fe4000f8e9610 */
[----:B------:R-:W-:Y:S01]  /*5db0*/  LOP3.LUT R16, R8, 0xff, RZ, 0xc0, !PT ;  /* 0x000000ff08107812 */ /* 0x000fe200078ec0ff */
[----:B------:R-:W-:Y:S01]  /*5dc0*/  FFMA.FTZ R66, R66, UR6, -R148 ;  /* 0x0000000642427c23 */ /* 0x000fe20008010894 */
[----:B------:R-:W-:Y:S03]  /*5dd0*/  SHF.R.U32.HI R19, RZ, 0x18, R8 ;  /* 0x00000018ff137819 */ /* 0x000fe60000011608 */
[----:B------:R-:W-:Y:S01]  /*5de0*/  MUFU.EX2 R174, R34 ;  /* 0x0000002200ae7308 */ /* 0x000fe20000000800 */
[----:B----4-:R-:W-:Y:S01]  /*5df0*/  LOP3.LUT R23, R8, 0xffff, RZ, 0xc0, !PT ;  /* 0x0000ffff08177812 */ /* 0x010fe200078ec0ff */
[----:B------:R-:W-:Y:S01]  /*5e00*/  FFMA.FTZ R148, R67, UR6, -R148 ;  /* 0x0000000643947c23 */ /* 0x000fe20008010894 */
[----:B------:R-:W-:Y:S02]  /*5e10*/  SHF.R.U32.HI R132, RZ, 0x10, R8 ;  /* 0x00000010ff847819 */ /* 0x000fe40000011608 */
[--C-:B------:R-:W-:Y:S02]  /*5e20*/  SHF.R.U32.HI R22, RZ, 0x18, R6.reuse ;  /* 0x00000018ff167819 */ /* 0x100fe40000011606 */
[----:B-1----:R-:W-:Y:S03]  /*5e30*/  SHF.R.U32.HI R24, RZ, 0x10, R6 ;  /* 0x00000010ff187819 */ /* 0x002fe60000011606 */
[----:B------:R-:W-:Y:S01]  /*5e40*/  MUFU.EX2 R151, R66 ;  /* 0x0000004200977308 */ /* 0x000fe20000000800 */
[----:B------:R-:W-:Y:S02]  /*5e50*/  LOP3.LUT R133, R6, 0xffff, RZ, 0xc0, !PT ;  /* 0x0000ffff06857812 */ /* 0x000fe400078ec0ff */
[----:B------:R-:W-:Y:S02]  /*5e60*/  LOP3.LUT R2, R5, UR13, R140, 0x96, !PT ;  /* 0x0000000d05027c12 */ /* 0x000fe4000f8e968c */
[C---:B------:R-:W-:Y:S02]  /*5e70*/  LOP3.LUT R6, R4.reuse, 0xffff, RZ, 0xc0, !PT ;  /* 0x0000ffff04067812 */ /* 0x040fe400078ec0ff */
[----:B------:R-:W-:Y:S03]  /*5e80*/  LOP3.LUT R8, R4, 0xff, RZ, 0xc0, !PT ;  /* 0x000000ff04087812 */ /* 0x000fe600078ec0ff */
[----:B------:R-:W-:Y:S01]  /*5e90*/  MUFU.EX2 R159, R60 ;  /* 0x0000003c009f7308 */ /* 0x000fe20000000800 */
[--C-:B------:R-:W-:Y:S02]  /*5ea0*/  SHF.R.U32.HI R9, RZ, 0x10, R4.reuse ;  /* 0x00000010ff097819 */ /* 0x100fe40000011604 */
[----:B------:R-:W-:Y:S02]  /*5eb0*/  SHF.R.U32.HI R7, RZ, 0x18, R4 ;  /* 0x00000018ff077819 */ /* 0x000fe40000011604 */
[C---:B------:R-:W-:Y:S02]  /*5ec0*/  LOP3.LUT R4, R12.reuse, 0xffff, RZ, 0xc0, !PT ;  /* 0x0000ffff0c047812 */ /* 0x040fe400078ec0ff */
[----:B------:R-:W-:Y:S03]  /*5ed0*/  LOP3.LUT R5, R12, 0xff, RZ, 0xc0, !PT ;  /* 0x000000ff0c057812 */ /* 0x000fe600078ec0ff */
[----:B------:R-:W-:Y:S01]  /*5ee0*/  MUFU.EX2 R168, R62 ;  /* 0x0000003e00a87308 */ /* 0x000fe20000000800 */
[----:B------:R-:W-:Y:S02]  /*5ef0*/  SHF.R.U32.HI R4, RZ, 0x8, R4 ;  /* 0x00000008ff047819 */ /* 0x000fe40000011604 */
[----:B------:R-:W-:Y:S02]  /*5f00*/  ISETP.LE.U32.AND P4, PT, R5, UR7, PT ;  /* 0x0000000705007c0c */ /* 0x000fe4000bf83070 */
[----:B------:R-:W-:Y:S02]  /*5f10*/  LOP3.LUT R4, R4, 0xffff, RZ, 0xc0, !PT ;  /* 0x0000ffff04047812 */ /* 0x000fe400078ec0ff */
[--C-:B------:R-:W-:Y:S03]  /*5f20*/  SHF.R.U32.HI R5, RZ, 0x10, R12.reuse ;  /* 0x00000010ff057819 */ /* 0x100fe6000001160c */
[----:B------:R-:W-:Y:S01]  /*5f30*/  MUFU.EX2 R164, R0 ;  /* 0x0000000000a47308 */ /* 0x000fe20000000800 */
[----:B------:R-:W-:Y:S02]  /*5f40*/  ISETP.LE.U32.AND P1, PT, R4, UR7, PT ;  /* 0x0000000704007c0c */ /* 0x000fe4000bf23070 */
[----:B------:R-:W-:Y:S02]  /*5f50*/  LOP3.LUT R5, R5, 0xff, RZ, 0xc0, !PT ;  /* 0x000000ff05057812 */ /* 0x000fe400078ec0ff */
[----:B------:R-:W-:Y:S02]  /*5f60*/  SHF.R.U32.HI R12, RZ, 0x18, R12 ;  /* 0x00000018ff0c7819 */ /* 0x000fe4000001160c */
[----:B------:R-:W-:Y:S03]  /*5f70*/  ISETP.LE.U32.AND P3, PT, R5, UR7, PT ;  /* 0x0000000705007c0c */ /* 0x000fe6000bf63070 */
[----:B------:R-:W-:Y:S01]  /*5f80*/  MUFU.EX2 R153, R52 ;  /* 0x0000003400997308 */ /* 0x000fe20000000800 */
[C---:B------:R-:W-:Y:S01]  /*5f90*/  LOP3.LUT R4, R2.reuse, 0xffff, RZ, 0xc0, !PT ;  /* 0x0000ffff02047812 */ /* 0x040fe200078ec0ff */
[----:B------:R-:W-:Y:S01]  /*5fa0*/  @!P4 FADD.FTZ R195, -R195, -RZ ;  /* 0x800000ffc3c3c221 */ /* 0x000fe20000010100 */
[----:B------:R-:W-:Y:S02]  /*5fb0*/  LOP3.LUT R5, R2, 0xff, RZ, 0xc0, !PT ;  /* 0x000000ff02057812 */ /* 0x000fe400078ec0ff */
[----:B------:R-:W-:Y:S01]  /*5fc0*/  ISETP.LE.U32.AND P6, PT, R12, UR7, PT ;  /* 0x000000070c007c0c */ /* 0x000fe2000bfc3070 */
[----:B------:R-:W-:Y:S01]  /*5fd0*/  @!P1 FADD.FTZ R205, -R205, -RZ ;  /* 0x800000ffcdcd9221 */ /* 0x000fe20000010100 */
[----:B------:R-:W-:Y:S03]  /*5fe0*/  SHF.R.U32.HI R4, RZ, 0x8, R4 ;  /* 0x00000008ff047819 */ /* 0x000fe60000011604 */
        /* <DEDUP_REMOVED lines=31> */
[----:B--2---:R-:W-:Y:S01]  /*61e0*/  @!P1 FADD.FTZ R217, -R217, -RZ ;  /* 0x800000ffd9d99221 */ /* 0x004fe20000010100 */
        /* <DEDUP_REMOVED lines=18> */
[----:B------:R-:W-:Y:S02]  /*6310*/  SHF.R.U32.HI R2, RZ, 0x10, R11 ;  /* 0x00000010ff027819 */ /* 0x000fe4000001160b */
[C---:B------:R-:W-:Y:S02]  /*6320*/  LOP3.LUT R14, R4.reuse, 0xff, RZ, 0xc0, !PT ;  /* 0x000000ff040e7812 */ /* 0x040fe400078ec0ff */
[----:B------:R-:W-:Y:S02]  /*6330*/  LOP3.LUT R19, R4, 0xffff, RZ, 0xc0, !PT ;  /* 0x0000ffff04137812 */ /* 0x000fe400078ec0ff */
[--C-:B------:R-:W-:Y:S03]  /*6340*/  SHF.R.U32.HI R21, RZ, 0x18, R4.reuse ;  /* 0x00000018ff157819 */ /* 0x100fe60000011604 */
[----:B------:R-:W1:Y:S01]  /*6350*/  MUFU.EX2 R206, R28 ;  /* 0x0000001c00ce7308 */ /* 0x000e620000000800 */
[----:B------:R-:W-:Y:S01]  /*6360*/  SHF.R.U32.HI R20, RZ, 0x10, R4 ;  /* 0x00000010ff147819 */ /* 0x000fe20000011604 */
[----:B------:R-:W-:Y:S01]  /*6370*/  @!P0 FADD.FTZ R173, -R173, -RZ ;  /* 0x800000ffadad8221 */ /* 0x000fe20000010100 */
[----:B------:R-:W-:Y:S01]  /*6380*/  LOP3.LUT R4, R13, 0xff, RZ, 0xc0, !PT ;  /* 0x000000ff0d047812 */ /* 0x000fe200078ec0ff */
[----:B------:R-:W-:Y:S01]  /*6390*/  @!P1 FADD.FTZ R191, -R191, -RZ ;  /* 0x800000ffbfbf9221 */ /* 0x000fe20000010100 */
[----:B------:R-:W-:Y:S02]  /*63a0*/  LOP3.LUT R6, R11, 0xff, RZ, 0xc0, !PT ;  /* 0x000000ff0b067812 */ /* 0x000fe400078ec0ff */
[----:B------:R-:W-:Y:S03]  /*63b0*/  ISETP.LE.U32.AND P1, PT, R4, UR7, PT ;  /* 0x0000000704007c0c */ /* 0x000fe6000bf23070 */
[----:B------:R-:W2:Y:S01]  /*63c0*/  MUFU.EX2 R209, R25 ;  /* 0x0000001900d17308 */ /* 0x000ea20000000800 */
[----:B------:R-:W-:Y:S02]  /*63d0*/  LOP3.LUT R2, R2, 0xff, RZ, 0xc0, !PT ;  /* 0x000000ff02027812 */ /* 0x000fe400078ec0ff */
[----:B------:R-:W-:Y:S02]  /*63e0*/  ISETP.LE.U32.AND P3, PT, R6, UR7, PT ;  /* 0x0000000706007c0c */ /* 0x000fe4000bf63070 */
[----:B------:R-:W-:Y:S02]  /*63f0*/  ISETP.LE.U32.AND P2, PT, R2, UR7, PT ;  /* 0x0000000702007c0c */ /* 0x000fe4000bf43070 */
[--C-:B------:R-:W-:Y:S03]  /*6400*/  SHF.R.U32.HI R4, RZ, 0x10, R13.reuse ;  /* 0x00000010ff047819 */ /* 0x100fe6000001160d */
[----:B------:R-:W3:Y:S01]  /*6410*/  MUFU.EX2 R204, R29 ;  /* 0x0000001d00cc7308 */ /* 0x000ee20000000800 */
[----:B------:R-:W-:Y:S01]  /*6420*/  LOP3.LUT R2, R13, 0xffff, RZ, 0xc0, !PT ;  /* 0x0000ffff0d027812 */ /* 0x000fe200078ec0ff */
[----:B-1----:R-:W-:Y:S01]  /*6430*/  @!P5 FADD.FTZ R206, -R206, -RZ ;  /* 0x800000ffceced221 */ /* 0x002fe20000010100 */
        /* <DEDUP_REMOVED lines=8> */
[----:B------:R-:W1:Y:S01]  /*64c0*/  MUFU.EX2 R212, R30 ;  /* 0x0000001e00d47308 */ /* 0x000e620000000800 */
[----:B------:R-:W-:Y:S02]  /*64d0*/  ISETP.LE.U32.AND P3, PT, R11, UR7, PT ;  /* 0x000000070b007c0c */ /* 0x000fe4000bf63070 */
[----:B------:R-:W-:Y:S02]  /*64e0*/  SHF.R.U32.HI R11, RZ, 0x8, R146 ;  /* 0x00000008ff0b7819 */ /* 0x000fe40000011692 */
[----:B------:R-:W-:Y:S02]  /*64f0*/  ISETP.LE.U32.AND P2, PT, R2, UR7, PT ;  /* 0x0000000702007c0c */ /* 0x000fe4000bf43070 */
[----:B------:R-:W-:Y:S01]  /*6500*/  LOP3.LUT R11, R11, 0xffff, RZ, 0xc0, !PT ;  /* 0x0000ffff0b0b7812 */ /* 0x000fe200078ec0ff */
[----:B------:R-:W-:Y:S01]  /*6510*/  @!P1 FADD.FTZ R213, -R213, -RZ ;  /* 0x800000ffd5d59221 */ /* 0x000fe20000010100 */
[----:B------:R-:W-:Y:S01]  /*6520*/  ISETP.LE.U32.AND P6, PT, R7, UR7, PT ;  /* 0x0000000707007c0c */ /* 0x000fe2000bfc3070 */
[----:B------:R-:W-:Y:S01]  /*6530*/  IMAD.WIDE.U32 R6, R175, -0x2daee0ad, RZ ;  /* 0xd2511f53af067825 */ /* 0x000fe200078e00ff */
[----:B------:R-:W-:Y:S01]  /*6540*/  ISETP.LE.U32.AND P1, PT, R11, UR7, PT ;  /* 0x000000070b007c0c */ /* 0x000fe2000bf23070 */
[----:B------:R-:W4:Y:S01]  /*6550*/  MUFU.EX2 R211, R31 ;  /* 0x0000001f00d37308 */ /* 0x000f220000000800 */
[----:B------:R-:W-:Y:S01]  /*6560*/  LOP3.LUT R11, R147, 0xff, RZ, 0xc0, !PT ;  /* 0x000000ff930b7812 */ /* 0x000fe200078ec0ff */
[----:B------:R-:W-:Y:S01]  /*6570*/  @!P3 FADD.FTZ R200, -R200, -RZ ;  /* 0x800000ffc8c8b221 */ /* 0x000fe20000010100 */
[----:B------:R-:W-:Y:S02]  /*6580*/  LOP3.LUT R9, R5, UR13, R136, 0x96, !PT ;  /* 0x0000000d05097c12 */ /* 0x000fe4000f8e9688 */
[----:B------:R-:W-:Y:S01]  /*6590*/  ISETP.LE.U32.AND P5, PT, R11, UR7, PT ;  /* 0x000000070b007c0c */ /* 0x000fe2000bfa3070 */
[----:B--2---:R-:W-:Y:S01]  /*65a0*/  @!P2 FADD.FTZ R209, -R209, -RZ ;  /* 0x800000ffd1d1a221 */ /* 0x004fe20000010100 */
[----:B------:R-:W-:Y:S01]  /*65b0*/  LOP3.LUT R2, R4, 0xff, RZ, 0xc0, !PT ;  /* 0x000000ff04027812 */ /* 0x000fe200078ec0ff */
[----:B------:R-:W-:Y:S01]  /*65c0*/  IMAD.WIDE.U32 R4, R150, -0x2daee0ad, RZ ;  /* 0xd2511f5396047825 */ /* 0x000fe200078e00ff */
[----:B------:R-:W-:Y:S01]  /*65d0*/  ISETP.LE.U32.AND P2, PT, R18, UR7, PT ;  /* 0x0000000712007c0c */ /* 0x000fe2000bf43070 */
[----:B------:R-:W2:Y:S01]  /*65e0*/  MUFU.EX2 R162, R36 ;  /* 0x0000002400a27308 */ /* 0x000ea20000000800 */
[----:B------:R-:W-:Y:S01]  /*65f0*/  LOP3.LUT R17, R6, 0xffff, RZ, 0xc0, !PT ;  /* 0x0000ffff06117812 */ /* 0x000fe200078ec0ff */
[----:B------:R-:W-:Y:S01]  /*6600*/  @!P6 FADD.FTZ R221, -R221, -RZ ;  /* 0x800000ffdddde221 */ /* 0x000fe20000010100 */
[--C-:B------:R-:W-:Y:S01]  /*6610*/  SHF.R.U32.HI R18, RZ, 0x10, R6.reuse ;  /* 0x00000010ff127819 */ /* 0x100fe20000011606 */
[----:B---3--:R-:W-:Y:S01]  /*6620*/  @!P1 FADD.FTZ R204, -R204, -RZ ;  /* 0x800000ffcccc9221 */ /* 0x008fe20000010100 */
[----:B------:R-:W-:Y:S02]  /*6630*/  LOP3.LUT R13, R6, 0xff, RZ, 0xc0, !PT ;  /* 0x000000ff060d7812 */ /* 0x000fe400078ec0ff */
[----:B------:R-:W-:Y:S01]  /*6640*/  SHF.R.U32.HI R12, RZ, 0x18, R6 ;  /* 0x00000018ff0c7819 */ /* 0x000fe20000011606 */
[----:B-1----:R-:W-:Y:S01]  /*6650*/  @!P5 FADD.FTZ R212, -R212, -RZ ;  /* 0x800000ffd4d4d221 */ /* 0x002fe20000010100 */
[----:B------:R-:W-:Y:S01]  /*6660*/  SHF.R.U32.HI R6, RZ, 0x8, R23 ;  /* 0x00000008ff067819 */ /* 0x000fe20000011617 */
[----:B----4-:R-:W-:Y:S01]  /*6670*/  @!P4 FADD.FTZ R211, -R211, -RZ ;  /* 0x800000ffd3d3c221 */ /* 0x010fe20000010100 */
[----:B------:R-:W-:Y:S01]  /*6680*/  ISETP.LE.U32.AND P6, PT, R16, UR7, PT ;  /* 0x0000000710007c0c */ /* 0x000fe2000bfc3070 */
[----:B------:R-:W-:Y:S01]  /*6690*/  MUFU.EX2 R160, R37 ;  /* 0x0000002500a07308 */ /* 0x000fe20000000800 */
[----:B------:R-:W-:Y:S01]  /*66a0*/  ISETP.LE.U32.AND P3, PT, R2, UR7, PT ;  /* 0x0000000702007c0c */ /* 0x000fe2000bf63070 */
[----:B------:R-:W-:Y:S01]  /*66b0*/  @!P2 FADD.FTZ R155, -R155, -RZ ;  /* 0x800000ff9b9ba221 */ /* 0x000fe20000010100 */
[----:B------:R-:W-:Y:S02]  /*66c0*/  LOP3.LUT R8, R7, UR11, R142, 0x96, !PT ;  /* 0x0000000b07087c12 */ /* 0x000fe4000f8e968e */
[C---:B------:R-:W-:Y:S02]  /*66d0*/  LOP3.LUT R16, R4.reuse, 0xffff, RZ, 0xc0, !PT ;  /* 0x0000ffff04107812 */ /* 0x040fe400078ec0ff */
[----:B------:R-:W-:Y:S03]  /*66e0*/  LOP3.LUT R2, R5, UR11, R144, 0x96, !PT ;  /* 0x0000000b05027c12 */ /* 0x000fe6000f8e9690 */
[----:B------:R-:W-:Y:S01]  /*66f0*/  MUFU.EX2 R172, R38 ;  /* 0x0000002600ac7308 */ /* 0x000fe20000000800 */
[----:B------:R-:W-:Y:S01]  /*6700*/  LOP3.LUT R11, R4, 0xff, RZ, 0xc0, !PT ;  /* 0x000000ff040b7812 */ /* 0x000fe200078ec0ff */
[----:B------:R-:W-:Y:S01]  /*6710*/  IMAD.U32 R144, RZ, RZ, UR22 ;  /* 0x00000016ff907e24 */ /* 0x000fe2000f8e00ff */
[--C-:B------:R-:W-:Y:S01]  /*6720*/  SHF.R.U32.HI R15, RZ, 0x18, R4.reuse ;  /* 0x00000018ff0f7819 */ /* 0x100fe20000011604 */
[----:B------:R-:W-:Y:S01]  /*6730*/  @!P6 FADD.FTZ R166, -R166, -RZ ;  /* 0x800000ffa6a6e221 */ /* 0x000fe20000010100 */
[----:B------:R-:W-:Y:S02]  /*6740*/  SHF.R.U32.HI R7, RZ, 0x10, R4 ;  /* 0x00000010ff077819 */ /* 0x000fe40000011604 */
        /* <DEDUP_REMOVED lines=13> */
[----:B------:R-:W-:Y:S01]  /*6820*/  @!P1 FADD.FTZ R165, -R165, -RZ ;  /* 0x800000ffa5a59221 */ /* 0x000fe20000010100 */
[----:B------:R-:W-:Y:S01]  /*6830*/  SHF.R.U32.HI R5, RZ, 0x10, R10 ;  /* 0x00000010ff057819 */ /* 0x000fe2000001160a */
[----:B------:R-:W-:Y:S01]  /*6840*/  @!P5 FADD.FTZ R174, -R174, -RZ ;  /* 0x800000ffaeaed221 */ /* 0x000fe20000010100 */
[----:B------:R-:W-:Y:S02]  /*6850*/  LOP3.LUT R4, R4, 0xffff, RZ, 0xc0, !PT ;  /* 0x0000ffff04047812 */ /* 0x000fe400078ec0ff */
[----:B------:R-:W-:Y:S01]  /*6860*/  LOP3.LUT R5, R5, 0xff, RZ, 0xc0, !PT ;  /* 0x000000ff05057812 */ /* 0x000fe200078ec0ff */
[----:B--2---:R-:W-:Y:S01]  /*6870*/  @!P4 FADD.FTZ R162, -R162, -RZ ;  /* 0x800000ffa2a2c221 */ /* 0x004fe20000010100 */
[----:B------:R-:W-:Y:S01]  /*6880*/  ISETP.LE.U32.AND P5, PT, R4, UR7, PT ;  /* 0x0000000704007c0c */ /* 0x000fe2000bfa3070 */
[----:B------:R-:W2:Y:S01]  /*6890*/  MUFU.EX2 R194, R40 ;  /* 0x0000002800c27308 */ /* 0x000ea20000000800 */
[----:B------:R-:W-:Y:S02]  /*68a0*/  LOP3.LUT R4, R9, 0xffff, RZ, 0xc0, !PT ;  /* 0x0000ffff09047812 */ /* 0x000fe400078ec0ff */
[----:B------:R-:W-:Y:S01]  /*68b0*/  ISETP.LE.U32.AND P0, PT, R5, UR7, PT ;  /* 0x0000000705007c0c */ /* 0x000fe2000bf03070 */
[----:B-1----:R-:W-:Y:S01]  /*68c0*/  @!P6 FADD.FTZ R171, -R171, -RZ ;  /* 0x800000ffababe221 */ /* 0x002fe20000010100 */
[----:B------:R-:W-:Y:S02]  /*68d0*/  LOP3.LUT R5, R9, 0xff, RZ, 0xc0, !PT ;  /* 0x000000ff09057812 */ /* 0x000fe400078ec0ff */
[----:B------:R-:W-:Y:S03]  /*68e0*/  SHF.R.U32.HI R4, RZ, 0x8, R4 ;  /* 0x00000008ff047819 */ /* 0x000fe60000011604 */
[----:B------:R-:W1:Y:S01]  /*68f0*/  MUFU.EX2 R201, R43 ;  /* 0x0000002b00c97308 */ /* 0x000e620000000800 */
[----:B------:R-:W-:Y:S02]  /*6900*/  ISETP.LE.U32.AND P4, PT, R5, UR7, PT ;  /* 0x0000000705007c0c */ /* 0x000fe4000bf83070 */
[----:B------:R-:W-:Y:S01]  /*6910*/  LOP3.LUT R5, R4, 0xffff, RZ, 0xc0, !PT ;  /* 0x0000ffff04057812 */ /* 0x000fe200078ec0ff */
[----:B------:R-:W-:Y:S01]  /*6920*/  @!P5 FADD.FTZ R160, -R160, -RZ ;  /* 0x800000ffa0a0d221 */ /* 0x000fe20000010100 */
[--C-:B------:R-:W-:Y:S02]  /*6930*/  SHF.R.U32.HI R6, RZ, 0x10, R9.reuse ;  /* 0x00000010ff067819 */ /* 0x100fe40000011609 */
[----:B------:R-:W-:Y:S01]  /*6940*/  ISETP.LE.U32.AND P5, PT, R5, UR7, PT ;  /* 0x0000000705007c0c */ /* 0x000fe2000bfa3070 */
[----:B------:R-:W-:Y:S01]  /*6950*/  @!P0 FADD.FTZ R172, -R172, -RZ ;  /* 0x800000ffacac8221 */ /* 0x000fe20000010100 */
[----:B------:R-:W-:Y:S01]  /*6960*/  LOP3.LUT R4, R6, 0xff, RZ, 0xc0, !PT ;  /* 0x000000ff06047812 */ /* 0x000fe200078ec0ff */
[----:B------:R-:W-:Y:S01]  /*6970*/  MUFU.EX2 R199, R46 ;  /* 0x0000002e00c77308 */ /* 0x000fe20000000800 */
[----:B------:R-:W-:Y:S02]  /*6980*/  SHF.R.U32.HI R9, RZ, 0x18, R9 ;  /* 0x00000018ff097819 */ /* 0x000fe40000011609 */
[----:B------:R-:W-:Y:S01]  /*6990*/  ISETP.LE.U32.AND P0, PT, R4, UR7, PT ;  /* 0x0000000704007c0c */ /* 0x000fe2000bf03070 */
[----:B--2---:R-:W-:Y:S01]  /*69a0*/  @!P4 FADD.FTZ R194, -R194, -RZ ;  /* 0x800000ffc2c2c221 */ /* 0x004fe20000010100 */
        /* <DEDUP_REMOVED lines=9> */
[----:B------:R-:W-:Y:S01]  /*6a40*/  LOP3.LUT R5, R24, 0xff, RZ, 0xc0, !PT ;  /* 0x000000ff18057812 */ /* 0x000fe200078ec0ff */
[----:B------:R-:W3:Y:S01]  /*6a50*/  MUFU.EX2 R214, R26 ;  /* 0x0000001a00d67308 */ /* 0x000ee20000000800 */
[----:B------:R-:W-:Y:S01]  /*6a60*/  ISETP.LE.U32.AND P0, PT, R4, UR7, PT ;  /* 0x0000000704007c0c */ /* 0x000fe2000bf03070 */
[----:B-1----:R-:W-:Y:S01]  /*6a70*/  @!P6 FADD.FTZ R201, -R201, -RZ ;  /* 0x800000ffc9c9e221 */ /* 0x002fe20000010100 */
[----:B------:R-:W-:Y:S02]  /*6a80*/  SHF.R.U32.HI R4, RZ, 0x8, R133 ;  /* 0x00000008ff047819 */ /* 0x000fe40000011685 */
[----:B------:R-:W-:Y:S02]  /*6a90*/  ISETP.LE.U32.AND P6, PT, R5, UR7, PT ;  /* 0x0000000705007c0c */ /* 0x000fe4000bfc3070 */
[----:B------:R-:W-:Y:S01]  /*6aa0*/  LOP3.LUT R5, R4, 0xffff, RZ, 0xc0, !PT ;  /* 0x0000ffff04057812 */ /* 0x000fe200078ec0ff */
[----:B--2---:R-:W-:Y:S01]  /*6ab0*/  @!P4 FADD.FTZ R198, -R198, -RZ ;  /* 0x800000ffc6c6c221 */ /* 0x004fe20000010100 */
[----:B------:R-:W-:Y:S01]  /*6ac0*/  LOP3.LUT R4, R8, 0xff, RZ, 0xc0, !PT ;  /* 0x000000ff08047812 */ /* 0x000fe200078ec0ff */
[----:B------:R-:W-:Y:S01]  /*6ad0*/  MUFU.EX2 R175, R58 ;  /* 0x0000003a00af7308 */ /* 0x000fe20000000800 */
[----:B------:R-:W-:Y:S02]  /*6ae0*/  ISETP.LE.U32.AND P1, PT, R14, UR7, PT ;  /* 0x000000070e007c0c */ /* 0x000fe4000bf23070 */
[----:B------:R-:W-:Y:S01]  /*6af0*/  ISETP.LE.U32.AND P4, PT, R4, UR7, PT ;  /* 0x0000000704007c0c */ /* 0x000fe2000bf83070 */
[----:B------:R-:W-:Y:S01]  /*6b00*/  @!P0 FADD.FTZ R199, -R199, -RZ ;  /* 0x800000ffc7c78221 */ /* 0x000fe20000010100 */
[----:B------:R-:W-:Y:S02]  /*6b10*/  ISETP.LE.U32.AND P0, PT, R5, UR7, PT ;  /* 0x0000000705007c0c */ /* 0x000fe4000bf03070 */
[--C-:B------:R-:W-:Y:S01]  /*6b20*/  SHF.R.U32.HI R4, RZ, 0x18, R8.reuse ;  /* 0x00000018ff047819 */ /* 0x100fe20000011608 */
[----:B---3--:R-:W-:Y:S01]  /*6b30*/  @!P3 FADD.FTZ R214, -R214, -RZ ;  /* 0x800000ffd6d6b221 */ /* 0x008fe20000010100 */
[----:B------:R-:W-:Y:S01]  /*6b40*/  LOP3.LUT R5, R8, 0xffff, RZ, 0xc0, !PT ;  /* 0x0000ffff08057812 */ /* 0x000fe200078ec0ff */
[----:B------:R-:W-:Y:S01]  /*6b50*/  @!P6 FADD.FTZ R163, -R163, -RZ ;  /* 0x800000ffa3a3e221 */ /* 0x000fe20000010100 */
[----:B------:R-:W-:Y:S01]  /*6b60*/  ISETP.LE.U32.AND P2, PT, R4, UR7, PT ;  /* 0x0000000704007c0c */ /* 0x000fe2000bf43070 */
[----:B------:R-:W1:Y:S01]  /*6b70*/  MUFU.EX2 R190, R44 ;  /* 0x0000002c00be7308 */ /* 0x000e620000000800 */
[----:B------:R-:W-:Y:S02]  /*6b80*/  ISETP.LE.U32.AND P3, PT, R22, UR7, PT ;  /* 0x0000000716007c0c */ /* 0x000fe4000bf63070 */
[----:B------:R-:W-:Y:S01]  /*6b90*/  LOP3.LUT R4, R2, 0xff, RZ, 0xc0, !PT ;  /* 0x000000ff02047812 */ /* 0x000fe200078ec0ff */
[----:B------:R-:W-:Y:S01]  /*6ba0*/  @!P4 FADD.FTZ R153, -R153, -RZ ;  /* 0x800000ff9999c221 */ /* 0x000fe20000010100 */
[----:B------:R-:W-:Y:S01]  /*6bb0*/  SHF.R.U32.HI R6, RZ, 0x8, R5 ;  /* 0x00000008ff067819 */ /* 0x000fe20000011605 */
[----:B------:R-:W-:Y:S01]  /*6bc0*/  @!P0 FADD.FTZ R154, -R154, -RZ ;  /* 0x800000ff9a9a8221 */ /* 0x000fe20000010100 */
[----:B------:R-:W-:Y:S03]  /*6bd0*/  ISETP.LE.U32.AND P0, PT, R4, UR7, PT ;  /* 0x0000000704007c0c */ /* 0x000fe6000bf03070 */
[----:B------:R-:W-:Y:S01]  /*6be0*/  MUFU.EX2 R150, R64 ;  /* 0x0000004000967308 */ /* 0x000fe20000000800 */
[----:B------:R-:W-:Y:S02]  /*6bf0*/  LOP3.LUT R4, R6, 0xffff, RZ, 0xc0, !PT ;  /* 0x0000ffff06047812 */ /* 0x000fe400078ec0ff */
[----:B------:R-:W-:Y:S01]  /*6c00*/  LOP3.LUT R6, R2, 0xffff, RZ, 0xc0, !PT ;  /* 0x0000ffff02067812 */ /* 0x000fe200078ec0ff */
[----:B------:R-:W-:Y:S01]  /*6c10*/  @!P2 FADD.FTZ R157, -R157, -RZ ;  /* 0x800000ff9d9da221 */ /* 0x000fe20000010100 */
[----:B------:R-:W-:Y:S01]  /*6c20*/  SHF.R.U32.HI R5, RZ, 0x10, R8 ;  /* 0x00000010ff057819 */ /* 0x000fe20000011608 */
[----:B------:R-:W-:Y:S01]  /*6c30*/  @!P3 FADD.FTZ R161, -R161, -RZ ;  /* 0x800000ffa1a1b221 */ /* 0x000fe20000010100 */
[----:B------:R-:W-:Y:S03]  /*6c40*/  ISETP.LE.U32.AND P6, PT, R4, UR7, PT ;  /* 0x0000000704007c0c */ /* 0x000fe6000bfc3070 */
[----:B------:R-:W-:Y:S01]  /*6c50*/  MUFU.EX2 R149, R149 ;  /* 0x0000009500957308 */ /* 0x000fe20000000800 */
[----:B------:R-:W-:Y:S01]  /*6c60*/  SHF.R.U32.HI R4, RZ, 0x8, R6 ;  /* 0x00000008ff047819 */ /* 0x000fe20000011606 */
[----:B-1----:R-:W-:Y:S01]  /*6c70*/  @!P1 FADD.FTZ R190, -R190, -RZ ;  /* 0x800000ffbebe9221 */ /* 0x002fe20000010100 */
[----:B------:R-:W-:Y:S01]  /*6c80*/  LOP3.LUT R5, R5, 0xff, RZ, 0xc0, !PT ;  /* 0x000000ff05057812 */ /* 0x000fe200078ec0ff */
[----:B------:R-:W-:Y:S01]  /*6c90*/  @!P0 FADD.FTZ R169, -R169, -RZ ;  /* 0x800000ffa9a98221 */ /* 0x000fe20000010100 */
[----:B------:R-:W-:Y:S02]  /*6ca0*/  LOP3.LUT R4, R4, 0xffff, RZ, 0xc0, !PT ;  /* 0x0000ffff04047812 */ /* 0x000fe400078ec0ff */
[----:B------:R-:W-:Y:S03]  /*6cb0*/  ISETP.LE.U32.AND P3, PT, R5, UR7, PT ;  /* 0x0000000705007c0c */ /* 0x000fe6000bf63070 */
[----:B------:R-:W1:Y:S01]  /*6cc0*/  MUFU.EX2 R189, R45 ;  /* 0x0000002d00bd7308 */ /* 0x000e620000000800 */
[--C-:B------:R-:W-:Y:S02]  /*6cd0*/  SHF.R.U32.HI R5, RZ, 0x10, R2.reuse ;  /* 0x00000010ff057819 */ /* 0x100fe40000011602 */
[----:B------:R-:W-:Y:S01]  /*6ce0*/  ISETP.LE.U32.AND P4, PT, R4, UR7, PT ;  /* 0x0000000704007c0c */ /* 0x000fe2000bf83070 */
[----:B------:R-:W-:Y:S01]  /*6cf0*/  @!P6 FADD.FTZ R152, -R152, -RZ ;  /* 0x800000ff9898e221 */ /* 0x000fe20000010100 */
[----:B------:R-:W-:Y:S02]  /*6d00*/  LOP3.LUT R4, R5, 0xff, RZ, 0xc0, !PT ;  /* 0x000000ff05047812 */ /* 0x000fe400078ec0ff */
[----:B------:R-:W-:Y:S03]  /*6d10*/  SHF.R.U32.HI R5, RZ, 0x8, R17 ;  /* 0x00000008ff057819 */ /* 0x000fe60000011611 */
[----:B------:R-:W2:Y:S01]  /*6d20*/  MUFU.EX2 R148, R148 ;  /* 0x0000009400947308 */ /* 0x000ea20000000800 */
[----:B------:R-:W-:Y:S02]  /*6d30*/  ISETP.LE.U32.AND P6, PT, R4, UR7, PT ;  /* 0x0000000704007c0c */ /* 0x000fe4000bfc3070 */
[----:B------:R-:W-:Y:S01]  /*6d40*/  LOP3.LUT R4, R5, 0xffff, RZ, 0xc0, !PT ;  /* 0x0000ffff05047812 */ /* 0x000fe200078ec0ff */
[----:B------:R-:W-:Y:S01]  /*6d50*/  @!P3 FADD.FTZ R158, -R158, -RZ ;  /* 0x800000ff9e9eb221 */ /* 0x000fe20000010100 */
[----:B------:R-:W-:Y:S02]  /*6d60*/  SHF.R.U32.HI R2, RZ, 0x18, R2 ;  /* 0x00000018ff027819 */ /* 0x000fe40000011602 */
[----:B------:R-:W-:Y:S01]  /*6d70*/  ISETP.LE.U32.AND P2, PT, R4, UR7, PT ;  /* 0x0000000704007c0c */ /* 0x000fe2000bf43070 */
[----:B------:R-:W-:Y:S01]  /*6d80*/  @!P4 FADD.FTZ R167, -R167, -RZ ;  /* 0x800000ffa7a7c221 */ /* 0x000fe20000010100 */
[----:B------:R-:W-:Y:S01]  /*6d90*/  LOP3.LUT R4, R18, 0xff, RZ, 0xc0, !PT ;  /* 0x000000ff12047812 */ /* 0x000fe200078ec0ff */
[----:B-1----:R-:W-:Y:S01]  /*6da0*/  @!P5 FADD.FTZ R189, -R189, -RZ ;  /* 0x800000ffbdbdd221 */ /* 0x002fe20000010100 */
[----:B------:R-:W-:Y:S02]  /*6db0*/  ISETP.LE.U32.AND P4, PT, R2, UR7, PT ;  /* 0x0000000702007c0c */ /* 0x000fe4000bf83070 */
[----:B------:R-:W-:Y:S01]  /*6dc0*/  SHF.R.U32.HI R2, RZ, 0x8, R16 ;  /* 0x00000008ff027819 */ /* 0x000fe20000011610 */
[----:B------:R-:W-:Y:S01]  /*6dd0*/  @!P6 FADD.FTZ R175, -R175, -RZ ;  /* 0x800000ffafafe221 */ /* 0x000fe20000010100 */
[----:B------:R-:W-:Y:S02]  /*6de0*/  ISETP.LE.U32.AND P6, PT, R4, UR7, PT ;  /* 0x0000000704007c0c */ /* 0x000fe4000bfc3070 */
[----:B------:R-:W-:Y:S02]  /*6df0*/  LOP3.LUT R4, R2, 0xffff, RZ, 0xc0, !PT ;  /* 0x0000ffff02047812 */ /* 0x000fe400078ec0ff */
[----:B------:R-:W-:Y:S01]  /*6e00*/  F2FP.RELU.BF16.F32.PACK_AB R2, R205, R195 ;  /* 0x000000c3cd02723e */ /* 0x000fe200000018ff */
[----:B------:R-:W-:Y:S01]  /*6e10*/  @!P2 FADD.FTZ R149, -R149, -RZ ;  /* 0x800000ff9595a221 */ /* 0x000fe20000010100 */
[----:B------:R-:W-:Y:S02]  /*6e20*/  ISETP.LE.U32.AND P1, PT, R13, UR7, PT ;  /* 0x000000070d007c0c */ /* 0x000fe4000bf23070 */
[----:B------:R-:W-:Y:S01]  /*6e30*/  LOP3.LUT R5, R7, 0xff, RZ, 0xc0, !PT ;  /* 0x000000ff07057812 */ /* 0x000fe200078ec0ff */
[----:B------:R1:W-:Y:S01]  /*6e40*/  STS [R227+0x1c000], R2 ;  /* 0x01c00002e3007388 */ /* 0x0003e20000000800 */
[----:B------:R-:W-:Y:S01]  /*6e50*/  ISETP.LE.U32.AND P2, PT, R4, UR7, PT ;  /* 0x0000000704007c0c */ /* 0x000fe2000bf43070 */
[----:B------:R-:W-:Y:S01]  /*6e60*/  @!P4 FADD.FTZ R170, -R170, -RZ ;  /* 0x800000ffaaaac221 */ /* 0x000fe20000010100 */
[----:B------:R-:W-:Y:S01]  /*6e70*/  F2FP.RELU.BF16.F32.PACK_AB R4, R196, R197 ;  /* 0x000000c5c404723e */ /* 0x000fe200000018ff */
[----:B------:R-:W-:Y:S01]  /*6e80*/  @!P6 FADD.FTZ R151, -R151, -RZ ;  /* 0x800000ff9797e221 */ /* 0x000fe20000010100 */
[----:B------:R-:W-:Y:S02]  /*6e90*/  F2FP.RELU.BF16.F32.PACK_AB R6, R220, R219 ;  /* 0x000000dbdc06723e */ /* 0x000fe400000018ff */
[----:B------:R-:W-:Y:S02]  /*6ea0*/  F2FP.RELU.BF16.F32.PACK_AB R3, R209, R208 ;  /* 0x000000d0d103723e */ /* 0x000fe400000018ff */
[----:B------:R-:W-:Y:S01]  /*6eb0*/  ISETP.LE.U32.AND P5, PT, R12, UR7, PT ;  /* 0x000000070c007c0c */ /* 0x000fe2000bfa3070 */
[----:B------:R-:W-:Y:S01]  /*6ec0*/  @!P1 FADD.FTZ R150, -R150, -RZ ;  /* 0x800000ff96969221 */ /* 0x000fe20000010100 */
[----:B------:R-:W-:Y:S02]  /*6ed0*/  ISETP.LE.U32.AND P1, PT, R5, UR7, PT ;  /* 0x0000000705007c0c */ /* 0x000fe4000bf23070 */
[----:B------:R-:W-:Y:S01]  /*6ee0*/  F2FP.RELU.BF16.F32.PACK_AB R5, R215, R216 ;  /* 0x000000d8d705723e */ /* 0x000fe200000018ff */
[----:B------:R-:W-:Y:S01]  /*6ef0*/  @!P2 FADD.FTZ R156, -R156, -RZ ;  /* 0x800000ff9c9ca221 */ /* 0x000fe20000010100 */
[----:B------:R-:W-:Y:S02]  /*6f00*/  F2FP.RELU.BF16.F32.PACK_AB R0, R149, R150 ;  /* 0x000000969500723e */ /* 0x000fe400000018ff */
[----:B------:R-:W-:Y:S01]  /*6f10*/  ISETP.LE.U32.AND P0, PT, R15, UR7, PT ;  /* 0x000000070f007c0c */ /* 0x000fe2000bf03070 */
[----:B------:R3:W-:Y:S01]  /*6f20*/  STS [R227+0x1c400], R5 ;  /* 0x01c40005e3007388 */ /* 0x0007e20000000800 */
[----:B------:R-:W-:Y:S02]  /*6f30*/  ISETP.LE.U32.AND P3, PT, R11, UR7, PT ;  /* 0x000000070b007c0c */ /* 0x000fe4000bf63070 */
[----:B------:R-:W-:Y:S01]  /*6f40*/  FSETP.GE.FTZ.AND P2, PT, R196, RZ, PT ;  /* 0x000000ffc400720b */ /* 0x000fe20003f56000 */
[----:B------:R4:W-:Y:S01]  /*6f50*/  STS [R229+0x1c000], R4 ;  /* 0x01c00004e5007388 */ /* 0x0009e20000000800 */
[----:B--2---:R-:W-:Y:S01]  /*6f60*/  @!P5 FADD.FTZ R148, -R148, -RZ ;  /* 0x800000ff9494d221 */ /* 0x004fe20000010100 */
[----:B------:R-:W-:Y:S01]  /*6f70*/  @!P1 FADD.FTZ R168, -R168, -RZ ;  /* 0x800000ffa8a89221 */ /* 0x000fe20000010100 */
[----:B-1----:R-:W-:Y:S02]  /*6f80*/  F2FP.RELU.BF16.F32.PACK_AB R2, R207, R210 ;  /* 0x000000d2cf02723e */ /* 0x002fe400000018ff */
[----:B------:R-:W-:Y:S02]  /*6f90*/  FSETP.GE.FTZ.AND P1, PT, R193, RZ, PT ;  /* 0x000000ffc100720b */ /* 0x000fe40003f36000 */
[----:B------:R-:W-:Y:S01]  /*6fa0*/  FSETP.GE.FTZ.AND P4, PT, R155, RZ, PT ;  /* 0x000000ff9b00720b */ /* 0x000fe20003f96000 */
[----:B------:R1:W-:Y:S01]  /*6fb0*/  STS [R229+0x1c400], R2 ;  /* 0x01c40002e5007388 */ /* 0x0003e20000000800 */
[----:B------:R-:W-:Y:S01]  /*6fc0*/  @!P0 FADD.FTZ R164, -R164, -RZ ;  /* 0x800000ffa4a48221 */ /* 0x000fe20000010100 */
[----:B------:R-:W-:Y:S01]  /*6fd0*/  @!P3 FADD.FTZ R159, -R159, -RZ ;  /* 0x800000ff9f9fb221 */ /* 0x000fe20000010100 */
[C---:B------:R-:W-:Y:S01]  /*6fe0*/  LEA R146, P0, R236.reuse, R144, 0x2 ;  /* 0x00000090ec927211 */ /* 0x040fe200078010ff */
[----:B------:R2:W-:Y:S01]  /*6ff0*/  STS [R227+0x1e000], R6 ;  /* 0x01e00006e3007388 */ /* 0x0005e20000000800 */
[----:B------:R-:W-:Y:S02]  /*7000*/  FSETP.GE.FTZ.AND P3, PT, R197, RZ, PT ;  /* 0x000000ffc500720b */ /* 0x000fe40003f76000 */
[----:B------:R-:W-:Y:S02]  /*7010*/  LEA.HI.X.SX32 R147, R236, R145, 0x2, P0 ;  /* 0x00000091ec937211 */ /* 0x000fe400000f16ff */
[----:B------:R-:W-:Y:S03]  /*7020*/  FSETP.GE.FTZ.AND P0, PT, R195, RZ, PT ;  /* 0x000000ffc300720b */ /* 0x000fe60003f16000 */
[----:B------:R-:W2:Y:S01]  /*7030*/  LDG.E R144, desc[UR8][R146.64] ;  /* 0x0000000892907981 */ /* 0x000ea2000c1e1900 */
[----:B---3--:R-:W-:Y:S02]  /*7040*/  F2FP.RELU.BF16.F32.PACK_AB R5, R223, R224 ;  /* 0x000000e0df05723e */ /* 0x008fe400000018ff */
[----:B----4-:R-:W-:Y:S03]  /*7050*/  F2FP.RELU.BF16.F32.PACK_AB R4, R217, R218 ;  /* 0x000000dad904723e */ /* 0x010fe600000018ff */
[----:B------:R3:W-:Y:S04]  /*7060*/  STS [R227+0x1e400], R5 ;  /* 0x01e40005e3007388 */ /* 0x0007e80000000800 */
[----:B------:R4:W-:Y:S01]  /*7070*/  STS [R229+0x1e000], R4 ;  /* 0x01e00004e5007388 */ /* 0x0009e20000000800 */
[----:B-1----:R-:W-:Y:S02]  /*7080*/  F2FP.RELU.BF16.F32.PACK_AB R2, R221, R222 ;  /* 0x000000dedd02723e */ /* 0x002fe400000018ff */
[----:B--2---:R-:W-:Y:S03]  /*7090*/  F2FP.RELU.BF16.F32.PACK_AB R6, R191, R193 ;  /* 0x000000c1bf06723e */ /* 0x004fe600000018ff */
[----:B------:R1:W-:Y:S04]  /*70a0*/  STS [R229+0x1e400], R2 ;  /* 0x01e40002e5007388 */ /* 0x0003e80000000800 */
[----:B------:R2:W-:Y:S01]  /*70b0*/  STS [R233+0x1c000], R6 ;  /* 0x01c00006e9007388 */ /* 0x0005e20000000800 */
        /* <DEDUP_REMOVED lines=9> */
[----:B----4-:R-:W-:Y:S02]  /*7150*/  F2FP.RELU.BF16.F32.PACK_AB R4, R204, R206 ;  /* 0x000000cecc04723e */ /* 0x010fe400000018ff */
[----:B-1----:R-:W-:Y:S02]  /*7160*/  F2FP.RELU.BF16.F32.PACK_AB R2, R213, R214 ;  /* 0x000000d6d502723e */ /* 0x002fe400000018ff */
[----:B--2---:R-:W-:Y:S03]  /*7170*/  F2FP.RELU.BF16.F32.PACK_AB R3, R211, R212 ;  /* 0x000000d4d303723e */ /* 0x004fe600000018ff */
        /* <DEDUP_REMOVED lines=130> */
[----:B------:R-:W-:Y:S01]  /*79a0*/  F2FP.BF16.F32.PACK_AB R5, R145, R195 ;  /* 0x000000c39105723e */ /* 0x000fe200000010ff */
        /* <DEDUP_REMOVED lines=8> */
[----:B------:R-:W-:Y:S02]  /*7a30*/  FSEL R21, R21, R144, P0 ;  /* 0x0000009015157208 */ /* 0x000fe40000000000 */
[----:B------:R-:W-:Y:S02]  /*7a40*/  FSETP.GE.FTZ.AND P0, PT, R160, RZ, PT ;  /* 0x000000ffa000720b */ /* 0x000fe40003f16000 */
        /* <DEDUP_REMOVED lines=9> */
[----:B------:R-:W-:Y:S01]  /*7ae0*/  FMUL.FTZ R133, R193, R20 ;  /* 0x00000014c1857220 */ /* 0x000fe20000410000 */
[----:B------:R-:W-:Y:S05]  /*7af0*/  HMMA.16816.F32.BF16 R64, R140, R134, R64 ;  /* 0x000000868c40723c */ /* 0x000fea0000041840 */
[----:B------:R-:W-:Y:S01]  /*7b00*/  FMUL.FTZ R132, R191, R21 ;  /* 0x00000015bf847220 */ /* 0x000fe20000410000 */
[----:B------:R-:W-:Y:S01]  /*7b10*/  FADD.FTZ R21, -R144, R32 ;  /* 0x0000002090157221 */ /* 0x000fe20000010100 */
[----:B------:R-:W-:Y:S01]  /*7b20*/  F2FP.BF16.F32.PACK_AB R134, R16, R17 ;  /* 0x000000111086723e */ /* 0x000fe200000010ff */
[C---:B------:R-:W-:Y:S03]  /*7b30*/  FADD.FTZ R16, -R144.reuse, R37 ;  /* 0x0000002590107221 */ /* 0x040fe60000010100 */
        /* <DEDUP_REMOVED lines=14> */
[-C--:B------:R-:W-:Y:S01]  /*7c20*/  FSEL R16, R16, R144.reuse, P1 ;  /* 0x0000009010107208 */ /* 0x080fe20000800000 */
[C---:B------:R-:W-:Y:S01]  /*7c30*/  FADD.FTZ R21, -R144.reuse, R48 ;  /* 0x0000003090157221 */ /* 0x040fe20000010100 */
[----:B------:R-:W-:Y:S01]  /*7c40*/  FSETP.GE.FTZ.AND P2, PT, R153, RZ, PT ;  /* 0x000000ff9900720b */ /* 0x000fe20003f56000 */
[----:B------:R-:W-:Y:S01]  /*7c50*/  FADD.FTZ R20, -R144, R49 ;  /* 0x0000003190147221 */ /* 0x000fe20000010100 */
[----:B------:R-:W-:Y:S01]  /*7c60*/  FSETP.GE.FTZ.AND P1, PT, R150, RZ, PT ;  /* 0x000000ff9600720b */ /* 0x000fe20003f36000 */
[C---:B------:R-:W-:Y:S01]  /*7c70*/  FADD.FTZ R17, -R144.reuse, R52 ;  /* 0x0000003490117221 */ /* 0x040fe20000010100 */
[-C--:B------:R-:W-:Y:S01]  /*7c80*/  FSEL R21, R21, R144.reuse, P4 ;  /* 0x0000009015157208 */ /* 0x080fe20002000000 */
[----:B------:R-:W-:Y:S01]  /*7c90*/  FADD.FTZ R64, -R144, R64 ;  /* 0x0000004090407221 */ /* 0x000fe20000010100 */
[----:B------:R-:W-:Y:S01]  /*7ca0*/  FSEL R20, R20, R144, P3 ;  /* 0x0000009014147208 */ /* 0x000fe20001800000 */
[----:B------:R-:W-:Y:S01]  /*7cb0*/  FMUL.FTZ R16, R152, R16 ;  /* 0x0000001098107220 */ /* 0x000fe20000410000 */
[-C--:B------:R-:W-:Y:S01]  /*7cc0*/  FSEL R17, R17, R144.reuse, P2 ;  /* 0x0000009011117208 */ /* 0x080fe20001000000 */
        /* <DEDUP_REMOVED lines=13> */
[----:B------:R-:W-:Y:S02]  /*7da0*/  F2FP.BF16.F32.PACK_AB R49, R20, R21 ;  /* 0x000000151431723e */ /* 0x000fe400000010ff */
[----:B------:R-:W-:Y:S01]  /*7db0*/  F2FP.BF16.F32.PACK_AB R48, R16, R17 ;  /* 0x000000111030723e */ /* 0x000fe200000010ff */
[C---:B--2---:R-:W-:Y:S01]  /*7dc0*/  FADD.FTZ R6, -R4.reuse, R6 ;  /* 0x0000000604067221 */ /* 0x044fe20000010100 */
[----:B------:R-:W-:Y:S04]  /*7dd0*/  FADD.FTZ R7, -R4, R7 ;  /* 0x0000000704077221 */ /* 0x000fe80000010100 */
[-C--:B------:R-:W-:Y:S02]  /*7de0*/  FSEL R37, R6, R4.reuse, P2 ;  /* 0x0000000406257208 */ /* 0x080fe40001000000 */
[----:B------:R-:W-:Y:S01]  /*7df0*/  FSEL R36, R7, R4, P1 ;  /* 0x0000000407247208 */ /* 0x000fe20000800000 */
[----:B---3--:R-:W-:Y:S06]  /*7e00*/  @!P0 BRA `(.L_x_1024) ;  /* 0x00000000007c8947 */ /* 0x008fec0003800000 */
        /* <DEDUP_REMOVED lines=31> */
.L_x_1024:
[----:B------:R2:W-:Y:S01]  /*8000*/  STS [R227+0x14000], R5 ;  /* 0x01400005e3007388 */ /* 0x0005e20000000800 */
[----:B-1----:R-:W-:Y:S01]  /*8010*/  FMUL.FTZ R6, R215, R36 ;  /* 0x00000024d7067220 */ /* 0x002fe20000410000 */
[C---:B------:R-:W-:Y:S01]  /*8020*/  FADD.FTZ R22, -R4.reuse, R22 ;  /* 0x0000001604167221 */ /* 0x040fe20000010100 */
[C---:B------:R-:W-:Y:S01]  /*8030*/  FADD.FTZ R19, -R4.reuse, R19 ;  /* 0x0000001304137221 */ /* 0x040fe20000010100 */
[----:B------:R-:W-:Y:S01]  /*8040*/  FSETP.GE.FTZ.AND P1, PT, R203, RZ, PT ;  /* 0x000000ffcb00720b */ /* 0x000fe20003f36000 */
[C---:B------:R-:W-:Y:S01]  /*8050*/  FADD.FTZ R18, -R4.reuse, R18 ;  /* 0x0000001204127221 */ /* 0x040fe20000010100 */
[----:B------:R-:W-:Y:S01]  /*8060*/  FSETP.GE.FTZ.AND P2, PT, R207, RZ, PT ;  /* 0x000000ffcf00720b */ /* 0x000fe20003f56000 */
[----:B------:R-:W-:Y:S01]  /*8070*/  FADD.FTZ R7, -R4, R23 ;  /* 0x0000001704077221 */ /* 0x000fe20000010100 */
[----:B------:R-:W-:Y:S01]  /*8080*/  FSETP.GE.FTZ.AND P3, PT, R210, RZ, PT ;  /* 0x000000ffd200720b */ /* 0x000fe20003f76000 */
[----:B------:R-:W-:Y:S01]  /*8090*/  FADD.FTZ R35, -R4, R35 ;  /* 0x0000002304237221 */ /* 0x000fe20000010100 */
[-C--:B------:R-:W-:Y:S01]  /*80a0*/  FSEL R22, R22, R4.reuse, P1 ;  /* 0x0000000416167208 */ /* 0x080fe20000800000 */
[C---:B------:R-:W-:Y:S01]  /*80b0*/  FADD.FTZ R17, -R4.reuse, R39 ;  /* 0x0000002704117221 */ /* 0x040fe20000010100 */
[----:B------:R-:W-:Y:S01]  /*80c0*/  FSEL R19, R19, R4, P2 ;  /* 0x0000000413137208 */ /* 0x000fe20001000000 */
[----:B------:R-:W-:Y:S01]  /*80d0*/  FADD.FTZ R50, -R4, R50 ;  /* 0x0000003204327221 */ /* 0x000fe20000010100 */
        /* <DEDUP_REMOVED lines=8> */
[-C--:B------:R-:W-:Y:S01]  /*8160*/  FSEL R7, R7, R4.reuse, P2 ;  /* 0x0000000407077208 */ /* 0x080fe20001000000 */
[----:B------:R-:W-:Y:S01]  /*8170*/  FADD.FTZ R18, -R4, R38 ;  /* 0x0000002604127221 */ /* 0x000fe20000010100 */
[-C--:B------:R-:W-:Y:S01]  /*8180*/  FSEL R35, R35, R4.reuse, P3 ;  /* 0x0000000423237208 */ /* 0x080fe20001800000 */
[----:B--2---:R-:W-:Y:S01]  /*8190*/  FMUL.FTZ R5, R216, R37 ;  /* 0x00000025d8057220 */ /* 0x004fe20000410000 */
[----:B------:R-:W-:Y:S01]  /*81a0*/  FSETP.GE.FTZ.AND P2, PT, R172, RZ, PT ;  /* 0x000000ffac00720b */ /* 0x000fe20003f56000 */
[----:B------:R-:W-:Y:S01]  /*81b0*/  FMUL.FTZ R19, R200, R7 ;  /* 0x00000007c8137220 */ /* 0x000fe20000410000 */
[----:B------:R-:W-:Y:S01]  /*81c0*/  FADD.FTZ R54, -R4, R54 ;  /* 0x0000003604367221 */ /* 0x000fe20000010100 */
[----:B------:R-:W-:Y:S01]  /*81d0*/  FMUL.FTZ R7, R173, R35 ;  /* 0x00000023ad077220 */ /* 0x000fe20000410000 */
[----:B------:R-:W-:Y:S01]  /*81e0*/  F2FP.BF16.F32.PACK_AB R6, R6, R5 ;  /* 0x000000050606723e */ /* 0x000fe200000010ff */
[----:B------:R-:W-:Y:S01]  /*81f0*/  FADD.FTZ R5, -R4, R34 ;  /* 0x0000002204057221 */ /* 0x000fe20000010100 */
[-C--:B------:R-:W-:Y:S01]  /*8200*/  FSEL R18, R18, R4.reuse, P2 ;  /* 0x0000000412127208 */ /* 0x080fe20001000000 */
[----:B-----5:R-:W-:Y:S01]  /*8210*/  FADD.FTZ R8, -R3, R8 ;  /* 0x0000000803087221 */ /* 0x020fe20000010100 */
[----:B------:R-:W-:Y:S01]  /*8220*/  FSETP.GE.FTZ.AND P5, PT, R161, RZ, PT ;  /* 0x000000ffa100720b */ /* 0x000fe20003fb6000 */
[----:B------:R1:W-:Y:S01]  /*8230*/  STS [R227+0x14400], R6 ;  /* 0x01440006e3007388 */ /* 0x0003e20000000800 */
[-C--:B------:R-:W-:Y:S01]  /*8240*/  FSEL R5, R5, R4.reuse, P1 ;  /* 0x0000000405057208 */ /* 0x080fe20000800000 */
[----:B------:R-:W-:Y:S01]  /*8250*/  FADD.FTZ R9, -R3, R9 ;  /* 0x0000000903097221 */ /* 0x000fe20000010100 */
[----:B------:R-:W-:Y:S01]  /*8260*/  FSETP.GE.FTZ.AND P1, PT, R171, RZ, PT ;  /* 0x000000ffab00720b */ /* 0x000fe20003f36000 */
[----:B------:R-:W-:Y:S01]  /*8270*/  FADD.FTZ R13, -R3, R13 ;  /* 0x0000000d030d7221 */ /* 0x000fe20000010100 */
[----:B------:R-:W-:Y:S01]  /*8280*/  FSETP.GE.FTZ.AND P6, PT, R163, RZ, PT ;  /* 0x000000ffa300720b */ /* 0x000fe20003fd6000 */
[----:B------:R-:W-:Y:S01]  /*8290*/  FMUL.FTZ R16, R174, R5 ;  /* 0x00000005ae107220 */ /* 0x000fe20000410000 */
[----:B------:R-:W-:Y:S01]  /*82a0*/  FSEL R17, R17, R4, P1 ;  /* 0x0000000411117208 */ /* 0x000fe20000800000 */
[C---:B------:R-:W-:Y:S01]  /*82b0*/  FADD.FTZ R24, -R3.reuse, R24 ;  /* 0x0000001803187221 */ /* 0x040fe20000010100 */
[----:B------:R-:W-:Y:S01]  /*82c0*/  FSETP.GE.FTZ.AND P1, PT, R148, RZ, PT ;  /* 0x000000ff9400720b */ /* 0x000fe20003f36000 */
[----:B------:R-:W-:Y:S01]  /*82d0*/  FADD.FTZ R12, -R3, R12 ;  /* 0x0000000c030c7221 */ /* 0x000fe20000010100 */
[----:B------:R-:W-:Y:S01]  /*82e0*/  F2FP.BF16.F32.PACK_AB R5, R20, R21 ;  /* 0x000000151405723e */ /* 0x000fe200000010ff */
[----:B------:R-:W-:Y:S01]  /*82f0*/  FMUL.FTZ R20, R172, R18 ;  /* 0x00000012ac147220 */ /* 0x000fe20000410000 */
[----:B------:R-:W-:Y:S01]  /*8300*/  F2FP.BF16.F32.PACK_AB R23, R7, R16 ;  /* 0x000000100717723e */ /* 0x000fe200000010ff */
[C---:B------:R-:W-:Y:S01]  /*8310*/  FADD.FTZ R16, -R4.reuse, R55 ;  /* 0x0000003704107221 */ /* 0x040fe20000010100 */
[----:B------:R-:W-:Y:S01]  /*8320*/  FADD.FTZ R7, -R4, R66 ;  /* 0x0000004204077221 */ /* 0x000fe20000010100 */
[----:B------:R2:W-:Y:S01]  /*8330*/  STS [R229+0x14400], R5 ;  /* 0x01440005e5007388 */ /* 0x0005e20000000800 */
        /* <DEDUP_REMOVED lines=9> */
[----:B-1----:R-:W-:Y:S01]  /*83d0*/  FADD.FTZ R6, -R3, R40 ;  /* 0x0000002803067221 */ /* 0x002fe20000010100 */
[-C--:B------:R-:W-:Y:S01]  /*83e0*/  FSEL R17, R51, R4.reuse, P5 ;  /* 0x0000000433117208 */ /* 0x080fe20002800000 */
[----:B------:R-:W-:Y:S01]  /*83f0*/  STS [R229+0x14000], R134 ;  /* 0x01400086e5007388 */ /* 0x000fe20000000800 */
[----:B------:R-:W-:Y:S01]  /*8400*/  FSEL R54, R54, R4, P4 ;  /* 0x0000000436367208 */ /* 0x000fe20002000000 */
[----:B------:R-:W-:Y:S01]  /*8410*/  FMUL.FTZ R18, R163, R18 ;  /* 0x00000012a3127220 */ /* 0x000fe20000410000 */
[-C--:B------:R-:W-:Y:S01]  /*8420*/  FSEL R16, R16, R4.reuse, P3 ;  /* 0x0000000410107208 */ /* 0x080fe20001800000 */
[----:B------:R-:W-:Y:S01]  /*8430*/  FMUL.FTZ R17, R161, R17 ;  /* 0x00000011a1117220 */ /* 0x000fe20000410000 */
[----:B------:R-:W-:Y:S01]  /*8440*/  FSEL R7, R7, R4, P2 ;  /* 0x0000000407077208 */ /* 0x000fe20001000000 */
[----:B------:R-:W-:Y:S01]  /*8450*/  @P1 FADD.FTZ R4, -R4, R67 ;  /* 0x0000004304041221 */ /* 0x000fe20000010100 */
[----:B------:R-:W-:Y:S01]  /*8460*/  FSETP.GE.FTZ.AND P1, PT, R219, RZ, PT ;  /* 0x000000ffdb00720b */ /* 0x000fe20003f36000 */
[----:B------:R-:W-:Y:S01]  /*8470*/  FMUL.FTZ R54, R158, R54 ;  /* 0x000000369e367220 */ /* 0x000fe20000410000 */
[----:B------:R-:W-:Y:S01]  /*8480*/  FSETP.GE.FTZ.AND P3, PT, R220, RZ, PT ;  /* 0x000000ffdc00720b */ /* 0x000fe20003f76000 */
[----:B------:R-:W-:Y:S01]  /*8490*/  FMUL.FTZ R7, R151, R7 ;  /* 0x0000000797077220 */ /* 0x000fe20000410000 */
[----:B------:R-:W-:Y:S01]  /*84a0*/  FMUL.FTZ R4, R148, R4 ;  /* 0x0000000494047220 */ /* 0x000fe20000410000 */
[----:B------:R-:W-:Y:S01]  /*84b0*/  F2FP.BF16.F32.PACK_AB R22, R19, R20 ;  /* 0x000000141316723e */ /* 0x000fe200000010ff */
[----:B--2---:R-:W-:Y:S01]  /*84c0*/  FADD.FTZ R5, -R3, R41 ;  /* 0x0000002903057221 */ /* 0x004fe20000010100 */
[----:B------:R-:W-:Y:S01]  /*84d0*/  FSEL R8, R8, R3, P1 ;  /* 0x0000000308087208 */ /* 0x000fe20000800000 */
[----:B------:R-:W-:Y:S01]  /*84e0*/  FMUL.FTZ R16, R157, R16 ;  /* 0x000000109d107220 */ /* 0x000fe20000410000 */
[----:B------:R-:W-:Y:S01]  /*84f0*/  F2FP.BF16.F32.PACK_AB R20, R4, R7 ;  /* 0x000000070414723e */ /* 0x000fe200000010ff */
[C---:B------:R-:W-:Y:S01]  /*8500*/  FADD.FTZ R26, -R0.reuse, R26 ;  /* 0x0000001a001a7221 */ /* 0x040fe20000010100 */
[-C--:B------:R-:W-:Y:S01]  /*8510*/  FSEL R4, R9, R3.reuse, P3 ;  /* 0x0000000309047208 */ /* 0x080fe20001800000 */
        /* <DEDUP_REMOVED lines=8> */
[----:B------:R-:W-:Y:S01]  /*85a0*/  FADD.FTZ R27, -R0, R27 ;  /* 0x0000001b001b7221 */ /* 0x000fe20000010100 */
[----:B------:R-:W-:Y:S01]  /*85b0*/  FSETP.GE.FTZ.AND P5, PT, R209, RZ, PT ;  /* 0x000000ffd100720b */ /* 0x000fe20003fb6000 */
[----:B------:R-:W-:Y:S01]  /*85c0*/  FMUL.FTZ R13, R217, R13 ;  /* 0x0000000dd90d7220 */ /* 0x000fe20000410000 */
[-C--:B------:R-:W-:Y:S01]  /*85d0*/  FSEL R24, R24, R3.reuse, P1 ;  /* 0x0000000318187208 */ /* 0x080fe20000800000 */
[----:B------:R-:W-:Y:S01]  /*85e0*/  FADD.FTZ R31, -R0, R31 ;  /* 0x0000001f001f7221 */ /* 0x000fe20000010100 */
[----:B------:R-:W-:Y:S01]  /*85f0*/  F2FP.BF16.F32.PACK_AB R4, R4, R8 ;  /* 0x000000080404723e */ /* 0x000fe200000010ff */
[----:B------:R-:W-:Y:S01]  /*8600*/  FADD.FTZ R8, -R3, R28 ;  /* 0x0000001c03087221 */ /* 0x000fe20000010100 */
[-C--:B------:R-:W-:Y:S01]  /*8610*/  FSEL R12, R12, R3.reuse, P2 ;  /* 0x000000030c0c7208 */ /* 0x080fe20001000000 */
[----:B------:R-:W-:Y:S01]  /*8620*/  FMUL.FTZ R24, R208, R24 ;  /* 0x00000018d0187220 */ /* 0x000fe20000410000 */
[----:B------:R-:W-:Y:S01]  /*8630*/  FSETP.GE.FTZ.AND P1, PT, R192, RZ, PT ;  /* 0x000000ffc000720b */ /* 0x000fe20003f36000 */
[----:B------:R1:W-:Y:S01]  /*8640*/  STS [R227+0x16000], R4 ;  /* 0x01600004e3007388 */ /* 0x0003e20000000800 */
        /* <DEDUP_REMOVED lines=8> */
[----:B------:R-:W-:Y:S01]  /*86d0*/  FSETP.GE.FTZ.AND P1, PT, R156, RZ, PT ;  /* 0x000000ff9c00720b */ /* 0x000fe20003f36000 */
[----:B------:R-:W-:Y:S01]  /*86e0*/  IMAD.MOV.U32 R146, RZ, RZ, R235 ;  /* 0x000000ffff927224 */ /* 0x000fe200078e00eb */
[-C--:B------:R-:W-:Y:S01]  /*86f0*/  FSEL R8, R8, R3.reuse, P4 ;  /* 0x0000000308087208 */ /* 0x080fe20002000000 */
[----:B------:R-:W-:Y:S01]  /*8700*/  IMAD.MOV.U32 R147, RZ, RZ, R234 ;  /* 0x000000ffff937224 */ /* 0x000fe200078e00ea */
[----:B------:R-:W-:Y:S02]  /*8710*/  FSEL R6, R6, R3, P2 ;  /* 0x0000000306067208 */ /* 0x000fe40001000000 */
[----:B------:R-:W-:Y:S02]  /*8720*/  FSETP.GE.FTZ.AND P3, PT, R204, RZ, PT ;  /* 0x000000ffcc00720b */ /* 0x000fe40003f76000 */
        /* <DEDUP_REMOVED lines=113> */
[----:B------:R-:W-:Y:S02]  /*8e40*/  F2FP.BF16.F32.PACK_AB R6, R6, R10 ;  /* 0x0000000a0606723e */ /* 0x000fe400000010ff */
[----:B------:R-:W-:Y:S02]  /*8e50*/  LEA R148, R250, UR4, 0x1 ;  /* 0x00000004fa947c11 */ /* 0x000fe4000f8e08ff */
        /* <DEDUP_REMOVED lines=13> */
[----:B--2---:R-:W-:Y:S04]  /*8f30*/  IMAD.IADD R0, R2, 0x1, R178 ;  /* 0x0000000102007824 */ /* 0x004fe800078e02b2 */
[----:B------:R-:W-:Y:S05]  /*8f40*/  STS [R230+0x16000], R18 ;  /* 0x01600012e6007388 */ /* 0x000fea0000000800 */
[----:B------:R-:W-:Y:S01]  /*8f50*/  STS [R230+0x16400], R6 ;  /* 0x01640006e6007388 */ /* 0x000fe20000000800 */
[----:B------:R-:W-:Y:S06]  /*8f60*/  BAR.SYNC.DEFER_BLOCKING 0x0 ;  /* 0x0000000000007b1d */ /* 0x000fec0000010000 */
        /* <DEDUP_REMOVED lines=81> */
[C---:B------:R-:W-:Y:S01]  /*9480*/  HMMA.16816.F32.BF16 R72, R12.reuse, R8, R72 ;  /* 0x000000080c48723c */ /* 0x040fe20000041848 */
[----:B------:R-:W-:Y:S05]  /*9490*/  BAR.SYNC.DEFER_BLOCKING 0x0 ;  /* 0x0000000000007b1d */ /* 0x000fea0000010000 */
[-C--:B------:R-:W-:Y:S06]  /*94a0*/  HMMA.16816.F32.BF16 R76, R12, R10.reuse, R76 ;  /* 0x0000000a0c4c723c */ /* 0x080fec000004184c */
[C---:B------:R-:W-:Y:S06]  /*94b0*/  HMMA.16816.F32.BF16 R80, R4.reuse, R10, R80 ;  /* 0x0000000a0450723c */ /* 0x040fec0000041850 */
[-C--:B-1----:R-:W-:Y:S06]  /*94c0*/  HMMA.16816.F32.BF16 R84, R4, R16.reuse, R84 ;  /* 0x000000100454723c */ /* 0x082fec0000041854 */
[C---:B------:R-:W-:Y:S06]  /*94d0*/  HMMA.16816.F32.BF16 R88, R12.reuse, R16, R88 ;  /* 0x000000100c58723c */ /* 0x040fec0000041858 */
[-C--:B------:R-:W-:Y:S06]  /*94e0*/  HMMA.16816.F32.BF16 R92, R12, R18.reuse, R92 ;  /* 0x000000120c5c723c */ /* 0x080fec000004185c */
[----:B------:R-:W-:Y:S06]  /*94f0*/  HMMA.16816.F32.BF16 R96, R4, R18, R96 ;  /* 0x000000120460723c */ /* 0x000fec0000041860 */
[-C--:B--2---:R-:W-:Y:S06]  /*9500*/  HMMA.16816.F32.BF16 R68, R20, R24.reuse, R68 ;  /* 0x000000181444723c */ /* 0x084fec0000041844 */
[C---:B------:R-:W-:Y:S06]  /*9510*/  HMMA.16816.F32.BF16 R72, R28.reuse, R24, R72 ;  /* 0x000000181c48723c */ /* 0x040fec0000041848 */
[-C--:B------:R-:W-:Y:S06]  /*9520*/  HMMA.16816.F32.BF16 R76, R28, R26.reuse, R76 ;  /* 0x0000001a1c4c723c */ /* 0x080fec000004184c */
[C---:B------:R-:W-:Y:S06]  /*9530*/  HMMA.16816.F32.BF16 R80, R20.reuse, R26, R80 ;  /* 0x0000001a1450723c */ /* 0x040fec0000041850 */
[-C--:B---3--:R-:W-:Y:S06]  /*9540*/  HMMA.16816.F32.BF16 R84, R20, R32.reuse, R84 ;  /* 0x000000201454723c */ /* 0x088fec0000041854 */
        /* <DEDUP_REMOVED lines=31> */
.L_x_1025:
[----:B------:R-:W-:Y:S01]  /*9740*/  LDSM.16.M88.4 R32, [R184+UR4+0x14000] ;  /* 0x01400004b820783b */ /* 0x000fe20008000200 */
[----:B------:R-:W-:Y:S01]  /*9750*/  VIADD R0, R3, UR5 ;  /* 0x0000000503007c36 */ /* 0x000fe20008000000 */
[----:B------:R-:W-:Y:S01]  /*9760*/  ULOP3.LUT UR11, UR10, 0x1, URZ, 0xc0, !UPT ;  /* 0x000000010a0b7892 */ /* 0x000fe2000f8ec03f */
[----:B------:R-:W-:Y:S01]  /*9770*/  IMAD.MOV.U32 R149, RZ, RZ, 0x4 ;  /* 0x00000004ff957424 */ /* 0x000fe200078e00ff */
[----:B------:R-:W1:Y:S01]  /*9780*/  LDSM.16.MT88.4 R16, [R2+0x4000] ;  /* 0x004000000210783b */ /* 0x000e620000004200 */
[----:B------:R-:W-:Y:S01]  /*9790*/  IMAD.IADD R3, R0, 0x1, R178 ;  /* 0x0000000100037824 */ /* 0x000fe200078e02b2 */
[----:B------:R-:W-:Y:S01]  /*97a0*/  UISETP.NE.U32.AND UP0, UPT, UR11, 0x1, UPT ;  /* 0x000000010b00788c */ /* 0x000fe2000bf05070 */
[----:B------:R-:W-:Y:S01]  /*97b0*/  VIADD R0, R184, UR4 ;  /* 0x00000004b8007c36 */ /* 0x000fe20008000000 */
[----:B------:R-:W2:Y:S01]  /*97c0*/  LDSM.16.M88.4 R28, [R184+UR4+0x16000] ;  /* 0x01600004b81c783b */ /* 0x000ea20008000200 */
[----:B------:R-:W-:Y:S02]  /*97d0*/  UISETP.GT.AND UP2, UPT, UR10, UR24, UPT ;  /* 0x000000180a00728c */ /* 0x000fe4000bf44270 */
[--C-:B------:R-:W-:Y:S01]  /*97e0*/  IMAD.IADD R144, R185, 0x1, R0.reuse ;  /* 0x00000001b9907824 */ /* 0x100fe200078e0200 */
[----:B------:R-:W3:Y:S01]  /*97f0*/  LDSM.16.MT88.4 R36, [R3] ;  /* 0x000000000324783b */ /* 0x000ee20000004200 */
[C---:B------:R-:W-:Y:S01]  /*9800*/  IMAD.IADD R0, R178.reuse, 0x1, R0 ;  /* 0x00000001b2007824 */ /* 0x040fe200078e0200 */
[----:B------:R-:W-:Y:S01]  /*9810*/  @UP3 UIADD3 UR13, UP1, UR18, -0x200, URZ ;  /* 0xfffffe00120d3890 */ /* 0x000fe2000ff3e03f */
[----:B------:R-:W-:Y:S01]  /*9820*/  IMAD.IADD R145, R178, 0x1, R144 ;  /* 0x00000001b2917824 */ /* 0x000fe200078e0290 */
[----:B------:R-:W-:Y:S01]  /*9830*/  LDSM.16.MT88.4 R44, [R2+0x4800] ;  /* 0x00480000022c783b */ /* 0x000fe20000004200 */
[----:B------:R-:W-:Y:S01]  /*9840*/  IMAD.MOV.U32 R178, RZ, RZ, R248 ;  /* 0x000000ffffb27224 */ /* 0x000fe200078e00f8 */
[----:B------:R-:W-:Y:S02]  /*9850*/  @UP3 UIADD3.X UR11, UR19, -0x1, URZ, UP1, !UPT ;  /* 0xffffffff130b3890 */ /* 0x000fe40008ffe43f */
[----:B------:R-:W4:Y:S01]  /*9860*/  LDSM.16.M88.4 R40, [R144+0x14000] ;  /* 0x014000009028783b */ /* 0x000f220000000200 */
[----:B------:R-:W-:Y:S03]  /*9870*/  UIADD3 UR10, UR10, -0x1, URZ ;  /* 0xffffffff0a0a7890 */ /* 0x000fe6000fffe03f */
        /* <DEDUP_REMOVED lines=51> */
[----:B------:R2:W-:Y:S04]  /*9bb0*/  LDSM.16.M88.4 R36, [R0+0x18000] ;  /* 0x018000000024783b */ /* 0x0005e80000000200 */
[----:B------:R-:W-:Y:S01]  /*9bc0*/  LDSM.16.MT88.4 R140, [R3+0x3000] ;  /* 0x00300000038c783b */ /* 0x000fe20000004200 */
[-C--:B---3--:R-:W-:Y:S06]  /*9bd0*/  HMMA.16816.F32.BF16 R4, R40, R48.reuse, R4 ;  /* 0x000000302804723c */ /* 0x088fec0000041804 */
[C---:B----4-:R-:W-:Y:S06]  /*9be0*/  HMMA.16816.F32.BF16 R8, R52.reuse, R48, R8 ;  /* 0x000000303408723c */ /* 0x050fec0000041808 */
[-C--:B------:R-:W-:Y:S06]  /*9bf0*/  HMMA.16816.F32.BF16 R12, R52, R50.reuse, R12 ;  /* 0x00000032340c723c */ /* 0x080fec000004180c */
[C---:B------:R-:W-:Y:S01]  /*9c00*/  HMMA.16816.F32.BF16 R16, R40.reuse, R50, R16 ;  /* 0x000000322810723c */ /* 0x040fe20000041810 */
[----:B------:R-:W3:Y:S01]  /*9c10*/  LDSM.16.MT88.4 R48, [R2+0x7000] ;  /* 0x007000000230783b */ /* 0x000ee20000004200 */
[----:B--2---:R-:W2:Y:S04]  /*9c20*/  LDC R0, c[0x0][0x270] ;  /* 0x00009c00ff007b82 */ /* 0x004ea80000000800 */
[-C--:B------:R-:W-:Y:S06]  /*9c30*/  HMMA.16816.F32.BF16 R20, R40, R60.reuse, R20 ;  /* 0x0000003c2814723c */ /* 0x080fec0000041814 */
[C---:B------:R-:W-:Y:S06]  /*9c40*/  HMMA.16816.F32.BF16 R24, R52.reuse, R60, R24 ;  /* 0x0000003c3418723c */ /* 0x040fec0000041818 */
[-C--:B------:R-:W-:Y:S01]  /*9c50*/  HMMA.16816.F32.BF16 R28, R52, R62.reuse, R28 ;  /* 0x0000003e341c723c */ /* 0x080fe2000004181c */
[----:B------:R-:W-:Y:S05]  /*9c60*/  LDSM.16.MT88.4 R52, [R2+0x7800] ;  /* 0x007800000234783b */ /* 0x000fea0000004200 */
[----:B------:R-:W-:Y:S01]  /*9c70*/  HMMA.16816.F32.BF16 R32, R40, R62, R32 ;  /* 0x0000003e2820723c */ /* 0x000fe20000041820 */
[----:B------:R-:W4:Y:S04]  /*9c80*/  LDSM.16.M88.4 R40, [R145+0x18000] ;  /* 0x018000009128783b */ /* 0x000f280000000200 */
        /* <DEDUP_REMOVED lines=19> */
[----:B--2---:R-:W-:Y:S01]  /*9dc0*/  IMAD R38, R0, UR26, RZ ;  /* 0x0000001a00267c24 */ /* 0x004fe2000f8e02ff */
[C---:B-1----:R-:W-:Y:S05]  /*9dd0*/  HMMA.16816.F32.BF16 R8, R56.reuse, R52, R8 ;  /* 0x000000343808723c */ /* 0x042fea0000041808 */
[----:B------:R-:W-:Y:S01]  /*9de0*/  IMAD.U32 R0, R38, -0x80, RZ ;  /* 0xffffff8026007824 */ /* 0x000fe200078e00ff */
[-C--:B------:R-:W-:Y:S05]  /*9df0*/  HMMA.16816.F32.BF16 R12, R56, R54.reuse, R12 ;  /* 0x00000036380c723c */ /* 0x080fea000004180c */
[----:B------:R-:W-:Y:S01]  /*9e00*/  LEA R235, P1, R0, R146, 0x2 ;  /* 0x0000009200eb7211 */ /* 0x000fe200078210ff */
[C---:B------:R-:W-:Y:S05]  /*9e10*/  HMMA.16816.F32.BF16 R16, R40.reuse, R54, R16 ;  /* 0x000000362810723c */ /* 0x040fea0000041810 */
[----:B------:R-:W-:Y:S01]  /*9e20*/  @P0 VIADD R36, R236, 0xffffff80 ;  /* 0xffffff80ec240836 */ /* 0x000fe20000000000 */
[-C--:B------:R-:W-:Y:S05]  /*9e30*/  HMMA.16816.F32.BF16 R20, R40, R60.reuse, R20 ;  /* 0x0000003c2814723c */ /* 0x080fea0000041814 */
[----:B------:R-:W-:Y:S01]  /*9e40*/  LEA.HI.X.SX32 R234, R0, R147, 0x2, P1 ;  /* 0x0000009300ea7211 */ /* 0x000fe200008f16ff */
[C---:B------:R-:W-:Y:S05]  /*9e50*/  HMMA.16816.F32.BF16 R24, R56.reuse, R60, R24 ;  /* 0x0000003c3818723c */ /* 0x040fea0000041818 */
[----:B------:R-:W-:Y:S01]  /*9e60*/  IMAD.MOV.U32 R2, RZ, RZ, R235 ;  /* 0x000000ffff027224 */ /* 0x000fe200078e00eb */
[-C--:B------:R-:W-:Y:S05]  /*9e70*/  HMMA.16816.F32.BF16 R28, R56, R62.reuse, R28 ;  /* 0x0000003e381c723c */ /* 0x080fea000004181c */
[----:B------:R-:W-:Y:S01]  /*9e80*/  IMAD.SHL.U32 R0, R38, 0x8, RZ ;  /* 0x0000000826007824 */ /* 0x000fe200078e00ff */
[----:B------:R-:W-:Y:S05]  /*9e90*/  HMMA.16816.F32.BF16 R32, R40, R62, R32 ;  /* 0x0000003e2820723c */ /* 0x000fea0000041820 */
[----:B------:R-:W-:Y:S01]  /*9ea0*/  @P0 IMAD.WIDE R36, R36, R149, UR18 ;  /* 0x0000001224240e25 */ /* 0x000fe2000f8e0295 */
[-C--:B------:R-:W-:Y:S01]  /*9eb0*/  LEA R52, P1, R0, R2.reuse, 0x2 ;  /* 0x0000000200347211 */ /* 0x080fe200078210ff */
[----:B------:R-:W-:Y:S01]  /*9ec0*/  @UP3 UMOV UR18, UR13 ;  /* 0x0000000d00123c82 */ /* 0x000fe20008000000 */
[----:B------:R-:W-:Y:S02]  /*9ed0*/  @UP3 UMOV UR19, UR11 ;  /* 0x0000000b00133c82 */ /* 0x000fe40008000000 */
[----:B------:R-:W5:Y:S01]  /*9ee0*/  @P0 LDG.E R240, desc[UR8][R36.64] ;  /* 0x0000000824f00981 */ /* 0x000f62000c1e1900 */
[----:B------:R-:W-:Y:S02]  /*9ef0*/  IMAD.MOV.U32 R3, RZ, RZ, R234 ;  /* 0x000000ffff037224 */ /* 0x000fe400078e00ea */
[C---:B------:R-:W-:Y:S01]  /*9f00*/  IMAD.SHL.U32 R44, R38.reuse, 0x10, RZ ;  /* 0x00000010262c7824 */ /* 0x040fe200078e00ff */
[----:B------:R-:W5:Y:S01]  /*9f10*/  @P0 LDG.E R241, desc[UR8][R36.64+0x20] ;  /* 0x0000200824f10981 */ /* 0x000f62000c1e1900 */
[----:B------:R-:W-:Y:S01]  /*9f20*/  IMAD.SHL.U32 R43, R38, 0x20, RZ ;  /* 0x00000020262b7824 */ /* 0x000fe200078e00ff */
[-C--:B------:R-:W-:Y:S01]  /*9f30*/  LEA.HI.X.SX32 R53, R0, R3.reuse, 0x2, P1 ;  /* 0x0000000300357211 */ /* 0x080fe200008f16ff */
[C---:B------:R-:W-:Y:S01]  /*9f40*/  IMAD R42, R38.reuse, 0x28, RZ ;  /* 0x00000028262a7824 */ /* 0x040fe200078e02ff */
[----:B------:R-:W5:Y:S01]  /*9f50*/  @P0 LDG.E R238, desc[UR8][R36.64+0x100] ;  /* 0x0001000824ee0981 */ /* 0x000f62000c1e1900 */
[C---:B------:R-:W-:Y:S03]  /*9f60*/  IMAD R39, R38.reuse, 0x30, RZ ;  /* 0x0000003026277824 */ /* 0x040fe600078e02ff */
[----:B------:R1:W5:Y:S04]  /*9f70*/  @P0 LDG.E R239, desc[UR8][R36.64+0x120] ;  /* 0x0001200824ef0981 */ /* 0x000368000c1e1900 */
[----:B------:R2:W-:Y:S04]  /*9f80*/  REDG.E.ADD.F32.FTZ.RN.STRONG.GPU desc[UR8][R2.64], R4 ;  /* 0x00000004020079a6 */ /* 0x0005e8000c10f388 */
[----:B------:R3:W-:Y:S01]  /*9f90*/  REDG.E.ADD.F32.FTZ.RN.STRONG.GPU desc[UR8][R52.64], R5 ;  /* 0x00000005340079a6 */ /* 0x0007e2000c10f388 */
[----:B-1----:R-:W-:Y:S01]  /*9fa0*/  IMAD R37, R38, 0x18, RZ ;  /* 0x0000001826257824 */ /* 0x002fe200078e02ff */
[-C--:B------:R-:W-:Y:S04]  /*9fb0*/  LEA R36, P2, R43, R2.reuse, 0x2 ;  /* 0x000000022b247211 */ /* 0x080fe800078410ff */
[CC--:B------:R-:W-:Y:S02]  /*9fc0*/  LEA R40, P0, R37.reuse, R2.reuse, 0x2 ;  /* 0x0000000225287211 */ /* 0x0c0fe400078010ff */
[CC--:B--2---:R-:W-:Y:S02]  /*9fd0*/  LEA R4, P1, R44.reuse, R2.reuse, 0x2 ;  /* 0x000000022c047211 */ /* 0x0c4fe400078210ff */
[-C--:B------:R-:W-:Y:S02]  /*9fe0*/  LEA.HI.X.SX32 R41, R37, R3.reuse, 0x2, P0 ;  /* 0x0000000325297211 */ /* 0x080fe400000f16ff */
[-C--:B---3--:R-:W-:Y:S02]  /*9ff0*/  LEA.HI.X.SX32 R5, R44, R3.reuse, 0x2, P1 ;  /* 0x000000032c057211 */ /* 0x088fe400008f16ff */
[-C--:B------:R-:W-:Y:S03]  /*a000*/  LEA.HI.X.SX32 R37, R43, R3.reuse, 0x2, P2 ;  /* 0x000000032b257211 */ /* 0x080fe600010f16ff */
        /* <DEDUP_REMOVED lines=265> */
[----:B------:R-:W-:Y:S01]  /*b0a0*/  STS [R252], R30 ;  /* 0x0000001efc007388 */ /* 0x000fe20000000800 */
[----:B------:R-:W-:Y:S01]  /*b0b0*/  FMUL.FTZ R126, R126, UR6 ;  /* 0x000000067e7e7c20 */ /* 0x000fe20008410000 */
[----:B------:R-:W-:Y:S01]  /*b0c0*/  FMUL.FTZ R127, R127, UR6 ;  /* 0x000000067f7f7c20 */ /* 0x000fe20008410000 */
[----:B------:R-:W-:Y:S01]  /*b0d0*/  F2FP.BF16.F32.PACK_AB R18, R18, R128 ;  /* 0x000000801212723e */ /* 0x000fe200000010ff */
[----:B------:R-:W-:Y:S01]  /*b0e0*/  STS [R252+0x400], R29 ;  /* 0x0004001dfc007388 */ /* 0x000fe20000000800 */
[----:B------:R-:W-:Y:S01]  /*b0f0*/  FMUL.FTZ R68, R68, UR7 ;  /* 0x0000000744447c20 */ /* 0x000fe20008410000 */
[----:B------:R-:W-:Y:S01]  /*b100*/  FMUL.FTZ R16, R69, UR7 ;  /* 0x0000000745107c20 */ /* 0x000fe20008410000 */
[----:B------:R-:W-:Y:S01]  /*b110*/  F2FP.BF16.F32.PACK_AB R17, R17, R130 ;  /* 0x000000821111723e */ /* 0x000fe200000010ff */
[----:B------:R-:W-:Y:S01]  /*b120*/  UISETP.NE.AND UP0, UPT, UR31, -0x1, UPT ;  /* 0xffffffff1f00788c */ /* 0x000fe2000bf05270 */
        /* <DEDUP_REMOVED lines=34> */
[----:B------:R-:W-:Y:S01]  /*b350*/  PLOP3.LUT P0, PT, PT, PT, UP0, 0x80, 0x0 ;  /* 0x000000000000781c */ /* 0x000fe20003f0f008 */
[----:B------:R-:W-:Y:S01]  /*b360*/  FMUL.FTZ R6, R89, UR7 ;  /* 0x0000000759067c20 */ /* 0x000fe20008410000 */
[----:B------:R-:W-:Y:S01]  /*b370*/  F2FP.BF16.F32.PACK_AB R9, R9, R78 ;  /* 0x0000004e0909723e */ /* 0x000fe200000010ff */
[----:B------:R-:W-:Y:S01]  /*b380*/  @UP0 UIADD3 UR12, UR25, UR31, URZ ;  /* 0x0000001f190c0290 */ /* 0x000fe2000fffe03f */
[----:B------:R-:W-:Y:S01]  /*b390*/  FMUL.FTZ R90, R90, UR7 ;  /* 0x000000075a5a7c20 */ /* 0x000fe20008410000 */
[----:B------:R-:W-:Y:S01]  /*b3a0*/  FMUL.FTZ R5, R91, UR7 ;  /* 0x000000075b057c20 */ /* 0x000fe20008410000 */
[----:B------:R-:W-:Y:S01]  /*b3b0*/  FMUL.FTZ R92, R92, UR7 ;  /* 0x000000075c5c7c20 */ /* 0x000fe20008410000 */
[----:B------:R-:W-:Y:S01]  /*b3c0*/  FMUL.FTZ R2, R93, UR7 ;  /* 0x000000075d027c20 */ /* 0x000fe20008410000 */
[----:B------:R-:W-:Y:S01]  /*b3d0*/  FMUL.FTZ R94, R94, UR7 ;  /* 0x000000075e5e7c20 */ /* 0x000fe20008410000 */
[----:B------:R-:W-:Y:S01]  /*b3e0*/  FMUL.FTZ R0, R95, UR7 ;  /* 0x000000075f007c20 */ /* 0x000fe20008410000 */
[----:B------:R-:W-:Y:S01]  /*b3f0*/  F2FP.BF16.F32.PACK_AB R8, R8, R84 ;  /* 0x000000540808723e */ /* 0x000fe200000010ff */
[----:B------:R-:W-:Y:S01]  /*b400*/  @UP0 ULDC.64 UR6, c[0x0][0x450] ;  /* 0x0001140000060ab9 */ /* 0x000fe20000000a00 */
[----:B------:R-:W-:Y:S01]  /*b410*/  F2FP.BF16.F32.PACK_AB R7, R7, R86 ;  /* 0x000000560707723e */ /* 0x000fe200000010ff */
[----:B------:R-:W-:Y:S01]  /*b420*/  @UP0 UIMAD.WIDE.U32 UR10, UR12, UR6, URZ ;  /* 0x000000060c0a02a5 */ /* 0x000fe2000f8e003f */
[----:B------:R-:W-:Y:S01]  /*b430*/  F2FP.BF16.F32.PACK_AB R4, R4, R96 ;  /* 0x000000600404723e */ /* 0x000fe200000010ff */
[----:B------:R-:W-:Y:S01]  /*b440*/  @UP0 UIMAD UR12, UR12, UR7, URZ ;  /* 0x000000070c0c02a4 */ /* 0x000fe2000f8e023f */
[----:B------:R-:W-:Y:S01]  /*b450*/  F2FP.BF16.F32.PACK_AB R3, R3, R98 ;  /* 0x000000620303723e */ /* 0x000fe200000010ff */
[----:B------:R-:W-:Y:S01]  /*b460*/  USHF.L.U32 UR19, UR20, 0x7, URZ ;  /* 0x0000000714137899 */ /* 0x000fe2000800063f */
[----:B------:R-:W-:Y:S01]  /*b470*/  F2FP.BF16.F32.PACK_AB R6, R6, R88 ;  /* 0x000000580606723e */ /* 0x000fe200000010ff */
[----:B------:R-:W-:Y:S01]  /*b480*/  @UP0 UIADD3 UR23, UR11, UR12, URZ ;  /* 0x0000000c0b170290 */ /* 0x000fe2000fffe03f */
[----:B------:R-:W-:Y:S01]  /*b490*/  F2FP.BF16.F32.PACK_AB R5, R5, R90 ;  /* 0x0000005a0505723e */ /* 0x000fe200000010ff */
[----:B------:R-:W-:Y:S01]  /*b4a0*/  @UP0 UMOV UR22, UR10 ;  /* 0x0000000a00160c82 */ /* 0x000fe20008000000 */
[----:B------:R-:W-:-:S02]  /*b4b0*/  F2FP.BF16.F32.PACK_AB R2, R2, R92 ;  /* 0x0000005c0202723e */ /* 0x000fc400000010ff */
[----:B------:R-:W-:Y:S01]  /*b4c0*/  F2FP.BF16.F32.PACK_AB R0, R0, R94 ;  /* 0x0000005e0000723e */ /* 0x000fe200000010ff */
[----:B--2---:R-:W-:Y:S04]  /*b4d0*/  STS [R135], R26 ;  /* 0x0000001a87007388 */ /* 0x004fe80000000800 */
[----:B---3--:R-:W-:Y:S04]  /*b4e0*/  STS [R134], R25 ;  /* 0x0000001986007388 */ /* 0x008fe80000000800 */
[----:B------:R-:W-:Y:S04]  /*b4f0*/  STS [R252+0x2000], R28 ;  /* 0x0020001cfc007388 */ /* 0x000fe80000000800 */
[----:B------:R-:W-:Y:S04]  /*b500*/  STS [R252+0x2400], R27 ;  /* 0x0024001bfc007388 */ /* 0x000fe80000000800 */
[----:B----4-:R-:W-:Y:S04]  /*b510*/  STS [R133], R24 ;  /* 0x0000001885007388 */ /* 0x010fe80000000800 */
        /* <DEDUP_REMOVED lines=9> */
[----:B------:R1:W-:Y:S04]  /*b5b0*/  STS [R252+0x4000], R16 ;  /* 0x00400010fc007388 */ /* 0x0003e80000000800 */
[----:B------:R-:W-:Y:S04]  /*b5c0*/  STS [R252+0x4400], R15 ;  /* 0x0044000ffc007388 */ /* 0x000fe80000000800 */
[----:B------:R-:W-:Y:S04]  /*b5d0*/  STS [R135+0x4000], R12 ;  /* 0x0040000c87007388 */ /* 0x000fe80000000800 */
[----:B------:R-:W-:Y:S04]  /*b5e0*/  STS [R134+0x4000], R11 ;  /* 0x0040000b86007388 */ /* 0x000fe80000000800 */
[----:B------:R-:W-:Y:S04]  /*b5f0*/  STS [R252+0x6000], R14 ;  /* 0x0060000efc007388 */ /* 0x000fe80000000800 */
[----:B------:R-:W-:Y:S04]  /*b600*/  STS [R252+0x6400], R13 ;  /* 0x0064000dfc007388 */ /* 0x000fe80000000800 */
[----:B------:R-:W-:Y:S01]  /*b610*/  STS [R133+0x4000], R10 ;  /* 0x0040000a85007388 */ /* 0x000fe20000000800 */
[----:B-1----:R-:W1:Y:S03]  /*b620*/  S2R R16, SR_TID.X ;  /* 0x0000000000107919 */ /* 0x002e660000002100 */
        /* <DEDUP_REMOVED lines=9> */
[----:B-1----:R-:W-:Y:S01]  /*b6c0*/  SHF.R.S32.HI R0, RZ, 0x1f, R16 ;  /* 0x0000001fff007819 */ /* 0x002fe20000011410 */
        /* <DEDUP_REMOVED lines=14> */
.L_x_1027:
        /* <DEDUP_REMOVED lines=23> */
.L_x_1028:
        /* <DEDUP_REMOVED lines=14> */
[----:B------:R-:W-:Y:S01]  /*ba00*/  ULDC.64 UR16, c[0x0][0x468] ;  /* 0x00011a0000107ab9 */ /* 0x000fe20000000a00 */
[----:B------:R-:W-:Y:S01]  /*ba10*/  ISETP.GE.AND P4, PT, R0, UR14, PT ;  /* 0x0000000e00007c0c */ /* 0x000fe2000bf86270 */
[----:B------:R-:W-:Y:S01]  /*ba20*/  BSSY B0, `(.L_x_1029) ;  /* 0x000001d000007945 */ /* 0x000fe20003800000 */
[----:B------:R-:W-:Y:S01]  /*ba30*/  MOV R4, UR13 ;  /* 0x0000000d00047c02 */ /* 0x000fe20008000f00 */
[----:B------:R-:W-:Y:S01]  /*ba40*/  UIMAD UR13, UR15, UR16, URZ ;  /* 0x000000100f0d72a4 */ /* 0x000fe2000f8e023f */
[----:B------:R-:W-:-:S02]  /*ba50*/  IADD3 R2, P0, R2, UR22, RZ ;  /* 0x0000001602027c10 */ /* 0x000fc4000ff1e0ff */
[----:B------:R-:W-:Y:S01]  /*ba60*/  ISETP.GE.AND P2, PT, R5, UR14, PT ;  /* 0x0000000e05007c0c */ /* 0x000fe2000bf46270 */
[----:B------:R-:W-:Y:S01]  /*ba70*/  UIMAD UR17, UR59, UR17, UR13 ;  /* 0x000000113b1172a4 */ /* 0x000fe2000f8e020d */
[----:B------:R-:W-:Y:S01]  /*ba80*/  IADD3.X R3, R3, UR23, R4, P0, !PT ;  /* 0x0000001703037c10 */ /* 0x000fe200087fe404 */
[----:B------:R1:W2:Y:S01]  /*ba90*/  LDS.128 R16, [R148+0xd000] ;  /* 0x00d0000094107984 */ /* 0x0002a20000000c00 */
[----:B------:R-:W-:Y:S01]  /*baa0*/  IMAD.U32 R4, RZ, RZ, UR16 ;  /* 0x00000010ff047e24 */ /* 0x000fe2000f8e00ff */
[----:B------:R-:W-:Y:S01]  /*bab0*/  SHF.R.S32.HI R11, RZ, 0x1f, R0 ;  /* 0x0000001fff0b7819 */ /* 0x000fe20000011400 */
[----:B------:R-:W-:Y:S01]  /*bac0*/  VIADD R5, R0, 0x60 ;  /* 0x0000006000057836 */ /* 0x000fe20000000000 */
[----:B------:R1:W3:Y:S01]  /*bad0*/  LDS.128 R20, [R148+0x11000] ;  /* 0x0110000094147984 */ /* 0x0002e20000000c00 */
[----:B------:R-:W-:-:S03]  /*bae0*/  IMAD.WIDE.U32 R2, R4, UR59, R2 ;  /* 0x0000003b04027c25 */ /* 0x000fc6000f8e0002 */
[----:B------:R1:W4:Y:S01]  /*baf0*/  LDS.128 R24, [R148+0x12000] ;  /* 0x0120000094187984 */ /* 0x0003220000000c00 */
[----:B------:R-:W-:Y:S02]  /*bb00*/  ISETP.GE.AND P1, PT, R5, UR14, PT ;  /* 0x0000000e05007c0c */ /* 0x000fe4000bf26270 */
[----:B------:R-:W-:Y:S01]  /*bb10*/  IADD3 R10, R3, UR17, RZ ;  /* 0x00000011030a7c10 */ /* 0x000fe2000fffe0ff */
[----:B------:R1:W1:Y:S01]  /*bb20*/  LDS.128 R28, [R148+0x13000] ;  /* 0x01300000941c7984 */ /* 0x0002620000000c00 */
[----:B------:R-:W-:Y:S09]  /*bb30*/  @P4 BRA `(.L_x_1030) ;  /* 0x00000000002c4947 */ /* 0x000ff20003800000 */
        /* <DEDUP_REMOVED lines=11> */
.L_x_1030:
[----:B------:R-:W-:Y:S05]  /*bbf0*/  BSYNC B0 ;  /* 0x0000000000007941 */ /* 0x000fea0003800000 */
.L_x_1029:
        /* <DEDUP_REMOVED lines=14> */
.L_x_1032:
[----:B------:R-:W-:Y:S05]  /*bce0*/  BSYNC B0 ;  /* 0x0000000000007941 */ /* 0x000fea0003800000 */
.L_x_1031:
        /* <DEDUP_REMOVED lines=15> */
.L_x_1034:
[----:B------:R-:W-:Y:S05]  /*bde0*/  BSYNC B0 ;  /* 0x0000000000007941 */ /* 0x000fea0003800000 */
.L_x_1033:
        /* <DEDUP_REMOVED lines=14> */
.L_x_1036:
[----:B------:R-:W-:Y:S05]  /*bed0*/  BSYNC B0 ;  /* 0x0000000000007941 */ /* 0x000fea0003800000 */
.L_x_1035:
        /* <DEDUP_REMOVED lines=27> */
.L_x_1038:
[----:B------:R-:W-:Y:S05]  /*c090*/  BSYNC B0 ;  /* 0x0000000000007941 */ /* 0x000fea0003800000 */
.L_x_1037:
        /* <DEDUP_REMOVED lines=14> */
.L_x_1040:
[----:B------:R-:W-:Y:S05]  /*c180*/  BSYNC B0 ;  /* 0x0000000000007941 */ /* 0x000fea0003800000 */
.L_x_1039:
        /* <DEDUP_REMOVED lines=14> */
.L_x_1042:
[----:B------:R-:W-:Y:S05]  /*c270*/  BSYNC B0 ;  /* 0x0000000000007941 */ /* 0x000fea0003800000 */
.L_x_1041:
[----:B------:R-:W-:Y:S05]  /*c280*/  @P1 BRA `(.L_x_1023) ;  /* 0x00000000002c1947 */ /* 0x000fea0003800000 */
[----:B------:R-:W-:Y:S01]  /*c290*/  IADD3 R0, P0, R0, 0x60, RZ ;  /* 0x0000006000007810 */ /* 0x000fe20007f1e0ff */
[----:B------:R-:W-:-:S03]  /*c2a0*/  ULDC.64 UR6, c[0x0][0x3f8] ;  /* 0x0000fe0000067ab9 */ /* 0x000fc60000000a00 */
[----:B------:R-:W-:-:S05]  /*c2b0*/  IADD3.X R3, RZ, R11, RZ, P0, !PT ;  /* 0x0000000bff037210 */ /* 0x000fca00007fe4ff */
[----:B-1----:R-:W-:Y:S01]  /*c2c0*/  IMAD R6, R3, UR10, RZ ;  /* 0x0000000a03067c24 */ /* 0x002fe2000f8e02ff */
[----:B------:R-:W-:-:S03]  /*c2d0*/  MOV R3, R8 ;  /* 0x0000000800037202 */ /* 0x000fc60000000f00 */
[----:B------:R-:W-:-:S04]  /*c2e0*/  IMAD.WIDE.U32 R4, R0, UR10, R2 ;  /* 0x0000000a00047c25 */ /* 0x000fc8000f8e0002 */
[----:B------:R-:W-:Y:S01]  /*c2f0*/  IMAD R0, R0, UR11, R6 ;  /* 0x0000000b00007c24 */ /* 0x000fe2000f8e0206 */
[----:B------:R-:W-:-:S04]  /*c300*/  LEA R2, P0, R4, UR6, 0x1 ;  /* 0x0000000604027c11 */ /* 0x000fc8000f8008ff */
[----:B------:R-:W-:-:S04]  /*c310*/  IADD3 R0, R0, R5, RZ ;  /* 0x0000000500007210 */ /* 0x000fc80007ffe0ff */
[----:B------:R-:W-:-:S05]  /*c320*/  LEA.HI.X R3, R4, UR7, R0, 0x1, P0 ;  /* 0x0000000704037c11 */ /* 0x000fca00080f0c00 */
[----:B------:R1:W-:Y:S02]  /*c330*/  STG.E.128 desc[UR8][R2.64], R28 ;  /* 0x0000001c02007986 */ /* 0x0003e4000c101d08 */
.L_x_1023:
[----:B------:R-:W-:Y:S05]  /*c340*/  BSYNC B1 ;  /* 0x0000000000017941 */ /* 0x000fea0003800000 */
.L_x_1001:
        /* <DEDUP_REMOVED lines=8> */
.L_x_1043:
[----:B------:R-:W-:Y:S05]  /*c3d0*/  EXIT ;  /* 0x000000000000794d */ /* 0x000fea0003800000 */
.L_x_1045:
        /* <DEDUP_REMOVED lines=10> */
.L_x_1279:


//--------------------- .text._ZN5flash44flash_bwd_dq_dk_dv_loop_seqk_parallel_kernelI23Flash_bwd_kernel_traitsILi64ELi128ELi128ELi8ELi4ELi4ELi4ELb0ELb0EN7cutlass10bfloat16_tE19Flash_kernel_traitsILi64ELi128ELi128ELi8ES3_EELb0ELb1ELb0ELb0ELb0ELb1ELb1EEEvNS_16Flash_bwd_paramsE --------------------------
	.section	.text._ZN5flash44flash_bwd_dq_dk_dv_loop_seqk_parallel_kernelI23Flash_bwd_kernel_traitsILi64ELi128ELi128ELi8ELi4ELi4ELi4ELb0ELb0EN7cutlass10bfloat16_tE19Flash_kernel_traitsILi64ELi128ELi128ELi8ES3_EELb0ELb1ELb0ELb0ELb0ELb1ELb1EEEvNS_16Flash_bwd_paramsE,"ax",@progbits
	.align	128
        .global         _ZN5flash44flash_bwd_dq_dk_dv_loop_seqk_parallel_kernelI23Flash_bwd_kernel_traitsILi64ELi128ELi128ELi8ELi4ELi4ELi4ELb0ELb0EN7cutlass10bfloat16_tE19Flash_kernel_traitsILi64ELi128ELi128ELi8ES3_EELb0ELb1ELb0ELb0ELb0ELb1ELb1EEEvNS_16Flash_bwd_paramsE
        .type           _ZN5flash44flash_bwd_dq_dk_dv_loop_seqk_parallel_kernelI23Flash_bwd_kernel_traitsILi64ELi128ELi128ELi8ELi4ELi4ELi4ELb0ELb0EN7cutlass10bfloat16_tE19Flash_kernel_traitsILi64ELi128ELi128ELi8ES3_EELb0ELb1ELb0ELb0ELb0ELb1ELb1EEEvNS_16Flash_bwd_paramsE,@function
        .size           _ZN5flash44flash_bwd_dq_dk_dv_loop_seqk_parallel_kernelI23Flash_bwd_kernel_traitsILi64ELi128ELi128ELi8ELi4ELi4ELi4ELb0ELb0EN7cutlass10bfloat16_tE19Flash_kernel_traitsILi64ELi128ELi128ELi8ES3_EELb0ELb1ELb0ELb0ELb0ELb1ELb1EEEvNS_16Flash_bwd_paramsE,(.L_x_1280 - _ZN5flash44flash_bwd_dq_dk_dv_loop_seqk_parallel_kernelI23Flash_bwd_kernel_traitsILi64ELi128ELi128ELi8ELi4ELi4ELi4ELb0ELb0EN7cutlass10bfloat16_tE19Flash_kernel_traitsILi64ELi128ELi128ELi8ES3_EELb0ELb1ELb0ELb0ELb0ELb1ELb1EEEvNS_16Flash_bwd_paramsE)
        .other          _ZN5flash44flash_bwd_dq_dk_dv_loop_seqk_parallel_kernelI23Flash_bwd_kernel_traitsILi64ELi128ELi128ELi8ELi4ELi4ELi4ELb0ELb0EN7cutlass10bfloat16_tE19Flash_kernel_traitsILi64ELi128ELi128ELi8ES3_EELb0ELb1ELb0ELb0ELb0ELb1ELb1EEEvNS_16Flash_bwd_paramsE,@"STO_CUDA_ENTRY STV_DEFAULT"
_ZN5flash44flash_bwd_dq_dk_dv_loop_seqk_parallel_kernelI23Flash_bwd_kernel_traitsILi64ELi128ELi128ELi8ELi4ELi4ELi4ELb0ELb0EN7cutlass10bfloat16_tE19Flash_kernel_traitsILi64ELi128ELi128ELi8ES3_EELb0ELb1ELb0ELb0ELb0ELb1ELb1EEEvNS_16Flash_bwd_paramsE:
.text._ZN5flash44flash_bwd_dq_dk_dv_loop_seqk_parallel_kernelI23Flash_bwd_kernel_traitsILi64ELi128ELi128ELi8ELi4ELi4ELi4ELb0ELb0EN7cutlass10bfloat16_tE19Flash_kernel_traitsILi64ELi128ELi128ELi8ES3_EELb0ELb1ELb0ELb0ELb0ELb1ELb1EEEvNS_16Flash_bwd_paramsE:
        /* <DEDUP_REMOVED lines=16> */
[----:B------:R-:W-:-:S06]  /*0100*/  ULDC.64 UR8, c[0x0][0x208] ;  /* 0x0000820000087ab9 */ /* 0x000fcc0000000a00 */
        /* <DEDUP_REMOVED lines=29> */
[----:B------:R-:W-:-:S02]  /*02e0*/  LEA.HI R5, R5, R6, RZ, 0x1 ;  /* 0x0000000605057211 */ /* 0x000fc400078f08ff */
[----:B------:R-:W-:Y:S02]  /*02f0*/  LEA.HI R4, R4, R9, RZ, 0x3 ;  /* 0x0000000904047211 */ /* 0x000fe400078f18ff */
[----:B------:R-:W-:Y:S02]  /*0300*/  LOP3.LUT R3, R3, 0x1c0, RZ, 0xc0, !PT ;  /* 0x000001c003037812 */ /* 0x000fe400078ec0ff */
[----:B------:R-:W-:Y:S02]  /*0310*/  LOP3.LUT R5, R5, 0xfffffffe, RZ, 0xc0, !PT ;  /* 0xfffffffe05057812 */ /* 0x000fe400078ec0ff */
[----:B------:R-:W-:Y:S02]  /*0320*/  SHF.R.S32.HI R8, RZ, 0x1f, R2 ;  /* 0x0000001fff087819 */ /* 0x000fe40000011402 */
[----:B------:R-:W-:Y:S01]  /*0330*/  LOP3.LUT R4, R4, 0xfffffff8, RZ, 0xc0, !PT ;  /* 0xfffffff804047812 */ /* 0x000fe200078ec0ff */
[----:B------:R-:W-:Y:S01]  /*0340*/  IMAD.IADD R10, R6, 0x1, -R5 ;  /* 0x00000001060a7824 */ /* 0x000fe200078e0a05 */
[----:B------:R-:W-:-:S02]  /*0350*/  LOP3.LUT R7, R3, 0x38, R7, 0xf8, !PT ;  /* 0x0000003803077812 */ /* 0x000fc400078ef807 */
[----:B------:R-:W-:Y:S01]  /*0360*/  SHF.R.U32.HI R3, RZ, 0x3, R3 ;  /* 0x00000003ff037819 */ /* 0x000fe20000011603 */
[----:B------:R-:W-:Y:S01]  /*0370*/  IMAD.IADD R6, R9, 0x1, -R4 ;  /* 0x0000000109067824 */ /* 0x000fe200078e0a04 */
[----:B------:R-:W-:Y:S02]  /*0380*/  LEA.HI R13, R8, R2, RZ, 0x3 ;  /* 0x00000002080d7211 */ /* 0x000fe400078f18ff */
        /* <DEDUP_REMOVED lines=44> */
[----:B------:R-:W-:-:S03]  /*0650*/  LOP3.LUT R2, R15, 0x6, RZ, 0xc0, !PT ;  /* 0x000000060f027812 */ /* 0x000fc600078ec0ff */
[C---:B------:R-:W-:Y:S02]  /*0660*/  IMAD R3, R4.reuse, 0x2000, R0 ;  /* 0x0000200004037824 */ /* 0x040fe400078e0200 */
[----:B------:R-:W-:Y:S02]  /*0670*/  IMAD R6, R4, 0x40, R2 ;  /* 0x0000004004067824 */ /* 0x000fe400078e0202 */
[----:B------:R-:W-:Y:S02]  /*0680*/  IMAD.SHL.U32 R2, R18, 0x40, RZ ;  /* 0x0000004012027824 */ /* 0x000fe400078e00ff */
[----:B------:R-:W-:Y:S01]  /*0690*/  IMAD.SHL.U32 R4, R13, 0x40, RZ ;  /* 0x000000400d047824 */ /* 0x000fe200078e00ff */
[----:B------:R1:W-:Y:S01]  /*06a0*/  STL [R1+0x6c], R6 ;  /* 0x00006c0601007387 */ /* 0x0003e20000100800 */
[----:B------:R-:W-:Y:S01]  /*06b0*/  IMAD R8, R12, 0x400, R3 ;  /* 0x000004000c087824 */ /* 0x000fe200078e0203 */
[----:B------:R-:W-:Y:S01]  /*06c0*/  LOP3.LUT R2, R2, 0x1c0, RZ, 0xc0, !PT ;  /* 0x000001c002027812 */ /* 0x000fe200078ec0ff */
[----:B------:R-:W-:Y:S01]  /*06d0*/  IMAD R3, R12, 0x400, R0 ;  /* 0x000004000c037824 */ /* 0x000fe200078e0200 */
[----:B------:R-:W-:Y:S01]  /*06e0*/  LOP3.LUT R0, R4, 0xfffffe00, RZ, 0xc0, !PT ;  /* 0xfffffe0004007812 */ /* 0x000fe200078ec0ff */
[----:B------:R-:W-:Y:S01]  /*06f0*/  IMAD.IADD R8, R9, 0x1, R8 ;  /* 0x0000000109087824 */ /* 0x000fe200078e0208 */
[----:B------:R-:W-:Y:S01]  /*0700*/  LOP3.LUT R7, R2, 0x8, R7, 0xf8, !PT ;  /* 0x0000000802077812 */ /* 0x000fe200078ef807 */
[----:B------:R-:W-:-:S02]  /*0710*/  IMAD.IADD R11, R3, 0x1, R11 ;  /* 0x00000001030b7824 */ /* 0x000fc400078e020b */
[----:B------:R-:W-:Y:S01]  /*0720*/  IMAD R4, R12, 0x400, R0 ;  /* 0x000004000c047824 */ /* 0x000fe200078e0200 */
[----:B------:R-:W-:Y:S02]  /*0730*/  LEA R8, R8, UR4, 0x1 ;  /* 0x0000000408087c11 */ /* 0x000fe4000f8e08ff */
[----:B-1----:R-:W-:-:S04]  /*0740*/  SHF.R.U32.HI R6, RZ, 0x3, R2 ;  /* 0x00000003ff067819 */ /* 0x002fc80000011602 */
[----:B------:R-:W-:Y:S02]  /*0750*/  LOP3.LUT R3, R7, R6, RZ, 0x3c, !PT ;  /* 0x0000000607037212 */ /* 0x000fe400078e3cff */
[----:B------:R-:W-:Y:S01]  /*0760*/  LOP3.LUT R2, R6, R14, R2, 0x1e, !PT ;  /* 0x0000000e06027212 */ /* 0x000fe200078e1e02 */
[----:B------:R-:W-:Y:S02]  /*0770*/  IMAD.MOV.U32 R6, RZ, RZ, 0x440 ;  /* 0x00000440ff067424 */ /* 0x000fe400078e00ff */
        /* <DEDUP_REMOVED lines=8> */
[----:B------:R-:W-:-:S02]  /*0800*/  IMAD.MOV.U32 R2, RZ, RZ, -0x10 ;  /* 0xfffffff0ff027424 */ /* 0x000fc400078e00ff */
        /* <DEDUP_REMOVED lines=22> */
[----:B------:R-:W-:Y:S01]  /*0970*/  STL [R1+0x14], R12 ;  /* 0x0000140c01007387 */ /* 0x000fe20000100800 */
[----:B------:R-:W-:-:S02]  /*0980*/  @P1 VIADD R15, R11, 0x3e0 ;  /* 0x000003e00b0f1836 */ /* 0x000fc40000000000 */
[C---:B------:R-:W-:Y:S01]  /*0990*/  VIADD R14, R11.reuse, 0x2420 ;  /* 0x000024200b0e7836 */ /* 0x040fe20000000000 */
[----:B------:R2:W-:Y:S01]  /*09a0*/  STL [R1+0x24], R5 ;  /* 0x0000240501007387 */ /* 0x0005e20000100800 */
[C---:B------:R-:W-:Y:S02]  /*09b0*/  @P1 VIADD R7, R11.reuse, 0x1fe0 ;  /* 0x00001fe00b071836 */ /* 0x040fe40000000000 */
[C---:B------:R-:W-:Y:S01]  /*09c0*/  @P1 VIADD R14, R11.reuse, 0x23e0 ;  /* 0x000023e00b0e1836 */ /* 0x040fe20000000000 */
[----:B------:R3:W-:Y:S01]  /*09d0*/  STL [R1+0x8], R10 ;  /* 0x0000080a01007387 */ /* 0x0007e20000100800 */
[C---:B------:R-:W-:Y:S02]  /*09e0*/  VIADD R13, R11.reuse, 0x2040 ;  /* 0x000020400b0d7836 */ /* 0x040fe40000000000 */
[----:B------:R-:W-:Y:S02]  /*09f0*/  IMAD.IADD R2, R2, 0x1, R10 ;  /* 0x0000000102027824 */ /* 0x000fe400078e020a */
[----:B------:R-:W-:-:S02]  /*0a00*/  @P2 VIADD R13, R11, 0x1fc0 ;  /* 0x00001fc00b0d2836 */ /* 0x000fc40000000000 */
[----:B------:R-:W-:Y:S02]  /*0a10*/  IMAD.IADD R4, R4, 0x1, R7 ;  /* 0x0000000104047824 */ /* 0x000fe400078e0207 */
[----:B------:R-:W-:Y:S02]  /*0a20*/  IMAD.IADD R189, R189, 0x1, R188 ;  /* 0x00000001bdbd7824 */ /* 0x000fe400078e02bc */
[----:B------:R-:W-:Y:S02]  /*0a30*/  IMAD.IADD R188, R188, 0x1, R186 ;  /* 0x00000001bcbc7824 */ /* 0x000fe400078e02ba */
[----:B-1----:R-:W-:-:S05]  /*0a40*/  IMAD.IADD R8, R0, 0x1, R11 ;  /* 0x0000000100087824 */ /* 0x002fca00078e020b */
[----:B------:R1:W-:Y:S01]  /*0a50*/  STL [R1+0xa8], R8 ;  /* 0x0000a80801007387 */ /* 0x0003e20000100800 */
[----:B--2---:R-:W-:-:S03]  /*0a60*/  IMAD.IADD R5, R11, 0x1, R6 ;  /* 0x000000010b057824 */ /* 0x004fc600078e0206 */
[----:B------:R-:W-:Y:S01]  /*0a70*/  STL [R1+0x8c], R9 ;  /* 0x00008c0901007387 */ /* 0x000fe20000100800 */
[----:B---3--:R-:W-:-:S03]  /*0a80*/  IMAD.IADD R10, R0, 0x1, R10 ;  /* 0x00000001000a7824 */ /* 0x008fc600078e020a */
        /* <DEDUP_REMOVED lines=21> */
.L_x_1090:
        /* <DEDUP_REMOVED lines=67> */
.L_x_1046:
        /* <DEDUP_REMOVED lines=26> */
[----:B------:R-:W-:Y:S01]  /*11b0*/  ULDC.64 UR30, c[0x0][0x240] ;  /* 0x00009000001e7ab9 */ /* 0x000fe20000000a00 */
[----:B------:R-:W-:Y:S01]  /*11c0*/  UISETP.NE.AND UP3, UPT, UR22, URZ, UPT ;  /* 0x0000003f1600728c */ /* 0x000fe2000bf65270 */
[----:B------:R-:W1:Y:S01]  /*11d0*/  I2F.RP R4, R6 ;  /* 0x0000000600047306 */ /* 0x000e620000209400 */
[----:B------:R-:W-:Y:S01]  /*11e0*/  UIMAD.WIDE.U32 UR26, UR6, UR30, URZ ;  /* 0x0000001e061a72a5 */ /* 0x000fe2000f8e003f */
[----:B------:R-:W-:Y:S01]  /*11f0*/  ISETP.NE.AND P3, PT, R7, RZ, PT ;  /* 0x000000ff0700720c */ /* 0x000fe20003f65270 */
[----:B------:R-:W-:-:S02]  /*1200*/  USEL UR42, UR10, URZ, UP2 ;  /* 0x0000003f0a2a7287 */ /* 0x000fc40009000000 */
[----:B--2---:R-:W-:Y:S02]  /*1210*/  UIMAD.WIDE.U32 UR34, UR7, UR14, URZ ;  /* 0x0000000e072272a5 */ /* 0x004fe4000f8e003f */
[----:B------:R-:W-:Y:S02]  /*1220*/  UIMAD UR50, UR59, UR47, URZ ;  /* 0x0000002f3b3272a4 */ /* 0x000fe4000f8e023f */
[----:B------:R-:W-:Y:S02]  /*1230*/  UIMAD UR45, UR7, UR15, UR35 ;  /* 0x0000000f072d72a4 */ /* 0x000fe4000f8e0223 */
[----:B------:R-:W-:Y:S01]  /*1240*/  @!UP1 UIMAD UR7, UR60, UR12, URZ ;  /* 0x0000000c3c0792a4 */ /* 0x000fe2000f8e023f */
[----:B------:R-:W-:Y:S01]  /*1250*/  @UP1 ULDC.64 UR14, c[0x0][0x420] ;  /* 0x00010800000e1ab9 */ /* 0x000fe20000000a00 */
[----:B------:R-:W-:Y:S01]  /*1260*/  USEL UR57, UR18, UR26, !UP1 ;  /* 0x0000001a12397287 */ /* 0x000fe2000c800000 */
        /* <DEDUP_REMOVED lines=35> */
[----:B------:R-:W-:Y:S01]  /*14a0*/  @UP3 ULDC UR16, c[0x0][0x2e4] ;  /* 0x0000b90000103ab9 */ /* 0x000fe20000000800 */
[----:B------:R-:W-:Y:S02]  /*14b0*/  @UP1 UIADD3 UR47, UR27, UR33, URZ ;  /* 0x000000211b2f1290 */ /* 0x000fe4000fffe03f */
[----:B------:R-:W-:Y:S01]  /*14c0*/  USEL UR58, UR18, UR14, !UP1 ;  /* 0x0000000e123a7287 */ /* 0x000fe2000c800000 */
[C---:B------:R-:W-:Y:S01]  /*14d0*/  IMAD R2, R6.reuse, R4, R2 ;  /* 0x0000000406027224 */ /* 0x040fe200078e0202 */
[----:B------:R-:W-:Y:S02]  /*14e0*/  @!UP3 UIMAD UR14, UR48, UR49, UR59 ;  /* 0x00000031300eb2a4 */ /* 0x000fe4000f8e023b */
[----:B------:R-:W-:Y:S02]  /*14f0*/  @UP3 UIMAD UR33, UR59, UR16, UR15 ;  /* 0x000000103b2132a4 */ /* 0x000fe4000f8e020f */
[----:B------:R-:W-:Y:S01]  /*1500*/  ISETP.GT.U32.AND P1, PT, R6, R2, PT ;  /* 0x000000020600720c */ /* 0x000fe20003f24070 */
[----:B------:R-:W-:-:S02]  /*1510*/  USHF.R.S32.HI UR16, URZ, 0x1f, UR7 ;  /* 0x0000001f3f107899 */ /* 0x000fc40008011407 */
[----:B------:R-:W-:Y:S02]  /*1520*/  UIADD3 UR10, UP2, UR7, UR43, URZ ;  /* 0x0000002b070a7290 */ /* 0x000fe4000ff5e03f */
        /* <DEDUP_REMOVED lines=50> */
.L_x_1048:
        /* <DEDUP_REMOVED lines=13> */
.L_x_1049:
        /* <DEDUP_REMOVED lines=11> */
.L_x_1050:
[----:B------:R-:W-:Y:S02]  /*19d0*/  ULDC UR6, c[0x0][0x270] ;  /* 0x00009c0000067ab9 */ /* 0x000fe40000000800 */
[----:B------:R-:W-:-:S04]  /*19e0*/  UIMAD UR6, UR48, UR6, UR59 ;  /* 0x00000006300672a4 */ /* 0x000fc8000f8e023b */
[----:B------:R-:W-:-:S12]  /*19f0*/  UIMAD UR6, UR6, UR61, URZ ;  /* 0x0000003d060672a4 */ /* 0x000fd8000f8e023f */
.L_x_1051:
        /* <DEDUP_REMOVED lines=25> */
[CC--:B------:R-:W-:Y:S02]  /*1b90*/  LEA.HI R0, R12.reuse, R15.reuse, RZ, 0x3 ;  /* 0x0000000f0c007211 */ /* 0x0c0fe400078f18ff */
[----:B------:R-:W-:Y:S02]  /*1ba0*/  LEA.HI R12, R12, R15, RZ, 0x5 ;  /* 0x0000000f0c0c7211 */ /* 0x000fe400078f28ff */
[----:B------:R-:W-:Y:S02]  /*1bb0*/  LOP3.LUT R4, R0, 0xfffffff8, RZ, 0xc0, !PT ;  /* 0xfffffff800047812 */ /* 0x000fe400078ec0ff */
[----:B------:R-:W-:Y:S02]  /*1bc0*/  SHF.R.S32.HI R0, RZ, 0x3, R0 ;  /* 0x00000003ff007819 */ /* 0x000fe40000011400 */
[----:B------:R-:W-:Y:S01]  /*1bd0*/  LOP3.LUT R13, R12, 0xffffffe0, RZ, 0xc0, !PT ;  /* 0xffffffe00c0d7812 */ /* 0x000fe200078ec0ff */
[----:B------:R-:W-:Y:S01]  /*1be0*/  IMAD.IADD R4, R15, 0x1, -R4 ;  /* 0x000000010f047824 */ /* 0x000fe200078e0a04 */
[----:B------:R-:W-:-:S02]  /*1bf0*/  SHF.R.S32.HI R33, RZ, 0x1f, R0 ;  /* 0x0000001fff217819 */ /* 0x000fc40000011400 */
[----:B------:R-:W-:Y:S01]  /*1c00*/  IADD3 R2, P0, R0, UR7, RZ ;  /* 0x0000000700027c10 */ /* 0x000fe2000ff1e0ff */
[----:B------:R-:W-:Y:S01]  /*1c10*/  IMAD.SHL.U32 R4, R4, 0x8, RZ ;  /* 0x0000000804047824 */ /* 0x000fe200078e00ff */
[----:B------:R-:W-:Y:S01]  /*1c20*/  SHF.R.S32.HI R12, RZ, 0x5, R12 ;  /* 0x00000005ff0c7819 */ /* 0x000fe2000001140c */
[----:B------:R-:W-:Y:S01]  /*1c30*/  IMAD.IADD R13, R15, 0x1, -R13 ;  /* 0x000000010f0d7824 */ /* 0x000fe200078e0a0d */
[----:B------:R-:W-:Y:S02]  /*1c40*/  IADD3.X R8, R33, UR16, RZ, P0, !PT ;  /* 0x0000001021087c10 */ /* 0x000fe400087fe4ff */
[--C-:B------:R-:W-:Y:S01]  /*1c50*/  SHF.R.S32.HI R5, RZ, 0x1f, R4.reuse ;  /* 0x0000001fff057819 */ /* 0x100fe20000011404 */
[----:B------:R-:W-:Y:S02]  /*1c60*/  IMAD R12, R12, UR15, R13 ;  /* 0x0000000f0c0c7c24 */ /* 0x000fe4000f8e020d */
[----:B------:R-:W-:Y:S02]  /*1c70*/  IMAD R10, R8, UR30, RZ ;  /* 0x0000001e080a7c24 */ /* 0x000fe4000f8e02ff */
[----:B------:R-:W-:-:S04]  /*1c80*/  IMAD.WIDE.U32 R8, R2, UR30, R4 ;  /* 0x0000001e02087c25 */ /* 0x000fc8000f8e0004 */
[----:B------:R-:W-:Y:S01]  /*1c90*/  IMAD R2, R2, UR31, R10 ;  /* 0x0000001f02027c24 */ /* 0x000fe2000f8e020a */
[----:B------:R-:W-:Y:S01]  /*1ca0*/  IADD3 R10, P0, R8, UR57, RZ ;  /* 0x00000039080a7c10 */ /* 0x000fe2000ff1e0ff */
[----:B--2---:R-:W-:-:S03]  /*1cb0*/  IMAD R13, R33, R6, RZ ;  /* 0x00000006210d7224 */ /* 0x004fc600078e02ff */
[----:B------:R-:W-:Y:S01]  /*1cc0*/  IADD3.X R11, R9, UR47, R2, P0, !PT ;  /* 0x0000002f090b7c10 */ /* 0x000fe200087fe402 */
[----:B------:R-:W-:Y:S01]  /*1cd0*/  IMAD R2, R6, UR16, RZ ;  /* 0x0000001006027c24 */ /* 0x000fe2000f8e02ff */
[----:B------:R-:W-:Y:S01]  /*1ce0*/  IADD3 R8, P0, R4, UR14, RZ ;  /* 0x0000000e04087c10 */ /* 0x000fe2000ff1e0ff */
[----:B------:R-:W-:Y:S01]  /*1cf0*/  UIMAD UR14, UR41, UR12, URZ ;  /* 0x0000000c290e72a4 */ /* 0x000fe2000f8e023f */
[----:B------:R-:W-:Y:S01]  /*1d00*/  IMAD R13, R0, R7, R13 ;  /* 0x00000007000d7224 */ /* 0x000fe200078e020d */
[----:B------:R-:W-:Y:S01]  /*1d10*/  USHF.R.S32.HI UR12, URZ, 0x1f, UR6 ;  /* 0x0000001f3f0c7899 */ /* 0x000fe20008011406 */
[----:B------:R-:W-:Y:S01]  /*1d20*/  IADD3.X R9, R5, UR52, RZ, P0, !PT ;  /* 0x0000003405097c10 */ /* 0x000fe200087fe4ff */
[----:B------:R-:W-:Y:S01]  /*1d30*/  IMAD R2, R7, UR7, R2 ;  /* 0x0000000707027c24 */ /* 0x000fe2000f8e0202 */
[----:B------:R-:W-:Y:S02]  /*1d40*/  UIMAD UR13, UR59, UR13, UR14 ;  /* 0x0000000d3b0d72a4 */ /* 0x000fe4000f8e020e */
[----:B------:R-:W-:Y:S01]  /*1d50*/  ULEA.HI UR12, UR12, UR6, URZ, 0x7 ;  /* 0x000000060c0c7291 */ /* 0x000fe2000f8f383f */
[----:B------:R-:W-:Y:S01]  /*1d60*/  IMAD.WIDE.U32 R8, R6, UR7, R8 ;  /* 0x0000000706087c25 */ /* 0x000fe2000f8e0008 */
[----:B------:R-:W-:Y:S01]  /*1d70*/  UIMAD UR6, UR41, UR18, URZ ;  /* 0x00000012290672a4 */ /* 0x000fe2000f8e023f */
[----:B------:R-:W-:-:S02]  /*1d80*/  ULDC.64 UR52, c[0x0][0x478] ;  /* 0x00011e0000347ab9 */ /* 0x000fc40000000a00 */
[----:B------:R-:W-:Y:S01]  /*1d90*/  IMAD.IADD R9, R9, 0x1, R2 ;  /* 0x0000000109097824 */ /* 0x000fe200078e0202 */
[----:B------:R-:W-:Y:S01]  /*1da0*/  UIMAD UR7, UR59, UR19, UR6 ;  /* 0x000000133b0772a4 */ /* 0x000fe2000f8e0206 */
[----:B------:R-:W-:Y:S01]  /*1db0*/  IMAD.U32 R2, RZ, RZ, UR18 ;  /* 0x00000012ff027e24 */ /* 0x000fe2000f8e00ff */
[----:B------:R-:W-:Y:S01]  /*1dc0*/  UIADD3 UR6, UP2, UP1, UR56, UR34, UR58 ;  /* 0x0000002238067290 */ /* 0x000fe2000f95e03a */
[----:B------:R-:W-:Y:S01]  /*1dd0*/  IMAD.WIDE.U32 R8, R14, UR59, R8 ;  /* 0x0000003b0e087c25 */ /* 0x000fe2000f8e0008 */
[----:B------:R-:W-:Y:S02]  /*1de0*/  USHF.R.S32.HI UR19, URZ, 0x7, UR12 ;  /* 0x000000073f137899 */ /* 0x000fe4000801140c */
[----:B------:R-:W-:Y:S01]  /*1df0*/  UIADD3.X UR10, UR55, UR10, UR51, UP2, UP1 ;  /* 0x0000000a370a7290 */ /* 0x000fe200097e2433 */
[----:B------:R-:W-:Y:S01]  /*1e00*/  IMAD.WIDE.U32 R10, R2, UR59, R10 ;  /* 0x0000003b020a7c25 */ /* 0x000fe2000f8e000a */
[----:B------:R-:W-:Y:S01]  /*1e10*/  IADD3 R2, P0, R12, UR6, RZ ;  /* 0x000000060c027c10 */ /* 0x000fe2000ff1e0ff */
[----:B------:R-:W-:-:S02]  /*1e20*/  UISETP.LT.AND UP1, UPT, URZ, UR19, UPT ;  /* 0x000000133f00728c */ /* 0x000fc4000bf21270 */
[----:B------:R-:W-:Y:S01]  /*1e30*/  VIADD R9, R9, UR13 ;  /* 0x0000000d09097c36 */ /* 0x000fe20008000000 */
[----:B------:R-:W-:Y:S01]  /*1e40*/  LEA.HI.X.SX32 R12, R12, UR10, 0x1, P0 ;  /* 0x0000000a0c0c7c11 */ /* 0x000fe200080f0eff */
[----:B------:R-:W-:Y:S01]  /*1e50*/  VIADD R11, R11, UR7 ;  /* 0x000000070b0b7c36 */ /* 0x000fe20008000000 */
[----:B------:R-:W-:Y:S01]  /*1e60*/  LEA R14, P0, R2, UR26, 0x2 ;  /* 0x0000001a020e7c11 */ /* 0x000fe2000f8010ff */
[----:B------:R-:W-:Y:S01]  /*1e70*/  IMAD.WIDE.U32 R8, R0, R6, R8 ;  /* 0x0000000600087225 */ /* 0x000fe200078e0008 */
[----:B------:R-:W-:Y:S01]  /*1e80*/  LEA R24, P2, R10, UR36, 0x1 ;  /* 0x000000240a187c11 */ /* 0x000fe2000f8408ff */
[----:B------:R-:W-:Y:S01]  /*1e90*/  USEL UR19, URZ, UR19, !UP1 ;  /* 0x000000133f137287 */ /* 0x000fe2000c800000 */
[----:B------:R-:W-:Y:S01]  /*1ea0*/  LEA.HI.X R2, R2, UR27, R12, 0x2, P0 ;  /* 0x0000001b02027c11 */ /* 0x000fe200080f140c */
[----:B------:R-:W-:Y:S01]  /*1eb0*/  STL [R1+0x2c], R14 ;  /* 0x00002c0e01007387 */ /* 0x000fe20000100800 */
[----:B------:R-:W-:Y:S01]  /*1ec0*/  LEA.HI.X R25, R10, UR37, R11, 0x1, P2 ;  /* 0x000000250a197c11 */ /* 0x000fe200090f0c0b */
[----:B------:R-:W-:Y:S01]  /*1ed0*/  UISETP.GT.AND UP1, UPT, UR42, UR19, UPT ;  /* 0x000000132a00728c */ /* 0x000fe2000bf24270 */
[----:B------:R-:W-:Y:S01]  /*1ee0*/  LEA R27, P2, R8, UR32, 0x1 ;  /* 0x00000020081b7c11 */ /* 0x000fe2000f8408ff */
[----:B------:R-:W-:Y:S01]  /*1ef0*/  STL [R1+0x4c], R24 ;  /* 0x00004c1801007387 */ /* 0x000fe20000100800 */
[----:B------:R-:W-:Y:S01]  /*1f00*/  ULDC.64 UR56, c[0x0][0x2b0] ;  /* 0x0000ac0000387ab9 */ /* 0x000fe20000000a00 */
[----:B------:R-:W-:Y:S01]  /*1f10*/  UIMAD.WIDE UR26, UR38, 0x4, UR52 ;  /* 0x00000004261a78a5 */ /* 0x000fe2000f8e0234 */
[----:B------:R-:W-:Y:S01]  /*1f20*/  IMAD.SHL.U32 R11, R6, 0x20, RZ ;  /* 0x00000020060b7824 */ /* 0x000fe200078e00ff */
[----:B------:R1:W-:Y:S01]  /*1f30*/  STL [R1+0x28], R2 ;  /* 0x0000280201007387 */ /* 0x0003e20000100800 */
[----:B------:R-:W-:Y:S01]  /*1f40*/  PLOP3.LUT P0, PT, PT, PT, UP1, 0x80, 0x0 ;  /* 0x000000000000781c */ /* 0x000fe20003f0f018 */
[----:B------:R-:W-:-:S02]  /*1f50*/  UIMAD.WIDE UR6, UR35, 0x4, UR56 ;  /* 0x00000004230678a5 */ /* 0x000fc4000f8e0238 */
[----:B------:R2:W-:Y:S01]  /*1f60*/  STL [R1+0x44], R25 ;  /* 0x0000441901007387 */ /* 0x0005e20000100800 */
[----:B------:R-:W-:Y:S01]  /*1f70*/  UIADD3 UR10, UR42, -0x1, URZ ;  /* 0xffffffff2a0a7890 */ /* 0x000fe2000fffe03f */
[----:B------:R-:W-:Y:S02]  /*1f80*/  UMOV UR16, UR26 ;  /* 0x0000001a00107c82 */ /* 0x000fe40008000000 */
[----:B------:R2:W-:Y:S01]  /*1f90*/  STL [R1+0x48], R27 ;  /* 0x0000481b01007387 */ /* 0x0005e20000100800 */
[----:B------:R-:W-:Y:S01]  /*1fa0*/  UMOV UR14, UR6 ;  /* 0x00000006000e7c82 */ /* 0x000fe20008000000 */
[----:B------:R-:W-:Y:S01]  /*1fb0*/  UMOV UR13, UR7 ;  /* 0x00000007000d7c82 */ /* 0x000fe20008000000 */
[----:B------:R-:W-:Y:S01]  /*1fc0*/  UMOV UR15, UR27 ;  /* 0x0000001b000f7c82 */ /* 0x000fe20008000000 */
[----:B-1----:R-:W-:Y:S01]  /*1fd0*/  IMAD.IADD R2, R9, 0x1, R13 ;  /* 0x0000000109027824 */ /* 0x002fe200078e020d */
[----:B------:R-:W-:-:S04]  /*1fe0*/  SHF.L.U64.HI R13, R6, 0x5, R7 ;  /* 0x00000005060d7819 */ /* 0x000fc80000010207 */
[----:B------:R-:W-:-:S05]  /*1ff0*/  LEA.HI.X R26, R8, UR33, R2, 0x1, P2 ;  /* 0x00000021081a7c11 */ /* 0x000fca00090f0c02 */
        /* <DEDUP_REMOVED lines=21> */
.L_x_1053:
        /* <DEDUP_REMOVED lines=19> */
.L_x_1054:
        /* <DEDUP_REMOVED lines=34> */
.L_x_1056:
[----:B------:R-:W-:Y:S05]  /*24a0*/  BSYNC B0 ;  /* 0x0000000000007941 */ /* 0x000fea0003800000 */
.L_x_1055:
        /* <DEDUP_REMOVED lines=14> */
.L_x_1058:
[----:B------:R-:W-:Y:S05]  /*2590*/  BSYNC B0 ;  /* 0x0000000000007941 */ /* 0x000fea0003800000 */
.L_x_1057:
[----:B------:R-:W-:Y:S04]  /*25a0*/  BSSY B0, `(.L_x_1059) ;  /* 0x000000e000007945 */ /* 0x000fe80003800000 */
[----:B------:R-:W-:Y:S05]  /*25b0*/  @P1 BRA `(.L_x_1060) ;  /* 0x0000000000301947 */ /* 0x000fea0003800000 */
[----:B------:R-:W-:Y:S01]  /*25c0*/  IADD3 R2, P4, R0, 0x40, RZ ;  /* 0x0000004000027810 */ /* 0x000fe20007f9e0ff */
[----:B------:R-:W-:Y:S01]  /*25d0*/  ULDC.64 UR14, c[0x0][0x3f0] ;  /* 0x0000fc00000e7ab9 */ /* 0x000fe20000000a00 */
[----:B------:R-:W-:-:S03]  /*25e0*/  MOV R9, R12 ;  /* 0x0000000c00097202 */ /* 0x000fc60000000f00 */
[----:B------:R-:W-:-:S04]  /*25f0*/  IMAD.X R8, RZ, RZ, R33, P4 ;  /* 0x000000ffff087224 */ /* 0x000fc800020e0621 */
[----:B-1-3--:R-:W-:Y:S02]  /*2600*/  IMAD R10, R8, UR6, RZ ;  /* 0x00000006080a7c24 */ /* 0x00afe4000f8e02ff */
[----:B------:R-:W-:-:S04]  /*2610*/  IMAD.MOV.U32 R8, RZ, RZ, R6 ;  /* 0x000000ffff087224 */ /* 0x000fc800078e0006 */
[----:B------:R-:W-:-:S04]  /*2620*/  IMAD.WIDE.U32 R8, R2, UR6, R8 ;  /* 0x0000000602087c25 */ /* 0x000fc8000f8e0008 */
[----:B------:R-:W-:Y:S01]  /*2630*/  IMAD R2, R2, UR7, R10 ;  /* 0x0000000702027c24 */ /* 0x000fe2000f8e020a */
[----:B------:R-:W-:-:S04]  /*2640*/  LEA R10, P4, R8, UR14, 0x1 ;  /* 0x0000000e080a7c11 */ /* 0x000fc8000f8808ff */
[----:B------:R-:W-:-:S04]  /*2650*/  IADD3 R2, R9, R2, RZ ;  /* 0x0000000209027210 */ /* 0x000fc80007ffe0ff */
[----:B------:R-:W-:-:S05]  /*2660*/  LEA.HI.X R11, R8, UR15, R2, 0x1, P4 ;  /* 0x0000000f080b7c11 */ /* 0x000fca000a0f0c02 */
[----:B------:R4:W-:Y:S02]  /*2670*/  STG.E.128 desc[UR8][R10.64], RZ ;  /* 0x000000ff0a007986 */ /* 0x0009e4000c101d08 */
.L_x_1060:
[----:B------:R-:W-:Y:S05]  /*2680*/  BSYNC B0 ;  /* 0x0000000000007941 */ /* 0x000fea0003800000 */
.L_x_1059:
        /* <DEDUP_REMOVED lines=14> */
.L_x_1062:
[----:B------:R-:W-:Y:S05]  /*2770*/  BSYNC B0 ;  /* 0x0000000000007941 */ /* 0x000fea0003800000 */
.L_x_1061:
        /* <DEDUP_REMOVED lines=14> */
[----:B-1-34-:R-:W-:Y:S01]  /*2860*/  IADD3 R10, R5, UR7, RZ ;  /* 0x00000007050a7c10 */ /* 0x01afe2000fffe0ff */
        /* <DEDUP_REMOVED lines=11> */
.L_x_1064:
[----:B------:R-:W-:Y:S05]  /*2920*/  BSYNC B0 ;  /* 0x0000000000007941 */ /* 0x000fea0003800000 */
.L_x_1063:
        /* <DEDUP_REMOVED lines=14> */
.L_x_1066:
[----:B------:R-:W-:Y:S05]  /*2a10*/  BSYNC B0 ;  /* 0x0000000000007941 */ /* 0x000fea0003800000 */
.L_x_1065:
        /* <DEDUP_REMOVED lines=14> */
.L_x_1068:
[----:B------:R-:W-:Y:S05]  /*2b00*/  BSYNC B0 ;  /* 0x0000000000007941 */ /* 0x000fea0003800000 */
.L_x_1067:
        /* <DEDUP_REMOVED lines=14> */
.L_x_1052:
[----:B------:R-:W3:Y:S01]  /*2bf0*/  LDL R23, [R1+0x68] ;  /* 0x0000680001177983 */ /* 0x000ee20000100800 */
[----:B------:R-:W-:Y:S01]  /*2c00*/  PLOP3.LUT P1, PT, PT, PT, UP4, 0x80, 0x0 ;  /* 0x000000000000781c */ /* 0x000fe20003f2f048 */
[----:B------:R-:W-:Y:S01]  /*2c10*/  UIMAD UR6, UR10, -0x80, UR21 ;  /* 0xffffff800a0678a4 */ /* 0x000fe2000f8e0215 */
[C---:B------:R-:W-:Y:S01]  /*2c20*/  VIADD R21, R0.reuse, 0x60 ;  /* 0x0000006000157836 */ /* 0x040fe20000000000 */
[----:B------:R-:W-:Y:S01]  /*2c30*/  ULEA.HI UR7, UR10, UR10, URZ, 0x1 ;  /* 0x0000000a0a077291 */ /* 0x000fe2000f8f083f */
[C---:B------:R-:W-:Y:S01]  /*2c40*/  VIADD R20, R0.reuse, 0x20 ;  /* 0x0000002000147836 */ /* 0x040fe20000000000 */
[----:B------:R-:W-:Y:S01]  /*2c50*/  UIMAD UR12, UR44, UR22, URZ ;  /* 0x000000162c0c72a4 */ /* 0x000fe2000f8e023f */
[C---:B------:R-:W-:Y:S01]  /*2c60*/  VIADD R19, R0.reuse, 0x40 ;  /* 0x0000004000137836 */ /* 0x040fe20000000000 */
[----:B------:R-:W-:Y:S01]  /*2c70*/  ISETP.GE.AND P3, PT, R0, UR6, PT ;  /* 0x0000000600007c0c */ /* 0x000fe2000bf66270 */
[----:B------:R-:W-:Y:S01]  /*2c80*/  ULOP3.LUT UR7, UR7, 0xfffffffe, URZ, 0xc0, !UPT ;  /* 0xfffffffe07077892 */ /* 0x000fe2000f8ec03f */
[----:B------:R-:W-:Y:S01]  /*2c90*/  ISETP.GE.AND P0, PT, R21, UR6, PT ;  /* 0x0000000615007c0c */ /* 0x000fe2000bf06270 */
[----:B------:R-:W-:Y:S01]  /*2ca0*/  IMAD.U32 R15, RZ, RZ, UR40 ;  /* 0x00000028ff0f7e24 */ /* 0x000fe2000f8e00ff */
[----:B------:R-:W-:Y:S01]  /*2cb0*/  ISETP.GE.AND P2, PT, R20, UR6, PT ;  /* 0x0000000614007c0c */ /* 0x000fe2000bf46270 */
[----:B------:R-:W-:Y:S01]  /*2cc0*/  UIADD3 UR7, UR10, -UR7, URZ ;  /* 0x800000070a077290 */ /* 0x000fe2000fffe03f */
[----:B------:R-:W-:Y:S01]  /*2cd0*/  @P1 BAR.SYNC.DEFER_BLOCKING 0x0 ;  /* 0x0000000000001b1d */ /* 0x000fe20000010000 */
[----:B------:R-:W-:Y:S01]  /*2ce0*/  ISETP.GE.AND P6, PT, R19, UR6, PT ;  /* 0x0000000613007c0c */ /* 0x000fe2000bfc6270 */
[----:B------:R-:W-:Y:S01]  /*2cf0*/  IMAD.U32 R18, RZ, RZ, UR39 ;  /* 0x00000027ff127e24 */ /* 0x000fe2000f8e00ff */
[----:B------:R-:W-:-:S02]  /*2d00*/  UISETP.NE.AND UP0, UPT, UR7, 0x1, UPT ;  /* 0x000000010700788c */ /* 0x000fc4000bf05270 */
[----:B------:R-:W-:Y:S02]  /*2d10*/  UIMAD UR7, UR17, -0x80, UR11 ;  /* 0xffffff80110778a4 */ /* 0x000fe4000f8e020b */
[----:B------:R-:W-:Y:S01]  /*2d20*/  @!P3 IMAD.MOV.U32 R8, RZ, RZ, R27 ;  /* 0x000000ffff08b224 */ /* 0x000fe200078e001b */
[----:B------:R-:W-:Y:S01]  /*2d30*/  UIMAD UR12, UR28, UR23, UR12 ;  /* 0x000000171c0c72a4 */ /* 0x000fe2000f8e020c */
[----:B------:R-:W-:Y:S01]  /*2d40*/  @!P3 IMAD.MOV.U32 R9, RZ, RZ, R26 ;  /* 0x000000ffff09b224 */ /* 0x000fe200078e001a */
[----:B------:R-:W-:Y:S01]  /*2d50*/  ULDC.64 UR26, c[0x0][0x260] ;  /* 0x00009800001a7ab9 */ /* 0x000fe20000000a00 */
[-C--:B------:R-:W-:Y:S01]  /*2d60*/  @!P2 LEA R12, P5, R11, R27.reuse, 0x1 ;  /* 0x0000001b0b0ca211 */ /* 0x080fe200078a08ff */
[----:B------:R-:W-:Y:S01]  /*2d70*/  @!P0 IMAD R17, R7, 0xc0, RZ ;  /* 0x000000c007118824 */ /* 0x000fe200078e02ff */
[----:B------:R-:W-:Y:S02]  /*2d80*/  @!P2 LEA R14, P1, R15, R24, 0x1 ;  /* 0x000000180f0ea211 */ /* 0x000fe400078208ff */
[----:B------:R-:W-:-:S02]  /*2d90*/  @!P6 LEA R10, P4, R6, R27, 0x7 ;  /* 0x0000001b060ae211 */ /* 0x000fc400078838ff */
[-C--:B------:R-:W-:Y:S02]  /*2da0*/  @!P2 LEA.HI.X R13, R11, R26.reuse, R13, 0x1, P5 ;  /* 0x0000001a0b0da211 */ /* 0x080fe400028f0c0d */
[----:B------:R-:W-:Y:S02]  /*2db0*/  @!P6 LEA.HI.X R11, R6, R26, R7, 0x7, P4 ;  /* 0x0000001a060be211 */ /* 0x000fe400020f3c07 */
[----:B------:R-:W-:Y:S02]  /*2dc0*/  @!P2 LEA.HI.X R15, R15, R25, R18, 0x1, P1 ;  /* 0x000000190f0fa211 */ /* 0x000fe400008f0c12 */
[----:B------:R-:W-:Y:S02]  /*2dd0*/  PLOP3.LUT P1, PT, PT, PT, UP0, 0x80, 0x0 ;  /* 0x000000000000781c */ /* 0x000fe40003f2f008 */
[----:B------:R-:W-:Y:S02]  /*2de0*/  ISETP.GE.AND P4, PT, R20, UR7, PT ;  /* 0x0000000714007c0c */ /* 0x000fe4000bf86270 */
[----:B---3--:R-:W-:-:S05]  /*2df0*/  LEA R2, R23, UR4, 0x1 ;  /* 0x0000000417027c11 */ /* 0x008fca000f8e08ff */
[----:B------:R-:W-:Y:S04]  /*2e00*/  @P3 STS.128 [R2+0x8000], RZ ;  /* 0x008000ff02003388 */ /* 0x000fe80000000c00 */
        /* <DEDUP_REMOVED lines=23> */
[----:B---3--:R-:W-:Y:S01]  /*2f80*/  IMAD.U32 R10, RZ, RZ, UR30 ;  /* 0x0000001eff0a7e24 */ /* 0x008fe2000f8e00ff */
[----:B------:R-:W-:Y:S01]  /*2f90*/  @!PT LDS RZ, [RZ] ;  /* 0x00000000fffff984 */ /* 0x000fe20000000800 */
[----:B------:R-:W-:Y:S01]  /*2fa0*/  @!PT LDS RZ, [RZ] ;  /* 0x00000000fffff984 */ /* 0x000fe20000000800 */
[----:B------:R-:W-:Y:S01]  /*2fb0*/  @!PT LDS RZ, [RZ] ;  /* 0x00000000fffff984 */ /* 0x000fe20000000800 */
[----:B------:R1:W-:Y:S02]  /*2fc0*/  @!P0 LDGSTS.E.BYPASS.LTC128B.128 [R2+0xb000], desc[UR8][R6.64] ;  /* 0x0b00000006028fae */ /* 0x0003e4000b901d48 */
[----:B------:R-:W-:Y:S01]  /*2fd0*/  LEA R23, R8, UR4, 0x1 ;  /* 0x0000000408177c11 */ /* 0x000fe2000f8e08ff */
[----:B------:R-:W-:-:S04]  /*2fe0*/  @!P3 IMAD.MOV.U32 R8, RZ, RZ, R24 ;  /* 0x000000ffff08b224 */ /* 0x000fc800078e0018 */
[----:B------:R-:W-:Y:S04]  /*2ff0*/  STL [R1+0x4], R23 ;  /* 0x0000041701007387 */ /* 0x000fe80000100800 */
[----:B------:R-:W3:Y:S04]  /*3000*/  LDL R36, [R1+0x70] ;  /* 0x0000700001247983 */ /* 0x000ee80000100800 */
[----:B------:R-:W-:Y:S04]  /*3010*/  @P3 STS [R23], RZ ;  /* 0x000000ff17003388 */ /* 0x000fe80000000800 */
[----:B------:R-:W-:Y:S04]  /*3020*/  @P3 STS [R23+0x4], RZ ;  /* 0x000004ff17003388 */ /* 0x000fe80000000800 */
[----:B------:R-:W-:Y:S01]  /*3030*/  @P3 STS [R23+0x8], RZ ;  /* 0x000008ff17003388 */ /* 0x000fe20000000800 */
[----:B-1----:R-:W-:-:S03]  /*3040*/  IMAD.U32 R6, RZ, RZ, UR22 ;  /* 0x00000016ff067e24 */ /* 0x002fc6000f8e00ff */
[----:B------:R-:W-:Y:S01]  /*3050*/  @P3 STS [R23+0xc], RZ ;  /* 0x00000cff17003388 */ /* 0x000fe20000000800 */
[----:B------:R-:W-:-:S03]  /*3060*/  IMAD.WIDE.U32 R6, R6, UR28, R4 ;  /* 0x0000001c06067c25 */ /* 0x000fc6000f8e0004 */
[----:B------:R-:W-:Y:S01]  /*3070*/  @!PT LDS RZ, [RZ] ;  /* 0x00000000fffff984 */ /* 0x000fe20000000800 */
[----:B------:R-:W-:Y:S01]  /*3080*/  @!PT LDS RZ, [RZ] ;  /* 0x00000000fffff984 */ /* 0x000fe20000000800 */
[----:B------:R-:W-:Y:S01]  /*3090*/  @!PT LDS RZ, [RZ] ;  /* 0x00000000fffff984 */ /* 0x000fe20000000800 */
[----:B------:R1:W-:Y:S01]  /*30a0*/  @!P3 LDGSTS.E.BYPASS.LTC128B.128 [R23], desc[UR8][R8.64] ;  /* 0x000000000817bfae */ /* 0x0003e2000b901d48 */
[----:B------:R-:W-:Y:S02]  /*30b0*/  @!P6 LEA R12, P3, R10, R24, 0x7 ;  /* 0x000000180a0ce211 */ /* 0x000fe400078638ff */
[----:B------:R-:W-:Y:S01]  /*30c0*/  IADD3 R6, P5, R6, UR43, RZ ;  /* 0x0000002b06067c10 */ /* 0x000fe2000ffbe0ff */
[----:B------:R-:W-:Y:S04]  /*30d0*/  @P2 STS [R23+0x1000], RZ ;  /* 0x001000ff17002388 */ /* 0x000fe80000000800 */
[----:B------:R-:W-:Y:S01]  /*30e0*/  @P2 STS [R23+0x1004], RZ ;  /* 0x001004ff17002388 */ /* 0x000fe20000000800 */
[----:B------:R-:W-:-:S03]  /*30f0*/  VOTEU.ALL UP0, P0 ;  /* 0x00000000003f7886 */ /* 0x000fc60000000000 */
[----:B------:R-:W-:Y:S04]  /*3100*/  @P2 STS [R23+0x1008], RZ ;  /* 0x001008ff17002388 */ /* 0x000fe80000000800 */
[----:B------:R-:W-:Y:S04]  /*3110*/  @P2 STS [R23+0x100c], RZ ;  /* 0x00100cff17002388 */ /* 0x000fe80000000800 */
[----:B------:R-:W-:Y:S01]  /*3120*/  @!PT LDS RZ, [RZ] ;  /* 0x00000000fffff984 */ /* 0x000fe20000000800 */
[----:B------:R-:W-:Y:S01]  /*3130*/  @!PT LDS RZ, [RZ] ;  /* 0x00000000fffff984 */ /* 0x000fe20000000800 */
[----:B------:R-:W-:Y:S01]  /*3140*/  @!PT LDS RZ, [RZ] ;  /* 0x00000000fffff984 */ /* 0x000fe20000000800 */
[----:B------:R4:W-:Y:S01]  /*3150*/  @!P2 LDGSTS.E.BYPASS.LTC128B.128 [R23+0x1000], desc[UR8][R14.64] ;  /* 0x010000000e17afae */ /* 0x0009e2000b901d48 */
[----:B------:R-:W-:Y:S02]  /*3160*/  IMAD.MOV.U32 R41, RZ, RZ, 0x7f800000 ;  /* 0x7f800000ff297424 */ /* 0x000fe400078e00ff */
[----:B------:R-:W-:Y:S01]  /*3170*/  IMAD.MOV.U32 R40, RZ, RZ, 0x7f800000 ;  /* 0x7f800000ff287424 */ /* 0x000fe200078e00ff */
[----:B------:R-:W5:Y:S01]  /*3180*/  LDL R37, [R1+0x78] ;  /* 0x0000780001257983 */ /* 0x000f620000100800 */
[----:B-1----:R-:W-:-:S02]  /*3190*/  IMAD.U32 R8, RZ, RZ, UR12 ;  /* 0x0000000cff087e24 */ /* 0x002fc4000f8e00ff */
[----:B------:R-:W-:-:S03]  /*31a0*/  IMAD.U32 R9, RZ, RZ, UR31 ;  /* 0x0000001fff097e24 */ /* 0x000fc6000f8e00ff */
[----:B------:R-:W-:Y:S01]  /*31b0*/  IADD3.X R7, R7, UR46, R8, P5, !PT ;  /* 0x0000002e07077c10 */ /* 0x000fe2000affe408 */
[----:B------:R-:W-:Y:S01]  /*31c0*/  @!P0 IMAD.MOV.U32 R8, RZ, RZ, R24 ;  /* 0x000000ffff088224 */ /* 0x000fe200078e0018 */
[----:B------:R-:W-:Y:S02]  /*31d0*/  ISETP.GE.AND P5, PT, R0, UR7, PT ;  /* 0x0000000700007c0c */ /* 0x000fe4000bfa6270 */
[C---:B------:R-:W-:Y:S01]  /*31e0*/  @!P6 LEA.HI.X R13, R10.reuse, R25, R9, 0x7, P3 ;  /* 0x000000190a0de211 */ /* 0x040fe200018f3c09 */
[----:B------:R-:W-:Y:S01]  /*31f0*/  @!P0 IMAD.MOV.U32 R9, RZ, RZ, R25 ;  /* 0x000000ffff098224 */ /* 0x000fe200078e0019 */
[----:B------:R-:W-:Y:S02]  /*3200*/  ISETP.GE.AND P3, PT, R19, UR7, PT ;  /* 0x0000000713007c0c */ /* 0x000fe4000bf66270 */
[----:B------:R-:W1:Y:S01]  /*3210*/  @!P4 LDC.64 R18, c[0x0][0x218] ;  /* 0x00008600ff12cb82 */ /* 0x000e620000000a00 */
[----:B------:R-:W-:Y:S01]  /*3220*/  @!UP0 UIMAD UR12, UR31, 0xc0, URZ ;  /* 0x000000c01f0c88a4 */ /* 0x000fe2000f8e023f */
[----:B------:R-:W-:Y:S01]  /*3230*/  @!P0 IMAD.WIDE.U32 R8, R10, 0xc0, R8 ;  /* 0x000000c00a088825 */ /* 0x000fe200078e0008 */
[----:B----4-:R-:W-:-:S03]  /*3240*/  @!P4 IADD3 R14, P2, R0, 0x20, RZ ;  /* 0x00000020000ec810 */ /* 0x010fc60007f5e0ff */
[----:B------:R-:W-:Y:S01]  /*3250*/  IMAD R10, R22, UR26, RZ ;  /* 0x0000001a160a7c24 */ /* 0x000fe2000f8e02ff */
[----:B------:R-:W-:Y:S01]  /*3260*/  @P6 STS [R23+0x2000], RZ ;  /* 0x002000ff17006388 */ /* 0x000fe20000000800 */
[----:B------:R-:W-:-:S03]  /*3270*/  IMAD.WIDE.U32 R6, R16, UR26, R6 ;  /* 0x0000001a10067c25 */ /* 0x000fc6000f8e0006 */
[----:B--2---:R-:W2:Y:S01]  /*3280*/  @!P3 LDC.64 R26, c[0x0][0x218] ;  /* 0x00008600ff1abb82 */ /* 0x004ea20000000a00 */
[----:B------:R-:W-:Y:S01]  /*3290*/  @!P4 IMAD.X R11, RZ, RZ, R33, P2 ;  /* 0x000000ffff0bc224 */ /* 0x000fe200010e0621 */
[----:B------:R-:W-:Y:S01]  /*32a0*/  ISETP.GE.AND P2, PT, R21, UR7, PT ;  /* 0x0000000715007c0c */ /* 0x000fe2000bf46270 */
[----:B------:R-:W-:Y:S05]  /*32b0*/  @P6 STS [R23+0x2004], RZ ;  /* 0x002004ff17006388 */ /* 0x000fea0000000800 */
[----:B------:R-:W4:Y:S01]  /*32c0*/  @!P5 LDC.64 R20, c[0x0][0x218] ;  /* 0x00008600ff14db82 */ /* 0x000f220000000a00 */
[----:B------:R-:W-:Y:S01]  /*32d0*/  @P6 STS [R23+0x2008], RZ ;  /* 0x002008ff17006388 */ /* 0x000fe20000000800 */
[----:B------:R-:W-:-:S02]  /*32e0*/  IMAD R15, R16, UR27, R10 ;  /* 0x0000001b100f7c24 */ /* 0x000fc4000f8e020a */
[----:B------:R-:W-:Y:S01]  /*32f0*/  @!P0 VIADD R9, R9, UR12 ;  /* 0x0000000c09098c36 */ /* 0x000fe20008000000 */
[----:B------:R-:W-:Y:S01]  /*3300*/  @P6 STS [R23+0x200c], RZ ;  /* 0x00200cff17006388 */ /* 0x000fe20000000800 */
[----:B------:R-:W-:Y:S02]  /*3310*/  IMAD.U32 R10, RZ, RZ, UR24 ;  /* 0x00000018ff0a7e24 */ /* 0x000fe4000f8e00ff */
[----:B------:R-:W-:Y:S01]  /*3320*/  @!P4 IMAD R17, R11, UR22, RZ ;  /* 0x000000160b11cc24 */ /* 0x000fe2000f8e02ff */
[----:B------:R-:W-:Y:S01]  /*3330*/  @!PT LDS RZ, [RZ] ;  /* 0x00000000fffff984 */ /* 0x000fe20000000800 */
[----:B------:R-:W-:Y:S01]  /*3340*/  @!PT LDS RZ, [RZ] ;  /* 0x00000000fffff984 */ /* 0x000fe20000000800 */
[----:B------:R-:W-:Y:S01]  /*3350*/  @!PT LDS RZ, [RZ] ;  /* 0x00000000fffff984 */ /* 0x000fe20000000800 */
[----:B------:R-:W-:Y:S01]  /*3360*/  @!P6 LDGSTS.E.BYPASS.LTC128B.128 [R23+0x2000], desc[UR8][R12.64] ;  /* 0x020000000c17efae */ /* 0x000fe2000b901d48 */
[----:B------:R-:W-:Y:S01]  /*3370*/  IMAD.IADD R7, R7, 0x1, R15 ;  /* 0x0000000107077824 */ /* 0x000fe200078e020f */
[----:B------:R-:W-:Y:S01]  /*3380*/  UIMAD UR7, UR44, UR24, URZ ;  /* 0x000000182c0772a4 */ /* 0x000fe2000f8e023f */
[----:B------:R-:W2:Y:S01]  /*3390*/  @!P2 LDC.64 R34, c[0x0][0x218] ;  /* 0x00008600ff22ab82 */ /* 0x000ea20000000a00 */
[----:B------:R-:W-:Y:S01]  /*33a0*/  @P0 STS [R23+0x3000], RZ ;  /* 0x003000ff17000388 */ /* 0x000fe20000000800 */
[----:B------:R-:W-:-:S03]  /*33b0*/  ULDC.64 UR26, c[0x0][0x268] ;  /* 0x00009a00001a7ab9 */ /* 0x000fc60000000a00 */
[----:B------:R-:W-:Y:S03]  /*33c0*/  @P0 STS [R23+0x3004], RZ ;  /* 0x003004ff17000388 */ /* 0x000fe60000000800 */
[----:B------:R-:W2:Y:S01]  /*33d0*/  @!P5 LDC.64 R30, c[0x0][0x220] ;  /* 0x00008800ff1edb82 */ /* 0x000ea20000000a00 */
[----:B------:R-:W-:Y:S01]  /*33e0*/  @P0 STS [R23+0x3008], RZ ;  /* 0x003008ff17000388 */ /* 0x000fe20000000800 */
[----:B------:R-:W-:-:S03]  /*33f0*/  IMAD.WIDE.U32 R10, R10, UR28, R4 ;  /* 0x0000001c0a0a7c25 */ /* 0x000fc6000f8e0004 */
[----:B------:R2:W-:Y:S01]  /*3400*/  @P0 STS [R23+0x300c], RZ ;  /* 0x00300cff17000388 */ /* 0x0005e20000000800 */
[----:B------:R-:W-:-:S03]  /*3410*/  @!P4 IMAD R15, R14, UR23, R17 ;  /* 0x000000170e0fcc24 */ /* 0x000fc6000f8e0211 */
[----:B------:R-:W-:Y:S01]  /*3420*/  @!PT LDS RZ, [RZ] ;  /* 0x00000000fffff984 */ /* 0x000fe20000000800 */
[----:B------:R-:W-:Y:S01]  /*3430*/  @!PT LDS RZ, [RZ] ;  /* 0x00000000fffff984 */ /* 0x000fe20000000800 */
[----:B------:R-:W-:Y:S01]  /*3440*/  @!PT LDS RZ, [RZ] ;  /* 0x00000000fffff984 */ /* 0x000fe20000000800 */
[----:B------:R4:W-:Y:S01]  /*3450*/  @!P0 LDGSTS.E.BYPASS.LTC128B.128 [R23+0x3000], desc[UR8][R8.64] ;  /* 0x0300000008178fae */ /* 0x0009e2000b901d48 */
[----:B------:R-:W-:Y:S01]  /*3460*/  @!P4 IMAD.WIDE.U32 R4, R14, UR22, R6 ;  /* 0x000000160e04cc25 */ /* 0x000fe2000f8e0006 */
[----:B------:R-:W-:-:S03]  /*3470*/  UIMAD UR7, UR28, UR25, UR7 ;  /* 0x000000191c0772a4 */ /* 0x000fc6000f8e0207 */
[----:B------:R-:W-:Y:S01]  /*3480*/  @!P4 IMAD.IADD R5, R5, 0x1, R15 ;  /* 0x000000010505c824 */ /* 0x000fe200078e020f */
[----:B-1----:R-:W-:-:S04]  /*3490*/  @!P4 LEA R24, P0, R4, R18, 0x1 ;  /* 0x000000120418c211 */ /* 0x002fc800078008ff */
[----:B------:R-:W-:Y:S01]  /*34a0*/  @!P4 LEA.HI.X R25, R4, R19, R5, 0x1, P0 ;  /* 0x000000130419c211 */ /* 0x000fe200000f0c05 */
[----:B------:R-:W-:Y:S01]  /*34b0*/  IMAD.U32 R5, RZ, RZ, UR7 ;  /* 0x00000007ff057e24 */ /* 0x000fe2000f8e00ff */
[----:B------:R-:W-:Y:S01]  /*34c0*/  IADD3 R4, P0, R10, UR45, RZ ;  /* 0x0000002d0a047c10 */ /* 0x000fe2000ff1e0ff */
[----:B----4-:R-:W-:Y:S02]  /*34d0*/  @!P5 IMAD R8, R33, UR22, RZ ;  /* 0x000000162108dc24 */ /* 0x010fe4000f8e02ff */
[----:B------:R-:W-:Y:S01]  /*34e0*/  @!P5 IMAD.MOV.U32 R9, RZ, RZ, R7 ;  /* 0x000000ffff09d224 */ /* 0x000fe200078e0007 */
[----:B------:R-:W-:Y:S01]  /*34f0*/  @P5 STS.128 [R2+0xc000], RZ ;  /* 0x00c000ff02005388 */ /* 0x000fe20000000c00 */
[----:B------:R-:W-:Y:S02]  /*3500*/  @!P5 IMAD R13, R0, UR23, R8 ;  /* 0x00000017000ddc24 */ /* 0x000fe4000f8e0208 */
[----:B------:R-:W-:Y:S02]  /*3510*/  IMAD.MOV.U32 R39, RZ, RZ, 0x7f800000 ;  /* 0x7f800000ff277424 */ /* 0x000fe400078e00ff */
[----:B------:R-:W-:-:S02]  /*3520*/  IMAD.MOV.U32 R38, RZ, RZ, 0x7f800000 ;  /* 0x7f800000ff267424 */ /* 0x000fc400078e00ff */
[----:B------:R-:W-:Y:S02]  /*3530*/  VIADD R190, R193, 0x2000 ;  /* 0x00002000c1be7836 */ /* 0x000fe40000000000 */
[----:B------:R-:W-:Y:S02]  /*3540*/  VIADD R184, R192, 0x2000 ;  /* 0x00002000c0b87836 */ /* 0x000fe40000000000 */
[----:B------:R-:W-:Y:S02]  /*3550*/  IMAD.MOV.U32 R185, RZ, RZ, 0x40 ;  /* 0x00000040ffb97424 */ /* 0x000fe400078e00ff */
[----:B------:R-:W-:Y:S01]  /*3560*/  IMAD.MOV.U32 R191, RZ, RZ, 0x20 ;  /* 0x00000020ffbf7424 */ /* 0x000fe200078e00ff */
[----:B------:R-:W-:Y:S01]  /*3570*/  CS2R R126, SRZ ;  /* 0x00000000007e7805 */ /* 0x000fe2000001ff00 */
[----:B------:R-:W-:Y:S01]  /*3580*/  @!P5 IMAD.MOV.U32 R8, RZ, RZ, R6 ;  /* 0x000000ffff08d224 */ /* 0x000fe200078e0006 */
[----:B------:R-:W-:Y:S02]  /*3590*/  CS2R R124, SRZ ;  /* 0x00000000007c7805 */ /* 0x000fe4000001ff00 */
[----:B------:R-:W-:-:S02]  /*35a0*/  CS2R R130, SRZ ;  /* 0x0000000000827805 */ /* 0x000fc4000001ff00 */
[----:B------:R-:W-:Y:S01]  /*35b0*/  CS2R R128, SRZ ;  /* 0x0000000000807805 */ /* 0x000fe2000001ff00 */
[----:B------:R-:W-:Y:S01]  /*35c0*/  @!P5 IMAD.WIDE.U32 R8, R0, UR22, R8 ;  /* 0x000000160008dc25 */ /* 0x000fe2000f8e0008 */
[----:B------:R-:W-:Y:S02]  /*35d0*/  CS2R R122, SRZ ;  /* 0x00000000007a7805 */ /* 0x000fe4000001ff00 */
[----:B------:R-:W-:Y:S02]  /*35e0*/  CS2R R120, SRZ ;  /* 0x0000000000787805 */ /* 0x000fe4000001ff00 */
[----:B------:R-:W-:Y:S01]  /*35f0*/  CS2R R118, SRZ ;  /* 0x0000000000767805 */ /* 0x000fe2000001ff00 */
[----:B------:R-:W-:Y:S01]  /*3600*/  @!P5 IMAD.IADD R10, R9, 0x1, R13 ;  /* 0x00000001090ad824 */ /* 0x000fe200078e020d */
[----:B------:R-:W-:Y:S02]  /*3610*/  @!P5 LEA R20, P6, R8, R20, 0x1 ;  /* 0x000000140814d211 */ /* 0x000fe400078c08ff */
[----:B------:R-:W-:-:S02]  /*3620*/  CS2R R116, SRZ ;  /* 0x0000000000747805 */ /* 0x000fc4000001ff00 */
[----:B------:R-:W-:Y:S02]  /*3630*/  IADD3.X R5, R11, UR49, R5, P0, !PT ;  /* 0x000000310b057c10 */ /* 0x000fe400087fe405 */
[----:B------:R-:W-:Y:S02]  /*3640*/  CS2R R110, SRZ ;  /* 0x00000000006e7805 */ /* 0x000fe4000001ff00 */
[----:B------:R-:W-:Y:S02]  /*3650*/  @!P5 LEA.HI.X R21, R8, R21, R10, 0x1, P6 ;  /* 0x000000150815d211 */ /* 0x000fe400030f0c0a */
[----:B------:R-:W-:Y:S02]  /*3660*/  CS2R R108, SRZ ;  /* 0x00000000006c7805 */ /* 0x000fe4000001ff00 */
[----:B------:R-:W-:Y:S01]  /*3670*/  @!P3 IADD3 R10, P0, R0, 0x40, RZ ;  /* 0x00000040000ab810 */ /* 0x000fe20007f1e0ff */
[----:B------:R-:W-:Y:S01]  /*3680*/  IMAD R9, R22, UR26, RZ ;  /* 0x0000001a16097c24 */ /* 0x000fe2000f8e02ff */
[----:B------:R-:W-:Y:S01]  /*3690*/  CS2R R114, SRZ ;  /* 0x0000000000727805 */ /* 0x000fe2000001ff00 */
[----:B------:R-:W-:Y:S01]  /*36a0*/  IMAD.WIDE.U32 R4, R16, UR26, R4 ;  /* 0x0000001a10047c25 */ /* 0x000fe2000f8e0004 */
[----:B------:R-:W-:Y:S01]  /*36b0*/  @!PT LDS RZ, [RZ] ;  /* 0x00000000fffff984 */ /* 0x000fe20000000800 */
[----:B------:R-:W-:Y:S01]  /*36c0*/  @!PT LDS RZ, [RZ] ;  /* 0x00000000fffff984 */ /* 0x000fe20000000800 */
[----:B------:R-:W-:Y:S01]  /*36d0*/  @!PT LDS RZ, [RZ] ;  /* 0x00000000fffff984 */ /* 0x000fe20000000800 */
[----:B------:R1:W-:Y:S01]  /*36e0*/  @!P5 LDGSTS.E.BYPASS.LTC128B.128 [R2+0xc000], desc[UR8][R20.64] ;  /* 0x0c0000001402dfae */ /* 0x0003e2000b901d48 */
[----:B------:R-:W-:-:S02]  /*36f0*/  CS2R R112, SRZ ;  /* 0x0000000000707805 */ /* 0x000fc4000001ff00 */
[----:B------:R-:W-:Y:S01]  /*3700*/  CS2R R106, SRZ ;  /* 0x00000000006a7805 */ /* 0x000fe2000001ff00 */
[--C-:B------:R-:W-:Y:S01]  /*3710*/  @!P3 IMAD.X R13, RZ, RZ, R33.reuse, P0 ;  /* 0x000000ffff0db224 */ /* 0x100fe200000e0621 */
[----:B------:R-:W-:Y:S02]  /*3720*/  @!P2 IADD3 R11, P0, R0, 0x60, RZ ;  /* 0x00000060000ba810 */ /* 0x000fe40007f1e0ff */
[----:B------:R-:W-:Y:S02]  /*3730*/  CS2R R104, SRZ ;  /* 0x0000000000687805 */ /* 0x000fe4000001ff00 */
[----:B------:R-:W-:Y:S01]  /*3740*/  CS2R R102, SRZ ;  /* 0x0000000000667805 */ /* 0x000fe2000001ff00 */
[----:B------:R-:W-:Y:S01]  /*3750*/  @!P3 IMAD R13, R13, UR22, RZ ;  /* 0x000000160d0dbc24 */ /* 0x000fe2000f8e02ff */
[----:B------:R-:W-:Y:S01]  /*3760*/  CS2R R100, SRZ ;  /* 0x0000000000647805 */ /* 0x000fe2000001ff00 */
[----:B------:R-:W-:Y:S01]  /*3770*/  @!P2 IMAD.X R17, RZ, RZ, R33, P0 ;  /* 0x000000ffff11a224 */ /* 0x000fe200000e0621 */
[----:B------:R-:W-:Y:S01]  /*3780*/  CS2R R94, SRZ ;  /* 0x00000000005e7805 */ /* 0x000fe2000001ff00 */
[----:B------:R-:W-:Y:S01]  /*3790*/  @!P2 IMAD.MOV.U32 R8, RZ, RZ, R6 ;  /* 0x000000ffff08a224 */ /* 0x000fe200078e0006 */
[----:B------:R-:W-:Y:S01]  /*37a0*/  CS2R R92, SRZ ;  /* 0x00000000005c7805 */ /* 0x000fe2000001ff00 */
[----:B------:R-:W-:Y:S01]  /*37b0*/  @!P3 IMAD R22, R10, UR23, R13 ;  /* 0x000000170a16bc24 */ /* 0x000fe2000f8e020d */
[----:B------:R-:W-:Y:S01]  /*37c0*/  CS2R R98, SRZ ;  /* 0x0000000000627805 */ /* 0x000fe2000001ff00 */
[----:B------:R-:W-:Y:S01]  /*37d0*/  @!P2 IMAD R13, R17, UR22, RZ ;  /* 0x00000016110dac24 */ /* 0x000fe2000f8e02ff */
[----:B------:R-:W-:Y:S01]  /*37e0*/  CS2R R96, SRZ ;  /* 0x0000000000607805 */ /* 0x000fe2000001ff00 */
[--C-:B------:R-:W-:Y:S01]  /*37f0*/  @!P4 IMAD.MOV.U32 R14, RZ, RZ, R4.reuse ;  /* 0x000000ffff0ec224 */ /* 0x100fe200078e0004 */
[----:B------:R-:W-:Y:S01]  /*3800*/  CS2R R90, SRZ ;  /* 0x00000000005a7805 */ /* 0x000fe2000001ff00 */
[----:B--2---:R-:W-:Y:S01]  /*3810*/  @!P2 IMAD R23, R11, UR23, R13 ;  /* 0x000000170b17ac24 */ /* 0x004fe2000f8e020d */
[----:B------:R-:W-:Y:S01]  /*3820*/  CS2R R88, SRZ ;  /* 0x0000000000587805 */ /* 0x000fe2000001ff00 */
[--C-:B------:R-:W-:Y:S01]  /*3830*/  @!P3 IMAD.MOV.U32 R18, RZ, RZ, R4.reuse ;  /* 0x000000ffff12b224 */ /* 0x100fe200078e0004 */
[----:B------:R-:W-:Y:S01]  /*3840*/  CS2R R86, SRZ ;  /* 0x0000000000567805 */ /* 0x000fe2000001ff00 */
[----:B------:R-:W-:Y:S01]  /*3850*/  @!P2 IMAD.MOV.U32 R28, RZ, RZ, R4 ;  /* 0x000000ffff1ca224 */ /* 0x000fe200078e0004 */
[----:B------:R-:W-:-:S02]  /*3860*/  CS2R R84, SRZ ;  /* 0x0000000000547805 */ /* 0x000fc4000001ff00 */
[----:B------:R-:W-:Y:S02]  /*3870*/  CS2R R78, SRZ ;  /* 0x00000000004e7805 */ /* 0x000fe4000001ff00 */
[----:B------:R-:W-:Y:S01]  /*3880*/  CS2R R76, SRZ ;  /* 0x00000000004c7805 */ /* 0x000fe2000001ff00 */
[----:B-1----:R-:W1:Y:S01]  /*3890*/  @!P2 LDC.64 R20, c[0x0][0x220] ;  /* 0x00008800ff14ab82 */ /* 0x002e620000000a00 */
[----:B------:R-:W-:Y:S01]  /*38a0*/  @P4 STS.128 [R2+0xd000], RZ ;  /* 0x00d000ff02004388 */ /* 0x000fe20000000c00 */
[----:B------:R-:W-:Y:S02]  /*38b0*/  CS2R R82, SRZ ;  /* 0x0000000000527805 */ /* 0x000fe4000001ff00 */
[----:B------:R-:W-:Y:S02]  /*38c0*/  CS2R R80, SRZ ;  /* 0x0000000000507805 */ /* 0x000fe4000001ff00 */
[----:B------:R-:W-:Y:S01]  /*38d0*/  CS2R R74, SRZ ;  /* 0x00000000004a7805 */ /* 0x000fe2000001ff00 */
[----:B------:R-:W-:Y:S01]  /*38e0*/  @!PT LDS RZ, [RZ] ;  /* 0x00000000fffff984 */ /* 0x000fe20000000800 */
[----:B------:R-:W-:Y:S01]  /*38f0*/  @!PT LDS RZ, [RZ] ;  /* 0x00000000fffff984 */ /* 0x000fe20000000800 */
[----:B------:R-:W-:Y:S01]  /*3900*/  @!PT LDS RZ, [RZ] ;  /* 0x00000000fffff984 */ /* 0x000fe20000000800 */
[----:B------:R-:W-:Y:S01]  /*3910*/  @!P4 LDGSTS.E.BYPASS.LTC128B.128 [R2+0xd000], desc[UR8][R24.64] ;  /* 0x0d0000001802cfae */ /* 0x000fe2000b901d48 */
[----:B------:R-:W-:-:S02]  /*3920*/  CS2R R72, SRZ ;  /* 0x0000000000487805 */ /* 0x000fc4000001ff00 */
[----:B------:R-:W-:Y:S02]  /*3930*/  CS2R R70, SRZ ;  /* 0x0000000000467805 */ /* 0x000fe4000001ff00 */
[----:B------:R-:W-:Y:S01]  /*3940*/  CS2R R68, SRZ ;  /* 0x0000000000447805 */ /* 0x000fe2000001ff00 */
[----:B------:R-:W-:Y:S01]  /*3950*/  @P3 STS.128 [R2+0xe000], RZ ;  /* 0x00e000ff02003388 */ /* 0x000fe20000000c00 */
[----:B---3--:R-:W-:Y:S01]  /*3960*/  VIADD R12, R36, 0x8 ;  /* 0x00000008240c7836 */ /* 0x008fe20000000000 */
[----:B------:R-:W-:-:S04]  /*3970*/  ULDC UR7, c[0x0][0x2ec] ;  /* 0x0000bb0000077ab9 */ /* 0x000fc80000000800 */
[----:B------:R-:W-:Y:S01]  /*3980*/  ISETP.GE.AND P6, PT, R12, UR6, PT ;  /* 0x000000060c007c0c */ /* 0x000fe2000bfc6270 */
[----:B------:R-:W-:-:S04]  /*3990*/  IMAD R12, R16, UR27, R9 ;  /* 0x0000001b100c7c24 */ /* 0x000fc8000f8e0209 */
[----:B------:R-:W-:Y:S01]  /*39a0*/  IMAD.IADD R5, R5, 0x1, R12 ;  /* 0x0000000105057824 */ /* 0x000fe200078e020c */
[----:B------:R-:W-:Y:S01]  /*39b0*/  @!P4 IADD3 R12, P0, R0, 0x20, RZ ;  /* 0x00000020000cc810 */ /* 0x000fe20007f1e0ff */
[--C-:B------:R-:W-:Y:S02]  /*39c0*/  @!P2 IMAD.MOV.U32 R9, RZ, RZ, R7.reuse ;  /* 0x000000ffff09a224 */ /* 0x100fe400078e0007 */
[----:B------:R-:W-:-:S04]  /*39d0*/  @!P3 IMAD.WIDE.U32 R6, R10, UR22, R6 ;  /* 0x000000160a06bc25 */ /* 0x000fc8000f8e0006 */
[----:B------:R-:W-:Y:S01]  /*39e0*/  @!P4 IMAD.X R16, RZ, RZ, R33, P0 ;  /* 0x000000ffff10c224 */ /* 0x000fe200000e0621 */
[----:B------:R-:W-:Y:S01]  /*39f0*/  @!P3 IADD3 R10, P0, R0, 0x40, RZ ;  /* 0x00000040000ab810 */ /* 0x000fe20007f1e0ff */
[----:B------:R-:W-:Y:S02]  /*3a00*/  @!P4 IMAD.MOV.U32 R15, RZ, RZ, R5 ;  /* 0x000000ffff0fc224 */ /* 0x000fe400078e0005 */
[----:B------:R-:W-:Y:S02]  /*3a10*/  @!P4 IMAD R16, R16, UR24, RZ ;  /* 0x000000181010cc24 */ /* 0x000fe4000f8e02ff */
[----:B------:R-:W-:Y:S02]  /*3a20*/  @!P3 IMAD.X R17, RZ, RZ, R33, P0 ;  /* 0x000000ffff11b224 */ /* 0x000fe400000e0621 */
[----:B------:R-:W-:Y:S01]  /*3a30*/  @!P2 IMAD.WIDE.U32 R8, R11, UR22, R8 ;  /* 0x000000160b08ac25 */ /* 0x000fe2000f8e0008 */
[----:B------:R-:W-:Y:S01]  /*3a40*/  SEL R190, R190, R193, !P1 ;  /* 0x000000c1bebe7207 */ /* 0x000fe20004800000 */
[----:B------:R-:W-:-:S02]  /*3a50*/  ULDC UR22, c[0x0][0x2dc] ;  /* 0x0000b70000167ab9 */ /* 0x000fc40000000800 */
[----:B------:R-:W-:Y:S02]  /*3a60*/  @!P3 IMAD.MOV.U32 R19, RZ, RZ, R5 ;  /* 0x000000ffff13b224 */ /* 0x000fe400078e0005 */
[C---:B------:R-:W-:Y:S02]  /*3a70*/  @!P4 IMAD R32, R12.reuse, UR25, R16 ;  /* 0x000000190c20cc24 */ /* 0x040fe4000f8e0210 */
[----:B------:R-:W-:Y:S02]  /*3a80*/  @!P3 IMAD R11, R17, UR24, RZ ;  /* 0x00000018110bbc24 */ /* 0x000fe4000f8e02ff */
[----:B------:R-:W-:Y:S01]  /*3a90*/  @!P4 IMAD.WIDE.U32 R12, R12, UR24, R14 ;  /* 0x000000180c0ccc25 */ /* 0x000fe2000f8e000e */
[----:B------:R-:W-:-:S03]  /*3aa0*/  @!P3 LEA R16, P0, R6, R26, 0x1 ;  /* 0x0000001a0610b211 */ /* 0x000fc600078008ff */
[----:B------:R-:W-:Y:S02]  /*3ab0*/  @!P3 IMAD.IADD R14, R7, 0x1, R22 ;  /* 0x00000001070eb824 */ /* 0x000fe400078e0216 */
[C---:B------:R-:W-:Y:S02]  /*3ac0*/  @!P3 IMAD R26, R10.reuse, UR25, R11 ;  /* 0x000000190a1abc24 */ /* 0x040fe4000f8e020b */
[----:B------:R-:W-:Y:S01]  /*3ad0*/  @!P3 IMAD.WIDE.U32 R10, R10, UR24, R18 ;  /* 0x000000180a0abc25 */ /* 0x000fe2000f8e0012 */
[----:B------:R-:W-:Y:S01]  /*3ae0*/  @!P3 LEA.HI.X R17, R6, R27, R14, 0x1, P0 ;  /* 0x0000001b0611b211 */ /* 0x000fe200000f0c0e */
[----:B------:R-:W2:Y:S02]  /*3af0*/  @!P4 LDC.64 R18, c[0x0][0x220] ;  /* 0x00008800ff12cb82 */ /* 0x000ea40000000a00 */
[----:B------:R-:W-:Y:S02]  /*3b00*/  @!P5 IMAD R7, R33, UR24, RZ ;  /* 0x000000182107dc24 */ /* 0x000fe4000f8e02ff */
[----:B------:R-:W-:Y:S01]  /*3b10*/  @!P2 IMAD.IADD R6, R9, 0x1, R23 ;  /* 0x000000010906a824 */ /* 0x000fe200078e0217 */
[----:B------:R-:W-:Y:S01]  /*3b20*/  @!P2 LEA R14, P0, R8, R34, 0x1 ;  /* 0x00000022080ea211 */ /* 0x000fe200078008ff */
[----:B------:R-:W-:Y:S01]  /*3b30*/  @!P2 IMAD.MOV.U32 R29, RZ, RZ, R5 ;  /* 0x000000ffff1da224 */ /* 0x000fe200078e0005 */
[----:B------:R-:W-:Y:S01]  /*3b40*/  @!PT LDS RZ, [RZ] ;  /* 0x00000000fffff984 */ /* 0x000fe20000000800 */
[----:B------:R-:W-:Y:S01]  /*3b50*/  @!PT LDS RZ, [RZ] ;  /* 0x00000000fffff984 */ /* 0x000fe20000000800 */
[----:B------:R-:W-:Y:S01]  /*3b60*/  @!PT LDS RZ, [RZ] ;  /* 0x00000000fffff984 */ /* 0x000fe20000000800 */
[----:B------:R-:W-:Y:S01]  /*3b70*/  @!P3 LDGSTS.E.BYPASS.LTC128B.128 [R2+0xe000], desc[UR8][R16.64] ;  /* 0x0e0000001002bfae */ /* 0x000fe2000b901d48 */
[----:B------:R-:W3:Y:S01]  /*3b80*/  @!P3 LDC.64 R22, c[0x0][0x220] ;  /* 0x00008800ff16bb82 */ /* 0x000ee20000000a00 */
[----:B------:R-:W-:-:S02]  /*3b90*/  @!P5 IMAD R7, R0, UR25, R7 ;  /* 0x000000190007dc24 */ /* 0x000fc4000f8e0207 */
[----:B------:R-:W-:Y:S01]  /*3ba0*/  @!P5 IMAD.WIDE.U32 R4, R0, UR24, R4 ;  /* 0x000000180004dc25 */ /* 0x000fe2000f8e0004 */
[----:B------:R-:W-:-:S03]  /*3bb0*/  @!P2 LEA.HI.X R15, R8, R35, R6, 0x1, P0 ;  /* 0x00000023080fa211 */ /* 0x000fc600000f0c06 */
[----:B------:R-:W-:Y:S01]  /*3bc0*/  @!P5 IMAD.IADD R5, R5, 0x1, R7 ;  /* 0x000000010505d824 */ /* 0x000fe200078e0207 */
[----:B------:R-:W-:-:S04]  /*3bd0*/  @!P5 LEA R6, P0, R4, R30, 0x1 ;  /* 0x0000001e0406d211 */ /* 0x000fc800078008ff */
[----:B------:R-:W-:Y:S02]  /*3be0*/  @!P5 LEA.HI.X R7, R4, R31, R5, 0x1, P0 ;  /* 0x0000001f0407d211 */ /* 0x000fe400000f0c05 */
[----:B------:R-:W-:Y:S01]  /*3bf0*/  @!P2 IADD3 R0, P0, R0, 0x60, RZ ;  /* 0x000000600000a810 */ /* 0x000fe20007f1e0ff */
[----:B------:R-:W-:Y:S04]  /*3c00*/  @P2 STS.128 [R2+0xf000], RZ ;  /* 0x00f000ff02002388 */ /* 0x000fe80000000c00 */
[----:B------:R-:W-:Y:S01]  /*3c10*/  @!P2 IMAD.X R4, RZ, RZ, R33, P0 ;  /* 0x000000ffff04a224 */ /* 0x000fe200000e0621 */
[----:B------:R-:W-:Y:S01]  /*3c20*/  @!PT LDS RZ, [RZ] ;  /* 0x00000000fffff984 */ /* 0x000fe20000000800 */
[----:B------:R-:W-:Y:S01]  /*3c30*/  @!PT LDS RZ, [RZ] ;  /* 0x00000000fffff984 */ /* 0x000fe20000000800 */
[----:B------:R-:W-:Y:S01]  /*3c40*/  @!PT LDS RZ, [RZ] ;  /* 0x00000000fffff984 */ /* 0x000fe20000000800 */
[----:B------:R2:W-:Y:S04]  /*3c50*/  @!P2 LDGSTS.E.BYPASS.LTC128B.128 [R2+0xf000], desc[UR8][R14.64] ;  /* 0x0f0000000e02afae */ /* 0x0005e8000b901d48 */
[----:B------:R-:W-:Y:S01]  /*3c60*/  @P5 STS.128 [R2+0x10000], RZ ;  /* 0x010000ff02005388 */ /* 0x000fe20000000c00 */
[----:B------:R-:W-:-:S03]  /*3c70*/  @!P2 IMAD R4, R4, UR24, RZ ;  /* 0x000000180404ac24 */ /* 0x000fc6000f8e02ff */
[----:B------:R-:W-:Y:S01]  /*3c80*/  @!PT LDS RZ, [RZ] ;  /* 0x00000000fffff984 */ /* 0x000fe20000000800 */
[----:B------:R-:W-:Y:S01]  /*3c90*/  @!PT LDS RZ, [RZ] ;  /* 0x00000000fffff984 */ /* 0x000fe20000000800 */
[----:B------:R-:W-:Y:S01]  /*3ca0*/  @!PT LDS RZ, [RZ] ;  /* 0x00000000fffff984 */ /* 0x000fe20000000800 */
[----:B------:R4:W-:Y:S01]  /*3cb0*/  @!P5 LDGSTS.E.BYPASS.LTC128B.128 [R2+0x10000], desc[UR8][R6.64] ;  /* 0x100000000602dfae */ /* 0x0009e2000b901d48 */
[----:B---3--:R-:W-:-:S03]  /*3cc0*/  @!P3 LEA R8, P0, R10, R22, 0x1 ;  /* 0x000000160a08b211 */ /* 0x008fc600078008ff */
[----:B------:R-:W-:Y:S01]  /*3cd0*/  @P4 STS.128 [R2+0x11000], RZ ;  /* 0x011000ff02004388 */ /* 0x000fe20000000c00 */
[----:B--2---:R-:W-:Y:S01]  /*3ce0*/  @!P4 LEA R14, P5, R12, R18, 0x1 ;  /* 0x000000120c0ec211 */ /* 0x004fe200078a08ff */
[----:B----4-:R-:W-:Y:S02]  /*3cf0*/  @!P4 IMAD.IADD R6, R13, 0x1, R32 ;  /* 0x000000010d06c824 */ /* 0x010fe400078e0220 */
        /* <DEDUP_REMOVED lines=11> */
[----:B-1----:R-:W-:Y:S01]  /*3db0*/  @!P2 LEA R6, P0, R4, R20, 0x1 ;  /* 0x000000140406a211 */ /* 0x002fe200078008ff */
        /* <DEDUP_REMOVED lines=10> */
[----:B------:R-:W-:Y:S01]  /*3e60*/  ISETP.GE.AND P3, PT, R36, UR6, PT ;  /* 0x0000000624007c0c */ /* 0x000fe2000bf66270 */
[----:B------:R-:W-:Y:S01]  /*3e70*/  ULDC UR6, c[0x0][0x39c] ;  /* 0x0000e70000067ab9 */ /* 0x000fe20000000800 */
[----:B------:R2:W-:Y:S04]  /*3e80*/  @P2 STS.128 [R2+0x13000], RZ ;  /* 0x013000ff02002388 */ /* 0x0005e80000000c00 */
[----:B------:R-:W-:Y:S01]  /*3e90*/  @!PT LDS RZ, [RZ] ;  /* 0x00000000fffff984 */ /* 0x000fe20000000800 */
[----:B------:R-:W-:Y:S01]  /*3ea0*/  @!PT LDS RZ, [RZ] ;  /* 0x00000000fffff984 */ /* 0x000fe20000000800 */
[----:B------:R-:W-:Y:S01]  /*3eb0*/  @!PT LDS RZ, [RZ] ;  /* 0x00000000fffff984 */ /* 0x000fe20000000800 */
[----:B------:R2:W-:Y:S01]  /*3ec0*/  @!P2 LDGSTS.E.BYPASS.LTC128B.128 [R2+0x13000], desc[UR8][R6.64] ;  /* 0x130000000602afae */ /* 0x0005e2000b901d48 */
[----:B------:R-:W-:-:S03]  /*3ed0*/  IADD3 R4, P2, R4, UR14, RZ ;  /* 0x0000000e04047c10 */ /* 0x000fc6000ff5e0ff */
[----:B------:R-:W0:Y:S01]  /*3ee0*/  LDGDEPBAR ;  /* 0x00000000000079af */ /* 0x000e220000000000 */
[----:B-1----:R-:W-:-:S04]  /*3ef0*/  SHF.R.S32.HI R8, RZ, 0x1f, R36 ;  /* 0x0000001fff087819 */ /* 0x002fc80000011424 */
[----:B------:R-:W-:Y:S02]  /*3f00*/  SHF.L.U64.HI R5, R36, 0x2, R8 ;  /* 0x0000000224057819 */ /* 0x000fe40000010208 */
[----:B--2---:R-:W-:Y:S02]  /*3f10*/  SHF.R.S32.HI R2, RZ, 0x1f, R0 ;  /* 0x0000001fff027819 */ /* 0x004fe40000011400 */
[C---:B------:R-:W-:Y:S02]  /*3f20*/  @!P4 LEA R6, P0, R0.reuse, UR14, 0x2 ;  /* 0x0000000e0006cc11 */ /* 0x040fe4000f8010ff */
[----:B------:R-:W-:Y:S02]  /*3f30*/  IADD3.X R5, R5, UR13, RZ, P2, !PT ;  /* 0x0000000d05057c10 */ /* 0x000fe400097fe4ff */
[----:B------:R-:W-:-:S03]  /*3f40*/  @!P4 LEA.HI.X R7, R0, UR13, R2, 0x2, P0 ;  /* 0x0000000d0007cc11 */ /* 0x000fc600080f1402 */
[----:B------:R-:W2:Y:S04]  /*3f50*/  @!P3 LDG.E R41, desc[UR8][R4.64] ;  /* 0x000000080429b981 */ /* 0x000ea8000c1e1900 */
[----:B------:R-:W3:Y:S04]  /*3f60*/  @!P6 LDG.E R40, desc[UR8][R4.64+0x20] ;  /* 0x000020080428e981 */ /* 0x000ee8000c1e1900 */
[----:B------:R1:W4:Y:S04]  /*3f70*/  @!P5 LDG.E R39, desc[UR8][R4.64+0x100] ;  /* 0x000100080427d981 */ /* 0x000328000c1e1900 */
[----:B------:R-:W4:Y:S01]  /*3f80*/  @!P4 LDG.E R38, desc[UR8][R6.64] ;  /* 0x000000080626c981 */ /* 0x000f22000c1e1900 */
[----:B------:R-:W-:-:S02]  /*3f90*/  VIADD R2, R36, 0x1 ;  /* 0x0000000124027836 */ /* 0x000fc40000000000 */
[----:B------:R-:W-:-:S05]  /*3fa0*/  IMAD.U32 R0, RZ, RZ, UR21 ;  /* 0x00000015ff007e24 */ /* 0x000fca000f8e00ff */
[----:B------:R-:W-:Y:S01]  /*3fb0*/  IADD3 R0, R2, UR11, -R0 ;  /* 0x0000000b02007c10 */ /* 0x000fe2000fffe800 */
[----:B------:R-:W-:-:S04]  /*3fc0*/  IMAD.SHL.U32 R2, R36, 0x4, RZ ;  /* 0x0000000424027824 */ /* 0x000fc800078e00ff */
[----:B------:R5:W-:Y:S04]  /*3fd0*/  STL [R1+0x64], R0 ;  /* 0x0000640001007387 */ /* 0x000be80000100800 */
[----:B------:R5:W-:Y:S01]  /*3fe0*/  STL [R1+0x60], R2 ;  /* 0x0000600201007387 */ /* 0x000be20000100800 */
[C---:B-1----:R-:W-:Y:S01]  /*3ff0*/  SHF.L.U64.HI R5, R36.reuse, 0x2, R8 ;  /* 0x0000000224057819 */ /* 0x042fe20000010208 */
[----:B------:R-:W-:Y:S01]  /*4000*/  IMAD.MOV.U32 R4, RZ, RZ, 0x40 ;  /* 0x00000040ff047424 */ /* 0x000fe200078e00ff */
[----:B-----5:R-:W-:Y:S01]  /*4010*/  LOP3.LUT P2, RZ, R37, 0x4, RZ, 0xc0, !PT ;  /* 0x0000000425ff7812 */ /* 0x020fe2000784c0ff */
[----:B------:R-:W-:-:S05]  /*4020*/  VIADD R0, R36, 0xffffff80 ;  /* 0xffffff8024007836 */ /* 0x000fca0000000000 */
[----:B------:R-:W-:-:S04]  /*4030*/  SHF.R.S32.HI R2, RZ, 0x1f, R0 ;  /* 0x0000001fff027819 */ /* 0x000fc80000011400 */
[C---:B------:R-:W-:Y:S01]  /*4040*/  SHF.L.U64.HI R2, R0.reuse, 0x2, R2 ;  /* 0x0000000200027819 */ /* 0x040fe20000010202 */
[----:B------:R-:W-:Y:S01]  /*4050*/  IMAD.SHL.U32 R0, R0, 0x4, RZ ;  /* 0x0000000400007824 */ /* 0x000fe200078e00ff */
[C---:B------:R-:W-:Y:S02]  /*4060*/  LOP3.LUT P3, RZ, R37.reuse, 0x4, RZ, 0xc0, !PT ;  /* 0x0000000425ff7812 */ /* 0x040fe4000786c0ff */
[----:B------:R-:W-:Y:S02]  /*4070*/  LOP3.LUT P0, RZ, R37, 0x2, RZ, 0xc0, !PT ;  /* 0x0000000225ff7812 */ /* 0x000fe4000780c0ff */
[----:B------:R-:W-:Y:S01]  /*4080*/  SEL R184, R184, R192, !P1 ;  /* 0x000000c0b8b87207 */ /* 0x000fe20004800000 */
[----:B------:R-:W-:Y:S01]  /*4090*/  UIADD3 UR21, UR21, 0x80, UR28 ;  /* 0x0000008015157890 */ /* 0x000fe2000fffe01c */
[----:B------:R-:W-:Y:S02]  /*40a0*/  SEL R185, R185, 0xffffffc0, !P3 ;  /* 0xffffffc0b9b97807 */ /* 0x000fe40005800000 */
[----:B------:R-:W-:-:S02]  /*40b0*/  SEL R191, R191, 0xffffffe0, !P0 ;  /* 0xffffffe0bfbf7807 */ /* 0x000fc40004000000 */
[----:B------:R-:W-:Y:S02]  /*40c0*/  LEA R190, R190, UR4, 0x1 ;  /* 0x00000004bebe7c11 */ /* 0x000fe4000f8e08ff */
[----:B------:R-:W-:Y:S01]  /*40d0*/  LEA R184, R184, UR4, 0x1 ;  /* 0x00000004b8b87c11 */ /* 0x000fe2000f8e08ff */
[----:B------:R-:W-:Y:S01]  /*40e0*/  UIADD3 UR21, UR21, -UR11, URZ ;  /* 0x8000000b15157290 */ /* 0x000fe2000fffe03f */
[----:B--2---:R-:W-:Y:S04]  /*40f0*/  STL [R1+0x3c], R41 ;  /* 0x00003c2901007387 */ /* 0x004fe80000100800 */
[----:B---3--:R-:W-:Y:S04]  /*4100*/  STL [R1+0x40], R40 ;  /* 0x0000402801007387 */ /* 0x008fe80000100800 */
[----:B----4-:R-:W-:Y:S04]  /*4110*/  STL [R1+0x34], R39 ;  /* 0x0000342701007387 */ /* 0x010fe80000100800 */
[----:B------:R-:W-:Y:S04]  /*4120*/  STL [R1+0x38], R38 ;  /* 0x0000382601007387 */ /* 0x000fe80000100800 */
[----:B------:R-:W-:Y:S04]  /*4130*/  STL [R1+0x5c], R5 ;  /* 0x00005c0501007387 */ /* 0x000fe80000100800 */
[----:B------:R-:W-:Y:S04]  /*4140*/  STL [R1+0x58], R2 ;  /* 0x0000580201007387 */ /* 0x000fe80000100800 */
[----:B------:R1:W-:Y:S02]  /*4150*/  STL [R1+0x54], R0 ;  /* 0x0000540001007387 */ /* 0x0003e40000100800 */
[----:B-1----:R-:W-:-:S05]  /*4160*/  SEL R0, R4, 0xffffffc0, !P2 ;  /* 0xffffffc004007807 */ /* 0x002fca0005000000 */
[----:B------:R1:W-:Y:S02]  /*4170*/  STL [R1+0x50], R0 ;  /* 0x0000500001007387 */ /* 0x0003e40000100800 */
.L_x_1072:
        /* <DEDUP_REMOVED lines=176> */
[----:B------:R1:W-:Y:S01]  /*4c80*/  MUFU.TANH R93, R17 ;  /* 0x00000011005d7308 */ /* 0x0003e20000002400 */
        /* <DEDUP_REMOVED lines=24> */
[----:B-1----:R-:W-:Y:S01]  /*4e10*/  MOV R17, R226 ;  /* 0x000000e200117202 */ /* 0x002fe20000000f00 */
[----:B----4-:R-:W-:Y:S01]  /*4e20*/  IMAD.MOV.U32 R18, RZ, RZ, R225 ;  /* 0x000000ffff127224 */ /* 0x010fe200078e00e1 */
[----:B------:R-:W-:Y:S01]  /*4e30*/  @!P0 ISETP.GE.AND P4, PT, R2, R10, PT ;  /* 0x0000000a0200820c */ /* 0x000fe20003f86270 */
[----:B------:R-:W-:Y:S01]  /*4e40*/  FMUL.FTZ R25, R25, UR6 ;  /* 0x0000000619197c20 */ /* 0x000fe20008410000 */
[----:B------:R-:W-:Y:S01]  /*4e50*/  FMUL.FTZ R26, R26, UR6 ;  /* 0x000000061a1a7c20 */ /* 0x000fe20008410000 */
        /* <DEDUP_REMOVED lines=17> */
[----:B------:R3:W-:Y:S01]  /*4f70*/  MUFU.TANH R92, R20 ;  /* 0x00000014005c7308 */ /* 0x0007e20000002400 */
[----:B-1----:R-:W-:Y:S01]  /*4f80*/  FFMA.FTZ R4, R5, UR7, -R11 ;  /* 0x0000000705047c23 */ /* 0x002fe2000801080b */
[----:B------:R-:W-:Y:S08]  /*4f90*/  IMAD.MOV.U32 R5, RZ, RZ, R227 ;  /* 0x000000ffff057224 */ /* 0x000ff000078e00e3 */
[----:B------:R-:W-:Y:S10]  /*4fa0*/  MUFU.TANH R87, R33 ;  /* 0x0000002100577308 */ /* 0x000ff40000002400 */
[----:B------:R1:W-:Y:S01]  /*4fb0*/  MUFU.EX2 R3, R4 ;  /* 0x0000000400037308 */ /* 0x0003e20000000800 */
[----:B---3--:R-:W3:Y:S09]  /*4fc0*/  LDL R20, [R1+0x20] ;  /* 0x0000200001147983 */ /* 0x008ef20000100800 */
[----:B------:R-:W-:Y:S10]  /*4fd0*/  MUFU.TANH R167, R34 ;  /* 0x0000002200a77308 */ /* 0x000ff40000002400 */
[----:B------:R4:W-:Y:S01]  /*4fe0*/  MUFU.TANH R91, R21 ;  /* 0x00000015005b7308 */ /* 0x0009e20000002400 */
[----:B-1----:R-:W-:Y:S01]  /*4ff0*/  IMAD.MOV.U32 R4, RZ, RZ, R211 ;  /* 0x000000ffff047224 */ /* 0x002fe200078e00d3 */
[----:B------:R-:W-:Y:S08]  /*5000*/  @!P0 FSEL R4, R211, -INF , !P1 ;  /* 0xff800000d3048808 */ /* 0x000ff00004800000 */
[----:B------:R-:W-:Y:S10]  /*5010*/  MUFU.TANH R166, R35 ;  /* 0x0000002300a67308 */ /* 0x000ff40000002400 */
[----:B------:R1:W-:Y:S01]  /*5020*/  MUFU.TANH R171, R22 ;  /* 0x0000001600ab7308 */ /* 0x0003e20000002400 */
[----:B----4-:R-:W4:Y:S09]  /*5030*/  LDL R21, [R1+0x24] ;  /* 0x0000240001157983 */ /* 0x010f320000100800 */
[----:B------:R1:W-:Y:S10]  /*5040*/  MUFU.TANH R170, R23 ;  /* 0x0000001700aa7308 */ /* 0x0003f40000002400 */
[----:B------:R-:W-:Y:S01]  /*5050*/  MUFU.TANH R200, R25 ;  /* 0x0000001900c87308 */ /* 0x000fe20000002400 */
[----:B-1----:R-:W3:Y:S09]  /*5060*/  LDL R22, [R1+0x14] ;  /* 0x0000140001167983 */ /* 0x002ef20000100800 */
[----:B------:R-:W-:Y:S01]  /*5070*/  MUFU.TANH R219, R26 ;  /* 0x0000001a00db7308 */ /* 0x000fe20000002400 */
[----:B------:R-:W4:Y:S09]  /*5080*/  LDL R23, [R1+0xc] ;  /* 0x00000c0001177983 */ /* 0x000f320000100800 */
[----:B------:R-:W-:Y:S10]  /*5090*/  MUFU.TANH R218, R27 ;  /* 0x0000001b00da7308 */ /* 0x000ff40000002400 */
[----:B------:R-:W-:Y:S10]  /*50a0*/  MUFU.TANH R215, R30 ;  /* 0x0000001e00d77308 */ /* 0x000ff40000002400 */
        /* <DEDUP_REMOVED lines=32> */
[----:B--2---:R-:W-:Y:S01]  /*52b0*/  STL [R1], R24 ;  /* 0x0000001801007387 */ /* 0x004fe20000100800 */
[----:B------:R-:W-:Y:S07]  /*52c0*/  MOV R5, R207 ;  /* 0x000000cf00057202 */ /* 0x000fee0000000f00 */
[----:B------:R1:W-:Y:S01]  /*52d0*/  MUFU.EX2 R252, R4 ;  /* 0x0000000400fc7308 */ /* 0x0003e20000000800 */
[----:B------:R-:W-:Y:S02]  /*52e0*/  @!P0 FSEL R5, R207, -INF , !P1 ;  /* 0xff800000cf058808 */ /* 0x000fe40004800000 */
[----:B------:R-:W-:Y:S03]  /*52f0*/  @!P0 ISETP.GE.AND P1, PT, R15, R10, PT ;  /* 0x0000000a0f00820c */ /* 0x000fe60003f26270 */
[--C-:B------:R-:W-:Y:S04]  /*5300*/  FFMA.FTZ R5, R5, UR7, -R8.reuse ;  /* 0x0000000705057c23 */ /* 0x100fe80008010808 */
[----:B------:R2:W-:Y:S01]  /*5310*/  MUFU.EX2 R243, R5 ;  /* 0x0000000500f37308 */ /* 0x0005e20000000800 */
[----:B-1----:R-:W-:Y:S02]  /*5320*/  MOV R4, R206 ;  /* 0x000000ce00047202 */ /* 0x002fe40000000f00 */
[----:B------:R-:W-:Y:S02]  /*5330*/  @!P0 FSEL R4, R206, -INF , !P1 ;  /* 0xff800000ce048808 */ /* 0x000fe40004800000 */
[----:B------:R-:W-:Y:S03]  /*5340*/  @!P0 ISETP.GE.AND P1, PT, R15, R9, PT ;  /* 0x000000090f00820c */ /* 0x000fe60003f26270 */
[----:B------:R-:W-:Y:S01]  /*5350*/  FFMA.FTZ R19, R4, UR7, -R8 ;  /* 0x0000000704137c23 */ /* 0x000fe20008010808 */
[----:B------:R-:W-:Y:S02]  /*5360*/  @!P0 FSEL R18, R225, -INF , !P1 ;  /* 0xff800000e1128808 */ /* 0x000fe40004800000 */
[----:B------:R-:W-:Y:S01]  /*5370*/  @!P0 ISETP.GE.AND P1, PT, R16, R14, PT ;  /* 0x0000000e1000820c */ /* 0x000fe20003f26270 */
[----:B------:R-:W-:Y:S01]  /*5380*/  MUFU.EX2 R242, R19 ;  /* 0x0000001300f27308 */ /* 0x000fe20000000800 */
[----:B--2---:R-:W1:Y:S01]  /*5390*/  LDSM.16.M88.4 R4, [R188+0x1000] ;  /* 0x00100000bc04783b */ /* 0x004e620000000200 */
        /* <DEDUP_REMOVED lines=115> */
[----:B--2---:R-:W1:Y:S01]  /*5ad0*/  LDSM.16.M88.4 R4, [R188+0x1800] ;  /* 0x00180000bc04783b */ /* 0x004e620000000200 */
[-C--:B------:R-:W-:Y:S01]  /*5ae0*/  @!P0 ISETP.GE.AND P1, PT, R16, R14.reuse, PT ;  /* 0x0000000e1000820c */ /* 0x080fe20003f26270 */
        /* <DEDUP_REMOVED lines=17> */
[----:B----4-:R-:W-:Y:S02]  /*5c00*/  @!P0 IADD3 R16, R0, 0x20, RZ ;  /* 0x0000002000108810 */ /* 0x010fe40007ffe0ff */
        /* <DEDUP_REMOVED lines=17> */
[----:B----4-:R-:W-:Y:S02]  /*5d20*/  @!P0 VIADD R15, R0, 0x21 ;  /* 0x00000021000f8836 */ /* 0x010fe40000000000 */
        /* <DEDUP_REMOVED lines=44> */
[----:B------:R-:W-:Y:S05]  /*5ff0*/  @!P0 ISETP.GE.AND P2, PT, R5, R9, PT ;  /* 0x000000090500820c */ /* 0x000fea0003f46270 */
[----:B------:R-:W3:Y:S10]  /*6000*/  MUFU.TANH R162, R56 ;  /* 0x0000003800a27308 */ /* 0x000ef40000002400 */
[----:B------:R-:W3:Y:S01]  /*6010*/  MUFU.TANH R159, R60 ;  /* 0x0000003c009f7308 */ /* 0x000ee20000002400 */
[----:B----4-:R-:W-:Y:S02]  /*6020*/  MOV R4, R183 ;  /* 0x000000b700047202 */ /* 0x010fe40000000f00 */
[----:B------:R-:W-:Y:S02]  /*6030*/  @!P0 FSEL R4, R183, -INF , !P1 ;  /* 0xff800000b7048808 */ /* 0x000fe40004800000 */
[C---:B------:R-:W-:Y:S03]  /*6040*/  @!P0 ISETP.GE.AND P1, PT, R15.reuse, R10, PT ;  /* 0x0000000a0f00820c */ /* 0x040fe60003f26270 */
        /* <DEDUP_REMOVED lines=34> */
[--C-:B---3--:R-:W-:Y:S01]  /*6270*/  FFMA.FTZ R6, R7, UR7, -R2.reuse ;  /* 0x0000000707067c23 */ /* 0x108fe20008010802 */
        /* <DEDUP_REMOVED lines=275> */
[C---:B------:R-:W-:Y:S06]  /*73b0*/  FADD.FTZ R21, -R144.reuse, R21 ;  /* 0x0000001590157221 */ /* 0x040fec0000010100 */
[C---:B------:R-:W-:Y:S01]  /*73c0*/  FADD.FTZ R32, -R144.reuse, R32 ;  /* 0x0000002090207221 */ /* 0x040fe20000010100 */
[C---:B------:R-:W-:Y:S01]  /*73d0*/  FADD.FTZ R33, -R144.reuse, R33 ;  /* 0x0000002190217221 */ /* 0x040fe20000010100 */
[----:B------:R2:W5:Y:S01]  /*73e0*/  LDL.LU R100, [R1+0x134] ;  /* 0x0001340001647983 */ /* 0x0005620000300800 */
[----:B------:R-:W-:Y:S03]  /*73f0*/  FMUL.FTZ R5, R5, UR6 ;  /* 0x0000000605057c20 */ /* 0x000fe60008410000 */
[----:B------:R2:W5:Y:S01]  /*7400*/  LDL.LU R99, [R1+0x130] ;  /* 0x0001300001637983 */ /* 0x0005620000300800 */
[----:B------:R-:W-:Y:S03]  /*7410*/  FMUL.FTZ R5, R151, R5 ;  /* 0x0000000597057220 */ /* 0x000fe60000410000 */
[----:B------:R2:W5:Y:S01]  /*7420*/  LDG.E R0, desc[UR8][R146.64+0x120] ;  /* 0x0001200892007981 */ /* 0x000562000c1e1900 */
[-C--:B-1----:R-:W-:Y:S03]  /*7430*/  HMMA.16816.F32.BF16 R36, R132, R136.reuse, R36 ;  /* 0x000000888424723c */ /* 0x082fe60000041824 */
[----:B------:R-:W-:Y:S03]  /*7440*/  F2FP.BF16.F32.PACK_AB R5, R5, R145 ;  /* 0x000000910505723e */ /* 0x000fe600000010ff */
        /* <DEDUP_REMOVED lines=8> */
[----:B------:R-:W-:Y:S01]  /*74d0*/  FADD.FTZ R52, -R144, R52 ;  /* 0x0000003490347221 */ /* 0x000fe20000010100 */
[----:B------:R-:W-:Y:S01]  /*74e0*/  FMUL.FTZ R132, R98, R16 ;  /* 0x0000001062847220 */ /* 0x000fe20000410000 */
[----:B------:R-:W-:Y:S01]  /*74f0*/  FMUL.FTZ R133, R97, R17 ;  /* 0x0000001161857220 */ /* 0x000fe20000410000 */
[----:B------:R2:W5:Y:S02]  /*7500*/  LDL.LU R98, [R1+0x12c] ;  /* 0x00012c0001627983 */ /* 0x0005640000300800 */
[----:B------:R-:W-:Y:S01]  /*7510*/  FMUL.FTZ R134, R96, R20 ;  /* 0x0000001460867220 */ /* 0x000fe20000410000 */
[----:B------:R-:W-:Y:S01]  /*7520*/  FMUL.FTZ R135, R95, R21 ;  /* 0x000000155f877220 */ /* 0x000fe20000410000 */
[----:B------:R2:W5:Y:S01]  /*7530*/  LDL.LU R97, [R1+0x128] ;  /* 0x0001280001617983 */ /* 0x0005620000300800 */
[----:B------:R-:W-:Y:S01]  /*7540*/  FFMA.FTZ R16, -R94, R94, 1 ;  /* 0x3f8000005e107423 */ /* 0x000fe2000001015e */
[----:B------:R-:W-:Y:S01]  /*7550*/  FFMA.FTZ R21, -R92, R92, 1 ;  /* 0x3f8000005c157423 */ /* 0x000fe2000001015c */
[----:B------:R-:W-:Y:S01]  /*7560*/  FFMA.FTZ R17, -R91, R91, 1 ;  /* 0x3f8000005b117423 */ /* 0x000fe2000001015b */
        /* <DEDUP_REMOVED lines=10> */
[----:B------:R-:W-:Y:S01]  /*7610*/  FFMA.FTZ R133, -R88, R88, 1 ;  /* 0x3f80000058857423 */ /* 0x000fe20000010158 */
[----:B------:R-:W-:Y:S01]  /*7620*/  FADD.FTZ R134, -R144, R53 ;  /* 0x0000003590867221 */ /* 0x000fe20000010100 */
[----:B------:R2:W5:Y:S01]  /*7630*/  LDL.LU R93, [R1+0x118] ;  /* 0x00011800015d7983 */ /* 0x0005620000300800 */
[----:B------:R-:W-:Y:S01]  /*7640*/  FMUL.FTZ R53, R78, R52 ;  /* 0x000000344e357220 */ /* 0x000fe20000410000 */
[----:B------:R-:W-:Y:S01]  /*7650*/  F2FP.BF16.F32.PACK_AB R135, R17, R21 ;  /* 0x000000151187723e */ /* 0x000fe200000010ff */
[----:B------:R-:W-:Y:S01]  /*7660*/  FMUL.FTZ R17, R90, R32 ;  /* 0x000000205a117220 */ /* 0x000fe20000410000 */
[----:B------:R2:W5:Y:S01]  /*7670*/  LDL.LU R92, [R1+0x114] ;  /* 0x00011400015c7983 */ /* 0x0005620000300800 */
[----:B------:R-:W-:Y:S01]  /*7680*/  FMUL.FTZ R21, R89, R33 ;  /* 0x0000002159157220 */ /* 0x000fe20000410000 */
[----:B------:R-:W-:Y:S01]  /*7690*/  FMUL.FTZ R134, R77, R134 ;  /* 0x000000864d867220 */ /* 0x000fe20000410000 */
[----:B------:R-:W-:Y:S01]  /*76a0*/  FADD.FTZ R32, -R144, R36 ;  /* 0x0000002490207221 */ /* 0x000fe20000010100 */
[----:B------:R2:W5:Y:S01]  /*76b0*/  LDL.LU R91, [R1+0x110] ;  /* 0x00011000015b7983 */ /* 0x0005620000300800 */
[----:B------:R-:W-:Y:S01]  /*76c0*/  FFMA.FTZ R36, -R80, R80, 1 ;  /* 0x3f80000050247423 */ /* 0x000fe20000010150 */
[----:B------:R-:W-:Y:S01]  /*76d0*/  FADD.FTZ R33, -R144, R37 ;  /* 0x0000002590217221 */ /* 0x000fe20000010100 */
[----:B------:R-:W-:Y:S01]  /*76e0*/  FMUL.FTZ R32, R86, R32 ;  /* 0x0000002056207220 */ /* 0x000fe20000410000 */
        /* <DEDUP_REMOVED lines=10> */
[----:B------:R-:W-:Y:S01]  /*7790*/  FFMA.FTZ R132, -R87, R87, 1 ;  /* 0x3f80000057847423 */ /* 0x000fe20000010157 */
[----:B------:R-:W-:Y:S01]  /*77a0*/  FMUL.FTZ R37, R33, R37 ;  /* 0x0000002521257220 */ /* 0x000fe20000410000 */
[----:B------:R2:W5:Y:S01]  /*77b0*/  LDL.LU R87, [R1+0x100] ;  /* 0x0001000001577983 */ /* 0x0005620000300800 */
[----:B------:R-:W-:Y:S01]  /*77c0*/  FFMA.FTZ R33, -R79, R79, 1 ;  /* 0x3f8000004f217423 */ /* 0x000fe2000001014f */
[----:B------:R-:W-:Y:S01]  /*77d0*/  F2FP.BF16.F32.PACK_AB R20, R20, R16 ;  /* 0x000000101414723e */ /* 0x000fe200000010ff */
[----:B------:R-:W-:Y:S01]  /*77e0*/  FFMA.FTZ R16, -R84, R84, 1 ;  /* 0x3f80000054107423 */ /* 0x000fe20000010154 */
[----:B------:R2:W5:Y:S01]  /*77f0*/  LDL.LU R86, [R1+0xfc] ;  /* 0x0000fc0001567983 */ /* 0x0005620000300800 */
[----:B------:R-:W-:Y:S01]  /*7800*/  FMUL.FTZ R36, R36, UR6 ;  /* 0x0000000624247c20 */ /* 0x000fe20008410000 */
[----:B------:R-:W-:Y:S01]  /*7810*/  FMUL.FTZ R33, R33, UR6 ;  /* 0x0000000621217c20 */ /* 0x000fe20008410000 */
[----:B------:R-:W-:Y:S01]  /*7820*/  FMUL.FTZ R16, R16, UR6 ;  /* 0x0000000610107c20 */ /* 0x000fe20008410000 */
[----:B------:R2:W5:Y:S01]  /*7830*/  LDL.LU R85, [R1+0xf8] ;  /* 0x0000f80001557983 */ /* 0x0005620000300800 */
[----:B------:R-:W-:Y:S01]  /*7840*/  FMUL.FTZ R132, R132, UR6 ;  /* 0x0000000684847c20 */ /* 0x000fe20008410000 */
[----:B------:R-:W-:Y:S02]  /*7850*/  FMUL.FTZ R133, R133, UR6 ;  /* 0x0000000685857c20 */ /* 0x000fe40008410000 */
[----:B------:R2:W5:Y:S01]  /*7860*/  LDL.LU R84, [R1+0xf4] ;  /* 0x0000f40001547983 */ /* 0x0005620000300800 */
[----:B------:R-:W-:Y:S01]  /*7870*/  FMUL.FTZ R132, R21, R132 ;  /* 0x0000008415847220 */ /* 0x000fe20000410000 */
[----:B------:R-:W-:Y:S01]  /*7880*/  FADD.FTZ R21, -R144, R48 ;  /* 0x0000003090157221 */ /* 0x000fe20000010100 */
[----:B------:R-:W-:Y:S01]  /*7890*/  FMUL.FTZ R48, R32, R16 ;  /* 0x0000001020307220 */ /* 0x000fe20000410000 */
[----:B------:R2:W5:Y:S01]  /*78a0*/  LDL.LU R83, [R1+0xf0] ;  /* 0x0000f00001537983 */ /* 0x0005620000300800 */
[----:B------:R-:W-:Y:S01]  /*78b0*/  FMUL.FTZ R133, R17, R133 ;  /* 0x0000008511857220 */ /* 0x000fe20000410000 */
[----:B------:R-:W-:Y:S01]  /*78c0*/  FMUL.FTZ R16, R82, R21 ;  /* 0x0000001552107220 */ /* 0x000fe20000410000 */
[C---:B------:R-:W-:Y:S01]  /*78d0*/  FADD.FTZ R17, -R144.reuse, R49 ;  /* 0x0000003190117221 */ /* 0x040fe20000010100 */
[----:B------:R2:W5:Y:S01]  /*78e0*/  LDL.LU R82, [R1+0xec] ;  /* 0x0000ec0001527983 */ /* 0x0005620000300800 */
[----:B------:R-:W-:Y:S01]  /*78f0*/  FADD.FTZ R49, -R144, R64 ;  /* 0x0000004090317221 */ /* 0x000fe20000010100 */
[----:B------:R-:W-:Y:S01]  /*7900*/  FFMA.FTZ R32, -R74, R74, 1 ;  /* 0x3f8000004a207423 */ /* 0x000fe2000001014a */
[----:B------:R-:W-:Y:S01]  /*7910*/  FMUL.FTZ R17, R81, R17 ;  /* 0x0000001151117220 */ /* 0x000fe20000410000 */
[----:B------:R-:W-:Y:S01]  /*7920*/  FFMA.FTZ R21, -R73, R73, 1 ;  /* 0x3f80000049157423 */ /* 0x000fe20000010149 */
[----:B------:R2:W5:Y:S01]  /*7930*/  LDL.LU R81, [R1+0xe8] ;  /* 0x0000e80001517983 */ /* 0x0005620000300800 */
[----:B------:R-:W-:Y:S01]  /*7940*/  FMUL.FTZ R49, R76, R49 ;  /* 0x000000314c317220 */ /* 0x000fe20000410000 */
[----:B------:R-:W-:Y:S01]  /*7950*/  FMUL.FTZ R36, R16, R36 ;  /* 0x0000002410247220 */ /* 0x000fe20000410000 */
[----:B------:R-:W-:Y:S01]  /*7960*/  FFMA.FTZ R16, -R71, R71, 1 ;  /* 0x3f80000047107423 */ /* 0x000fe20000010147 */
[----:B------:R2:W5:Y:S01]  /*7970*/  LDL.LU R80, [R1+0xe4] ;  /* 0x0000e40001507983 */ /* 0x0005620000300800 */
[----:B------:R-:W-:Y:S01]  /*7980*/  FMUL.FTZ R33, R17, R33 ;  /* 0x0000002111217220 */ /* 0x000fe20000410000 */
[----:B------:R-:W-:Y:S01]  /*7990*/  FFMA.FTZ R17, -R72, R72, 1 ;  /* 0x3f80000048117423 */ /* 0x000fe20000010148 */
[----:B------:R-:W-:Y:S01]  /*79a0*/  FMUL.FTZ R32, R32, UR6 ;  /* 0x0000000620207c20 */ /* 0x000fe20008410000 */
[----:B------:R2:W5:Y:S01]  /*79b0*/  LDL.LU R79, [R1+0xe0] ;  /* 0x0000e000014f7983 */ /* 0x0005620000300800 */
[----:B------:R-:W-:Y:S01]  /*79c0*/  FMUL.FTZ R21, R21, UR6 ;  /* 0x0000000615157c20 */ /* 0x000fe20008410000 */
[----:B------:R-:W-:Y:S01]  /*79d0*/  FMUL.FTZ R16, R16, UR6 ;  /* 0x0000000610107c20 */ /* 0x000fe20008410000 */
[----:B------:R-:W-:Y:S01]  /*79e0*/  FMUL.FTZ R32, R53, R32 ;  /* 0x0000002035207220 */ /* 0x000fe20000410000 */
[----:B------:R2:W5:Y:S01]  /*79f0*/  LDL.LU R78, [R1+0xdc] ;  /* 0x0000dc00014e7983 */ /* 0x0005620000300800 */
[----:B------:R-:W-:Y:S01]  /*7a00*/  FMUL.FTZ R21, R134, R21 ;  /* 0x0000001586157220 */ /* 0x000fe20000410000 */
[----:B------:R-:W-:Y:S01]  /*7a10*/  FMUL.FTZ R16, R52, R16 ;  /* 0x0000001034107220 */ /* 0x000fe20000410000 */
[----:B------:R-:W-:Y:S01]  /*7a20*/  F2FP.BF16.F32.PACK_AB R52, R33, R36 ;  /* 0x000000242134723e */ /* 0x000fe200000010ff */
[----:B------:R2:W5:Y:S01]  /*7a30*/  LDL.LU R77, [R1+0xd8] ;  /* 0x0000d800014d7983 */ /* 0x0005620000300800 */
[----:B------:R-:W-:Y:S01]  /*7a40*/  FFMA.FTZ R33, -R70, R70, 1 ;  /* 0x3f80000046217423 */ /* 0x000fe20000010146 */
[----:B------:R-:W-:Y:S01]  /*7a50*/  FMUL.FTZ R17, R17, UR6 ;  /* 0x0000000611117c20 */ /* 0x000fe20008410000 */
[----:B------:R-:W-:Y:S01]  /*7a60*/  F2FP.BF16.F32.PACK_AB R53, R37, R48 ;  /* 0x000000302535723e */ /* 0x000fe200000010ff */
[----:B------:R2:W5:Y:S01]  /*7a70*/  LDL.LU R76, [R1+0xd4] ;  /* 0x0000d400014c7983 */ /* 0x0005620000300800 */
[----:B------:R-:W-:Y:S01]  /*7a80*/  F2FP.BF16.F32.PACK_AB R132, R132, R133 ;  /* 0x000000858484723e */ /* 0x000fe200000010ff */
[----:B------:R-:W-:Y:S01]  /*7a90*/  FMUL.FTZ R17, R49, R17 ;  /* 0x0000001131117220 */ /* 0x000fe20000410000 */
[----:B------:R-:W-:Y:S01]  /*7aa0*/  F2FP.BF16.F32.PACK_AB R49, R21, R32 ;  /* 0x000000201531723e */ /* 0x000fe200000010ff */
[----:B------:R2:W5:Y:S01]  /*7ab0*/  LDL.LU R75, [R1+0xd0] ;  /* 0x0000d000014b7983 */ /* 0x0005620000300800 */
[----:B------:R-:W-:Y:S01]  /*7ac0*/  FFMA.FTZ R21, -R69, R69, 1 ;  /* 0x3f80000045157423 */ /* 0x000fe20000010145 */
[----:B------:R-:W-:Y:S01]  /*7ad0*/  FMUL.FTZ R33, R33, UR6 ;  /* 0x0000000621217c20 */ /* 0x000fe20008410000 */
[----:B------:R-:W-:Y:S01]  /*7ae0*/  F2FP.BF16.F32.PACK_AB R48, R16, R17 ;  /* 0x000000111030723e */ /* 0x000fe200000010ff */
[----:B------:R2:W5:Y:S01]  /*7af0*/  LDL.LU R74, [R1+0xcc] ;  /* 0x0000cc00014a7983 */ /* 0x0005620000300800 */
[----:B------:R-:W-:Y:S03]  /*7b00*/  FMUL.FTZ R21, R21, UR6 ;  /* 0x0000000615157c20 */ /* 0x000fe60008410000 */
        /* <DEDUP_REMOVED lines=14> */
[----:B------:R-:W-:Y:S02]  /*7bf0*/  ULOP3.LUT UR12, UR10, 0x1, URZ, 0xc0, !UPT ;  /* 0x000000010a0c7892 */ /* 0x000fe4000f8ec03f */
[----:B------:R-:W4:Y:S01]  /*7c00*/  LDL.LU R64, [R1+0x4c] ;  /* 0x00004c0001407983 */ /* 0x000f220000300800 */
[----:B------:R-:W-:Y:S01]  /*7c10*/  UMOV UR18, 0xffffc000 ;  /* 0xffffc00000127882 */ /* 0x000fe20000000000 */
[----:B------:R-:W-:Y:S02]  /*7c20*/  UISETP.NE.U32.AND UP0, UPT, UR12, 0x1, UPT ;  /* 0x000000010c00788c */ /* 0x000fe4000bf05070 */
[----:B------:R-:W2:Y:S02]  /*7c30*/  LDL.LU R65, [R1+0x4] ;  /* 0x0000040001417983 */ /* 0x000ea40000300800 */
[----:B------:R-:W-:Y:S06]  /*7c40*/  USEL UR12, UR18, 0x4000, !UP0 ;  /* 0x00004000120c7887 */ /* 0x000fec000c000000 */
[----:B------:R-:W-:Y:S01]  /*7c50*/  IADD3 R190, R190, UR12, RZ ;  /* 0x0000000cbebe7c10 */ /* 0x000fe2000fffe0ff */
[----:B--2---:R-:W-:Y:S01]  /*7c60*/  VIADD R65, R65, UR12 ;  /* 0x0000000c41417c36 */ /* 0x004fe20008000000 */
[----:B---3--:R-:W-:Y:S01]  /*7c70*/  MOV R7, R136 ;  /* 0x0000008800077202 */ /* 0x008fe20000000f00 */
[----:B----4-:R-:W-:Y:S02]  /*7c80*/  IMAD.MOV.U32 R6, RZ, RZ, R64 ;  /* 0x000000ffff067224 */ /* 0x010fe400078e0040 */
[C---:B-1----:R-:W-:Y:S02]  /*7c90*/  IMAD.U32 R16, R37.reuse, -0x80, RZ ;  /* 0xffffff8025107824 */ /* 0x042fe400078e00ff */
[C---:B------:R-:W-:Y:S03]  /*7ca0*/  IMAD.SHL.U32 R64, R37.reuse, 0x40, RZ ;  /* 0x0000004025407824 */ /* 0x040fe600078e00ff */
[C---:B------:R-:W-:Y:S02]  /*7cb0*/  LEA R17, P1, R16.reuse, R6, 0x1 ;  /* 0x0000000610117211 */ /* 0x040fe400078208ff */
[----:B------:R-:W1:Y:S02]  /*7cc0*/  LDC R6, c[0x0][0x244] ;  /* 0x00009100ff067b82 */ /* 0x000e640000000800 */
[----:B------:R-:W-:Y:S01]  /*7cd0*/  LEA.HI.X.SX32 R133, R16, R7, 0x1, P1 ;  /* 0x0000000710857211 */ /* 0x000fe200008f0eff */
[----:B------:R2:W-:Y:S01]  /*7ce0*/  STL [R1+0x4c], R17 ;  /* 0x00004c1101007387 */ /* 0x0005e20000100800 */
[----:B------:R-:W-:Y:S03]  /*7cf0*/  MOV R16, R17 ;  /* 0x0000001100107202 */ /* 0x000fe60000000f00 */
[----:B------:R3:W-:Y:S04]  /*7d00*/  STL [R1+0x44], R133 ;  /* 0x0000448501007387 */ /* 0x0007e80000100800 */
[----:B------:R3:W-:Y:S01]  /*7d10*/  STL [R1+0x4], R65 ;  /* 0x0000044101007387 */ /* 0x0007e20000100800 */
[----:B-1----:R-:W-:Y:S02]  /*7d20*/  SHF.L.U64.HI R37, R37, 0x6, R6 ;  /* 0x0000000625257819 */ /* 0x002fe40000010206 */
[-C--:B------:R-:W-:Y:S01]  /*7d30*/  IADD3 R6, P1, R16, R64.reuse, RZ ;  /* 0x0000004010067210 */ /* 0x080fe20007f3e0ff */
[----:B--2---:R-:W-:Y:S04]  /*7d40*/  IMAD.MOV.U32 R17, RZ, RZ, R133 ;  /* 0x000000ffff117224 */ /* 0x004fe800078e0085 */
[--C-:B------:R-:W-:Y:S01]  /*7d50*/  IMAD.X R7, R17, 0x1, R37.reuse, P1 ;  /* 0x0000000111077824 */ /* 0x100fe200008e0625 */
[----:B------:R-:W-:Y:S01]  /*7d60*/  @!PT LDS RZ, [RZ] ;  /* 0x00000000fffff984 */ /* 0x000fe20000000800 */
[----:B------:R-:W-:Y:S01]  /*7d70*/  @!PT LDS RZ, [RZ] ;  /* 0x00000000fffff984 */ /* 0x000fe20000000800 */
[----:B------:R-:W-:Y:S01]  /*7d80*/  @!PT LDS RZ, [RZ] ;  /* 0x00000000fffff984 */ /* 0x000fe20000000800 */
[----:B------:R-:W-:Y:S04]  /*7d90*/  LDGSTS.E.BYPASS.LTC128B.128 [R65], desc[UR8][R16.64] ;  /* 0x0000000010417fae */ /* 0x000fe8000b901d48 */
[----:B------:R1:W-:Y:S02]  /*7da0*/  LDGSTS.E.BYPASS.LTC128B.128 [R65+0x1000], desc[UR8][R6.64] ;  /* 0x0100000006417fae */ /* 0x0003e4000b901d48 */
[-C--:B-1----:R-:W-:Y:S04]  /*7db0*/  IADD3 R6, P1, R6, R64.reuse, RZ ;  /* 0x0000004006067210 */ /* 0x082fe80007f3e0ff */
[----:B------:R-:W-:Y:S05]  /*7dc0*/  IADD3.X R7, R7, R37, RZ, P1, !PT ;  /* 0x0000002507077210 */ /* 0x000fea0000ffe4ff */
[----:B------:R1:W-:Y:S02]  /*7dd0*/  LDGSTS.E.BYPASS.LTC128B.128 [R65+0x2000], desc[UR8][R6.64] ;  /* 0x0200000006417fae */ /* 0x0003e4000b901d48 */
[----:B-1----:R-:W-:Y:S05]  /*7de0*/  IADD3 R6, P1, R6, R64, RZ ;  /* 0x0000004006067210 */ /* 0x002fea0007f3e0ff */
[----:B------:R-:W-:Y:S05]  /*7df0*/  IMAD.X R7, R7, 0x1, R37, P1 ;  /* 0x0000000107077824 */ /* 0x000fea00008e0625 */
[----:B------:R3:W-:Y:S04]  /*7e00*/  LDGSTS.E.BYPASS.LTC128B.128 [R65+0x3000], desc[UR8][R6.64] ;  /* 0x0300000006417fae */ /* 0x0007e8000b901d48 */
[----:B------:R-:W0:Y:S02]  /*7e10*/  LDGDEPBAR ;  /* 0x00000000000079af */ /* 0x000e240000000000 */
.L_x_1070:
[----:B------:R-:W4:Y:S01]  /*7e20*/  LDL.LU R37, [R1] ;  /* 0x0000000001257983 */ /* 0x000f220000300800 */
[----:B-----5:R-:W-:Y:S01]  /*7e30*/  FADD.FTZ R10, -R0, R10 ;  /* 0x0000000a000a7221 */ /* 0x020fe20000010100 */
[----:B------:R-:W-:Y:S01]  /*7e40*/  FFMA.FTZ R16, -R181, R181, 1 ;  /* 0x3f800000b5107423 */ /* 0x000fe200000101b5 */
[C---:B------:R-:W-:Y:S01]  /*7e50*/  FADD.FTZ R19, -R4.reuse, R19 ;  /* 0x0000001304137221 */ /* 0x040fe20000010100 */
[----:B------:R-:W2:Y:S01]  /*7e60*/  LDL R138, [R1+0xc] ;  /* 0x00000c00018a7983 */ /* 0x000ea20000100800 */
[----:B------:R-:W-:Y:S01]  /*7e70*/  FADD.FTZ R18, -R4, R18 ;  /* 0x0000001204127221 */ /* 0x000fe20000010100 */
[----:B---3--:R-:W-:Y:S01]  /*7e80*/  FFMA.FTZ R7, -R180, R180, 1 ;  /* 0x3f800000b4077423 */ /* 0x008fe200000101b4 */
[----:B------:R-:W-:Y:S01]  /*7e90*/  FFMA.FTZ R6, -R171, R171, 1 ;  /* 0x3f800000ab067423 */ /* 0x000fe200000101ab */
[----:B------:R-:W3:Y:S01]  /*7ea0*/  LDL R137, [R1+0x14] ;  /* 0x0000140001897983 */ /* 0x000ee20000100800 */
[----:B------:R-:W-:Y:S01]  /*7eb0*/  FADD.FTZ R22, -R4, R22 ;  /* 0x0000001604167221 */ /* 0x000fe20000010100 */
[----:B------:R-:W-:Y:S01]  /*7ec0*/  FMUL.FTZ R17, R16, UR6 ;  /* 0x0000000610117c20 */ /* 0x000fe20008410000 */
[----:B------:R-:W-:Y:S01]  /*7ed0*/  FMUL.FTZ R19, R230, R19 ;  /* 0x00000013e6137220 */ /* 0x000fe20000410000 */
[----:B------:R-:W3:Y:S01]  /*7ee0*/  LDL R136, [R1+0x24] ;  /* 0x0000240001887983 */ /* 0x000ee20000100800 */
[----:B------:R-:W-:Y:S01]  /*7ef0*/  FMUL.FTZ R18, R231, R18 ;  /* 0x00000012e7127220 */ /* 0x000fe20000410000 */
[----:B------:R-:W-:Y:S01]  /*7f00*/  FMUL.FTZ R16, R7, UR6 ;  /* 0x0000000607107c20 */ /* 0x000fe20008410000 */
[----:B------:R-:W-:Y:S01]  /*7f10*/  FMUL.FTZ R22, R221, R22 ;  /* 0x00000016dd167220 */ /* 0x000fe20000410000 */
[----:B------:R-:W3:Y:S01]  /*7f20*/  LDL R134, [R1+0x20] ;  /* 0x0000200001867983 */ /* 0x000ee20000100800 */
[----:B------:R-:W-:Y:S01]  /*7f30*/  FMUL.FTZ R7, R6, UR6 ;  /* 0x0000000606077c20 */ /* 0x000fe20008410000 */
[----:B------:R-:W-:Y:S01]  /*7f40*/  FMUL.FTZ R18, R18, R17 ;  /* 0x0000001112127220 */ /* 0x000fe20000410000 */
[----:B------:R-:W-:Y:S01]  /*7f50*/  FADD.FTZ R23, -R4, R23 ;  /* 0x0000001704177221 */ /* 0x000fe20000010100 */
[----:B------:R-:W3:Y:S01]  /*7f60*/  LDL R133, [R1+0x8] ;  /* 0x0000080001857983 */ /* 0x000ee20000100800 */
[----:B------:R-:W-:Y:S01]  /*7f70*/  FMUL.FTZ R22, R22, R7 ;  /* 0x0000000716167220 */ /* 0x000fe20000410000 */
[----:B------:R-:W-:Y:S01]  /*7f80*/  FFMA.FTZ R7, -R166, R166, 1 ;  /* 0x3f800000a6077423 */ /* 0x000fe200000101a6 */
[----:B------:R-:W-:Y:S01]  /*7f90*/  FMUL.FTZ R23, R220, R23 ;  /* 0x00000017dc177220 */ /* 0x000fe20000410000 */
[----:B------:R-:W3:Y:S01]  /*7fa0*/  LDL R65, [R1+0x10] ;  /* 0x0000100001417983 */ /* 0x000ee20000100800 */
[C---:B------:R-:W-:Y:S01]  /*7fb0*/  FADD.FTZ R38, -R4.reuse, R38 ;  /* 0x0000002604267221 */ /* 0x040fe20000010100 */
[----:B------:R-:W-:Y:S01]  /*7fc0*/  FMUL.FTZ R17, R7, UR6 ;  /* 0x0000000607117c20 */ /* 0x000fe20008410000 */
[----:B------:R-:W-:Y:S01]  /*7fd0*/  FADD.FTZ R39, -R4, R39 ;  /* 0x0000002704277221 */ /* 0x000fe20000010100 */
[----:B------:R-:W3:Y:S01]  /*7fe0*/  LDL R64, [R1+0x1c] ;  /* 0x00001c0001407983 */ /* 0x000ee20000100800 */
[----:B------:R-:W-:Y:S01]  /*7ff0*/  FFMA.FTZ R7, -R160, R160, 1 ;  /* 0x3f800000a0077423 */ /* 0x000fe200000101a0 */
[----:B------:R-:W-:Y:S01]  /*8000*/  FMUL.FTZ R33, R36, R33 ;  /* 0x0000002124217220 */ /* 0x000fe20000410000 */
[----:B------:R-:W-:Y:S01]  /*8010*/  FMUL.FTZ R21, R32, R21 ;  /* 0x0000001520157220 */ /* 0x000fe20000410000 */
[----:B------:R-:W-:Y:S01]  /*8020*/  FMUL.FTZ R38, R203, R38 ;  /* 0x00000026cb267220 */ /* 0x000fe20000410000 */
[----:B------:R-:W-:Y:S01]  /*8030*/  FMUL.FTZ R39, R202, R39 ;  /* 0x00000027ca277220 */ /* 0x000fe20000410000 */
[----:B------:R-:W-:Y:S01]  /*8040*/  FMUL.FTZ R7, R7, UR6 ;  /* 0x0000000607077c20 */ /* 0x000fe20008410000 */
[C---:B------:R-:W-:Y:S01]  /*8050*/  FADD.FTZ R50, -R4.reuse, R50 ;  /* 0x0000003204327221 */ /* 0x040fe20000010100 */
[C---:B------:R-:W-:Y:S01]  /*8060*/  FADD.FTZ R51, -R4.reuse, R51 ;  /* 0x0000003304337221 */ /* 0x040fe20000010100 */
[C---:B------:R-:W-:Y:S01]  /*8070*/  FADD.FTZ R34, -R4.reuse, R34 ;  /* 0x0000002204227221 */ /* 0x040fe20000010100 */
[C---:B------:R-:W-:Y:S01]  /*8080*/  FADD.FTZ R35, -R4.reuse, R35 ;  /* 0x0000002304237221 */ /* 0x040fe20000010100 */
[----:B------:R-:W-:Y:S01]  /*8090*/  FMUL.FTZ R50, R177, R50 ;  /* 0x00000032b1327220 */ /* 0x000fe20000410000 */
[C---:B------:R-:W-:Y:S01]  /*80a0*/  FADD.FTZ R54, -R4.reuse, R54 ;  /* 0x0000003604367221 */ /* 0x040fe20000010100 */
[C---:B------:R-:W-:Y:S01]  /*80b0*/  FADD.FTZ R55, -R4.reuse, R55 ;  /* 0x0000003704377221 */ /* 0x040fe20000010100 */
[C---:B------:R-:W-:Y:S01]  /*80c0*/  FADD.FTZ R66, -R4.reuse, R66 ;  /* 0x0000004204427221 */ /* 0x040fe20000010100 */
[----:B------:R-:W-:Y:S01]  /*80d0*/  FADD.FTZ R67, -R4, R67 ;  /* 0x0000004304437221 */ /* 0x000fe20000010100 */
[----:B------:R-:W-:Y:S01]  /*80e0*/  FMUL.FTZ R51, R176, R51 ;  /* 0x00000033b0337220 */ /* 0x000fe20000410000 */
[----:B------:R-:W-:Y:S01]  /*80f0*/  FFMA.FTZ R4, -R152, R152, 1 ;  /* 0x3f80000098047423 */ /* 0x000fe20000010198 */
[----:B------:R-:W-:Y:S01]  /*8100*/  FMUL.FTZ R55, R172, R55 ;  /* 0x00000037ac377220 */ /* 0x000fe20000410000 */
[----:B------:R-:W-:Y:S01]  /*8110*/  FMUL.FTZ R67, R164, R67 ;  /* 0x00000043a4437220 */ /* 0x000fe20000410000 */
[----:B------:R-:W-:Y:S01]  /*8120*/  FMUL.FTZ R66, R165, R66 ;  /* 0x00000042a5427220 */ /* 0x000fe20000410000 */
[----:B------:R-:W-:Y:S01]  /*8130*/  FMUL.FTZ R4, R4, UR6 ;  /* 0x0000000604047c20 */ /* 0x000fe20008410000 */
[C---:B------:R-:W-:Y:S01]  /*8140*/  FADD.FTZ R8, -R2.reuse, R8 ;  /* 0x0000000802087221 */ /* 0x040fe20000010100 */
[C---:B------:R-:W-:Y:S01]  /*8150*/  FADD.FTZ R13, -R2.reuse, R13 ;  /* 0x0000000d020d7221 */ /* 0x040fe20000010100 */
[----:B------:R-:W-:Y:S01]  /*8160*/  FADD.FTZ R9, -R2, R9 ;  /* 0x0000000902097221 */ /* 0x000fe20000010100 */
        /* <DEDUP_REMOVED lines=40> */
[----:B------:R-:W-:Y:S01]  /*83f0*/  FMUL.FTZ R56, R213, R56 ;  /* 0x00000038d5387220 */ /* 0x000fe20000410000 */
[C---:B------:R-:W-:Y:S01]  /*8400*/  FADD.FTZ R27, -R0.reuse, R27 ;  /* 0x0000001b001b7221 */ /* 0x040fe20000010100 */
[----:B------:R-:W-:Y:S01]  /*8410*/  FMUL.FTZ R30, R245, R30 ;  /* 0x0000001ef51e7220 */ /* 0x000fe20000410000 */
[C---:B------:R-:W-:Y:S01]  /*8420*/  FADD.FTZ R43, -R0.reuse, R43 ;  /* 0x0000002b002b7221 */ /* 0x040fe20000010100 */
[----:B------:R-:W-:Y:S01]  /*8430*/  FADD.FTZ R46, -R0, R46 ;  /* 0x0000002e002e7221 */ /* 0x000fe20000010100 */
[----:B------:R-:W-:Y:S01]  /*8440*/  FMUL.FTZ R27, R248, R27 ;  /* 0x0000001bf81b7220 */ /* 0x000fe20000410000 */
[----:B------:R-:W-:Y:S01]  /*8450*/  FADD.FTZ R31, -R0, R31 ;  /* 0x0000001f001f7221 */ /* 0x000fe20000010100 */
[----:B------:R-:W-:Y:S01]  /*8460*/  FMUL.FTZ R43, R240, R43 ;  /* 0x0000002bf02b7220 */ /* 0x000fe20000410000 */
[----:B------:R-:W-:Y:S01]  /*8470*/  FMUL.FTZ R46, R237, R46 ;  /* 0x0000002eed2e7220 */ /* 0x000fe20000410000 */
[----:B------:R-:W-:Y:S01]  /*8480*/  FADD.FTZ R58, -R0, R58 ;  /* 0x0000003a003a7221 */ /* 0x000fe20000010100 */
[----:B------:R-:W-:Y:S01]  /*8490*/  FMUL.FTZ R31, R244, R31 ;  /* 0x0000001ff41f7220 */ /* 0x000fe20000410000 */
[C---:B------:R-:W-:Y:S01]  /*84a0*/  FADD.FTZ R59, -R0.reuse, R59 ;  /* 0x0000003b003b7221 */ /* 0x040fe20000010100 */
[C---:B------:R-:W-:Y:S01]  /*84b0*/  FADD.FTZ R47, -R0.reuse, R47 ;  /* 0x0000002f002f7221 */ /* 0x040fe20000010100 */
[----:B------:R-:W-:Y:S01]  /*84c0*/  FMUL.FTZ R58, R233, R58 ;  /* 0x0000003ae93a7220 */ /* 0x000fe20000410000 */
[----:B------:R-:W-:Y:S01]  /*84d0*/  FADD.FTZ R42, -R0, R42 ;  /* 0x0000002a002a7221 */ /* 0x000fe20000010100 */
[----:B------:R-:W-:Y:S01]  /*84e0*/  FMUL.FTZ R59, R232, R59 ;  /* 0x0000003be83b7220 */ /* 0x000fe20000410000 */
[----:B------:R-:W-:Y:S01]  /*84f0*/  FMUL.FTZ R47, R236, R47 ;  /* 0x0000002fec2f7220 */ /* 0x000fe20000410000 */
[C---:B------:R-:W-:Y:S01]  /*8500*/  FADD.FTZ R62, -R0.reuse, R62 ;  /* 0x0000003e003e7221 */ /* 0x040fe20000010100 */
[----:B------:R-:W-:Y:S01]  /*8510*/  FMUL.FTZ R42, R241, R42 ;  /* 0x0000002af12a7220 */ /* 0x000fe20000410000 */
[----:B------:R-:W-:Y:S01]  /*8520*/  FADD.FTZ R63, -R0, R63 ;  /* 0x0000003f003f7221 */ /* 0x000fe20000010100 */
[----:B------:R-:W-:Y:S01]  /*8530*/  FFMA.FTZ R0, -R174, R174, 1 ;  /* 0x3f800000ae007423 */ /* 0x000fe200000101ae */
[----:B------:R-:W-:Y:S02]  /*8540*/  FMUL.FTZ R62, R223, R62 ;  /* 0x0000003edf3e7220 */ /* 0x000fe40000410000 */
[----:B------:R-:W-:Y:S01]  /*8550*/  FMUL.FTZ R63, R222, R63 ;  /* 0x0000003fde3f7220 */ /* 0x000fe20000410000 */
[----:B------:R-:W-:Y:S01]  /*8560*/  FMUL.FTZ R0, R0, UR6 ;  /* 0x0000000600007c20 */ /* 0x000fe20008410000 */
[----:B----4-:R-:W-:Y:S02]  /*8570*/  FMUL.FTZ R10, R37, R10 ;  /* 0x0000000a250a7220 */ /* 0x010fe40000410000 */
[----:B------:R-:W4:Y:S04]  /*8580*/  LDL R37, [R1+0x18] ;  /* 0x0000180001257983 */ /* 0x000f280000100800 */
[----:B--2---:R1:W-:Y:S02]  /*8590*/  STS [R138+0x14000], R5 ;  /* 0x014000058a007388 */ /* 0x0043e40000000800 */
[----:B-1----:R-:W-:Y:S04]  /*85a0*/  FFMA.FTZ R5, -R170, R170, 1 ;  /* 0x3f800000aa057423 */ /* 0x002fe800000101aa */
[----:B------:R-:W-:Y:S01]  /*85b0*/  FMUL.FTZ R6, R5, UR6 ;  /* 0x0000000605067c20 */ /* 0x000fe20008410000 */
[----:B------:R-:W-:Y:S01]  /*85c0*/  FMUL.FTZ R5, R19, R16 ;  /* 0x0000001013057220 */ /* 0x000fe20000410000 */
[----:B------:R-:W-:Y:S02]  /*85d0*/  FFMA.FTZ R16, -R167, R167, 1 ;  /* 0x3f800000a7107423 */ /* 0x000fe400000101a7 */
[----:B------:R-:W-:Y:S01]  /*85e0*/  FMUL.FTZ R23, R23, R6 ;  /* 0x0000000617177220 */ /* 0x000fe20000410000 */
[----:B------:R-:W-:Y:S01]  /*85f0*/  F2FP.BF16.F32.PACK_AB R6, R21, R33 ;  /* 0x000000211506723e */ /* 0x000fe200000010ff */
[----:B------:R-:W-:Y:S01]  /*8600*/  FMUL.FTZ R33, R67, R4 ;  /* 0x0000000443217220 */ /* 0x000fe20000410000 */
[----:B------:R-:W-:Y:S01]  /*8610*/  F2FP.BF16.F32.PACK_AB R5, R5, R18 ;  /* 0x000000120505723e */ /* 0x000fe200000010ff */
[----:B------:R-:W-:Y:S01]  /*8620*/  FMUL.FTZ R18, R16, UR6 ;  /* 0x0000000610127c20 */ /* 0x000fe20008410000 */
[----:B------:R-:W-:Y:S01]  /*8630*/  FFMA.FTZ R16, -R161, R161, 1 ;  /* 0x3f800000a1107423 */ /* 0x000fe200000101a1 */
[----:B------:R-:W-:Y:S01]  /*8640*/  F2FP.BF16.F32.PACK_AB R36, R23, R22 ;  /* 0x000000161724723e */ /* 0x000fe200000010ff */
[----:B------:R-:W-:Y:S01]  /*8650*/  FMUL.FTZ R22, R39, R7 ;  /* 0x0000000727167220 */ /* 0x000fe20000410000 */
[----:B------:R-:W-:Y:S01]  /*8660*/  FFMA.FTZ R7, -R156, R156, 1 ;  /* 0x3f8000009c077423 */ /* 0x000fe2000001019c */
[----:B------:R-:W-:Y:S01]  /*8670*/  FMUL.FTZ R16, R16, UR6 ;  /* 0x0000000610107c20 */ /* 0x000fe20008410000 */
[----:B------:R1:W-:Y:S01]  /*8680*/  STS [R138+0x14400], R6 ;  /* 0x014400068a007388 */ /* 0x0003e20000000800 */
[----:B------:R-:W-:Y:S01]  /*8690*/  FFMA.FTZ R4, -R206, R206, 1 ;  /* 0x3f800000ce047423 */ /* 0x000fe200000101ce */
[----:B------:R-:W-:Y:S01]  /*86a0*/  FMUL.FTZ R7, R7, UR6 ;  /* 0x0000000607077c20 */ /* 0x000fe20008410000 */
[----:B------:R-:W-:Y:S01]  /*86b0*/  FMUL.FTZ R38, R38, R16 ;  /* 0x0000001026267220 */ /* 0x000fe20000410000 */
[----:B------:R-:W-:Y:S01]  /*86c0*/  FFMA.FTZ R16, -R157, R157, 1 ;  /* 0x3f8000009d107423 */ /* 0x000fe2000001019d */
[----:B------:R-:W-:Y:S01]  /*86d0*/  FMUL.FTZ R4, R4, UR6 ;  /* 0x0000000604047c20 */ /* 0x000fe20008410000 */
[----:B------:R-:W-:Y:S01]  /*86e0*/  FMUL.FTZ R21, R51, R7 ;  /* 0x0000000733157220 */ /* 0x000fe20000410000 */
[----:B------:R-:W-:Y:S01]  /*86f0*/  FFMA.FTZ R7, -R153, R153, 1 ;  /* 0x3f80000099077423 */ /* 0x000fe20000010199 */
[----:B------:R-:W-:Y:S01]  /*8700*/  FMUL.FTZ R16, R16, UR6 ;  /* 0x0000000610107c20 */ /* 0x000fe20008410000 */
[----:B---3--:R-:W-:Y:S01]  /*8710*/  STS [R137+0x14000], R20 ;  /* 0x0140001489007388 */ /* 0x008fe20000000800 */
[----:B------:R-:W-:Y:S01]  /*8720*/  FMUL.FTZ R13, R13, R4 ;  /* 0x000000040d0d7220 */ /* 0x000fe20000410000 */
[----:B------:R-:W-:Y:S01]  /*8730*/  FMUL.FTZ R7, R7, UR6 ;  /* 0x0000000607077c20 */ /* 0x000fe20008410000 */
[----:B------:R-:W-:Y:S01]  /*8740*/  FMUL.FTZ R50, R50, R16 ;  /* 0x0000001032327220 */ /* 0x000fe20000410000 */
[----:B------:R-:W-:Y:S01]  /*8750*/  FFMA.FTZ R16, -R154, R154, 1 ;  /* 0x3f8000009a107423 */ /* 0x000fe2000001019a */
[----:B------:R2:W-:Y:S01]  /*8760*/  STS [R137+0x14400], R5 ;  /* 0x0144000589007388 */ /* 0x0005e20000000800 */
[----:B------:R-:W-:Y:S01]  /*8770*/  FMUL.FTZ R66, R66, R7 ;  /* 0x0000000742427220 */ /* 0x000fe20000410000 */
[----:B------:R-:W-:Y:S01]  /*8780*/  FFMA.FTZ R7, -R210, R210, 1 ;  /* 0x3f800000d2077423 */ /* 0x000fe200000101d2 */
[----:B------:R-:W-:Y:S01]  /*8790*/  FMUL.FTZ R16, R16, UR6 ;  /* 0x0000000610107c20 */ /* 0x000fe20008410000 */
[----:B------:R-:W-:Y:S01]  /*87a0*/  FFMA.FTZ R4, -R196, R196, 1 ;  /* 0x3f800000c4047423 */ /* 0x000fe200000101c4 */
[----:B------:R-:W-:Y:S01]  /*87b0*/  FMUL.FTZ R18, R34, R18 ;  /* 0x0000001222127220 */ /* 0x000fe20000410000 */
[----:B------:R-:W-:Y:S01]  /*87c0*/  FMUL.FTZ R7, R7, UR6 ;  /* 0x0000000607077c20 */ /* 0x000fe20008410000 */
[----:B------:R-:W-:Y:S01]  /*87d0*/  FMUL.FTZ R32, R55, R16 ;  /* 0x0000001037207220 */ /* 0x000fe20000410000 */
[----:B------:R-:W-:Y:S01]  /*87e0*/  FMUL.FTZ R16, R247, R8 ;  /* 0x00000008f7107220 */ /* 0x000fe20000410000 */
[----:B------:R-:W-:Y:S01]  /*87f0*/  FFMA.FTZ R8, -R211, R211, 1 ;  /* 0x3f800000d3087423 */ /* 0x000fe200000101d3 */
[----:B------:R-:W-:Y:S01]  /*8800*/  FMUL.FTZ R23, R35, R17 ;  /* 0x0000001123177220 */ /* 0x000fe20000410000 */
[----:B------:R-:W-:Y:S01]  /*8810*/  FMUL.FTZ R9, R9, R7 ;  /* 0x0000000709097220 */ /* 0x000fe20000410000 */
[----:B------:R-:W-:Y:S01]  /*8820*/  FMUL.FTZ R4, R4, UR6 ;  /* 0x0000000604047c20 */ /* 0x000fe20008410000 */
[----:B------:R-:W-:Y:S01]  /*8830*/  FMUL.FTZ R8, R8, UR6 ;  /* 0x0000000608087c20 */ /* 0x000fe20008410000 */
[----:B-1----:R-:W-:Y:S01]  /*8840*/  FFMA.FTZ R6, -R207, R207, 1 ;  /* 0x3f800000cf067423 */ /* 0x002fe200000101cf */
[----:B------:R-:W-:Y:S01]  /*8850*/  F2FP.BF16.F32.PACK_AB R23, R23, R18 ;  /* 0x000000121717723e */ /* 0x000fe200000010ff */
[----:B------:R-:W-:Y:S01]  /*8860*/  FMUL.FTZ R18, R29, R4 ;  /* 0x000000041d127220 */ /* 0x000fe20000410000 */
[----:B------:R-:W-:Y:S01]  /*8870*/  FMUL.FTZ R16, R16, R8 ;  /* 0x0000000810107220 */ /* 0x000fe20000410000 */
[----:B------:R-:W-:Y:S01]  /*8880*/  FMUL.FTZ R6, R6, UR6 ;  /* 0x0000000606067c20 */ /* 0x000fe20008410000 */
[----:B------:R-:W-:Y:S01]  /*8890*/  FFMA.FTZ R7, -R200, R200, 1 ;  /* 0x3f800000c8077423 */ /* 0x000fe200000101c8 */
[----:B------:R-:W-:Y:S01]  /*88a0*/  FFMA.FTZ R8, -R201, R201, 1 ;  /* 0x3f800000c9087423 */ /* 0x000fe200000101c9 */
[----:B------:R-:W-:Y:S01]  /*88b0*/  FFMA.FTZ R17, -R155, R155, 1 ;  /* 0x3f8000009b117423 */ /* 0x000fe2000001019b */
[----:B------:R-:W-:Y:S01]  /*88c0*/  F2FP.BF16.F32.PACK_AB R4, R9, R16 ;  /* 0x000000100904723e */ /* 0x000fe200000010ff */
[----:B------:R-:W-:Y:S01]  /*88d0*/  FMUL.FTZ R12, R12, R6 ;  /* 0x000000060c0c7220 */ /* 0x000fe20000410000 */
[----:B------:R-:W-:Y:S01]  /*88e0*/  FMUL.FTZ R7, R7, UR6 ;  /* 0x0000000607077c20 */ /* 0x000fe20008410000 */
[----:B------:R-:W-:Y:S01]  /*88f0*/  FFMA.FTZ R6, -R197, R197, 1 ;  /* 0x3f800000c5067423 */ /* 0x000fe200000101c5 */
[----:B--2---:R-:W-:Y:S01]  /*8900*/  FFMA.FTZ R5, -R168, R168, 1 ;  /* 0x3f800000a8057423 */ /* 0x004fe200000101a8 */
[----:B------:R1:W-:Y:S01]  /*8910*/  STS [R138+0x16000], R4 ;  /* 0x016000048a007388 */ /* 0x0003e20000000800 */
[----:B------:R-:W-:Y:S01]  /*8920*/  FMUL.FTZ R19, R25, R7 ;  /* 0x0000000719137220 */ /* 0x000fe20000410000 */
[----:B------:R-:W-:Y:S01]  /*8930*/  FMUL.FTZ R6, R6, UR6 ;  /* 0x0000000606067c20 */ /* 0x000fe20008410000 */
[----:B------:R-:W-:Y:S01]  /*8940*/  FFMA.FTZ R7, -R182, R182, 1 ;  /* 0x3f800000b6077423 */ /* 0x000fe200000101b6 */
[----:B------:R-:W-:Y:S01]  /*8950*/  F2FP.BF16.F32.PACK_AB R20, R13, R12 ;  /* 0x0000000c0d14723e */ /* 0x000fe200000010ff */
        /* <DEDUP_REMOVED lines=8> */
[----:B------:R-:W-:Y:S01]  /*89e0*/  FMUL.FTZ R7, R2, UR6 ;  /* 0x0000000602077c20 */ /* 0x000fe20008410000 */
[----:B------:R-:W-:Y:S01]  /*89f0*/  FFMA.FTZ R2, -R158, R158, 1 ;  /* 0x3f8000009e027423 */ /* 0x000fe2000001019e */
[----:B------:R-:W-:Y:S01]  /*8a00*/  FMUL.FTZ R8, R8, UR6 ;  /* 0x0000000608087c20 */ /* 0x000fe20008410000 */
[----:B------:R-:W-:Y:S01]  /*8a10*/  FMUL.FTZ R44, R44, R6 ;  /* 0x000000062c2c7220 */ /* 0x000fe20000410000 */
[----:B------:R-:W-:Y:S01]  /*8a20*/  FFMA.FTZ R6, -R163, R163, 1 ;  /* 0x3f800000a3067423 */ /* 0x000fe200000101a3 */
[----:B------:R-:W-:Y:S01]  /*8a30*/  FMUL.FTZ R2, R2, UR6 ;  /* 0x0000000602027c20 */ /* 0x000fe20008410000 */
[----:B------:R-:W-:Y:S01]  /*8a40*/  FMUL.FTZ R17, R17, UR6 ;  /* 0x0000000611117c20 */ /* 0x000fe20008410000 */
[----:B------:R-:W-:Y:S01]  /*8a50*/  FMUL.FTZ R5, R5, UR6 ;  /* 0x0000000605057c20 */ /* 0x000fe20008410000 */
[----:B------:R-:W-:Y:S01]  /*8a60*/  FMUL.FTZ R6, R6, UR6 ;  /* 0x0000000606067c20 */ /* 0x000fe20008410000 */
[----:B------:R-:W-:Y:S01]  /*8a70*/  FMUL.FTZ R16, R61, R2 ;  /* 0x000000023d107220 */ /* 0x000fe20000410000 */
[----:B------:R-:W-:Y:S01]  /*8a80*/  FFMA.FTZ R2, -R227, R227, 1 ;  /* 0x3f800000e3027423 */ /* 0x000fe200000101e3 */
[----:B------:R-:W-:Y:S01]  /*8a90*/  FMUL.FTZ R24, R24, R8 ;  /* 0x0000000818187220 */ /* 0x000fe20000410000 */
[----:B-1----:R-:W-:Y:S01]  /*8aa0*/  FFMA.FTZ R4, -R229, R229, 1 ;  /* 0x3f800000e5047423 */ /* 0x002fe200000101e5 */
[----:B------:R-:W-:Y:S01]  /*8ab0*/  FMUL.FTZ R54, R54, R17 ;  /* 0x0000001136367220 */ /* 0x000fe20000410000 */
[----:B------:R-:W-:Y:S01]  /*8ac0*/  FFMA.FTZ R8, -R183, R183, 1 ;  /* 0x3f800000b7087423 */ /* 0x000fe200000101b7 */
        /* <DEDUP_REMOVED lines=35> */
[----:B------:R1:W-:Y:S01]  /*8d00*/  STS [R136+0x14400], R36 ;  /* 0x0144002488007388 */ /* 0x0003e20000000800 */
        /* <DEDUP_REMOVED lines=23> */
[----:B------:R-:W-:Y:S01]  /*8e80*/  STS [R134+0x16400], R4 ;  /* 0x0164000486007388 */ /* 0x000fe20000000800 */
        /* <DEDUP_REMOVED lines=25> */
[----:B-1----:R-:W-:Y:S03]  /*9020*/  SHF.L.U32 R36, R192, 0x1, RZ ;  /* 0x00000001c0247819 */ /* 0x002fe600000006ff */
[----:B------:R1:W-:Y:S04]  /*9030*/  STS [R65+0x16400], R0 ;  /* 0x0164000041007388 */ /* 0x0003e80000000800 */
[----:B------:R-:W-:Y:S04]  /*9040*/  STS [R64+0x14000], R49 ;  /* 0x0140003140007388 */ /* 0x000fe80000000800 */
[----:B------:R-:W-:Y:S04]  /*9050*/  STS [R64+0x14400], R32 ;  /* 0x0144002040007388 */ /* 0x000fe80000000800 */
[----:B------:R-:W3:Y:S04]  /*9060*/  LDL R39, [R1+0x68] ;  /* 0x0000680001277983 */ /* 0x000ee80000100800 */
[----:B------:R-:W3:Y:S01]  /*9070*/  LDL.LU R38, [R1+0x28] ;  /* 0x0000280001267983 */ /* 0x000ee20000300800 */
[----:B--2---:R-:W-:Y:S04]  /*9080*/  MOV R2, UR4 ;  /* 0x0000000400027c02 */ /* 0x004fe80008000f00 */
[----:B------:R-:W-:Y:S04]  /*9090*/  IADD3 R2, R36, 0x8000, R2 ;  /* 0x0000800024027810 */ /* 0x000fe80007ffe002 */
[----:B-1----:R-:W-:Y:S01]  /*90a0*/  IADD3 R0, R2, R185, RZ ;  /* 0x000000b902007210 */ /* 0x002fe20007ffe0ff */
[----:B----4-:R-:W-:Y:S04]  /*90b0*/  STS [R37+0x14000], R48 ;  /* 0x0140003025007388 */ /* 0x010fe80000000800 */
[----:B------:R-:W-:Y:S04]  /*90c0*/  STS [R37+0x14400], R33 ;  /* 0x0144002125007388 */ /* 0x000fe80000000800 */
[----:B------:R-:W-:Y:S04]  /*90d0*/  STS [R64+0x16000], R17 ;  /* 0x0160001140007388 */ /* 0x000fe80000000800 */
[----:B------:R-:W-:Y:S04]  /*90e0*/  STS [R64+0x16400], R5 ;  /* 0x0164000540007388 */ /* 0x000fe80000000800 */
[----:B------:R-:W-:Y:S04]  /*90f0*/  STS [R37+0x16000], R16 ;  /* 0x0160001025007388 */ /* 0x000fe80000000800 */
[----:B------:R1:W-:Y:S01]  /*9100*/  STS [R37+0x16400], R6 ;  /* 0x0164000625007388 */ /* 0x0003e20000000800 */
[----:B------:R-:W-:Y:S06]  /*9110*/  BAR.SYNC.DEFER_BLOCKING 0x0 ;  /* 0x0000000000007b1d */ /* 0x000fec0000010000 */
[----:B------:R-:W-:Y:S04]  /*9120*/  LDSM.16.MT88.4 R4, [R3+0x1c000] ;  /* 0x01c000000304783b */ /* 0x000fe80000004200 */
[----:B------:R-:W2:Y:S04]  /*9130*/  LDSM.16.MT88.4 R8, [R2] ;  /* 0x000000000208783b */ /* 0x000ea80000004200 */
[----:B------:R-:W4:Y:S04]  /*9140*/  LDSM.16.MT88.4 R12, [R3+0x20000] ;  /* 0x02000000030c783b */ /* 0x000f280000004200 */
[----:B------:R-:W4:Y:S04]  /*9150*/  LDSM.16.MT88.4 R16, [R0] ;  /* 0x000000000010783b */ /* 0x000f280000004200 */
[----:B-1----:R-:W3:Y:S04]  /*9160*/  LDL.LU R37, [R1+0x2c] ;  /* 0x00002c0001257983 */ /* 0x002ee80000300800 */
[----:B------:R-:W-:Y:S04]  /*9170*/  LDSM.16.MT88.4 R20, [R3+0x1c800] ;  /* 0x01c800000314783b */ /* 0x000fe80000004200 */
[----:B------:R-:W1:Y:S04]  /*9180*/  LDSM.16.MT88.4 R24, [R2+0x800] ;  /* 0x000800000218783b */ /* 0x000e680000004200 */
[----:B------:R-:W1:Y:S04]  /*9190*/  LDSM.16.MT88.4 R28, [R3+0x20800] ;  /* 0x02080000031c783b */ /* 0x000e680000004200 */
[----:B------:R-:W1:Y:S01]  /*91a0*/  LDSM.16.MT88.4 R32, [R0+0x800] ;  /* 0x000800000020783b */ /* 0x000e620000004200 */
[-C--:B--2---:R-:W-:Y:S06]  /*91b0*/  HMMA.16816.F32.BF16 R68, R4, R8.reuse, R68 ;  /* 0x000000080444723c */ /* 0x084fec0000041844 */
[C---:B----4-:R-:W-:Y:S06]  /*91c0*/  HMMA.16816.F32.BF16 R72, R12.reuse, R8, R72 ;  /* 0x000000080c48723c */ /* 0x050fec0000041848 */
        /* <DEDUP_REMOVED lines=8> */
[----:B------:R-:W2:Y:S04]  /*9250*/  LDSM.16.MT88.4 R4, [R3+0x1d000] ;  /* 0x01d000000304783b */ /* 0x000ea80000004200 */
[----:B------:R-:W4:Y:S01]  /*9260*/  LDSM.16.MT88.4 R16, [R0+0x1000] ;  /* 0x001000000010783b */ /* 0x000f220000004200 */
[-C--:B-1----:R-:W-:Y:S06]  /*9270*/  HMMA.16816.F32.BF16 R68, R20, R24.reuse, R68 ;  /* 0x000000181444723c */ /* 0x082fec0000041844 */
        /* <DEDUP_REMOVED lines=9> */
[----:B------:R-:W1:Y:S04]  /*9310*/  LDSM.16.MT88.4 R20, [R3+0x1d800] ;  /* 0x01d800000314783b */ /* 0x000e680000004200 */
[----:B------:R-:W1:Y:S01]  /*9320*/  LDSM.16.MT88.4 R32, [R0+0x1800] ;  /* 0x001800000020783b */ /* 0x000e620000004200 */
[-C--:B--2---:R-:W-:Y:S06]  /*9330*/  HMMA.16816.F32.BF16 R68, R4, R8.reuse, R68 ;  /* 0x000000080444723c */ /* 0x084fec0000041844 */
[C---:B------:R-:W-:Y:S06]  /*9340*/  HMMA.16816.F32.BF16 R72, R12.reuse, R8, R72 ;  /* 0x000000080c48723c */ /* 0x040fec0000041848 */
[-C--:B------:R-:W-:Y:S06]  /*9350*/  HMMA.16816.F32.BF16 R76, R12, R10.reuse, R76 ;  /* 0x0000000a0c4c723c */ /* 0x080fec000004184c */
[C---:B------:R-:W-:Y:S01]  /*9360*/  HMMA.16816.F32.BF16 R80, R4.reuse, R10, R80 ;  /* 0x0000000a0450723c */ /* 0x040fe20000041850 */
[----:B------:R-:W-:Y:S05]  /*9370*/  LDSM.16.MT88.4 R8, [R2+0x2000] ;  /* 0x002000000208783b */ /* 0x000fea0000004200 */
[-C--:B----4-:R-:W-:Y:S06]  /*9380*/  HMMA.16816.F32.BF16 R84, R4, R16.reuse, R84 ;  /* 0x000000100454723c */ /* 0x090fec0000041854 */
[C---:B------:R-:W-:Y:S05]  /*9390*/  HMMA.16816.F32.BF16 R88, R12.reuse, R16, R88 ;  /* 0x000000100c58723c */ /* 0x040fea0000041858 */
[----:B---3--:R-:W-:Y:S01]  /*93a0*/  LEA R145, R39, UR4, 0x1 ;  /* 0x0000000427917c11 */ /* 0x008fe2000f8e08ff */
[-C--:B------:R-:W-:Y:S01]  /*93b0*/  HMMA.16816.F32.BF16 R92, R12, R18.reuse, R92 ;  /* 0x000000120c5c723c */ /* 0x080fe2000004185c */
[----:B------:R-:W-:Y:S04]  /*93c0*/  LDSM.16.MT88.4 R12, [R3+0x22000] ;  /* 0x02200000030c783b */ /* 0x000fe80000004200 */
[----:B------:R-:W-:Y:S01]  /*93d0*/  MOV R147, R38 ;  /* 0x0000002600937202 */ /* 0x000fe20000000f00 */
[----:B------:R-:W-:Y:S01]  /*93e0*/  HMMA.16816.F32.BF16 R96, R4, R18, R96 ;  /* 0x000000120460723c */ /* 0x000fe20000041860 */
[----:B------:R-:W2:Y:S04]  /*93f0*/  LDSM.16.MT88.4 R4, [R3+0x1e000] ;  /* 0x01e000000304783b */ /* 0x000ea80000004200 */
[----:B------:R-:W3:Y:S01]  /*9400*/  LDSM.16.MT88.4 R16, [R0+0x2000] ;  /* 0x002000000010783b */ /* 0x000ee20000004200 */
        /* <DEDUP_REMOVED lines=11> */
[----:B------:R-:W4:Y:S01]  /*94c0*/  LDSM.16.MT88.4 R32, [R0+0x2800] ;  /* 0x002800000020783b */ /* 0x000f220000004200 */
[-C--:B--2---:R-:W-:Y:S06]  /*94d0*/  HMMA.16816.F32.BF16 R68, R4, R8.reuse, R68 ;  /* 0x000000080444723c */ /* 0x084fec0000041844 */
        /* <DEDUP_REMOVED lines=16> */
[-C--:B----4-:R-:W-:Y:S06]  /*95e0*/  HMMA.16816.F32.BF16 R84, R20, R32.reuse, R84 ;  /* 0x000000201454723c */ /* 0x090fec0000041854 */
[C---:B------:R-:W-:Y:S05]  /*95f0*/  HMMA.16816.F32.BF16 R88, R28.reuse, R32, R88 ;  /* 0x000000201c58723c */ /* 0x040fea0000041858 */
[----:B------:R-:W-:Y:S01]  /*9600*/  MOV R146, R37 ;  /* 0x0000002500927202 */ /* 0x000fe20000000f00 */
[-C--:B------:R-:W-:Y:S01]  /*9610*/  HMMA.16816.F32.BF16 R92, R28, R34.reuse, R92 ;  /* 0x000000221c5c723c */ /* 0x080fe2000004185c */
[----:B------:R-:W-:Y:S05]  /*9620*/  LDSM.16.MT88.4 R28, [R3+0x23800] ;  /* 0x02380000031c783b */ /* 0x000fea0000004200 */
[----:B------:R-:W-:Y:S01]  /*9630*/  HMMA.16816.F32.BF16 R96, R20, R34, R96 ;  /* 0x000000221460723c */ /* 0x000fe20000041860 */
[----:B------:R-:W1:Y:S04]  /*9640*/  LDSM.16.MT88.4 R20, [R3+0x1f800] ;  /* 0x01f800000314783b */ /* 0x000e680000004200 */
[----:B------:R-:W4:Y:S01]  /*9650*/  LDSM.16.MT88.4 R32, [R0+0x3800] ;  /* 0x003800000020783b */ /* 0x000f220000004200 */
[-C--:B--2---:R-:W-:Y:S01]  /*9660*/  HMMA.16816.F32.BF16 R68, R4, R8.reuse, R68 ;  /* 0x000000080444723c */ /* 0x084fe20000041844 */
[----:B------:R-:W-:Y:S05]  /*9670*/  BAR.SYNC.DEFER_BLOCKING 0x0 ;  /* 0x0000000000007b1d */ /* 0x000fea0000010000 */
[C---:B------:R-:W-:Y:S06]  /*9680*/  HMMA.16816.F32.BF16 R72, R12.reuse, R8, R72 ;  /* 0x000000080c48723c */ /* 0x040fec0000041848 */
[-C--:B------:R-:W-:Y:S06]  /*9690*/  HMMA.16816.F32.BF16 R76, R12, R10.reuse, R76 ;  /* 0x0000000a0c4c723c */ /* 0x080fec000004184c */
[C---:B------:R-:W-:Y:S06]  /*96a0*/  HMMA.16816.F32.BF16 R80, R4.reuse, R10, R80 ;  /* 0x0000000a0450723c */ /* 0x040fec0000041850 */
[-C--:B---3--:R-:W-:Y:S06]  /*96b0*/  HMMA.16816.F32.BF16 R84, R4, R16.reuse, R84 ;  /* 0x000000100454723c */ /* 0x088fec0000041854 */
[C---:B------:R-:W-:Y:S06]  /*96c0*/  HMMA.16816.F32.BF16 R88, R12.reuse, R16, R88 ;  /* 0x000000100c58723c */ /* 0x040fec0000041858 */
[-C--:B------:R-:W-:Y:S06]  /*96d0*/  HMMA.16816.F32.BF16 R92, R12, R18.reuse, R92 ;  /* 0x000000120c5c723c */ /* 0x080fec000004185c */
[----:B------:R-:W-:Y:S06]  /*96e0*/  HMMA.16816.F32.BF16 R96, R4, R18, R96 ;  /* 0x000000120460723c */ /* 0x000fec0000041860 */
[-C--:B-1----:R-:W-:Y:S06]  /*96f0*/  HMMA.16816.F32.BF16 R68, R20, R24.reuse, R68 ;  /* 0x000000181444723c */ /* 0x082fec0000041844 */
        /* <DEDUP_REMOVED lines=11> */
[----:B------:R-:W1:Y:S03]  /*97b0*/  LDC R7, c[0x0][0x420] ;  /* 0x00010800ff077b82 */ /* 0x000e660000000800 */
[----:B------:R-:W3:Y:S05]  /*97c0*/  LDL.LU R37, [R1+0x48] ;  /* 0x0000480001257983 */ /* 0x000eea0000300800 */
[----:B------:R-:W4:Y:S01]  /*97d0*/  LDC R11, c[0x0][0x424] ;  /* 0x00010900ff0b7b82 */ /* 0x000f220000000800 */
[----:B---3--:R-:W-:Y:S01]  /*97e0*/  IMAD.MOV.U32 R4, RZ, RZ, R37 ;  /* 0x000000ffff047224 */ /* 0x008fe200078e0025 */
[C---:B-1----:R-:W-:Y:S01]  /*97f0*/  SHF.L.U32 R10, R7.reuse, 0x6, RZ ;  /* 0x00000006070a7819 */ /* 0x042fe200000006ff */
[C---:B------:R-:W-:Y:S02]  /*9800*/  IMAD.U32 R0, R7.reuse, -0x80, RZ ;  /* 0xffffff8007007824 */ /* 0x040fe400078e00ff */
[----:B--2---:R-:W-:Y:S03]  /*9810*/  IMAD.MOV.U32 R5, RZ, RZ, R38 ;  /* 0x000000ffff057224 */ /* 0x004fe600078e0026 */
[C---:B------:R-:W-:Y:S04]  /*9820*/  LEA R6, P1, R0.reuse, R4, 0x1 ;  /* 0x0000000400067211 */ /* 0x040fe800078208ff */
[----:B------:R-:W-:Y:S01]  /*9830*/  LEA.HI.X.SX32 R8, R0, R5, 0x1, P1 ;  /* 0x0000000500087211 */ /* 0x000fe200008f0eff */
[----:B------:R-:W-:Y:S01]  /*9840*/  STL [R1+0x48], R6 ;  /* 0x0000480601007387 */ /* 0x000fe20000100800 */
[----:B----4-:R-:W-:Y:S03]  /*9850*/  SHF.L.U64.HI R0, R7, 0x6, R11 ;  /* 0x0000000607007819 */ /* 0x010fe6000001020b */
[----:B------:R1:W-:Y:S01]  /*9860*/  STL [R1+0x30], R8 ;  /* 0x0000300801007387 */ /* 0x0003e20000100800 */
[----:B------:R-:W-:Y:S02]  /*9870*/  IMAD.MOV.U32 R9, RZ, RZ, R8 ;  /* 0x000000ffff097224 */ /* 0x000fe400078e0008 */
[----:B-1----:R-:W-:Y:S05]  /*9880*/  IMAD.MOV.U32 R8, RZ, RZ, R6 ;  /* 0x000000ffff087224 */ /* 0x002fea00078e0006 */
[----:B------:R-:W-:Y:S01]  /*9890*/  @!PT LDS RZ, [RZ] ;  /* 0x00000000fffff984 */ /* 0x000fe20000000800 */
[----:B------:R-:W-:Y:S01]  /*98a0*/  @!PT LDS RZ, [RZ] ;  /* 0x00000000fffff984 */ /* 0x000fe20000000800 */
[----:B------:R-:W-:Y:S01]  /*98b0*/  @!PT LDS RZ, [RZ] ;  /* 0x00000000fffff984 */ /* 0x000fe20000000800 */
[----:B------:R1:W-:Y:S01]  /*98c0*/  LDGSTS.E.BYPASS.LTC128B.128 [R145+0x8000], desc[UR8][R8.64] ;  /* 0x0800000008917fae */ /* 0x0003e2000b901d48 */
[-C--:B------:R-:W-:Y:S04]  /*98d0*/  IADD3 R6, P1, R8, R10.reuse, RZ ;  /* 0x0000000a08067210 */ /* 0x080fe80007f3e0ff */
        /* <DEDUP_REMOVED lines=9> */
.L_x_1071:
        /* <DEDUP_REMOVED lines=493> */
.L_x_1073:
        /* <DEDUP_REMOVED lines=23> */
.L_x_1074:
        /* <DEDUP_REMOVED lines=13> */
[----:B------:R-:W-:-:S03]  /*ba80*/  SHF.R.S32.HI R17, RZ, 0x1f, R0 ;  /* 0x0000001fff117819 */ /* 0x000fc60000011400 */
[----:B------:R-:W-:Y:S01]  /*ba90*/  MOV R2, UR14 ;  /* 0x0000000e00027c02 */ /* 0x000fe20008000f00 */
[----:B------:R-:W-:Y:S01]  /*baa0*/  ULDC.64 UR14, c[0x0][0x468] ;  /* 0x00011a00000e7ab9 */ /* 0x000fe20000000a00 */
[----:B------:R-:W-:Y:S01]  /*bab0*/  IADD3 R4, P0, R4, UR16, RZ ;  /* 0x0000001004047c10 */ /* 0x000fe2000ff1e0ff */
[----:B------:R-:W-:Y:S01]  /*bac0*/  UIMAD UR16, UR20, UR14, URZ ;  /* 0x0000000e141072a4 */ /* 0x000fe2000f8e023f */
[----:B------:R-:W-:Y:S02]  /*bad0*/  VIADD R6, R0, 0x20 ;  /* 0x0000002000067836 */ /* 0x000fe40000000000 */
[----:B------:R-:W-:Y:S01]  /*bae0*/  IADD3.X R5, R5, UR22, R2, P0, !PT ;  /* 0x0000001605057c10 */ /* 0x000fe200087fe402 */
[----:B------:R-:W-:Y:S01]  /*baf0*/  IMAD.U32 R2, RZ, RZ, UR14 ;  /* 0x0000000eff027e24 */ /* 0x000fe2000f8e00ff */
[----:B------:R1:W2:Y:S01]  /*bb00*/  LDS.128 R20, [R145+0xd000] ;  /* 0x00d0000091147984 */ /* 0x0002a20000000c00 */
[----:B------:R-:W-:Y:S01]  /*bb10*/  UIMAD UR15, UR59, UR15, UR16 ;  /* 0x0000000f3b0f72a4 */ /* 0x000fe2000f8e0210 */
[----:B------:R-:W-:Y:S01]  /*bb20*/  ISETP.GE.AND P3, PT, R6, UR11, PT ;  /* 0x0000000b06007c0c */ /* 0x000fe2000bf66270 */
[----:B------:R-:W-:Y:S01]  /*bb30*/  IMAD.WIDE.U32 R4, R2, UR59, R4 ;  /* 0x0000003b02047c25 */ /* 0x000fe2000f8e0004 */
[----:B------:R1:W4:Y:S03]  /*bb40*/  LDS.128 R24, [R145+0x11000] ;  /* 0x0110000091187984 */ /* 0x0003260000000c00 */
[C---:B------:R-:W-:Y:S01]  /*bb50*/  VIADD R7, R0.reuse, 0x40 ;  /* 0x0000004000077836 */ /* 0x040fe20000000000 */
[----:B------:R1:W1:Y:S01]  /*bb60*/  LDS.128 R28, [R145+0x12000] ;  /* 0x01200000911c7984 */ /* 0x0002620000000c00 */
[----:B------:R-:W-:Y:S01]  /*bb70*/  VIADD R6, R0, 0x60 ;  /* 0x0000006000067836 */ /* 0x000fe20000000000 */
[----:B------:R-:W-:-:S02]  /*bb80*/  IADD3 R16, R5, UR15, RZ ;  /* 0x0000000f05107c10 */ /* 0x000fc4000fffe0ff */
[----:B------:R1:W1:Y:S01]  /*bb90*/  LDS.128 R32, [R145+0x13000] ;  /* 0x0130000091207984 */ /* 0x0002620000000c00 */
[----:B------:R-:W-:Y:S02]  /*bba0*/  ISETP.GE.AND P2, PT, R7, UR11, PT ;  /* 0x0000000b07007c0c */ /* 0x000fe4000bf46270 */
[----:B------:R-:W-:Y:S01]  /*bbb0*/  ISETP.GE.AND P1, PT, R6, UR11, PT ;  /* 0x0000000b06007c0c */ /* 0x000fe2000bf26270 */
[----:B------:R-:W-:-:S12]  /*bbc0*/  @P4 BRA `(.L_x_1076) ;  /* 0x00000000002c4947 */ /* 0x000fd80003800000 */
        /* <DEDUP_REMOVED lines=11> */
.L_x_1076:
[----:B------:R-:W-:Y:S05]  /*bc80*/  BSYNC B0 ;  /* 0x0000000000007941 */ /* 0x000fea0003800000 */
.L_x_1075:
        /* <DEDUP_REMOVED lines=14> */
.L_x_1078:
[----:B------:R-:W-:Y:S05]  /*bd70*/  BSYNC B0 ;  /* 0x0000000000007941 */ /* 0x000fea0003800000 */
.L_x_1077:
        /* <DEDUP_REMOVED lines=15> */
.L_x_1080:
[----:B------:R-:W-:Y:S05]  /*be70*/  BSYNC B0 ;  /* 0x0000000000007941 */ /* 0x000fea0003800000 */
.L_x_1079:
        /* <DEDUP_REMOVED lines=15> */
.L_x_1082:
[----:B------:R-:W-:Y:S05]  /*bf70*/  BSYNC B0 ;  /* 0x0000000000007941 */ /* 0x000fea0003800000 */
.L_x_1081:
        /* <DEDUP_REMOVED lines=27> */
.L_x_1084:
[----:B------:R-:W-:Y:S05]  /*c130*/  BSYNC B0 ;  /* 0x0000000000007941 */ /* 0x000fea0003800000 */
.L_x_1083:
        /* <DEDUP_REMOVED lines=14> */
.L_x_1086:
[----:B------:R-:W-:Y:S05]  /*c220*/  BSYNC B0 ;  /* 0x0000000000007941 */ /* 0x000fea0003800000 */
.L_x_1085:
        /* <DEDUP_REMOVED lines=13> */
[----:B------:R1:W-:Y:S02]  /*c300*/  STG.E.128 desc[UR8][R8.64], R28 ;  /* 0x0000001c08007986 */ /* 0x0003e4000c101d08 */
.L_x_1088:
[----:B------:R-:W-:Y:S05]  /*c310*/  BSYNC B0 ;  /* 0x0000000000007941 */ /* 0x000fea0003800000 */
.L_x_1087:
        /* <DEDUP_REMOVED lines=13> */
.L_x_1069:
[----:B------:R-:W-:Y:S05]  /*c3f0*/  BSYNC B1 ;  /* 0x0000000000017941 */ /* 0x000fea0003800000 */
.L_x_1047:
[----:B------:R-:W5:Y:S01]  /*c400*/  LDL R2, [R1+0xac] ;  /* 0x0000ac0001027983 */ /* 0x000f620000100800 */
[----:B------:R-:W-:Y:S02]  /*c410*/  ULDC UR6, c[0x0][0xc] ;  /* 0x0000030000067ab9 */ /* 0x000fe40000000800 */
[----:B------:R-:W-:Y:S01]  /*c420*/  UIADD3 UR17, UR6, UR17, URZ ;  /* 0x0000001106117290 */ /* 0x000fe2000fffe03f */
[----:B-----5:R-:W-:-:S13]  /*c430*/  R2UR UR7, R2 ;  /* 0x00000000020772ca */ /* 0x020fda00000e0000 */
[----:B------:R-:W-:-:S06]  /*c440*/  UISETP.GE.AND UP0, UPT, UR17, UR7, UPT ;  /* 0x000000071100728c */ /* 0x000fcc000bf06270 */
[----:B------:R-:W-:-:S13]  /*c450*/  PLOP3.LUT P0, PT, PT, PT, UP0, 0x80, 0x0 ;  /* 0x000000000000781c */ /* 0x000fda0003f0f008 */
[----:B------:R-:W-:Y:S05]  /*c460*/  @P0 BRA `(.L_x_1089) ;  /* 0x0000000000040947 */ /* 0x000fea0003800000 */
[----:B------:R-:W-:Y:S05]  /*c470*/  BRA `(.L_x_1090) ;  /* 0xffffff4400d87947 */ /* 0x000fea000383ffff */
.L_x_1089:
[----:B------:R-:W-:Y:S05]  /*c480*/  EXIT ;  /* 0x000000000000794d */ /* 0x000fea0003800000 */
.L_x_1091:
        /* <DEDUP_REMOVED lines=15> */
.L_x_1280:


//--------------------- .text._ZN5flash44flash_bwd_dq_dk_dv_loop_seqk_parallel_kernelI23Flash_bwd_kernel_traitsILi64ELi128ELi128ELi8ELi4ELi4ELi4ELb0ELb0EN7cutlass10bfloat16_tE19Flash_kernel_traitsILi64ELi128ELi128ELi8ES3_EELb1ELb1ELb0ELb1ELb0ELb0ELb0EEEvNS_16Flash_bwd_paramsE --------------------------
	.section	.text._ZN5flash44flash_bwd_dq_dk_dv_loop_seqk_parallel_kernelI23Flash_bwd_kernel_traitsILi64ELi128ELi128ELi8ELi4ELi4ELi4ELb0ELb0EN7cutlass10bfloat16_tE19Flash_kernel_traitsILi64ELi128ELi128ELi8ES3_EELb1ELb1ELb0ELb1ELb0ELb0ELb0EEEvNS_16Flash_bwd_paramsE,"ax",@progbits
	.align	128
        .global         _ZN5flash44flash_bwd_dq_dk_dv_loop_seqk_parallel_kernelI23Flash_bwd_kernel_traitsILi64ELi128ELi128ELi8ELi4ELi4ELi4ELb0ELb0EN7cutlass10bfloat16_tE19Flash_kernel_traitsILi64ELi128ELi128ELi8ES3_EELb1ELb1ELb0ELb1ELb0ELb0ELb0EEEvNS_16Flash_bwd_paramsE
        .type           _ZN5flash44flash_bwd_dq_dk_dv_loop_seqk_parallel_kernelI23Flash_bwd_kernel_traitsILi64ELi128ELi128ELi8ELi4ELi4ELi4ELb0ELb0EN7cutlass10bfloat16_tE19Flash_kernel_traitsILi64ELi128ELi128ELi8ES3_EELb1ELb1ELb0ELb1ELb0ELb0ELb0EEEvNS_16Flash_bwd_paramsE,@function
        .size           _ZN5flash44flash_bwd_dq_dk_dv_loop_seqk_parallel_kernelI23Flash_bwd_kernel_traitsILi64ELi128ELi128ELi8ELi4ELi4ELi4ELb0ELb0EN7cutlass10bfloat16_tE19Flash_kernel_traitsILi64ELi128ELi128ELi8ES3_EELb1ELb1ELb0ELb1ELb0ELb0ELb0EEEvNS_16Flash_bwd_paramsE,(.L_x_1281 - _ZN5flash44flash_bwd_dq_dk_dv_loop_seqk_parallel_kernelI23Flash_bwd_kernel_traitsILi64ELi128ELi128ELi8ELi4ELi4ELi4ELb0ELb0EN7cutlass10bfloat16_tE19Flash_kernel_traitsILi64ELi128ELi128ELi8ES3_EELb1ELb1ELb0ELb1ELb0ELb0ELb0EEEvNS_16Flash_bwd_paramsE)
        .other          _ZN5flash44flash_bwd_dq_dk_dv_loop_seqk_parallel_kernelI23Flash_bwd_kernel_traitsILi64ELi128ELi128ELi8ELi4ELi4ELi4ELb0ELb0EN7cutlass10bfloat16_tE19Flash_kernel_traitsILi64ELi128ELi128ELi8ES3_EELb1ELb1ELb0ELb1ELb0ELb0ELb0EEEvNS_16Flash_bwd_paramsE,@"STO_CUDA_ENTRY STV_DEFAULT"
_ZN5flash44flash_bwd_dq_dk_dv_loop_seqk_parallel_kernelI23Flash_bwd_kernel_traitsILi64ELi128ELi128ELi8ELi4ELi4ELi4ELb0ELb0EN7cutlass10bfloat16_tE19Flash_kernel_traitsILi64ELi128ELi128ELi8ES3_EELb1ELb1ELb0ELb1ELb0ELb0ELb0EEEvNS_16Flash_bwd_paramsE:
.text._ZN5flash44flash_bwd_dq_dk_dv_loop_seqk_parallel_kernelI23Flash_bwd_kernel_traitsILi64ELi128ELi128ELi8ELi4ELi4ELi4ELb0ELb0EN7cutlass10bfloat16_tE19Flash_kernel_traitsILi64ELi128ELi128ELi8ES3_EELb1ELb1ELb0ELb1ELb0ELb0ELb0EEEvNS_16Flash_bwd_paramsE:
        /* <DEDUP_REMOVED lines=15> */
[----:B------:R-:W-:Y:S01]  /*00f0*/  MOV R235, 0xfffffff0 ;  /* 0xfffffff000eb7802 */ /* 0x000fe20000000f00 */
[----:B------:R-:W-:-:S04]  /*0100*/  ULDC.64 UR16, c[0x0][0x208] ;  /* 0x0000820000107ab9 */ /* 0x000fc80000000a00 */
[----:B------:R-:W3:Y:S08]  /*0110*/  S2UR UR4, SR_CgaCtaId ;  /* 0x00000000000479c3 */ /* 0x000ef00000008800 */
[----:B------:R-:W4:Y:S01]  /*0120*/  S2UR UR48, SR_CTAID.Y ;  /* 0x00000000003079c3 */ /* 0x000f220000002600 */
[----:B--2---:R-:W-:Y:S01]  /*0130*/  USHF.R.S32.HI UR6, URZ, 0x1f, UR58 ;  /* 0x0000001f3f067899 */ /* 0x004fe2000801143a */
[----:B-1----:R-:W-:Y:S01]  /*0140*/  SHF.R.S32.HI R2, RZ, 0x1f, R11 ;  /* 0x0000001fff027819 */ /* 0x002fe2000001140b */
[----:B---3--:R-:W-:-:S03]  /*0150*/  ULEA UR4, UR4, UR5, 0x18 ;  /* 0x0000000504047291 */ /* 0x008fc6000f8ec03f */
[CC--:B------:R-:W-:Y:S02]  /*0160*/  LEA.HI R0, R2.reuse, R11.reuse, RZ, 0x5 ;  /* 0x0000000b02007211 */ /* 0x0c0fe400078f28ff */
[CC--:B------:R-:W-:Y:S02]  /*0170*/  LEA.HI R14, R2.reuse, R11.reuse, RZ, 0x3 ;  /* 0x0000000b020e7211 */ /* 0x0c0fe400078f18ff */
[CC--:B------:R-:W-:Y:S01]  /*0180*/  LEA.HI R6, R2.reuse, R11.reuse, RZ, 0x4 ;  /* 0x0000000b02067211 */ /* 0x0c0fe200078f20ff */
[----:B----4-:R-:W-:Y:S01]  /*0190*/  USHF.L.U32 UR5, UR48, 0x7, URZ ;  /* 0x0000000730057899 */ /* 0x010fe2000800063f */
[CC--:B------:R-:W-:Y:S02]  /*01a0*/  LEA.HI R13, R2.reuse, R11.reuse, RZ, 0x7 ;  /* 0x0000000b020d7211 */ /* 0x0c0fe400078f38ff */
[----:B------:R-:W-:Y:S02]  /*01b0*/  LEA.HI R2, R2, R11, RZ, 0x2 ;  /* 0x0000000b02027211 */ /* 0x000fe400078f10ff */
[----:B------:R-:W-:-:S02]  /*01c0*/  LOP3.LUT R3, R0, 0xffffffe0, RZ, 0xc0, !PT ;  /* 0xffffffe000037812 */ /* 0x000fc400078ec0ff */
[--C-:B------:R-:W-:Y:S02]  /*01d0*/  SHF.R.S32.HI R5, RZ, 0x5, R0.reuse ;  /* 0x00000005ff057819 */ /* 0x100fe40000011400 */
[----:B------:R-:W-:Y:S01]  /*01e0*/  SHF.R.S32.HI R0, RZ, 0x1f, R0 ;  /* 0x0000001fff007819 */ /* 0x000fe20000011400 */
[C---:B------:R-:W-:Y:S01]  /*01f0*/  IMAD.IADD R4, R11.reuse, 0x1, -R3 ;  /* 0x000000010b047824 */ /* 0x040fe200078e0a03 */
[----:B------:R-:W-:Y:S02]  /*0200*/  LOP3.LUT R10, R14, 0xfffffff8, RZ, 0xc0, !PT ;  /* 0xfffffff80e0a7812 */ /* 0x000fe400078ec0ff */
[--C-:B------:R-:W-:Y:S02]  /*0210*/  SHF.R.S32.HI R7, RZ, 0x2, R2.reuse ;  /* 0x00000002ff077819 */ /* 0x100fe40000011402 */
[----:B------:R-:W-:Y:S01]  /*0220*/  SHF.R.S32.HI R9, RZ, 0x1f, R2 ;  /* 0x0000001fff097819 */ /* 0x000fe20000011402 */
[----:B------:R-:W-:Y:S01]  /*0230*/  IMAD.IADD R232, R11, 0x1, -R10 ;  /* 0x000000010be87824 */ /* 0x000fe200078e0a0a */
[----:B------:R-:W-:-:S02]  /*0240*/  LOP3.LUT R12, R6, 0xfffffff0, RZ, 0xc0, !PT ;  /* 0xfffffff0060c7812 */ /* 0x000fc400078ec0ff */
[----:B------:R-:W-:Y:S02]  /*0250*/  LOP3.LUT R2, R2, 0x7ffffffc, RZ, 0xc0, !PT ;  /* 0x7ffffffc02027812 */ /* 0x000fe400078ec0ff */
[----:B------:R-:W-:Y:S01]  /*0260*/  LEA.HI R0, R0, R5, RZ, 0x2 ;  /* 0x0000000500007211 */ /* 0x000fe200078f10ff */
[C---:B------:R-:W-:Y:S01]  /*0270*/  IMAD.IADD R10, R11.reuse, 0x1, -R12 ;  /* 0x000000010b0a7824 */ /* 0x040fe200078e0a0c */
[----:B------:R-:W-:Y:S01]  /*0280*/  SHF.R.S32.HI R8, RZ, 0x4, R6 ;  /* 0x00000004ff087819 */ /* 0x000fe20000011406 */
[----:B------:R-:W-:Y:S01]  /*0290*/  IMAD.IADD R11, R11, 0x1, -R2 ;  /* 0x000000010b0b7824 */ /* 0x000fe200078e0a02 */
[----:B------:R-:W-:Y:S02]  /*02a0*/  LOP3.LUT R2, R0, 0xfffffffc, RZ, 0xc0, !PT ;  /* 0xfffffffc00027812 */ /* 0x000fe400078ec0ff */
[----:B------:R-:W-:Y:S02]  /*02b0*/  LEA.HI R0, R6, R8, RZ, 0x1 ;  /* 0x0000000806007211 */ /* 0x000fe400078f08ff */
[----:B------:R-:W-:Y:S01]  /*02c0*/  LEA.HI R3, R9, R7, RZ, 0x3 ;  /* 0x0000000709037211 */ /* 0x000fe200078f18ff */
[----:B------:R-:W-:Y:S01]  /*02d0*/  IMAD.IADD R15, R5, 0x1, -R2 ;  /* 0x00000001050f7824 */ /* 0x000fe200078e0a02 */
[----:B------:R-:W-:-:S02]  /*02e0*/  SHF.R.S32.HI R6, RZ, 0x1f, R4 ;  /* 0x0000001fff067819 */ /* 0x000fc40000011404 */
[----:B------:R-:W-:Y:S02]  /*02f0*/  LOP3.LUT R2, R0, 0xfffffffe, RZ, 0xc0, !PT ;  /* 0xfffffffe00027812 */ /* 0x000fe400078ec0ff */
[----:B------:R-:W-:Y:S01]  /*0300*/  LOP3.LUT R0, R3, 0xfffffff8, RZ, 0xc0, !PT ;  /* 0xfffffff803007812 */ /* 0x000fe200078ec0ff */
[----:B------:R-:W-:Y:S01]  /*0310*/  STL [R1+0x80], R15 ;  /* 0x0000800f01007387 */ /* 0x000fe20000100800 */
[----:B------:R-:W-:Y:S01]  /*0320*/  LEA.HI R4, R6, R4, RZ, 0x2 ;  /* 0x0000000406047211 */ /* 0x000fe200078f10ff */
[----:B------:R-:W-:Y:S01]  /*0330*/  IMAD.SHL.U32 R6, R232, 0x40, RZ ;  /* 0x00000040e8067824 */ /* 0x000fe200078e00ff */
[----:B------:R-:W-:Y:S01]  /*0340*/  SHF.R.S32.HI R5, RZ, 0x1f, R10 ;  /* 0x0000001fff057819 */ /* 0x000fe2000001140a */
[----:B------:R-:W-:Y:S01]  /*0350*/  IMAD.IADD R8, R8, 0x1, -R2 ;  /* 0x0000000108087824 */ /* 0x000fe200078e0a02 */
[----:B------:R-:W-:Y:S01]  /*0360*/  SHF.R.S32.HI R16, RZ, 0x7, R13 ;  /* 0x00000007ff107819 */ /* 0x000fe2000001140d */
[----:B------:R-:W-:Y:S02]  /*0370*/  IMAD.SHL.U32 R2, R15, 0x10, RZ ;  /* 0x000000100f027824 */ /* 0x000fe400078e00ff */
[----:B------:R-:W-:Y:S01]  /*0380*/  IMAD.IADD R3, R7, 0x1, -R0 ;  /* 0x0000000107037824 */ /* 0x000fe200078e0a00 */
[----:B------:R-:W-:Y:S01]  /*0390*/  LOP3.LUT R0, R6, 0x1c0, RZ, 0xc0, !PT ;  /* 0x000001c006007812 */ /* 0x000fe200078ec0ff */
[----:B------:R-:W-:Y:S01]  /*03a0*/  IMAD.SHL.U32 R176, R8, 0x200, RZ ;  /* 0x0000020008b07824 */ /* 0x000fe200078e00ff */
[----:B------:R-:W-:Y:S01]  /*03b0*/  LEA.HI.SX32 R4, R4, R2, 0x1e ;  /* 0x0000000204047211 */ /* 0x000fe200078ff2ff */
[----:B------:R-:W-:Y:S01]  /*03c0*/  IMAD.SHL.U32 R188, R8, 0x8, RZ ;  /* 0x0000000808bc7824 */ /* 0x000fe200078e00ff */
[----:B------:R-:W-:-:S02]  /*03d0*/  LOP3.LUT R2, R0, 0x30, R2, 0xf8, !PT ;  /* 0x0000003000027812 */ /* 0x000fc400078ef802 */
[----:B------:R-:W-:Y:S01]  /*03e0*/  LEA.HI R7, R5, R10, RZ, 0x3 ;  /* 0x0000000a05077211 */ /* 0x000fe200078f18ff */
[----:B------:R1:W-:Y:S01]  /*03f0*/  STL [R1+0x5c], R4 ;  /* 0x00005c0401007387 */ /* 0x0003e20000100800 */
[----:B------:R-:W-:Y:S01]  /*0400*/  LOP3.LUT R181, R0, 0x8, R14, 0xf8, !PT ;  /* 0x0000000800b57812 */ /* 0x000fe200078ef80e */
[----:B------:R-:W-:Y:S01]  /*0410*/  IMAD R5, R16, 0x1000, R176 ;  /* 0x0000100010057824 */ /* 0x000fe200078e02b0 */
[----:B------:R-:W-:Y:S02]  /*0420*/  SHF.R.U32.HI R0, RZ, 0x3, R0 ;  /* 0x00000003ff007819 */ /* 0x000fe40000011600 */
[----:B------:R-:W-:Y:S02]  /*0430*/  LOP3.LUT R2, R2, 0x8, R14, 0xf8, !PT ;  /* 0x0000000802027812 */ /* 0x000fe400078ef80e */
[C---:B------:R-:W-:Y:S01]  /*0440*/  LOP3.LUT R6, R7.reuse, 0xfffffff8, RZ, 0xc0, !PT ;  /* 0xfffffff807067812 */ /* 0x040fe200078ec0ff */
[----:B------:R-:W-:Y:S01]  /*0450*/  IMAD.SHL.U32 R7, R7, 0x40, RZ ;  /* 0x0000004007077824 */ /* 0x000fe200078e00ff */
[----:B------:R-:W-:-:S02]  /*0460*/  LOP3.LUT R181, R181, R0, RZ, 0x3c, !PT ;  /* 0x00000000b5b57212 */ /* 0x000fc400078e3cff */
[----:B------:R-:W-:Y:S01]  /*0470*/  LOP3.LUT R176, R176, R2, R0, 0xf6, !PT ;  /* 0x00000002b0b07212 */ /* 0x000fe200078ef600 */
[----:B------:R-:W-:Y:S02]  /*0480*/  IMAD.SHL.U32 R0, R3, 0x40, RZ ;  /* 0x0000004003007824 */ /* 0x000fe400078e00ff */
[----:B------:R-:W-:Y:S01]  /*0490*/  IMAD.IADD R10, R10, 0x1, -R6 ;  /* 0x000000010a0a7824 */ /* 0x000fe200078e0a06 */
[----:B------:R-:W-:Y:S01]  /*04a0*/  LEA R176, R176, UR4, 0x1 ;  /* 0x00000004b0b07c11 */ /* 0x000fe2000f8e08ff */
[----:B------:R-:W-:Y:S01]  /*04b0*/  IMAD.IADD R181, R5, 0x1, R181 ;  /* 0x0000000105b57824 */ /* 0x000fe200078e02b5 */
[----:B------:R-:W-:Y:S01]  /*04c0*/  LOP3.LUT R0, R0, 0x1c0, RZ, 0xc0, !PT ;  /* 0x000001c000007812 */ /* 0x000fe200078ec0ff */
[----:B------:R-:W-:Y:S01]  /*04d0*/  IMAD.SHL.U32 R5, R10, 0x40, RZ ;  /* 0x000000400a057824 */ /* 0x000fe200078e00ff */
[----:B------:R2:W-:Y:S01]  /*04e0*/  STL [R1+0x84], R10 ;  /* 0x0000840a01007387 */ /* 0x0005e20000100800 */
[----:B------:R-:W-:Y:S01]  /*04f0*/  IMAD.SHL.U32 R6, R11, 0x2, RZ ;  /* 0x000000020b067824 */ /* 0x000fe200078e00ff */
[----:B------:R-:W-:Y:S01]  /*0500*/  SHF.R.U32.HI R2, RZ, 0x3, R0 ;  /* 0x00000003ff027819 */ /* 0x000fe20000011600 */
[----:B------:R-:W-:-:S02]  /*0510*/  IMAD.SHL.U32 R181, R181, 0x2, RZ ;  /* 0x00000002b5b57824 */ /* 0x000fc400078e00ff */
[--C-:B------:R-:W-:Y:S01]  /*0520*/  IMAD R9, R16, 0x2000, R6.reuse ;  /* 0x0000200010097824 */ /* 0x100fe200078e0206 */
[----:B-1----:R-:W-:Y:S01]  /*0530*/  LOP3.LUT R4, R3, 0x1, RZ, 0xc0, !PT ;  /* 0x0000000103047812 */ /* 0x002fe200078ec0ff */
[----:B------:R-:W-:-:S03]  /*0540*/  IMAD R6, R15, 0x400, R6 ;  /* 0x000004000f067824 */ /* 0x000fc600078e0206 */
[----:B------:R-:W-:Y:S01]  /*0550*/  ISETP.NE.U32.AND P0, PT, R4, 0x1, PT ;  /* 0x000000010400780c */ /* 0x000fe20003f05070 */
[----:B------:R-:W-:-:S03]  /*0560*/  IMAD.SHL.U32 R4, R16, 0x8, RZ ;  /* 0x0000000810047824 */ /* 0x000fc600078e00ff */
[----:B------:R-:W-:Y:S01]  /*0570*/  R2P PR, R3, 0x6 ;  /* 0x0000000603007804 */ /* 0x000fe20000000000 */
[----:B------:R-:W-:Y:S01]  /*0580*/  IMAD.SHL.U32 R3, R8, 0x10, RZ ;  /* 0x0000001008037824 */ /* 0x000fe200078e00ff */
[----:B------:R-:W-:Y:S02]  /*0590*/  LOP3.LUT R4, R4, 0x8, RZ, 0xc0, !PT ;  /* 0x0000000804047812 */ /* 0x000fe400078ec0ff */
[----:B------:R-:W-:Y:S02]  /*05a0*/  LOP3.LUT P3, RZ, R232, 0x4, RZ, 0xc0, !PT ;  /* 0x00000004e8ff7812 */ /* 0x000fe4000786c0ff */
[----:B------:R-:W-:Y:S02]  /*05b0*/  LOP3.LUT R8, R2, R0, R4, 0x1e, !PT ;  /* 0x0000000002087212 */ /* 0x000fe400078e1e04 */
[C---:B------:R-:W-:Y:S01]  /*05c0*/  LOP3.LUT P4, RZ, R232.reuse, 0x2, RZ, 0xc0, !PT ;  /* 0x00000002e8ff7812 */ /* 0x040fe2000788c0ff */
[----:B------:R-:W-:Y:S01]  /*05d0*/  IMAD.SHL.U32 R232, R232, 0x8, RZ ;  /* 0x00000008e8e87824 */ /* 0x000fe200078e00ff */
[----:B------:R-:W-:Y:S01]  /*05e0*/  SEL R235, R235, 0x10, !P0 ;  /* 0x00000010ebeb7807 */ /* 0x000fe20004000000 */
[----:B------:R-:W-:Y:S01]  /*05f0*/  IMAD.IADD R6, R6, 0x1, R8 ;  /* 0x0000000106067824 */ /* 0x000fe200078e0208 */
[----:B--2---:R-:W-:Y:S01]  /*0600*/  LOP3.LUT R10, R4, 0x10, R3, 0xf8, !PT ;  /* 0x00000010040a7812 */ /* 0x004fe200078ef803 */
[----:B------:R-:W-:Y:S01]  /*0610*/  IMAD R4, R15, 0x400, R9 ;  /* 0x000004000f047824 */ /* 0x000fe200078e0209 */
[----:B------:R-:W-:-:S02]  /*0620*/  LOP3.LUT R3, R5, 0x1c0, RZ, 0xc0, !PT ;  /* 0x000001c005037812 */ /* 0x000fc400078ec0ff */
[----:B------:R-:W-:Y:S02]  /*0630*/  LOP3.LUT R5, R2, R0, RZ, 0xfc, !PT ;  /* 0x0000000002057212 */ /* 0x000fe400078efcff */
[----:B------:R-:W-:Y:S02]  /*0640*/  LOP3.LUT R188, R3, 0x8, R188, 0xf8, !PT ;  /* 0x0000000803bc7812 */ /* 0x000fe400078ef8bc */
[--C-:B------:R-:W-:Y:S01]  /*0650*/  SHF.R.U32.HI R2, RZ, 0x3, R3.reuse ;  /* 0x00000003ff027819 */ /* 0x100fe20000011603 */
[----:B------:R-:W-:Y:S01]  /*0660*/  IMAD.IADD R5, R5, 0x1, R4 ;  /* 0x0000000105057824 */ /* 0x000fe200078e0204 */
[----:B------:R-:W-:Y:S02]  /*0670*/  LOP3.LUT R0, R7, 0xfffffe00, RZ, 0xc0, !PT ;  /* 0xfffffe0007007812 */ /* 0x000fe400078ec0ff */
[----:B------:R-:W-:Y:S02]  /*0680*/  LOP3.LUT R188, R188, R2, RZ, 0x3c, !PT ;  /* 0x00000002bcbc7212 */ /* 0x000fe400078e3cff */
[----:B------:R-:W-:Y:S01]  /*0690*/  LOP3.LUT R2, R2, R10, R3, 0x1e, !PT ;  /* 0x0000000a02027212 */ /* 0x000fe200078e1e03 */
[----:B------:R-:W-:Y:S01]  /*06a0*/  IMAD R4, R15, 0x400, R0 ;  /* 0x000004000f047824 */ /* 0x000fe200078e0200 */
[----:B------:R-:W-:-:S02]  /*06b0*/  SEL R182, R237, 0xffffffe0, !P4 ;  /* 0xffffffe0edb67807 */ /* 0x000fc40006000000 */
[----:B------:R-:W-:Y:S01]  /*06c0*/  LOP3.LUT R187, R2, R0, RZ, 0xfc, !PT ;  /* 0x0000000002bb7212 */ /* 0x000fe200078efcff */
[----:B------:R-:W-:Y:S01]  /*06d0*/  IMAD.U32 R2, RZ, RZ, UR6 ;  /* 0x00000006ff027e24 */ /* 0x000fe2000f8e00ff */
[----:B------:R-:W-:Y:S01]  /*06e0*/  USHF.R.S32.HI UR6, URZ, 0x1f, UR48 ;  /* 0x0000001f3f067899 */ /* 0x000fe20008011430 */
[----:B------:R-:W-:Y:S01]  /*06f0*/  IMAD.U32 R0, RZ, RZ, UR5 ;  /* 0x00000005ff007e24 */ /* 0x000fe2000f8e00ff */
[----:B------:R-:W-:Y:S01]  /*0700*/  USHF.R.S32.HI UR5, URZ, 0x1f, UR58 ;  /* 0x0000001f3f057899 */ /* 0x000fe2000801143a */
[----:B------:R-:W-:Y:S01]  /*0710*/  IMAD.MOV.U32 R2, RZ, RZ, 0x40 ;  /* 0x00000040ff027424 */ /* 0x000fe200078e00ff */
[----:B------:R-:W-:Y:S01]  /*0720*/  SEL R237, R237, 0xffffffe0, !P1 ;  /* 0xffffffe0eded7807 */ /* 0x000fe20004800000 */
[----:B------:R-:W-:Y:S01]  /*0730*/  IMAD.IADD R188, R4, 0x1, R188 ;  /* 0x0000000104bc7824 */ /* 0x000fe200078e02bc */
[----:B------:R-:W-:Y:S01]  /*0740*/  LEA R234, R5, UR4, 0x1 ;  /* 0x0000000405ea7c11 */ /* 0x000fe2000f8e08ff */
        /* <DEDUP_REMOVED lines=11> */
[----:B------:R-:W-:Y:S01]  /*0800*/  SHF.R.S32.HI R3, RZ, 0x3, R14 ;  /* 0x00000003ff037819 */ /* 0x000fe2000001140e */
[--C-:B------:R-:W-:Y:S01]  /*0810*/  IMAD.IADD R7, R2, 0x1, R6.reuse ;  /* 0x0000000102077824 */ /* 0x100fe200078e0206 */
[C---:B------:R-:W-:Y:S01]  /*0820*/  IADD3 R4, R6.reuse, R0, RZ ;  /* 0x0000000006047210 */ /* 0x040fe20007ffe0ff */
[----:B------:R-:W-:Y:S01]  /*0830*/  IMAD.IADD R5, R237, 0x1, R6 ;  /* 0x00000001ed057824 */ /* 0x000fe200078e0206 */
[----:B------:R-:W-:Y:S01]  /*0840*/  STL [R1+0x88], R6 ;  /* 0x0000880601007387 */ /* 0x000fe20000100800 */
[C---:B------:R-:W-:Y:S01]  /*0850*/  VIADD R10, R6.reuse, 0x420 ;  /* 0x00000420060a7836 */ /* 0x040fe20000000000 */
[----:B------:R-:W-:Y:S01]  /*0860*/  UIADD3 UR5, UR4, 0xc000, URZ ;  /* 0x0000c00004057890 */ /* 0x000fe2000fffe03f */
[C---:B------:R-:W-:Y:S01]  /*0870*/  VIADD R3, R6.reuse, 0x2020 ;  /* 0x0000202006037836 */ /* 0x040fe20000000000 */
[----:B------:R-:W-:Y:S01]  /*0880*/  STL [R1+0x9c], R7 ;  /* 0x00009c0701007387 */ /* 0x000fe20000100800 */
[----:B------:R-:W-:-:S02]  /*0890*/  @P1 VIADD R10, R6, 0x3e0 ;  /* 0x000003e0060a1836 */ /* 0x000fc40000000000 */
[C---:B------:R-:W-:Y:S01]  /*08a0*/  VIADD R9, R6.reuse, 0x2420 ;  /* 0x0000242006097836 */ /* 0x040fe20000000000 */
[----:B------:R1:W-:Y:S01]  /*08b0*/  STL [R1+0xb8], R5 ;  /* 0x0000b80501007387 */ /* 0x0003e20000100800 */
[C---:B------:R-:W-:Y:S02]  /*08c0*/  @P1 VIADD R3, R6.reuse, 0x1fe0 ;  /* 0x00001fe006031836 */ /* 0x040fe40000000000 */
[C---:B------:R-:W-:Y:S01]  /*08d0*/  VIADD R8, R6.reuse, 0x2040 ;  /* 0x0000204006087836 */ /* 0x040fe20000000000 */
[----:B------:R2:W-:Y:S01]  /*08e0*/  STL [R1+0x98], R4 ;  /* 0x0000980401007387 */ /* 0x0005e20000100800 */
        /* <DEDUP_REMOVED lines=10> */
[--C-:B------:R-:W-:Y:S01]  /*0990*/  IMAD.IADD R240, R234, 0x1, R237.reuse ;  /* 0x00000001eaf07824 */ /* 0x100fe200078e02ed */
[----:B------:R-:W-:Y:S01]  /*09a0*/  STL [R1+0x94], R8 ;  /* 0x0000940801007387 */ /* 0x000fe20000100800 */
[----:B------:R-:W-:-:S02]  /*09b0*/  IMAD.IADD R239, R236, 0x1, R237 ;  /* 0x00000001ecef7824 */ /* 0x000fc400078e02ed */
[C---:B------:R-:W-:Y:S02]  /*09c0*/  IMAD.IADD R238, R237.reuse, 0x1, R231 ;  /* 0x00000001edee7824 */ /* 0x040fe400078e02e7 */
[C---:B-1----:R-:W-:Y:S02]  /*09d0*/  VIADD R5, R6.reuse, 0x2440 ;  /* 0x0000244006057836 */ /* 0x042fe40000000000 */
[----:B------:R-:W-:Y:S02]  /*09e0*/  @P2 VIADD R5, R6, 0x23c0 ;  /* 0x000023c006052836 */ /* 0x000fe40000000000 */
[C---:B--2---:R-:W-:Y:S02]  /*09f0*/  IMAD.IADD R4, R237.reuse, 0x1, R4 ;  /* 0x00000001ed047824 */ /* 0x044fe400078e0204 */
[----:B------:R-:W-:Y:S01]  /*0a00*/  IMAD.IADD R182, R182, 0x1, R180 ;  /* 0x00000001b6b67824 */ /* 0x000fe200078e02b4 */
[----:B------:R1:W-:Y:S02]  /*0a10*/  STL [R1+0x90], R5 ;  /* 0x0000900501007387 */ /* 0x0003e40000100800 */
[----:B-1----:R-:W-:-:S02]  /*0a20*/  IMAD.IADD R5, R237, 0x1, R7 ;  /* 0x00000001ed057824 */ /* 0x002fc400078e0207 */
[----:B------:R-:W-:-:S03]  /*0a30*/  IMAD.IADD R237, R237, 0x1, R235 ;  /* 0x00000001eded7824 */ /* 0x000fc600078e02eb */
[----:B------:R1:W-:Y:S04]  /*0a40*/  STL [R1+0xb4], R5 ;  /* 0x0000b40501007387 */ /* 0x0003e80000100800 */
[----:B------:R1:W-:Y:S04]  /*0a50*/  STL [R1+0xb0], R4 ;  /* 0x0000b00401007387 */ /* 0x0003e80000100800 */
[----:B------:R1:W-:Y:S04]  /*0a60*/  STL [R1+0xac], R2 ;  /* 0x0000ac0201007387 */ /* 0x0003e80000100800 */
[----:B------:R1:W-:Y:S02]  /*0a70*/  STL [R1+0xa8], R0 ;  /* 0x0000a80001007387 */ /* 0x0003e40000100800 */
.L_x_1168:
        /* <DEDUP_REMOVED lines=17> */
[----:B------:R-:W-:Y:S01]  /*0b90*/  @UP4 UIADD3.X UR13, UR6, UR9, URZ, UP1, !UPT ;  /* 0x00000009060d4290 */ /* 0x000fe20008ffe43f */
[----:B------:R-:W-:Y:S01]  /*0ba0*/  IMAD.U32 R4, RZ, RZ, UR12 ;  /* 0x0000000cff047e24 */ /* 0x000fe2000f8e00ff */
        /* <DEDUP_REMOVED lines=10> */
[----:B--234-:R-:W2:Y:S02]  /*0c50*/  @P1 LDG.E R7, desc[UR16][R4.64] ;  /* 0x0000001004071981 */ /* 0x01cea4000c1e1900 */
        /* <DEDUP_REMOVED lines=37> */
.L_x_1092:
        /* <DEDUP_REMOVED lines=18> */
[----:B------:R-:W-:Y:S02]  /*0fd0*/  USHF.R.S32.HI UR38, URZ, 0x1f, UR60 ;  /* 0x0000001f3f267899 */ /* 0x000fe4000801143c */
[----:B------:R-:W-:Y:S01]  /*0fe0*/  USHF.L.U32 UR12, UR48, 0x7, URZ ;  /* 0x00000007300c7899 */ /* 0x000fe2000800063f */
[----:B------:R-:W-:Y:S01]  /*0ff0*/  ULDC.64 UR28, c[0x0][0x240] ;  /* 0x00009000001c7ab9 */ /* 0x000fe20000000a00 */
[----:B------:R-:W-:Y:S01]  /*1000*/  ULDC UR40, c[0x0][0x2dc] ;  /* 0x0000b70000287ab9 */ /* 0x000fe20000000800 */
[----:B------:R-:W-:Y:S01]  /*1010*/  ULDC UR61, c[0x0][0x270] ;  /* 0x00009c00003d7ab9 */ /* 0x000fe20000000800 */
[----:B------:R-:W-:Y:S01]  /*1020*/  UIMAD.WIDE.U32 UR20, UR6, UR28, URZ ;  /* 0x0000001c061472a5 */ /* 0x000fe2000f8e003f */
[----:B-1----:R-:W-:Y:S01]  /*1030*/  IABS R5, R6 ;  /* 0x0000000600057213 */ /* 0x002fe20000000000 */
[----:B------:R-:W-:Y:S01]  /*1040*/  @UP1 UIADD3 UR18, UR30, UR39, URZ ;  /* 0x000000271e121290 */ /* 0x000fe2000fffe03f */
[----:B------:R-:W-:Y:S01]  /*1050*/  ISETP.NE.AND P3, PT, R6, RZ, PT ;  /* 0x000000ff0600720c */ /* 0x000fe20003f65270 */
[----:B------:R-:W-:Y:S01]  /*1060*/  UIMAD.WIDE.U32 UR14, UR48, UR60, URZ ;  /* 0x0000003c300e72a5 */ /* 0x000fe2000f8e003f */
[----:B------:R-:W1:Y:S01]  /*1070*/  I2F.RP R2, R5 ;  /* 0x0000000500027306 */ /* 0x000e620000209400 */
[----:B------:R-:W-:-:S02]  /*1080*/  USEL UR55, UR22, UR20, !UP0 ;  /* 0x0000001416377287 */ /* 0x000fc4000c000000 */
[----:B------:R-:W-:Y:S02]  /*1090*/  UIADD3 UR43, UR23, UR35, URZ ;  /* 0x00000023172b7290 */ /* 0x000fe4000fffe03f */
[----:B--2---:R-:W-:Y:S02]  /*10a0*/  UIMAD.WIDE.U32 UR32, UR7, UR10, URZ ;  /* 0x0000000a072072a5 */ /* 0x004fe4000f8e003f */
[----:B------:R-:W-:Y:S02]  /*10b0*/  UIMAD UR31, UR6, UR29, URZ ;  /* 0x0000001d061f72a4 */ /* 0x000fe4000f8e023f */
[----:B------:R-:W-:Y:S02]  /*10c0*/  UIMAD UR50, UR7, UR11, UR33 ;  /* 0x0000000b073272a4 */ /* 0x000fe4000f8e0221 */
[----:B------:R-:W-:Y:S01]  /*10d0*/  @!UP0 UIMAD UR7, UR59, UR8, URZ ;  /* 0x000000083b0782a4 */ /* 0x000fe2000f8e023f */
[----:B------:R-:W-:Y:S01]  /*10e0*/  @UP0 ULDC.64 UR10, c[0x0][0x420] ;  /* 0x00010800000a0ab9 */ /* 0x000fe20000000a00 */
[----:B------:R-:W-:Y:S01]  /*10f0*/  USEL UR33, UR12, URZ, UP2 ;  /* 0x0000003f0c217287 */ /* 0x000fe20009000000 */
[----:B-1----:R-:W1:Y:S01]  /*1100*/  MUFU.RCP R2, R2 ;  /* 0x0000000200027308 */ /* 0x002e620000001000 */
[----:B------:R-:W-:-:S02]  /*1110*/  @!UP0 UIMAD UR37, UR48, UR9, UR7 ;  /* 0x00000009302582a4 */ /* 0x000fc4000f8e0207 */
[----:B------:R-:W-:Y:S02]  /*1120*/  UIADD3 UR7, UR26, 0x7f, URZ ;  /* 0x0000007f1a077890 */ /* 0x000fe4000fffe03f */
[----:B------:R-:W-:Y:S02]  /*1130*/  @UP0 UIMAD.WIDE.U32 UR46, UR6, UR10, URZ ;  /* 0x0000000a062e02a5 */ /* 0x000fe4000f8e003f */
[----:B------:R-:W-:Y:S01]  /*1140*/  USHF.R.S32.HI UR24, URZ, 0x1f, UR7 ;  /* 0x0000001f3f187899 */ /* 0x000fe20008011407 */
[----:B------:R-:W-:Y:S01]  /*1150*/  ULDC.U8 UR10, c[0x0][0x480] ;  /* 0x00012000000a7ab9 */ /* 0x000fe20000000000 */
[----:B------:R-:W-:Y:S02]  /*1160*/  @UP0 UIMAD UR51, UR6, UR11, UR47 ;  /* 0x0000000b063302a4 */ /* 0x000fe4000f8e022f */
[----:B------:R-:W-:Y:S02]  /*1170*/  ULEA.HI UR24, UR24, UR7, URZ, 0x7 ;  /* 0x0000000718187291 */ /* 0x000fe4000f8f383f */
[----:B------:R-:W-:-:S02]  /*1180*/  UIMAD UR7, UR38, UR48, URZ ;  /* 0x00000030260772a4 */ /* 0x000fc4000f8e023f */
[----:B------:R-:W-:Y:S01]  /*1190*/  UIMAD.WIDE UR12, UR40, UR61, URZ ;  /* 0x0000003d280c72a5 */ /* 0x000fe2000f8e023f */
[----:B-1----:R-:W-:Y:S01]  /*11a0*/  VIADD R2, R2, 0xffffffe ;  /* 0x0ffffffe02027836 */ /* 0x002fe20000000000 */
[----:B------:R-:W-:Y:S02]  /*11b0*/  UISETP.NE.AND UP4, UPT, UR10, URZ, UPT ;  /* 0x0000003f0a00728c */ /* 0x000fe4000bf85270 */
[----:B------:R-:W-:Y:S01]  /*11c0*/  UIMAD UR7, UR59, UR60, UR7 ;  /* 0x0000003c3b0772a4 */ /* 0x000fe2000f8e0207 */
[----:B------:R-:W1:Y:S01]  /*11d0*/  F2I.FTZ.U32.TRUNC.NTZ R3, R2 ;  /* 0x0000000200037305 */ /* 0x000e62000021f000 */
[----:B------:R-:W-:Y:S01]  /*11e0*/  @UP1 ULDC.64 UR10, c[0x0][0x248] ;  /* 0x00009200000a1ab9 */ /* 0x000fe20000000a00 */
[----:B------:R-:W-:Y:S02]  /*11f0*/  @UP0 UIADD3 UR43, UR21, UR31, URZ ;  /* 0x0000001f152b0290 */ /* 0x000fe4000fffe03f */
[----:B------:R-:W-:Y:S02]  /*1200*/  @UP1 UIMAD.WIDE.U32 UR22, UR18, UR10, URZ ;  /* 0x0000000a121612a5 */ /* 0x000fe4000f8e003f */
[----:B------:R-:W-:-:S02]  /*1210*/  @UP1 UIMAD UR35, UR18, UR11, URZ ;  /* 0x0000000b122312a4 */ /* 0x000fc4000f8e023f */
[----:B------:R-:W-:Y:S02]  /*1220*/  UIMAD UR18, UR13, UR14, URZ ;  /* 0x0000000e0d1272a4 */ /* 0x000fe4000f8e023f */
[----:B------:R-:W-:Y:S02]  /*1230*/  UIADD3 UR7, UR15, UR7, URZ ;  /* 0x000000070f077290 */ /* 0x000fe4000fffe03f */
[----:B------:R-:W-:Y:S02]  /*1240*/  UIMAD.WIDE.U32 UR20, UR12, UR14, URZ ;  /* 0x0000000e0c1472a5 */ /* 0x000fe4000f8e003f */
[----:B------:R-:W-:Y:S01]  /*1250*/  UIMAD UR7, UR12, UR7, UR18 ;  /* 0x000000070c0772a4 */ /* 0x000fe2000f8e0212 */
[----:B-1----:R-:W-:Y:S01]  /*1260*/  IMAD.MOV R0, RZ, RZ, -R3 ;  /* 0x000000ffff007224 */ /* 0x002fe200078e0a03 */
[----:B------:R-:W-:Y:S01]  /*1270*/  ULOP3.LUT UR18, UR24, 0xffffff80, URZ, 0xc0, !UPT ;  /* 0xffffff8018127892 */ /* 0x000fe2000f8ec03f */
[----:B------:R-:W-:Y:S01]  /*1280*/  IMAD.MOV.U32 R2, RZ, RZ, RZ ;  /* 0x000000ffff027224 */ /* 0x000fe200078e00ff */
[----:B------:R-:W-:Y:S01]  /*1290*/  @!UP0 UIMAD.WIDE.U32 UR44, UR48, UR8, URZ ;  /* 0x00000008302c82a5 */ /* 0x000fe2000f8e003f */
[----:B------:R-:W-:Y:S01]  /*12a0*/  IMAD R0, R0, R5, RZ ;  /* 0x0000000500007224 */ /* 0x000fe200078e02ff */
[----:B------:R-:W-:-:S02]  /*12b0*/  USHF.L.U64.HI UR8, UR48, 0x7, UR59 ;  /* 0x0000000730087899 */ /* 0x000fc4000801023b */
[----:B------:R-:W-:Y:S01]  /*12c0*/  UIADD3 UR49, UR21, UR7, URZ ;  /* 0x0000000715317290 */ /* 0x000fe2000fffe03f */
[----:B------:R-:W-:Y:S01]  /*12d0*/  IMAD.HI.U32 R0, R3, R0, R2 ;  /* 0x0000000003007227 */ /* 0x000fe200078e0002 */
[----:B------:R-:W-:Y:S01]  /*12e0*/  MOV R2, R4 ;  /* 0x0000000400027202 */ /* 0x000fe20000000f00 */
[----:B------:R-:W-:Y:S01]  /*12f0*/  ULDC.U8 UR9, c[0x0][0x3d8] ;  /* 0x0000f60000097ab9 */ /* 0x000fe20000000000 */
[----:B------:R-:W-:Y:S02]  /*1300*/  UIADD3 UR7, UR18, -0x80, URZ ;  /* 0xffffff8012077890 */ /* 0x000fe4000fffe03f */
[----:B------:R-:W-:Y:S01]  /*1310*/  UISETP.NE.AND UP3, UPT, UR9, URZ, UPT ;  /* 0x0000003f0900728c */ /* 0x000fe2000bf65270 */
[----:B------:R-:W-:Y:S01]  /*1320*/  IMAD.HI.U32 R0, R0, R2, RZ ;  /* 0x0000000200007227 */ /* 0x000fe200078e00ff */
[----:B------:R-:W-:Y:S02]  /*1330*/  UIMAD.WIDE.U32 UR14, UR12, UR6, URZ ;  /* 0x000000060c0e72a5 */ /* 0x000fe4000f8e003f */
[----:B------:R-:W-:Y:S01]  /*1340*/  USEL UR36, UR8, URZ, UP2 ;  /* 0x0000003f08247287 */ /* 0x000fe20009000000 */
[----:B------:R-:W-:Y:S01]  /*1350*/  IMAD.MOV R3, RZ, RZ, -R0 ;  /* 0x000000ffff037224 */ /* 0x000fe200078e0a00 */
[----:B------:R-:W-:-:S02]  /*1360*/  USHF.R.S32.HI UR38, URZ, 0x1f, UR7 ;  /* 0x0000001f3f267899 */ /* 0x000fc40008011407 */
[----:B------:R-:W-:Y:S01]  /*1370*/  UIADD3 UR18, UP2, UR7, UR33, URZ ;  /* 0x0000002107127290 */ /* 0x000fe2000ff5e03f */
[C---:B------:R-:W-:Y:S01]  /*1380*/  IMAD R2, R5.reuse, R3, R2 ;  /* 0x0000000305027224 */ /* 0x040fe200078e0202 */
[----:B------:R-:W-:Y:S02]  /*1390*/  USEL UR57, UR20, UR14, !UP0 ;  /* 0x0000000e14397287 */ /* 0x000fe4000c000000 */
[----:B------:R-:W-:Y:S02]  /*13a0*/  UIMAD UR14, UR13, UR6, URZ ;  /* 0x000000060d0e72a4 */ /* 0x000fe4000f8e023f */
[----:B------:R-:W-:Y:S01]  /*13b0*/  ISETP.GT.U32.AND P1, PT, R5, R2, PT ;  /* 0x000000020500720c */ /* 0x000fe20003f24070 */
[----:B------:R-:W-:Y:S02]  /*13c0*/  UIADD3.X UR20, UR38, UR36, URZ, UP2, !UPT ;  /* 0x0000002426147290 */ /* 0x000fe400097fe43f */
[----:B------:R-:W-:Y:S01]  /*13d0*/  UIMAD UR13, UR13, UR18, URZ ;  /* 0x000000120d0d72a4 */ /* 0x000fe2000f8e023f */
[----:B------:R-:W-:Y:S01]  /*13e0*/  ULDC UR31, c[0x0][0x2c4] ;  /* 0x0000b100001f7ab9 */ /* 0x000fe20000000800 */
[----:B------:R-:W-:-:S02]  /*13f0*/  @UP1 UIADD3 UR27, UR30, UR39, URZ ;  /* 0x000000271e1b1290 */ /* 0x000fc4000fffe03f */
[----:B------:R-:W-:Y:S02]  /*1400*/  UIMAD UR21, UR12, UR20, UR13 ;  /* 0x000000140c1572a4 */ /* 0x000fe4000f8e020d */
[----:B------:R-:W-:Y:S01]  /*1410*/  @UP3 UIMAD UR20, UR48, UR31, URZ ;  /* 0x0000001f301432a4 */ /* 0x000fe2000f8e023f */
[----:B------:R-:W-:-:S03]  /*1420*/  @UP1 ULDC.64 UR8, c[0x0][0x250] ;  /* 0x0000940000081ab9 */ /* 0x000fc60000000a00 */
[----:B------:R-:W-:Y:S01]  /*1430*/  @!P1 IMAD.IADD R2, R2, 0x1, -R5 ;  /* 0x0000000102029824 */ /* 0x000fe200078e0a05 */
[----:B------:R-:W-:Y:S01]  /*1440*/  @!P1 IADD3 R0, R0, 0x1, RZ ;  /* 0x0000000100009810 */ /* 0x000fe20007ffe0ff */
[----:B------:R-:W-:Y:S01]  /*1450*/  UIMAD UR52, UR58, UR40, URZ ;  /* 0x000000283a3472a4 */ /* 0x000fe2000f8e023f */
[----:B------:R-:W-:Y:S01]  /*1460*/  PLOP3.LUT P1, PT, PT, PT, UP1, 0x80, 0x0 ;  /* 0x000000000000781c */ /* 0x000fe20003f2f018 */
[----:B------:R-:W-:Y:S01]  /*1470*/  @UP0 UIADD3 UR49, UR15, UR14, URZ ;  /* 0x0000000e0f310290 */ /* 0x000fe2000fffe03f */
[----:B------:R-:W-:Y:S01]  /*1480*/  ISETP.GE.U32.AND P0, PT, R2, R5, PT ;  /* 0x000000050200720c */ /* 0x000fe20003f06070 */
[----:B------:R-:W-:Y:S01]  /*1490*/  @UP1 UIMAD.WIDE.U32 UR14, UR27, UR8, URZ ;  /* 0x000000081b0e12a5 */ /* 0x000fe2000f8e003f */
[----:B------:R-:W-:Y:S01]  /*14a0*/  LOP3.LUT R2, R6, UR58, RZ, 0x3c, !PT ;  /* 0x0000003a06027c12 */ /* 0x000fe2000f8e3cff */
[----:B------:R-:W-:Y:S02]  /*14b0*/  UIMAD.WIDE.U32 UR40, UR12, UR18, URZ ;  /* 0x000000120c2872a5 */ /* 0x000fe4000f8e003f */
[----:B------:R-:W-:Y:S01]  /*14c0*/  @UP3 USEL UR18, UR20, UR6, !UP0 ;  /* 0x0000000614123287 */ /* 0x000fe2000c000000 */
[----:B------:R-:W-:Y:S01]  /*14d0*/  ISETP.GE.AND P2, PT, R2, RZ, PT ;  /* 0x000000ff0200720c */ /* 0x000fe20003f46270 */
[----:B------:R-:W-:-:S02]  /*14e0*/  @!UP3 UIMAD UR13, UR48, UR61, UR58 ;  /* 0x0000003d300db2a4 */ /* 0x000fc4000f8e023a */
[----:B------:R-:W-:Y:S01]  /*14f0*/  @UP1 UIMAD UR27, UR27, UR9, URZ ;  /* 0x000000091b1b12a4 */ /* 0x000fe2000f8e023f */
[----:B------:R-:W-:Y:S01]  /*1500*/  @UP3 ULDC UR12, c[0x0][0x2e4] ;  /* 0x0000b900000c3ab9 */ /* 0x000fe20000000800 */
[----:B------:R-:W-:Y:S02]  /*1510*/  @!UP0 UIADD3 UR51, UR45, UR37, URZ ;  /* 0x000000252d338290 */ /* 0x000fe4000fffe03f */
[----:B------:R-:W-:Y:S01]  /*1520*/  @P0 VIADD R0, R0, 0x1 ;  /* 0x0000000100000836 */ /* 0x000fe20000000000 */
[----:B------:R-:W-:Y:S01]  /*1530*/  @UP3 UIMAD UR20, UR58, UR12, UR18 ;  /* 0x0000000c3a1432a4 */ /* 0x000fe2000f8e0212 */
[----:B------:R-:W-:Y:S01]  /*1540*/  PLOP3.LUT P0, PT, PT, PT, UP3, 0x80, 0x0 ;  /* 0x000000000000781c */ /* 0x000fe20003f0f038 */
[----:B------:R-:W-:Y:S01]  /*1550*/  USEL UR53, UR50, URZ, UP4 ;  /* 0x0000003f32357287 */ /* 0x000fe2000a000000 */
[----:B------:R-:W-:Y:S01]  /*1560*/  IMAD.MOV.U32 R11, RZ, RZ, R0 ;  /* 0x000000ffff0b7224 */ /* 0x000fe200078e0000 */
[----:B------:R-:W-:Y:S02]  /*1570*/  @!UP3 UIMAD UR20, UR13, UR31, URZ ;  /* 0x0000001f0d14b2a4 */ /* 0x000fe4000f8e023f */
[----:B------:R-:W-:-:S02]  /*1580*/  USHF.R.S32.HI UR42, URZ, 0x1f, UR34 ;  /* 0x0000001f3f2a7899 */ /* 0x000fc40008011422 */
[----:B------:R-:W-:Y:S01]  /*1590*/  USEL UR56, UR32, URZ, UP4 ;  /* 0x0000003f20387287 */ /* 0x000fe2000a000000 */
[----:B------:R-:W-:Y:S01]  /*15a0*/  @!P2 IADD3 R11, -R11, RZ, RZ ;  /* 0x000000ff0b0ba210 */ /* 0x000fe20007ffe1ff */
[----:B------:R-:W-:Y:S01]  /*15b0*/  USHF.R.S32.HI UR54, URZ, 0x1f, UR52 ;  /* 0x0000001f3f367899 */ /* 0x000fe20008011434 */
[----:B------:R-:W-:Y:S01]  /*15c0*/  @!P3 LOP3.LUT R11, RZ, R6, RZ, 0x33, !PT ;  /* 0x00000006ff0bb212 */ /* 0x000fe200078e33ff */
        /* <DEDUP_REMOVED lines=19> */
.L_x_1094:
        /* <DEDUP_REMOVED lines=13> */
.L_x_1095:
        /* <DEDUP_REMOVED lines=11> */
.L_x_1096:
[----:B------:R-:W-:-:S04]  /*1880*/  UIMAD UR6, UR48, UR61, UR58 ;  /* 0x0000003d300672a4 */ /* 0x000fc8000f8e023a */
[----:B------:R-:W-:-:S12]  /*1890*/  UIMAD UR6, UR6, UR60, URZ ;  /* 0x0000003c060672a4 */ /* 0x000fd8000f8e023f */
.L_x_1097:
[----:B------:R-:W1:Y:S01]  /*18a0*/  S2R R21, SR_TID.X ;  /* 0x0000000000157919 */ /* 0x000e620000002100 */
[----:B------:R-:W2:Y:S01]  /*18b0*/  LDC.64 R6, c[0x0][0x420] ;  /* 0x00010800ff067b82 */ /* 0x000ea20000000a00 */
[----:B------:R-:W-:Y:S01]  /*18c0*/  SHF.R.S32.HI R233, RZ, 0x1f, R232 ;  /* 0x0000001fffe97819 */ /* 0x000fe200000114e8 */
[----:B------:R-:W-:Y:S01]  /*18d0*/  UIADD3 UR22, UR7, UR20, URZ ;  /* 0x0000001407167290 */ /* 0x000fe2000fffe03f */
[----:B------:R-:W3:Y:S01]  /*18e0*/  S2R R22, SR_TID.X ;  /* 0x0000000000167919 */ /* 0x000ee20000002100 */
[----:B------:R-:W-:Y:S01]  /*18f0*/  USHF.R.S32.HI UR27, URZ, 0x1f, UR58 ;  /* 0x0000001f3f1b7899 */ /* 0x000fe2000801143a */
[----:B------:R-:W-:Y:S01]  /*1900*/  BSSY B1, `(.L_x_1093) ;  /* 0x0000c62000017945 */ /* 0x000fe20003800000 */
[----:B------:R-:W-:Y:S01]  /*1910*/  ULDC.64 UR20, c[0x0][0x2b0] ;  /* 0x0000ac0000147ab9 */ /* 0x000fe20000000a00 */
[----:B------:R-:W4:Y:S01]  /*1920*/  S2R R14, SR_TID.X ;  /* 0x00000000000e7919 */ /* 0x000f220000002100 */
[----:B------:R-:W-:Y:S02]  /*1930*/  UIADD3 UR18, UR7, UR6, URZ ;  /* 0x0000000607127290 */ /* 0x000fe4000fffe03f */
[----:B------:R-:W-:-:S02]  /*1940*/  UIMAD.WIDE UR22, UR22, 0x4, UR20 ;  /* 0x00000004161678a5 */ /* 0x000fc4000f8e0214 */
[----:B------:R-:W-:Y:S01]  /*1950*/  UIADD3 UR6, -UR19, UR26, UR34 ;  /* 0x0000001a13067290 */ /* 0x000fe2000fffe122 */
[----:B------:R-:W-:Y:S01]  /*1960*/  ULDC.64 UR20, c[0x0][0x428] ;  /* 0x00010a0000147ab9 */ /* 0x000fe20000000a00 */
[----:B------:R-:W-:Y:S01]  /*1970*/  ULDC UR15, c[0x0][0x398] ;  /* 0x0000e600000f7ab9 */ /* 0x000fe20000000800 */
[----:B------:R-:W-:Y:S01]  /*1980*/  ULDC UR13, c[0x0][0x2dc] ;  /* 0x0000b700000d7ab9 */ /* 0x000fe20000000800 */
[----:B------:R-:W-:Y:S01]  /*1990*/  UIADD3 UR6, UR6, -UR15, URZ ;  /* 0x8000000f06067290 */ /* 0x000fe2000fffe03f */
[----:B------:R-:W-:Y:S01]  /*19a0*/  ULDC.64 UR32, c[0x0][0x258] ;  /* 0x0000960000207ab9 */ /* 0x000fe20000000a00 */
[----:B------:R-:W-:Y:S01]  /*19b0*/  UIMAD UR13, UR13, UR61, URZ ;  /* 0x0000003d0d0d72a4 */ /* 0x000fe2000f8e023f */
[----:B------:R-:W-:Y:S01]  /*19c0*/  IMAD.U32 R8, RZ, RZ, UR32 ;  /* 0x00000020ff087e24 */ /* 0x000fe2000f8e00ff */
[----:B------:R-:W-:Y:S01]  /*19d0*/  ULDC.64 UR46, c[0x0][0x210] ;  /* 0x00008400002e7ab9 */ /* 0x000fe20000000a00 */
[----:B------:R-:W-:Y:S01]  /*19e0*/  ULDC.64 UR44, c[0x0][0x3e0] ;  /* 0x0000f800002c7ab9 */ /* 0x000fe20000000a00 */
[----:B------:R-:W-:Y:S01]  /*19f0*/  UIADD3 UR14, UR24, -0x1, URZ ;  /* 0xffffffff180e7890 */ /* 0x000fe2000fffe03f */
[----:B-1----:R-:W-:-:S04]  /*1a00*/  SHF.R.S32.HI R21, RZ, 0x1f, R21 ;  /* 0x0000001fff157819 */ /* 0x002fc80000011415 */
[----:B---3--:R-:W-:-:S04]  /*1a10*/  LEA.HI R21, R21, R22, RZ, 0x3 ;  /* 0x0000001615157211 */ /* 0x008fc800078f18ff */
[----:B------:R-:W-:Y:S02]  /*1a20*/  SHF.R.S32.HI R21, RZ, 0x3, R21 ;  /* 0x00000003ff157819 */ /* 0x000fe40000011415 */
[----:B----4-:R-:W-:Y:S02]  /*1a30*/  SHF.R.S32.HI R15, RZ, 0x1f, R14 ;  /* 0x0000001fff0f7819 */ /* 0x010fe4000001140e */
[----:B------:R-:W-:Y:S02]  /*1a40*/  SHF.R.S32.HI R19, RZ, 0x1f, R21 ;  /* 0x0000001fff137819 */ /* 0x000fe40000011415 */
[----:B------:R-:W-:Y:S02]  /*1a50*/  IADD3 R2, P0, R21, UR7, RZ ;  /* 0x0000000715027c10 */ /* 0x000fe4000ff1e0ff */
[----:B------:R-:W-:Y:S02]  /*1a60*/  LEA.HI R9, R15, R14, RZ, 0x5 ;  /* 0x0000000e0f097211 */ /* 0x000fe400078f28ff */
[----:B------:R-:W-:-:S05]  /*1a70*/  IADD3.X R0, R19, UR38, RZ, P0, !PT ;  /* 0x0000002613007c10 */ /* 0x000fca00087fe4ff */
[----:B------:R-:W-:-:S04]  /*1a80*/  IMAD R0, R0, UR28, RZ ;  /* 0x0000001c00007c24 */ /* 0x000fc8000f8e02ff */
[C---:B------:R-:W-:Y:S02]  /*1a90*/  IMAD R0, R2.reuse, UR29, R0 ;  /* 0x0000001d02007c24 */ /* 0x040fe4000f8e0200 */
[----:B------:R-:W-:-:S03]  /*1aa0*/  IMAD.WIDE.U32 R2, R2, UR28, R232 ;  /* 0x0000001c02027c25 */ /* 0x000fc6000f8e00e8 */
[----:B------:R-:W-:-:S04]  /*1ab0*/  IADD3 R4, P0, R2, UR55, RZ ;  /* 0x0000003702047c10 */ /* 0x000fc8000ff1e0ff */
[----:B------:R-:W-:Y:S01]  /*1ac0*/  IADD3.X R5, R3, UR43, R0, P0, !PT ;  /* 0x0000002b03057c10 */ /* 0x000fe200087fe400 */
[----:B--2---:R-:W-:Y:S01]  /*1ad0*/  IMAD R0, R6, UR38, RZ ;  /* 0x0000002606007c24 */ /* 0x004fe2000f8e02ff */
[----:B------:R-:W-:Y:S01]  /*1ae0*/  IADD3 R2, P0, R232, UR12, RZ ;  /* 0x0000000ce8027c10 */ /* 0x000fe2000ff1e0ff */
[----:B------:R-:W-:Y:S02]  /*1af0*/  USHF.L.U32 UR12, UR13, 0x7, URZ ;  /* 0x000000070d0c7899 */ /* 0x000fe4000800063f */
[----:B------:R-:W-:Y:S01]  /*1b00*/  IMAD R0, R7, UR7, R0 ;  /* 0x0000000707007c24 */ /* 0x000fe2000f8e0200 */
[----:B------:R-:W-:Y:S01]  /*1b10*/  IADD3.X R3, R233, UR51, RZ, P0, !PT ;  /* 0x00000033e9037c10 */ /* 0x000fe200087fe4ff */
[----:B------:R-:W-:Y:S01]  /*1b20*/  UIADD3 UR15, UP2, UP0, UR40, UR12, UR52 ;  /* 0x0000000c280f7290 */ /* 0x000fe2000f85e034 */
[----:B------:R-:W-:Y:S01]  /*1b30*/  IMAD.WIDE.U32 R4, R8, UR58, R4 ;  /* 0x0000003a08047c25 */ /* 0x000fe2000f8e0004 */
[----:B------:R-:W-:Y:S01]  /*1b40*/  USHF.R.S32.HI UR12, URZ, 0x1f, UR12 ;  /* 0x0000001f3f0c7899 */ /* 0x000fe2000801140c */
[----:B------:R-:W-:-:S02]  /*1b50*/  ULDC.64 UR40, c[0x0][0x400] ;  /* 0x0001000000287ab9 */ /* 0x000fc40000000a00 */
[----:B------:R-:W-:Y:S01]  /*1b60*/  IMAD.WIDE.U32 R2, R6, UR7, R2 ;  /* 0x0000000706027c25 */ /* 0x000fe2000f8e0002 */
[----:B------:R-:W-:Y:S01]  /*1b70*/  UIMAD UR7, UR27, UR20, URZ ;  /* 0x000000141b0772a4 */ /* 0x000fe2000f8e023f */
[----:B------:R-:W-:Y:S02]  /*1b80*/  LEA R242, P4, R4, UR46, 0x1 ;  /* 0x0000002e04f27c11 */ /* 0x000fe4000f8808ff */
[----:B------:R-:W-:Y:S01]  /*1b90*/  IMAD.IADD R3, R3, 0x1, R0 ;  /* 0x0000000103037824 */ /* 0x000fe200078e0200 */
[----:B------:R-:W-:Y:S01]  /*1ba0*/  UIMAD UR21, UR58, UR21, UR7 ;  /* 0x000000153a1572a4 */ /* 0x000fe2000f8e0207 */
[----:B------:R-:W-:Y:S01]  /*1bb0*/  IMAD.U32 R0, RZ, RZ, UR20 ;  /* 0x00000014ff007e24 */ /* 0x000fe2000f8e00ff */
[----:B------:R-:W-:Y:S02]  /*1bc0*/  UIMAD UR7, UR27, UR32, URZ ;  /* 0x000000201b0772a4 */ /* 0x000fe4000f8e023f */
        /* <DEDUP_REMOVED lines=18> */
[C---:B------:R-:W-:Y:S01]  /*1cf0*/  IADD3 R8, P0, R0.reuse, UR7, RZ ;  /* 0x0000000700087c10 */ /* 0x040fe2000ff1e0ff */
[----:B------:R-:W-:Y:S01]  /*1d00*/  ULDC.64 UR54, c[0x0][0x478] ;  /* 0x00011e0000367ab9 */ /* 0x000fe20000000a00 */
[----:B------:R-:W-:Y:S01]  /*1d10*/  UISETP.GT.AND UP0, UPT, UR24, UR27, UPT ;  /* 0x0000001b1800728c */ /* 0x000fe2000bf04270 */
[----:B------:R-:W-:Y:S01]  /*1d20*/  IMAD R9, R21, R7, R9 ;  /* 0x0000000715097224 */ /* 0x000fe200078e0209 */
[----:B------:R-:W-:Y:S01]  /*1d30*/  LEA.HI.X.SX32 R10, R0, UR12, 0x1, P0 ;  /* 0x0000000c000a7c11 */ /* 0x000fe200080f0eff */
[----:B------:R-:W-:Y:S01]  /*1d40*/  UIMAD.WIDE UR6, UR18, 0x4, UR54 ;  /* 0x00000004120678a5 */ /* 0x000fe2000f8e0236 */
[----:B------:R-:W-:Y:S01]  /*1d50*/  LEA R192, P2, R8, UR40, 0x2 ;  /* 0x0000002808c07c11 */ /* 0x000fe2000f8410ff */
[----:B------:R-:W-:Y:S01]  /*1d60*/  IMAD.IADD R0, R3, 0x1, R9 ;  /* 0x0000000103007824 */ /* 0x000fe200078e0209 */
[----:B------:R-:W-:-:S02]  /*1d70*/  PLOP3.LUT P0, PT, PT, PT, UP0, 0x80, 0x0 ;  /* 0x000000000000781c */ /* 0x000fc40003f0f008 */
[----:B------:R-:W-:Y:S02]  /*1d80*/  LEA R244, P3, R2, UR44, 0x1 ;  /* 0x0000002c02f47c11 */ /* 0x000fe4000f8608ff */
[----:B------:R-:W-:Y:S01]  /*1d90*/  LEA.HI.X R193, R8, UR41, R10, 0x2, P2 ;  /* 0x0000002908c17c11 */ /* 0x000fe200090f140a */
[----:B------:R-:W-:Y:S01]  /*1da0*/  UMOV UR24, UR6 ;  /* 0x0000000600187c82 */ /* 0x000fe20008000000 */
[----:B------:R-:W-:Y:S01]  /*1db0*/  LEA.HI.X R241, R4, UR47, R5, 0x1, P4 ;  /* 0x0000002f04f17c11 */ /* 0x000fe2000a0f0c05 */
[----:B------:R-:W-:Y:S01]  /*1dc0*/  UMOV UR21, UR7 ;  /* 0x0000000700157c82 */ /* 0x000fe20008000000 */
[----:B------:R-:W-:-:S05]  /*1dd0*/  LEA.HI.X R243, R2, UR45, R0, 0x1, P3 ;  /* 0x0000002d02f37c11 */ /* 0x000fca00098f0c00 */
        /* <DEDUP_REMOVED lines=20> */
.L_x_1099:
        /* <DEDUP_REMOVED lines=20> */
.L_x_1100:
        /* <DEDUP_REMOVED lines=35> */
.L_x_1102:
[----:B------:R-:W-:Y:S05]  /*2290*/  BSYNC B0 ;  /* 0x0000000000007941 */ /* 0x000fea0003800000 */
.L_x_1101:
        /* <DEDUP_REMOVED lines=14> */
.L_x_1104:
[----:B------:R-:W-:Y:S05]  /*2380*/  BSYNC B0 ;  /* 0x0000000000007941 */ /* 0x000fea0003800000 */
.L_x_1103:
        /* <DEDUP_REMOVED lines=14> */
.L_x_1106:
[----:B------:R-:W-:Y:S05]  /*2470*/  BSYNC B0 ;  /* 0x0000000000007941 */ /* 0x000fea0003800000 */
.L_x_1105:
        /* <DEDUP_REMOVED lines=14> */
.L_x_1108:
[----:B------:R-:W-:Y:S05]  /*2560*/  BSYNC B0 ;  /* 0x0000000000007941 */ /* 0x000fea0003800000 */
.L_x_1107:
        /* <DEDUP_REMOVED lines=26> */
.L_x_1110:
[----:B------:R-:W-:Y:S05]  /*2710*/  BSYNC B0 ;  /* 0x0000000000007941 */ /* 0x000fea0003800000 */
.L_x_1109:
        /* <DEDUP_REMOVED lines=14> */
.L_x_1112:
[----:B------:R-:W-:Y:S05]  /*2800*/  BSYNC B0 ;  /* 0x0000000000007941 */ /* 0x000fea0003800000 */
.L_x_1111:
        /* <DEDUP_REMOVED lines=14> */
.L_x_1114:
[----:B------:R-:W-:Y:S05]  /*28f0*/  BSYNC B0 ;  /* 0x0000000000007941 */ /* 0x000fea0003800000 */
.L_x_1113:
        /* <DEDUP_REMOVED lines=14> */
.L_x_1098:
[----:B------:R-:W-:Y:S01]  /*29e0*/  PLOP3.LUT P1, PT, PT, PT, UP4, 0x80, 0x0 ;  /* 0x000000000000781c */ /* 0x000fe20003f2f048 */
[----:B------:R-:W-:Y:S01]  /*29f0*/  IMAD.SHL.U32 R0, R21, 0x40, RZ ;  /* 0x0000004015007824 */ /* 0x000fe200078e00ff */
[----:B------:R-:W-:Y:S01]  /*2a00*/  ULEA.HI UR6, UR14, UR14, URZ, 0x1 ;  /* 0x0000000e0e067291 */ /* 0x000fe2000f8f083f */
[----:B------:R-:W-:Y:S01]  /*2a10*/  LEA.HI R2, R15, R14, RZ, 0x6 ;  /* 0x0000000e0f027211 */ /* 0x000fe200078f30ff */
[C---:B------:R-:W-:Y:S01]  /*2a20*/  VIADD R16, R21.reuse, 0x20 ;  /* 0x0000002015107836 */ /* 0x040fe20000000000 */
[----:B------:R-:W-:Y:S01]  /*2a30*/  BSSY B0, `(.L_x_1116) ;  /* 0x0000024000007945 */ /* 0x000fe20003800000 */
[----:B------:R-:W-:Y:S01]  /*2a40*/  LOP3.LUT R0, R0, 0x1c0, RZ, 0xc0, !PT ;  /* 0x000001c000007812 */ /* 0x000fe200078ec0ff */
[----:B------:R-:W-:Y:S01]  /*2a50*/  ULOP3.LUT UR6, UR6, 0xfffffffe, URZ, 0xc0, !UPT ;  /* 0xfffffffe06067892 */ /* 0x000fe2000f8ec03f */
[----:B------:R-:W-:Y:S02]  /*2a60*/  IMAD.SHL.U32 R2, R2, 0x8, RZ ;  /* 0x0000000802027824 */ /* 0x000fe400078e00ff */
[----:B------:R-:W-:Y:S01]  /*2a70*/  LOP3.LUT R3, R0, 0x38, R232, 0xf8, !PT ;  /* 0x0000003800037812 */ /* 0x000fe200078ef8e8 */
[----:B------:R-:W-:Y:S01]  /*2a80*/  UIADD3 UR7, UR14, -UR6, URZ ;  /* 0x800000060e077290 */ /* 0x000fe2000fffe03f */
[----:B------:R-:W-:Y:S01]  /*2a90*/  SHF.R.U32.HI R0, RZ, 0x3, R0 ;  /* 0x00000003ff007819 */ /* 0x000fe20000011600 */
[----:B------:R-:W-:Y:S01]  /*2aa0*/  @P1 BAR.SYNC.DEFER_BLOCKING 0x0 ;  /* 0x0000000000001b1d */ /* 0x000fe20000010000 */
[----:B------:R-:W-:Y:S01]  /*2ab0*/  UIMAD UR6, UR14, -0x80, UR26 ;  /* 0xffffff800e0678a4 */ /* 0x000fe2000f8e021a */
[----:B------:R-:W-:Y:S01]  /*2ac0*/  VIADD R17, R21, 0x40 ;  /* 0x0000004015117836 */ /* 0x000fe20000000000 */
[----:B------:R-:W-:Y:S01]  /*2ad0*/  LOP3.LUT R0, R3, R0, RZ, 0x3c, !PT ;  /* 0x0000000003007212 */ /* 0x000fe200078e3cff */
[----:B------:R-:W-:Y:S01]  /*2ae0*/  UISETP.NE.AND UP0, UPT, UR7, 0x1, UPT ;  /* 0x000000010700788c */ /* 0x000fe2000bf05270 */
[----:B------:R-:W-:-:S02]  /*2af0*/  VIADD R18, R21, 0x60 ;  /* 0x0000006015127836 */ /* 0x000fc40000000000 */
[----:B------:R-:W-:Y:S01]  /*2b00*/  LOP3.LUT R0, R0, 0xfffffe00, R2, 0xf8, !PT ;  /* 0xfffffe0000007812 */ /* 0x000fe200078ef802 */
[----:B------:R-:W-:Y:S01]  /*2b10*/  IMAD.U32 R5, RZ, RZ, UR10 ;  /* 0x0000000aff057e24 */ /* 0x000fe2000f8e00ff */
[----:B------:R-:W-:Y:S02]  /*2b20*/  ISETP.GE.AND P5, PT, R21, UR6, PT ;  /* 0x0000000615007c0c */ /* 0x000fe4000bfa6270 */
[----:B------:R-:W-:Y:S01]  /*2b30*/  PLOP3.LUT P0, PT, PT, PT, UP0, 0x80, 0x0 ;  /* 0x000000000000781c */ /* 0x000fe20003f0f008 */
[----:B------:R-:W-:Y:S01]  /*2b40*/  VIADD R2, R0, 0x2000 ;  /* 0x0000200000027836 */ /* 0x000fe20000000000 */
[----:B------:R-:W-:Y:S02]  /*2b50*/  ISETP.GE.AND P4, PT, R16, UR6, PT ;  /* 0x0000000610007c0c */ /* 0x000fe4000bf86270 */
[----:B------:R-:W-:Y:S02]  /*2b60*/  ISETP.GE.AND P3, PT, R17, UR6, PT ;  /* 0x0000000611007c0c */ /* 0x000fe4000bf66270 */
[----:B------:R-:W-:-:S02]  /*2b70*/  SEL R2, R2, R0, !P0 ;  /* 0x0000000002027207 */ /* 0x000fc40004000000 */
[----:B------:R-:W-:Y:S02]  /*2b80*/  LEA R0, R0, UR4, 0x1 ;  /* 0x0000000400007c11 */ /* 0x000fe4000f8e08ff */
[----:B------:R-:W-:Y:S02]  /*2b90*/  ISETP.GE.AND P2, PT, R18, UR6, PT ;  /* 0x0000000612007c0c */ /* 0x000fe4000bf46270 */
[----:B------:R-:W-:Y:S01]  /*2ba0*/  LEA R229, R2, UR4, 0x1 ;  /* 0x0000000402e57c11 */ /* 0x000fe2000f8e08ff */
[----:B------:R1:W-:Y:S01]  /*2bb0*/  @P5 STS.128 [R0+0x8000], RZ ;  /* 0x008000ff00005388 */ /* 0x0003e20000000c00 */
[----:B------:R-:W-:Y:S09]  /*2bc0*/  @P5 BRA `(.L_x_1117) ;  /* 0x0000000000285947 */ /* 0x000ff20003800000 */
        /* <DEDUP_REMOVED lines=10> */
.L_x_1117:
[----:B------:R-:W-:Y:S05]  /*2c70*/  BSYNC B0 ;  /* 0x0000000000007941 */ /* 0x000fea0003800000 */
.L_x_1116:
        /* <DEDUP_REMOVED lines=13> */
.L_x_1119:
[----:B------:R-:W-:Y:S05]  /*2d50*/  BSYNC B0 ;  /* 0x0000000000007941 */ /* 0x000fea0003800000 */
.L_x_1118:
        /* <DEDUP_REMOVED lines=13> */
.L_x_1121:
[----:B------:R-:W-:Y:S05]  /*2e30*/  BSYNC B0 ;  /* 0x0000000000007941 */ /* 0x000fea0003800000 */
.L_x_1120:
        /* <DEDUP_REMOVED lines=16> */
.L_x_1123:
[----:B------:R-:W-:Y:S05]  /*2f40*/  BSYNC B0 ;  /* 0x0000000000007941 */ /* 0x000fea0003800000 */
.L_x_1122:
        /* <DEDUP_REMOVED lines=19> */
.L_x_1125:
[----:B------:R-:W-:Y:S05]  /*3080*/  BSYNC B0 ;  /* 0x0000000000007941 */ /* 0x000fea0003800000 */
.L_x_1124:
        /* <DEDUP_REMOVED lines=21> */
.L_x_1127:
[----:B------:R-:W-:Y:S05]  /*31e0*/  BSYNC B0 ;  /* 0x0000000000007941 */ /* 0x000fea0003800000 */
.L_x_1126:
        /* <DEDUP_REMOVED lines=21> */
.L_x_1129:
[----:B------:R-:W-:Y:S05]  /*3340*/  BSYNC B0 ;  /* 0x0000000000007941 */ /* 0x000fea0003800000 */
.L_x_1128:
        /* <DEDUP_REMOVED lines=23> */
.L_x_1131:
[----:B------:R-:W-:Y:S05]  /*34c0*/  BSYNC B0 ;  /* 0x0000000000007941 */ /* 0x000fea0003800000 */
.L_x_1130:
        /* <DEDUP_REMOVED lines=19> */
[C---:B------:R-:W-:Y:S01]  /*3600*/  VIADD R5, R20.reuse, 0x40 ;  /* 0x0000004014057836 */ /* 0x040fe20000000000 */
        /* <DEDUP_REMOVED lines=24> */
.L_x_1133:
[----:B------:R-:W-:Y:S05]  /*3790*/  BSYNC B0 ;  /* 0x0000000000007941 */ /* 0x000fea0003800000 */
.L_x_1132:
        /* <DEDUP_REMOVED lines=23> */
.L_x_1135:
[----:B------:R-:W-:Y:S05]  /*3910*/  BSYNC B0 ;  /* 0x0000000000007941 */ /* 0x000fea0003800000 */
.L_x_1134:
        /* <DEDUP_REMOVED lines=23> */
.L_x_1137:
[----:B------:R-:W-:Y:S05]  /*3a90*/  BSYNC B0 ;  /* 0x0000000000007941 */ /* 0x000fea0003800000 */
.L_x_1136:
        /* <DEDUP_REMOVED lines=23> */
.L_x_1139:
[----:B------:R-:W-:Y:S05]  /*3c10*/  BSYNC B0 ;  /* 0x0000000000007941 */ /* 0x000fea0003800000 */
.L_x_1138:
        /* <DEDUP_REMOVED lines=32> */
.L_x_1141:
[----:B------:R-:W-:Y:S05]  /*3e20*/  BSYNC B0 ;  /* 0x0000000000007941 */ /* 0x000fea0003800000 */
.L_x_1140:
        /* <DEDUP_REMOVED lines=22> */
.L_x_1143:
[----:B------:R-:W-:Y:S05]  /*3f90*/  BSYNC B0 ;  /* 0x0000000000007941 */ /* 0x000fea0003800000 */
.L_x_1142:
        /* <DEDUP_REMOVED lines=22> */
.L_x_1145:
[----:B------:R-:W-:Y:S05]  /*4100*/  BSYNC B0 ;  /* 0x0000000000007941 */ /* 0x000fea0003800000 */
.L_x_1144:
        /* <DEDUP_REMOVED lines=22> */
.L_x_1147:
[----:B------:R-:W-:Y:S05]  /*4270*/  BSYNC B0 ;  /* 0x0000000000007941 */ /* 0x000fea0003800000 */
.L_x_1146:
[----:B------:R-:W-:Y:S01]  /*4280*/  ISETP.NE.AND P2, PT, R10, RZ, PT ;  /* 0x000000ff0a00720c */ /* 0x000fe20003f45270 */
[----:B-1----:R-:W-:Y:S01]  /*4290*/  IMAD.MOV.U32 R6, RZ, RZ, 0x4 ;  /* 0x00000004ff067424 */ /* 0x002fe200078e00ff */
[----:B------:R-:W1:Y:S01]  /*42a0*/  LDC.64 R10, c[0x0][0x3b8] ;  /* 0x0000ee00ff0a7b82 */ /* 0x000e620000000a00 */
[----:B--234-:R-:W-:Y:S01]  /*42b0*/  IMAD.MOV.U32 R0, RZ, RZ, 0x7f800000 ;  /* 0x7f800000ff007424 */ /* 0x01cfe200078e00ff */
[----:B------:R-:W-:Y:S01]  /*42c0*/  ULDC.64 UR8, c[0x0][0x3c8] ;  /* 0x0000f20000087ab9 */ /* 0x000fe20000000a00 */
[----:B------:R-:W-:Y:S01]  /*42d0*/  USHF.R.S32.HI UR6, URZ, 0x1f, UR58 ;  /* 0x0000001f3f067899 */ /* 0x000fe2000801143a */
[----:B------:R-:W-:Y:S01]  /*42e0*/  ISETP.NE.AND P4, PT, R14, RZ, PT ;  /* 0x000000ff0e00720c */ /* 0x000fe20003f85270 */
[----:B------:R-:W-:Y:S01]  /*42f0*/  UISETP.NE.U32.AND UP1, UPT, UR8, URZ, UPT ;  /* 0x0000003f0800728c */ /* 0x000fe2000bf25070 */
[----:B------:R-:W-:Y:S01]  /*4300*/  ISETP.NE.AND P3, PT, R15, RZ, PT ;  /* 0x000000ff0f00720c */ /* 0x000fe20003f65270 */
[----:B------:R-:W-:Y:S01]  /*4310*/  IMAD.MOV.U32 R16, RZ, RZ, 0x7f800000 ;  /* 0x7f800000ff107424 */ /* 0x000fe200078e00ff */
[----:B------:R-:W0:Y:S01]  /*4320*/  LDGDEPBAR ;  /* 0x00000000000079af */ /* 0x000e220000000000 */
[----:B------:R-:W-:Y:S01]  /*4330*/  @!P6 IMAD.WIDE R6, R9, R6, UR22 ;  /* 0x000000160906ee25 */ /* 0x000fe2000f8e0206 */
[----:B------:R-:W-:-:S03]  /*4340*/  UISETP.NE.AND.EX UP1, UPT, UR9, URZ, UPT, UP1 ;  /* 0x0000003f0900728c */ /* 0x000fc6000bf25310 */
[----:B------:R-:W-:Y:S01]  /*4350*/  IMAD.MOV.U32 R13, RZ, RZ, 0x7f800000 ;  /* 0x7f800000ff0d7424 */ /* 0x000fe200078e00ff */
[----:B------:R2:W3:Y:S01]  /*4360*/  @!P6 LDG.E R0, desc[UR16][R6.64] ;  /* 0x000000100600e981 */ /* 0x0004e2000c1e1900 */
[----:B------:R-:W-:Y:S01]  /*4370*/  IMAD.MOV.U32 R190, RZ, RZ, 0x20 ;  /* 0x00000020ffbe7424 */ /* 0x000fe200078e00ff */
[----:B------:R-:W-:Y:S01]  /*4380*/  PLOP3.LUT P1, PT, PT, PT, UP1, 0x80, 0x0 ;  /* 0x000000000000781c */ /* 0x000fe20003f2f018 */
[----:B------:R-:W-:Y:S01]  /*4390*/  IMAD.MOV.U32 R189, RZ, RZ, 0x40 ;  /* 0x00000040ffbd7424 */ /* 0x000fe200078e00ff */
[----:B------:R-:W-:Y:S01]  /*43a0*/  CS2R R126, SRZ ;  /* 0x00000000007e7805 */ /* 0x000fe2000001ff00 */
[C---:B------:R-:W-:Y:S01]  /*43b0*/  IMAD.SHL.U32 R186, R188.reuse, 0x2, RZ ;  /* 0x00000002bcba7824 */ /* 0x040fe200078e00ff */
[----:B------:R-:W-:Y:S01]  /*43c0*/  CS2R R124, SRZ ;  /* 0x00000000007c7805 */ /* 0x000fe2000001ff00 */
[----:B------:R-:W-:Y:S01]  /*43d0*/  @UP1 ULDC.64 UR10, c[0x0][0x3d0] ;  /* 0x0000f400000a1ab9 */ /* 0x000fe20000000a00 */
[----:B------:R-:W-:Y:S01]  /*43e0*/  @UP1 UMOV UR7, UR6 ;  /* 0x0000000600071c82 */ /* 0x000fe20008000000 */
[----:B------:R-:W-:Y:S01]  /*43f0*/  @UP1 UIMAD UR12, UR59, UR10, URZ ;  /* 0x0000000a3b0c12a4 */ /* 0x000fe2000f8e023f */
[----:B-1----:R-:W4:Y:S01]  /*4400*/  LDG.E.64 R4, desc[UR16][R10.64+0x8] ;  /* 0x000008100a047981 */ /* 0x002f22000c1e1b00 */
[----:B------:R-:W-:Y:S01]  /*4410*/  @UP1 UMOV UR6, UR58 ;  /* 0x0000003a00061c82 */ /* 0x000fe20008000000 */
[----:B------:R-:W-:Y:S01]  /*4420*/  IMAD.SHL.U32 R185, R188, 0x2, RZ ;  /* 0x00000002bcb97824 */ /* 0x000fe200078e00ff */
[----:B------:R-:W-:-:S02]  /*4430*/  @UP1 UIMAD.WIDE.U32 UR6, UR48, UR10, UR6 ;  /* 0x0000000a300612a5 */ /* 0x000fc4000f8e0006 */
[----:B------:R-:W-:Y:S02]  /*4440*/  @UP1 UIMAD UR11, UR48, UR11, UR12 ;  /* 0x0000000b300b12a4 */ /* 0x000fe4000f8e020c */
[----:B------:R-:W-:Y:S02]  /*4450*/  @UP1 ULEA UR8, UP0, UR6, UR8, 0x2 ;  /* 0x0000000806081291 */ /* 0x000fe4000f80103f */
[----:B------:R-:W-:Y:S01]  /*4460*/  @UP1 UIADD3 UR7, UR7, UR11, URZ ;  /* 0x0000000b07071290 */ /* 0x000fe2000fffe03f */
[----:B------:R-:W-:Y:S01]  /*4470*/  IMAD.MOV.U32 R14, RZ, RZ, 0x7f800000 ;  /* 0x7f800000ff0e7424 */ /* 0x000fe200078e00ff */
[----:B------:R-:W1:Y:S01]  /*4480*/  S2R R9, SR_TID.X ;  /* 0x0000000000097919 */ /* 0x000e620000002100 */
[----:B------:R-:W-:Y:S01]  /*4490*/  CS2R R130, SRZ ;  /* 0x0000000000827805 */ /* 0x000fe2000001ff00 */
[----:B------:R-:W-:Y:S01]  /*44a0*/  @UP1 ULEA.HI.X UR9, UR6, UR9, UR7, 0x2, UP0 ;  /* 0x0000000906091291 */ /* 0x000fe200080f1407 */
[----:B------:R-:W-:Y:S01]  /*44b0*/  IMAD.U32 R2, RZ, RZ, UR8 ;  /* 0x00000008ff027e24 */ /* 0x000fe2000f8e00ff */
[----:B--2---:R-:W2:Y:S01]  /*44c0*/  S2R R6, SR_TID.X ;  /* 0x0000000000067919 */ /* 0x004ea20000002100 */
[----:B------:R-:W-:Y:S01]  /*44d0*/  @UP1 ULDC UR6, c[0x0][0x2e8] ;  /* 0x0000ba0000061ab9 */ /* 0x000fe20000000800 */
[----:B------:R-:W-:-:S02]  /*44e0*/  CS2R R128, SRZ ;  /* 0x0000000000807805 */ /* 0x000fc4000001ff00 */
[----:B------:R-:W-:Y:S01]  /*44f0*/  CS2R R122, SRZ ;  /* 0x00000000007a7805 */ /* 0x000fe2000001ff00 */
[----:B------:R-:W-:Y:S01]  /*4500*/  IMAD.U32 R3, RZ, RZ, UR9 ;  /* 0x00000009ff037e24 */ /* 0x000fe2000f8e00ff */
[----:B------:R-:W-:Y:S02]  /*4510*/  CS2R R120, SRZ ;  /* 0x0000000000787805 */ /* 0x000fe4000001ff00 */
[----:B------:R-:W-:Y:S02]  /*4520*/  CS2R R118, SRZ ;  /* 0x0000000000767805 */ /* 0x000fe4000001ff00 */
[----:B------:R-:W-:Y:S02]  /*4530*/  CS2R R116, SRZ ;  /* 0x0000000000747805 */ /* 0x000fe4000001ff00 */
[----:B------:R-:W-:Y:S01]  /*4540*/  CS2R R110, SRZ ;  /* 0x00000000006e7805 */ /* 0x000fe2000001ff00 */
[----:B------:R5:W2:Y:S01]  /*4550*/  @P1 LDG.E R8, desc[UR16][R2.64] ;  /* 0x0000001002081981 */ /* 0x000aa2000c1e1900 */
[----:B------:R-:W-:-:S02]  /*4560*/  CS2R R108, SRZ ;  /* 0x00000000006c7805 */ /* 0x000fc4000001ff00 */
[----:B------:R-:W-:Y:S02]  /*4570*/  CS2R R114, SRZ ;  /* 0x0000000000727805 */ /* 0x000fe4000001ff00 */
[----:B------:R-:W-:Y:S01]  /*4580*/  CS2R R112, SRZ ;  /* 0x0000000000707805 */ /* 0x000fe2000001ff00 */
[----:B------:R-:W2:Y:S01]  /*4590*/  LDG.E.64 R10, desc[UR16][R10.64] ;  /* 0x000000100a0a7981 */ /* 0x000ea2000c1e1b00 */
        /* <DEDUP_REMOVED lines=19> */
[----:B------:R-:W-:Y:S01]  /*46d0*/  CS2R R68, SRZ ;  /* 0x0000000000447805 */ /* 0x000fe2000001ff00 */
[----:B-----5:R-:W-:Y:S01]  /*46e0*/  IMAD.MOV.U32 R2, RZ, RZ, 0x4 ;  /* 0x00000004ff027424 */ /* 0x020fe200078e00ff */
[----:B------:R-:W-:Y:S01]  /*46f0*/  ULDC UR28, c[0x0][0x2d0] ;  /* 0x0000b400001c7ab9 */ /* 0x000fe20000000800 */
[----:B------:R-:W-:Y:S01]  /*4700*/  IMAD.MOV.U32 R230, RZ, RZ, R229 ;  /* 0x000000ffffe67224 */ /* 0x000fe200078e00e5 */
[----:B------:R-:W-:Y:S01]  /*4710*/  ULDC UR31, c[0x0][0x2dc] ;  /* 0x0000b700001f7ab9 */ /* 0x000fe20000000800 */
[----:B------:R-:W-:Y:S01]  /*4720*/  IMAD.WIDE R2, R20, R2, UR22 ;  /* 0x0000001614027e25 */ /* 0x000fe2000f8e0202 */
[----:B------:R-:W-:Y:S01]  /*4730*/  ULDC UR29, c[0x0][0x270] ;  /* 0x00009c00001d7ab9 */ /* 0x000fe20000000800 */
[----:B------:R-:W-:Y:S01]  /*4740*/  ULDC.U8 UR13, c[0x0][0x388] ;  /* 0x0000e200000d7ab9 */ /* 0x000fe20000000000 */
[----:B------:R-:W-:-:S02]  /*4750*/  ULDC UR12, c[0x0][0x2ec] ;  /* 0x0000bb00000c7ab9 */ /* 0x000fc40000000800 */
[----:B------:R-:W5:Y:S04]  /*4760*/  @!P4 LDG.E R16, desc[UR16][R2.64] ;  /* 0x000000100210c981 */ /* 0x000f68000c1e1900 */
[----:B------:R-:W5:Y:S04]  /*4770*/  @!P3 LDG.E R14, desc[UR16][R2.64+0x20] ;  /* 0x00002010020eb981 */ /* 0x000f68000c1e1900 */
[----:B------:R1:W5:Y:S02]  /*4780*/  @!P2 LDG.E R13, desc[UR16][R2.64+0x100] ;  /* 0x00010010020da981 */ /* 0x000364000c1e1900 */
[----:B-1----:R-:W-:Y:S01]  /*4790*/  SHF.R.S32.HI R2, RZ, 0x1f, R12 ;  /* 0x0000001fff027819 */ /* 0x002fe2000001140c */
[----:B------:R-:W-:-:S05]  /*47a0*/  VIADD R3, R187, 0x2000 ;  /* 0x00002000bb037836 */ /* 0x000fca0000000000 */
[----:B------:R-:W-:-:S04]  /*47b0*/  SEL R3, R3, R187, !P0 ;  /* 0x000000bb03037207 */ /* 0x000fc80004000000 */
[----:B------:R-:W-:Y:S01]  /*47c0*/  LEA R177, R3, UR4, 0x1 ;  /* 0x0000000403b17c11 */ /* 0x000fe2000f8e08ff */
[----:B---3--:R1:W-:Y:S02]  /*47d0*/  STL [R1+0x64], R0 ;  /* 0x0000640001007387 */ /* 0x0083e40000100800 */
[----:B-1----:R-:W2:Y:S01]  /*47e0*/  @P1 MUFU.RCP R0, UR6 ;  /* 0x0000000600001d08 */ /* 0x002ea20008001000 */
[----:B------:R-:W-:-:S04]  /*47f0*/  UIMAD UR6, UR48, UR61, UR58 ;  /* 0x0000003d300672a4 */ /* 0x000fc8000f8e023a */
[----:B------:R-:W-:-:S04]  /*4800*/  USHF.L.U32 UR6, UR6, 0x5, URZ ;  /* 0x0000000506067899 */ /* 0x000fc8000800063f */
[----:B------:R-:W-:Y:S02]  /*4810*/  USHF.R.S32.HI UR7, URZ, 0x1f, UR6 ;  /* 0x0000001f3f077899 */ /* 0x000fe40008011406 */
[----:B----4-:R-:W-:-:S04]  /*4820*/  IADD3 R12, P3, P2, R4, UR6, R12 ;  /* 0x00000006040c7c10 */ /* 0x010fc8000fa7e00c */
[----:B------:R-:W-:Y:S02]  /*4830*/  IADD3.X R4, R5, UR7, R2, P3, P2 ;  /* 0x0000000705047c10 */ /* 0x000fe40009fe4402 */
[----:B------:R-:W1:Y:S01]  /*4840*/  S2R R5, SR_TID.X ;  /* 0x0000000000057919 */ /* 0x000e620000002100 */
[----:B--2---:R-:W-:-:S05]  /*4850*/  @P1 FMUL.FTZ R0, R8, R0 ;  /* 0x0000000008001220 */ /* 0x004fca0000410000 */
[----:B------:R-:W-:Y:S01]  /*4860*/  @P1 R2UR UR8, R0 ;  /* 0x00000000000812ca */ /* 0x000fe200000e0000 */
[----:B------:R-:W-:-:S05]  /*4870*/  IMAD.SHL.U32 R0, R9, 0x2, RZ ;  /* 0x0000000209007824 */ /* 0x000fca00078e00ff */
[----:B------:R-:W-:Y:S01]  /*4880*/  LOP3.LUT R0, R0, 0x6, RZ, 0xc0, !PT ;  /* 0x0000000600007812 */ /* 0x000fe200078ec0ff */
[----:B------:R-:W-:Y:S01]  /*4890*/  VIADD R2, R188, 0x2000 ;  /* 0x00002000bc027836 */ /* 0x000fe20000000000 */
[----:B-1----:R-:W-:-:S04]  /*48a0*/  SHF.R.S32.HI R5, RZ, 0x1f, R5 ;  /* 0x0000001fff057819 */ /* 0x002fc80000011405 */
[----:B------:R-:W-:-:S04]  /*48b0*/  LEA.HI R5, R5, R6, RZ, 0x7 ;  /* 0x0000000605057211 */ /* 0x000fc800078f38ff */
[----:B------:R-:W-:-:S05]  /*48c0*/  SHF.R.S32.HI R5, RZ, 0x7, R5 ;  /* 0x00000007ff057819 */ /* 0x000fca0000011405 */
[----:B------:R-:W-:Y:S01]  /*48d0*/  IMAD R0, R5, 0x40, R0 ;  /* 0x0000004005007824 */ /* 0x000fe200078e0200 */
[----:B-----5:R-:W-:Y:S03]  /*48e0*/  STL [R1+0x68], R16 ;  /* 0x0000681001007387 */ /* 0x020fe60000100800 */
[----:B------:R-:W-:Y:S01]  /*48f0*/  VIADD R0, R0, UR34 ;  /* 0x0000002200007c36 */ /* 0x000fe20008000000 */
[----:B------:R-:W-:Y:S01]  /*4900*/  STL [R1+0x6c], R14 ;  /* 0x00006c0e01007387 */ /* 0x000fe20000100800 */
[----:B------:R-:W-:Y:S02]  /*4910*/  R2UR UR15, R11 ;  /* 0x000000000b0f72ca */ /* 0x000fe400000e0000 */
[C---:B------:R-:W-:Y:S01]  /*4920*/  VIADD R6, R0.reuse, 0x1 ;  /* 0x0000000100067836 */ /* 0x040fe20000000000 */
[----:B------:R1:W-:Y:S01]  /*4930*/  STL [R1+0x60], R13 ;  /* 0x0000600d01007387 */ /* 0x0003e20000100800 */
[----:B------:R-:W-:Y:S01]  /*4940*/  VIADD R7, R0, 0x28 ;  /* 0x0000002800077836 */ /* 0x000fe20000000000 */
[----:B------:R-:W-:Y:S01]  /*4950*/  R2UR UR20, R10 ;  /* 0x000000000a1472ca */ /* 0x000fe200000e0000 */
[----:B------:R-:W-:Y:S01]  /*4960*/  VIADD R8, R0, 0x29 ;  /* 0x0000002900087836 */ /* 0x000fe20000000000 */
[----:B------:R-:W-:Y:S01]  /*4970*/  SEL R2, R2, R188, !P0 ;  /* 0x000000bc02027207 */ /* 0x000fe20004000000 */
[----:B------:R-:W-:-:S02]  /*4980*/  VIADD R9, R0, 0x30 ;  /* 0x0000003000097836 */ /* 0x000fc40000000000 */
[C---:B------:R-:W-:Y:S01]  /*4990*/  VIADD R11, R0.reuse, 0x38 ;  /* 0x00000038000b7836 */ /* 0x040fe20000000000 */
[----:B------:R-:W-:Y:S01]  /*49a0*/  STL [R1], R6 ;  /* 0x0000000601007387 */ /* 0x000fe20000100800 */
[C---:B------:R-:W-:Y:S01]  /*49b0*/  VIADD R10, R0.reuse, 0x31 ;  /* 0x00000031000a7836 */ /* 0x040fe20000000000 */
[----:B------:R-:W-:Y:S01]  /*49c0*/  I2FP.F32.S32 R5, R0 ;  /* 0x0000000000057245 */ /* 0x000fe20000201400 */
[C---:B------:R-:W-:Y:S01]  /*49d0*/  VIADD R252, R0.reuse, 0x8 ;  /* 0x0000000800fc7836 */ /* 0x040fe20000000000 */
[----:B------:R-:W-:Y:S01]  /*49e0*/  STL [R1+0x8], R7 ;  /* 0x0000080701007387 */ /* 0x000fe20000100800 */
[----:B------:R-:W-:Y:S01]  /*49f0*/  VIADD R251, R0, 0x9 ;  /* 0x0000000900fb7836 */ /* 0x000fe20000000000 */
[----:B------:R-:W-:Y:S01]  /*4a00*/  LEA R184, R2, UR4, 0x1 ;  /* 0x0000000402b87c11 */ /* 0x000fe2000f8e08ff */
[C---:B------:R-:W-:Y:S01]  /*4a10*/  VIADD R250, R0.reuse, 0x10 ;  /* 0x0000001000fa7836 */ /* 0x040fe20000000000 */
[----:B------:R-:W-:Y:S01]  /*4a20*/  STL [R1+0x4], R8 ;  /* 0x0000040801007387 */ /* 0x000fe20000100800 */
[----:B------:R-:W-:-:S02]  /*4a30*/  VIADD R249, R0, 0x11 ;  /* 0x0000001100f97836 */ /* 0x000fc40000000000 */
[C---:B------:R-:W-:Y:S02]  /*4a40*/  VIADD R248, R0.reuse, 0x18 ;  /* 0x0000001800f87836 */ /* 0x040fe40000000000 */
[C---:B------:R-:W-:Y:S02]  /*4a50*/  VIADD R247, R0.reuse, 0x19 ;  /* 0x0000001900f77836 */ /* 0x040fe40000000000 */
[C---:B-1----:R-:W-:Y:S02]  /*4a60*/  VIADD R13, R0.reuse, 0x39 ;  /* 0x00000039000d7836 */ /* 0x042fe40000000000 */
[C---:B------:R-:W-:Y:S02]  /*4a70*/  VIADD R246, R0.reuse, 0x20 ;  /* 0x0000002000f67836 */ /* 0x040fe40000000000 */
[----:B------:R-:W-:Y:S01]  /*4a80*/  VIADD R245, R0, 0x21 ;  /* 0x0000002100f57836 */ /* 0x000fe20000000000 */
[----:B------:R-:W-:Y:S01]  /*4a90*/  I2FP.F32.S32 R0, R13 ;  /* 0x0000000d00007245 */ /* 0x000fe20000201400 */
[----:B------:R-:W-:Y:S01]  /*4aa0*/  STL [R1+0x10], R9 ;  /* 0x0000100901007387 */ /* 0x000fe20000100800 */
[----:B------:R-:W-:-:S03]  /*4ab0*/  I2FP.F32.S32 R2, R11 ;  /* 0x0000000b00027245 */ /* 0x000fc60000201400 */
[----:B------:R-:W-:Y:S01]  /*4ac0*/  STL [R1+0xc], R10 ;  /* 0x00000c0a01007387 */ /* 0x000fe20000100800 */
[----:B------:R-:W-:-:S03]  /*4ad0*/  I2FP.F32.S32 R3, R10 ;  /* 0x0000000a00037245 */ /* 0x000fc60000201400 */
[----:B------:R-:W-:Y:S04]  /*4ae0*/  STL [R1+0x18], R13 ;  /* 0x0000180d01007387 */ /* 0x000fe80000100800 */
[----:B------:R-:W-:Y:S04]  /*4af0*/  STL [R1+0x14], R11 ;  /* 0x0000140b01007387 */ /* 0x000fe80000100800 */
[----:B------:R1:W-:Y:S04]  /*4b00*/  STL [R1+0x58], R0 ;  /* 0x0000580001007387 */ /* 0x0003e80000100800 */
[----:B------:R2:W-:Y:S04]  /*4b10*/  STL [R1+0x54], R2 ;  /* 0x0000540201007387 */ /* 0x0005e80000100800 */
[----:B------:R3:W-:Y:S01]  /*4b20*/  STL [R1+0x50], R3 ;  /* 0x0000500301007387 */ /* 0x0007e20000100800 */
[----:B-1----:R-:W-:-:S02]  /*4b30*/  I2FP.F32.S32 R0, R9 ;  /* 0x0000000900007245 */ /* 0x002fc40000201400 */
[----:B--2---:R-:W-:-:S03]  /*4b40*/  I2FP.F32.S32 R2, R8 ;  /* 0x0000000800027245 */ /* 0x004fc60000201400 */
[----:B------:R1:W-:Y:S01]  /*4b50*/  STL [R1+0x4c], R0 ;  /* 0x00004c0001007387 */ /* 0x0003e20000100800 */
[----:B---3--:R-:W-:-:S03]  /*4b60*/  I2FP.F32.S32 R3, R7 ;  /* 0x0000000700037245 */ /* 0x008fc60000201400 */
[----:B------:R2:W-:Y:S04]  /*4b70*/  STL [R1+0x48], R2 ;  /* 0x0000480201007387 */ /* 0x0005e80000100800 */
[----:B------:R3:W-:Y:S01]  /*4b80*/  STL [R1+0x44], R3 ;  /* 0x0000440301007387 */ /* 0x0007e20000100800 */
[----:B-1----:R-:W-:Y:S02]  /*4b90*/  I2FP.F32.S32 R0, R245 ;  /* 0x000000f500007245 */ /* 0x002fe40000201400 */
[----:B--2---:R-:W-:-:S03]  /*4ba0*/  I2FP.F32.S32 R2, R246 ;  /* 0x000000f600027245 */ /* 0x004fc60000201400 */
[----:B------:R1:W-:Y:S01]  /*4bb0*/  STL [R1+0x40], R0 ;  /* 0x0000400001007387 */ /* 0x0003e20000100800 */
[----:B---3--:R-:W-:-:S03]  /*4bc0*/  I2FP.F32.S32 R3, R247 ;  /* 0x000000f700037245 */ /* 0x008fc60000201400 */
[----:B------:R2:W-:Y:S04]  /*4bd0*/  STL [R1+0x3c], R2 ;  /* 0x00003c0201007387 */ /* 0x0005e80000100800 */
[----:B------:R3:W-:Y:S01]  /*4be0*/  STL [R1+0x38], R3 ;  /* 0x0000380301007387 */ /* 0x0007e20000100800 */
[----:B------:R-:W-:Y:S01]  /*4bf0*/  UMOV UR6, URZ ;  /* 0x0000003f00067c82 */ /* 0x000fe20008000000 */
[----:B-1----:R-:W-:Y:S02]  /*4c00*/  I2FP.F32.S32 R0, R248 ;  /* 0x000000f800007245 */ /* 0x002fe40000201400 */
[----:B--2---:R-:W-:-:S03]  /*4c10*/  I2FP.F32.S32 R2, R249 ;  /* 0x000000f900027245 */ /* 0x004fc60000201400 */
[----:B------:R1:W-:Y:S01]  /*4c20*/  STL [R1+0x34], R0 ;  /* 0x0000340001007387 */ /* 0x0003e20000100800 */
[----:B---3--:R-:W-:-:S03]  /*4c30*/  I2FP.F32.S32 R3, R250 ;  /* 0x000000fa00037245 */ /* 0x008fc60000201400 */
[----:B------:R2:W-:Y:S04]  /*4c40*/  STL [R1+0x30], R2 ;  /* 0x0000300201007387 */ /* 0x0005e80000100800 */
[----:B------:R-:W-:Y:S01]  /*4c50*/  STL [R1+0x2c], R3 ;  /* 0x00002c0301007387 */ /* 0x000fe20000100800 */
[----:B------:R-:W-:Y:S01]  /*4c60*/  @UP1 UMOV UR6, UR8 ;  /* 0x0000000800061c82 */ /* 0x000fe20008000000 */
[----:B-1----:R-:W-:Y:S02]  /*4c70*/  I2FP.F32.S32 R0, R251 ;  /* 0x000000fb00007245 */ /* 0x002fe40000201400 */
[----:B--2---:R-:W-:-:S03]  /*4c80*/  I2FP.F32.S32 R2, R252 ;  /* 0x000000fc00027245 */ /* 0x004fc60000201400 */
[----:B------:R1:W-:Y:S04]  /*4c90*/  STL [R1+0x28], R0 ;  /* 0x0000280001007387 */ /* 0x0003e80000100800 */
[----:B------:R2:W-:Y:S01]  /*4ca0*/  STL [R1+0x24], R2 ;  /* 0x0000240201007387 */ /* 0x0005e20000100800 */
[----:B-1----:R-:W-:Y:S02]  /*4cb0*/  I2FP.F32.S32 R0, R6 ;  /* 0x0000000600007245 */ /* 0x002fe40000201400 */
[----:B--2---:R-:W-:-:S03]  /*4cc0*/  LOP3.LUT R2, R4, UR20, RZ, 0x3c, !PT ;  /* 0x0000001404027c12 */ /* 0x004fc6000f8e3cff */
[----:B------:R1:W-:Y:S04]  /*4cd0*/  STL [R1+0x20], R0 ;  /* 0x0000200001007387 */ /* 0x0003e80000100800 */
[----:B------:R2:W-:Y:S01]  /*4ce0*/  STL [R1+0x70], R2 ;  /* 0x0000700201007387 */ /* 0x0005e20000100800 */
[----:B-1----:R-:W-:Y:S01]  /*4cf0*/  FMUL.FTZ R0, R5, UR6 ;  /* 0x0000000605007c20 */ /* 0x002fe20008410000 */
[----:B--2---:R-:W-:-:S04]  /*4d00*/  IMAD.WIDE.U32 R2, R12, -0x2daee0ad, RZ ;  /* 0xd2511f530c027825 */ /* 0x004fc800078e00ff */
[----:B------:R1:W-:Y:S04]  /*4d10*/  STL [R1+0x1c], R0 ;  /* 0x00001c0001007387 */ /* 0x0003e80000100800 */
[----:B------:R1:W-:Y:S02]  /*4d20*/  STL.64 [R1+0x78], R2 ;  /* 0x0000780201007387 */ /* 0x0003e40000100a00 */
.L_x_1150:
[----:B-1----:R-:W2:Y:S01]  /*4d30*/  LDL R0, [R1+0x84] ;  /* 0x0000840001007983 */ /* 0x002ea20000100800 */
[----:B------:R-:W-:Y:S02]  /*4d40*/  USHF.L.U32 UR10, UR25, 0x7, URZ ;  /* 0x00000007190a7899 */ /* 0x000fe4000800063f */
[----:B------:R-:W-:Y:S01]  /*4d50*/  UIADD3 UR8, UR20, -0x61c88647, URZ ;  /* 0x9e3779b914087890 */ /* 0x000fe2000fffe03f */
[----:B------:R-:W0:Y:S01]  /*4d60*/  LDGDEPBAR ;  /* 0x00000000000079af */ /* 0x000e220000000000 */
[----:B------:R-:W-:Y:S02]  /*4d70*/  USHF.L.U32 UR9, UR14, 0x7, URZ ;  /* 0x000000070e097899 */ /* 0x000fe4000800063f */
[----:B------:R-:W-:Y:S05]  /*4d80*/  UIADD3 UR7, UR26, 0x80, UR10 ;  /* 0x000000801a077890 */ /* 0x000fea000fffe00a */
[----:B------:R-:W3:Y:S01]  /*4d90*/  LDL R2, [R1+0x80] ;  /* 0x0000800001027983 */ /* 0x000ee20000100800 */
[----:B------:R-:W-:Y:S02]  /*4da0*/  UIADD3 UR11, UR10, 0x80, URZ ;  /* 0x000000800a0b7890 */ /* 0x000fe4000fffe03f */
[----:B------:R-:W-:Y:S01]  /*4db0*/  UIADD3 UR7, UR7, -UR19, URZ ;  /* 0x8000001307077290 */ /* 0x000fe2000fffe03f */
[----:B------:R-:W4:Y:S01]  /*4dc0*/  LDL R195, [R1+0x70] ;  /* 0x0000700001c37983 */ /* 0x000f220000100800 */
[----:B------:R-:W-:Y:S02]  /*4dd0*/  UISETP.GT.AND UP3, UPT, UR14, UR27, UPT ;  /* 0x0000001b0e00728c */ /* 0x000fe4000bf64270 */
[----:B------:R-:W-:Y:S01]  /*4de0*/  UISETP.GE.AND UP0, UPT, UR9, UR7, UPT ;  /* 0x000000070900728c */ /* 0x000fe2000bf06270 */
[----:B------:R-:W4:Y:S01]  /*4df0*/  LDL.64 R196, [R1+0x78] ;  /* 0x0000780001c47983 */ /* 0x000f220000100a00 */
[----:B------:R-:W-:Y:S02]  /*4e00*/  UIADD3 UR7, UR15, -0x4498517b, URZ ;  /* 0xbb67ae850f077890 */ /* 0x000fe4000fffe03f */
[----:B------:R-:W-:Y:S01]  /*4e10*/  UISETP.LT.AND UP0, UPT, UR11, UR19, UP0 ;  /* 0x000000130b00728c */ /* 0x000fe20008701270 */
[----:B------:R-:W1:Y:S01]  /*4e20*/  S2R R194, SR_TID.X ;  /* 0x0000000000c27919 */ /* 0x000e620000002100 */
[----:B------:R-:W1:Y:S02]  /*4e30*/  S2R R191, SR_TID.X ;  /* 0x0000000000bf7919 */ /* 0x000e640000002100 */
[----:B-1----:R-:W-:Y:S01]  /*4e40*/  SHF.R.S32.HI R191, RZ, 0x1f, R191 ;  /* 0x0000001fffbf7819 */ /* 0x002fe200000114bf */
[----:B------:R-:W-:Y:S04]  /*4e50*/  DEPBAR.LE SB0, 0x0 ;  /* 0x000080000000791a */ /* 0x000fe80000000000 */
[----:B------:R-:W-:Y:S01]  /*4e60*/  LEA.HI R191, R191, R194, RZ, 0x7 ;  /* 0x000000c2bfbf7211 */ /* 0x000fe200078f38ff */
[----:B------:R-:W-:Y:S03]  /*4e70*/  BAR.SYNC.DEFER_BLOCKING 0x0 ;  /* 0x0000000000007b1d */ /* 0x000fe60000010000 */
[----:B------:R-:W-:Y:S03]  /*4e80*/  SHF.R.S32.HI R191, RZ, 0x7, R191 ;  /* 0x00000007ffbf7819 */ /* 0x000fe600000114bf */
[----:B------:R-:W-:Y:S08]  /*4e90*/  LDSM.16.M88.4 R64, [R184] ;  /* 0x00000000b840783b */ /* 0x000ff00000000200 */
[----:B------:R-:W1:Y:S08]  /*4ea0*/  LDSM.16.M88.4 R16, [R181+UR4+0xc000] ;  /* 0x00c00004b510783b */ /* 0x000e700008000200 */
[----:B------:R-:W1:Y:S08]  /*4eb0*/  LDSM.16.M88.4 R60, [R184+0x2000] ;  /* 0x00200000b83c783b */ /* 0x000e700000000200 */
[----:B------:R-:W1:Y:S08]  /*4ec0*/  LDSM.16.M88.4 R32, [R181+UR4+0xc800] ;  /* 0x00c80004b520783b */ /* 0x000e700008000200 */
[----:B------:R-:W1:Y:S08]  /*4ed0*/  LDSM.16.M88.4 R48, [R181+UR4+0xd000] ;  /* 0x00d00004b530783b */ /* 0x000e700008000200 */
[----:B------:R-:W1:Y:S02]  /*4ee0*/  LDSM.16.M88.4 R132, [R181+UR4+0xd800] ;  /* 0x00d80004b584783b */ /* 0x000e640008000200 */
[-C--:B-1----:R-:W-:Y:S06]  /*4ef0*/  HMMA.16816.F32.BF16 R4, R64, R16.reuse, RZ ;  /* 0x000000104004723c */ /* 0x082fec00000418ff */
[----:B------:R-:W-:Y:S01]  /*4f00*/  LDSM.16.M88.4 R140, [R183] ;  /* 0x00000000b78c783b */ /* 0x000fe20000000200 */
[C---:B------:R-:W-:Y:S07]  /*4f10*/  HMMA.16816.F32.BF16 R8, R60.reuse, R16, RZ ;  /* 0x000000103c08723c */ /* 0x040fee00000418ff */
[----:B------:R-:W-:Y:S01]  /*4f20*/  LDSM.16.M88.4 R148, [R183+0x800] ;  /* 0x00080000b794783b */ /* 0x000fe20000000200 */
[-C--:B------:R-:W-:Y:S07]  /*4f30*/  HMMA.16816.F32.BF16 R12, R60, R18.reuse, RZ ;  /* 0x000000123c0c723c */ /* 0x080fee00000418ff */
[----:B------:R-:W-:Y:S01]  /*4f40*/  LDSM.16.M88.4 R152, [R183+0x1000] ;  /* 0x00100000b798783b */ /* 0x000fe20000000200 */
[C---:B------:R-:W-:Y:S07]  /*4f50*/  HMMA.16816.F32.BF16 R16, R64.reuse, R18, RZ ;  /* 0x000000124010723c */ /* 0x040fee00000418ff */
[----:B------:R-:W-:Y:S01]  /*4f60*/  LDSM.16.M88.4 R160, [R180] ;  /* 0x00000000b4a0783b */ /* 0x000fe20000000200 */
[-C--:B------:R-:W-:Y:S06]  /*4f70*/  HMMA.16816.F32.BF16 R20, R64, R32.reuse, RZ ;  /* 0x000000204014723c */ /* 0x080fec00000418ff */
[C---:B------:R-:W-:Y:S01]  /*4f80*/  HMMA.16816.F32.BF16 R24, R60.reuse, R32, RZ ;  /* 0x000000203c18723c */ /* 0x040fe200000418ff */
[----:B------:R-:W-:Y:S05]  /*4f90*/  LDSM.16.M88.4 R168, [R180+0x800] ;  /* 0x00080000b4a8783b */ /* 0x000fea0000000200 */
[-C--:B------:R-:W-:Y:S03]  /*4fa0*/  HMMA.16816.F32.BF16 R28, R60, R34.reuse, RZ ;  /* 0x000000223c1c723c */ /* 0x080fe600000418ff */
[----:B------:R-:W-:Y:S03]  /*4fb0*/  LDSM.16.M88.4 R172, [R180+0x1800] ;  /* 0x00180000b4ac783b */ /* 0x000fe60000000200 */
[C---:B------:R-:W-:Y:S05]  /*4fc0*/  HMMA.16816.F32.BF16 R32, R64.reuse, R34, RZ ;  /* 0x000000224020723c */ /* 0x040fea00000418ff */
[----:B------:R-:W4:Y:S01]  /*4fd0*/  LDL R194, [R1+0x8] ;  /* 0x0000080001c27983 */ /* 0x000f220000100800 */
[-C--:B------:R-:W-:Y:S06]  /*4fe0*/  HMMA.16816.F32.BF16 R36, R64, R48.reuse, RZ ;  /* 0x000000304024723c */ /* 0x080fec00000418ff */
[C---:B------:R-:W-:Y:S06]  /*4ff0*/  HMMA.16816.F32.BF16 R40, R60.reuse, R48, RZ ;  /* 0x000000303c28723c */ /* 0x040fec00000418ff */
[-C--:B------:R-:W-:Y:S06]  /*5000*/  HMMA.16816.F32.BF16 R44, R60, R50.reuse, RZ ;  /* 0x000000323c2c723c */ /* 0x080fec00000418ff */
[C---:B------:R-:W-:Y:S06]  /*5010*/  HMMA.16816.F32.BF16 R48, R64.reuse, R50, RZ ;  /* 0x000000324030723c */ /* 0x040fec00000418ff */
[-C--:B------:R-:W-:Y:S06]  /*5020*/  HMMA.16816.F32.BF16 R52, R64, R132.reuse, RZ ;  /* 0x000000844034723c */ /* 0x080fec00000418ff */
[C---:B------:R-:W-:Y:S06]  /*5030*/  HMMA.16816.F32.BF16 R56, R60.reuse, R132, RZ ;  /* 0x000000843c38723c */ /* 0x040fec00000418ff */
[-C--:B------:R-:W-:Y:S06]  /*5040*/  HMMA.16816.F32.BF16 R60, R60, R134.reuse, RZ ;  /* 0x000000863c3c723c */ /* 0x080fec00000418ff */
[----:B------:R-:W-:Y:S01]  /*5050*/  HMMA.16816.F32.BF16 R64, R64, R134, RZ ;  /* 0x000000864040723c */ /* 0x000fe200000418ff */
[----:B------:R-:W-:Y:S01]  /*5060*/  LDSM.16.M88.4 R132, [R183+0x1800] ;  /* 0x00180000b784783b */ /* 0x000fe20000000200 */
[----:B--2---:R-:W-:Y:S02]  /*5070*/  R2P PR, R0, 0x6 ;  /* 0x0000000600007804 */ /* 0x004fe40000000000 */
[----:B------:R-:W-:Y:S03]  /*5080*/  PLOP3.LUT P5, PT, PT, PT, UP0, 0x80, 0x0 ;  /* 0x000000000000781c */ /* 0x000fe60003faf008 */
[----:B------:R-:W-:Y:S04]  /*5090*/  SEL R179, R190, 0xffffffe0, !P1 ;  /* 0xffffffe0beb37807 */ /* 0x000fe80004800000 */
[----:B------:R-:W-:Y:S01]  /*50a0*/  SEL R178, R189, 0xffffffc0, !P2 ;  /* 0xffffffc0bdb27807 */ /* 0x000fe20005000000 */
[----:B------:R-:W2:Y:S01]  /*50b0*/  LDL R190, [R1+0x5c] ;  /* 0x00005c0001be7983 */ /* 0x000ea20000100800 */
[C---:B------:R-:W-:Y:S03]  /*50c0*/  IMAD.IADD R0, R184.reuse, 0x1, R179 ;  /* 0x00000001b8007824 */ /* 0x040fe600078e02b3 */
[----:B------:R-:W-:Y:S02]  /*50d0*/  IMAD.IADD R164, R184, 0x1, R178 ;  /* 0x00000001b8a47824 */ /* 0x000fe400078e02b2 */
[----:B------:R-:W1:Y:S08]  /*50e0*/  LDSM.16.M88.4 R136, [R0] ;  /* 0x000000000088783b */ /* 0x000e700000000200 */
[----:B------:R-:W3:Y:S08]  /*50f0*/  LDSM.16.M88.4 R144, [R0+0x2000] ;  /* 0x002000000090783b */ /* 0x000ef00000000200 */
[----:B------:R-:W3:Y:S08]  /*5100*/  LDSM.16.M88.4 R156, [R164] ;  /* 0x00000000a49c783b */ /* 0x000ef00000000200 */
[----:B------:R-:W4:Y:S01]  /*5110*/  LDSM.16.M88.4 R164, [R164+0x2000] ;  /* 0x00200000a4a4783b */ /* 0x000f220000000200 */
[-C--:B-1----:R-:W-:Y:S06]  /*5120*/  HMMA.16816.F32.BF16 R4, R136, R140.reuse, R4 ;  /* 0x0000008c8804723c */ /* 0x082fec0000041804 */
[C---:B---3--:R-:W-:Y:S06]  /*5130*/  HMMA.16816.F32.BF16 R8, R144.reuse, R140, R8 ;  /* 0x0000008c9008723c */ /* 0x048fec0000041808 */
[-C--:B------:R-:W-:Y:S06]  /*5140*/  HMMA.16816.F32.BF16 R12, R144, R142.reuse, R12 ;  /* 0x0000008e900c723c */ /* 0x080fec000004180c */
[C---:B------:R-:W-:Y:S01]  /*5150*/  HMMA.16816.F32.BF16 R16, R136.reuse, R142, R16 ;  /* 0x0000008e8810723c */ /* 0x040fe20000041810 */
[----:B------:R-:W1:Y:S05]  /*5160*/  LDSM.16.M88.4 R140, [R180+0x1000] ;  /* 0x00100000b48c783b */ /* 0x000e6a0000000200 */
[-C--:B------:R-:W-:Y:S06]  /*5170*/  HMMA.16816.F32.BF16 R20, R136, R148.reuse, R20 ;  /* 0x000000948814723c */ /* 0x080fec0000041814 */
[C---:B------:R-:W-:Y:S06]  /*5180*/  HMMA.16816.F32.BF16 R24, R144.reuse, R148, R24 ;  /* 0x000000949018723c */ /* 0x040fec0000041818 */
[-C--:B------:R-:W-:Y:S01]  /*5190*/  HMMA.16816.F32.BF16 R28, R144, R150.reuse, R28 ;  /* 0x00000096901c723c */ /* 0x080fe2000004181c */
[----:B------:R-:W-:Y:S04]  /*51a0*/  IMAD.U32 R148, RZ, RZ, UR14 ;  /* 0x0000000eff947e24 */ /* 0x000fe8000f8e00ff */
[----:B------:R-:W-:Y:S01]  /*51b0*/  IMAD R148, R148, 0x8, R2 ;  /* 0x0000000894947824 */ /* 0x000fe200078e0202 */
[C---:B------:R-:W-:Y:S06]  /*51c0*/  HMMA.16816.F32.BF16 R32, R136.reuse, R150, R32 ;  /* 0x000000968820723c */ /* 0x040fec0000041820 */
[-C--:B------:R-:W-:Y:S06]  /*51d0*/  HMMA.16816.F32.BF16 R36, R136, R152.reuse, R36 ;  /* 0x000000988824723c */ /* 0x080fec0000041824 */
[C---:B------:R-:W-:Y:S06]  /*51e0*/  HMMA.16816.F32.BF16 R40, R144.reuse, R152, R40 ;  /* 0x000000989028723c */ /* 0x040fec0000041828 */
[-C--:B------:R-:W-:Y:S06]  /*51f0*/  HMMA.16816.F32.BF16 R44, R144, R154.reuse, R44 ;  /* 0x0000009a902c723c */ /* 0x080fec000004182c */
[C---:B------:R-:W-:Y:S06]  /*5200*/  HMMA.16816.F32.BF16 R48, R136.reuse, R154, R48 ;  /* 0x0000009a8830723c */ /* 0x040fec0000041830 */
[-C--:B------:R-:W-:Y:S05]  /*5210*/  HMMA.16816.F32.BF16 R52, R136, R132.reuse, R52 ;  /* 0x000000848834723c */ /* 0x080fea0000041834 */
[C---:B------:R-:W-:Y:S01]  /*5220*/  VIADD R154, R148.reuse, 0x4 ;  /* 0x00000004949a7836 */ /* 0x040fe20000000000 */
[C---:B------:R-:W-:Y:S05]  /*5230*/  HMMA.16816.F32.BF16 R56, R144.reuse, R132, R56 ;  /* 0x000000849038723c */ /* 0x040fea0000041838 */
[----:B------:R-:W-:Y:S01]  /*5240*/  IMAD.WIDE.U32 R148, R148, -0x326172a9, RZ ;  /* 0xcd9e8d5794947825 */ /* 0x000fe200078e00ff */
[-C--:B------:R-:W-:Y:S01]  /*5250*/  HMMA.16816.F32.BF16 R60, R144, R134.reuse, R60 ;  /* 0x00000086903c723c */ /* 0x080fe2000004183c */
[----:B------:R-:W-:Y:S04]  /*5260*/  LDSM.16.M88.4 R144, [R182+0x800] ;  /* 0x00080000b690783b */ /* 0x000fe80000000200 */
[----:B------:R-:W-:Y:S01]  /*5270*/  IMAD.WIDE.U32 R154, R154, -0x326172a9, RZ ;  /* 0xcd9e8d579a9a7825 */ /* 0x000fe200078e00ff */
[----:B------:R-:W-:Y:S03]  /*5280*/  HMMA.16816.F32.BF16 R64, R136, R134, R64 ;  /* 0x000000868840723c */ /* 0x000fe60000041840 */
[----:B------:R-:W-:Y:S03]  /*5290*/  LDSM.16.M88.4 R136, [R182] ;  /* 0x00000000b688783b */ /* 0x000fe60000000200 */
[-C--:B------:R-:W-:Y:S06]  /*52a0*/  HMMA.16816.F32.BF16 R4, R156, R160.reuse, R4 ;  /* 0x000000a09c04723c */ /* 0x080fec0000041804 */
[C---:B----4-:R-:W-:Y:S06]  /*52b0*/  HMMA.16816.F32.BF16 R8, R164.reuse, R160, R8 ;  /* 0x000000a0a408723c */ /* 0x050fec0000041808 */
[-C--:B------:R-:W-:Y:S06]  /*52c0*/  HMMA.16816.F32.BF16 R12, R164, R162.reuse, R12 ;  /* 0x000000a2a40c723c */ /* 0x080fec000004180c */
[C---:B------:R-:W-:Y:S06]  /*52d0*/  HMMA.16816.F32.BF16 R16, R156.reuse, R162, R16 ;  /* 0x000000a29c10723c */ /* 0x040fec0000041810 */
[-C--:B------:R-:W-:Y:S06]  /*52e0*/  HMMA.16816.F32.BF16 R20, R156, R168.reuse, R20 ;  /* 0x000000a89c14723c */ /* 0x080fec0000041814 */
[C---:B------:R-:W-:Y:S06]  /*52f0*/  HMMA.16816.F32.BF16 R24, R164.reuse, R168, R24 ;  /* 0x000000a8a418723c */ /* 0x040fec0000041818 */
[-C--:B------:R-:W-:Y:S06]  /*5300*/  HMMA.16816.F32.BF16 R28, R164, R170.reuse, R28 ;  /* 0x000000aaa41c723c */ /* 0x080fec000004181c */
[C---:B------:R-:W-:Y:S06]  /*5310*/  HMMA.16816.F32.BF16 R32, R156.reuse, R170, R32 ;  /* 0x000000aa9c20723c */ /* 0x040fec0000041820 */
[-C--:B-1----:R-:W-:Y:S06]  /*5320*/  HMMA.16816.F32.BF16 R36, R156, R140.reuse, R36 ;  /* 0x0000008c9c24723c */ /* 0x082fec0000041824 */
[C---:B------:R-:W-:Y:S06]  /*5330*/  HMMA.16816.F32.BF16 R40, R164.reuse, R140, R40 ;  /* 0x0000008ca428723c */ /* 0x040fec0000041828 */
[-C--:B------:R-:W-:Y:S05]  /*5340*/  HMMA.16816.F32.BF16 R44, R164, R142.reuse, R44 ;  /* 0x0000008ea42c723c */ /* 0x080fea000004182c */
[----:B------:R-:W-:Y:S01]  /*5350*/  IMAD.IADD R140, R0, 0x1, R178 ;  /* 0x00000001008c7824 */ /* 0x000fe200078e02b2 */
[C---:B------:R-:W-:Y:S01]  /*5360*/  HMMA.16816.F32.BF16 R48, R156.reuse, R142, R48 ;  /* 0x0000008e9c30723c */ /* 0x040fe20000041830 */
[----:B------:R-:W-:Y:S03]  /*5370*/  IMAD.U32 R0, RZ, RZ, UR25 ;  /* 0x00000019ff007e24 */ /* 0x000fe6000f8e00ff */
[----:B------:R-:W1:Y:S01]  /*5380*/  LDSM.16.M88.4 R132, [R140] ;  /* 0x000000008c84783b */ /* 0x000e620000000200 */
[----:B------:R-:W-:Y:S01]  /*5390*/  IMAD R0, R0, 0x2, R191 ;  /* 0x0000000200007824 */ /* 0x000fe200078e02bf */
[-C--:B------:R-:W-:Y:S05]  /*53a0*/  HMMA.16816.F32.BF16 R52, R156, R172.reuse, R52 ;  /* 0x000000ac9c34723c */ /* 0x080fea0000041834 */
[----:B------:R-:W-:Y:S01]  /*53b0*/  IMAD.SHL.U32 R0, R0, 0x2, RZ ;  /* 0x0000000200007824 */ /* 0x000fe200078e00ff */
[----:B------:R-:W3:Y:S01]  /*53c0*/  LDSM.16.M88.4 R140, [R140+0x2000] ;  /* 0x002000008c8c783b */ /* 0x000ee20000000200 */
[C---:B------:R-:W-:Y:S04]  /*53d0*/  HMMA.16816.F32.BF16 R56, R164.reuse, R172, R56 ;  /* 0x000000aca438723c */ /* 0x040fe80000041838 */
[C---:B------:R-:W-:Y:S01]  /*53e0*/  LOP3.LUT R3, R197.reuse, UR15, R0, 0x96, !PT ;  /* 0x0000000fc5037c12 */ /* 0x040fe2000f8e9600 */
[----:B------:R-:W-:Y:S01]  /*53f0*/  VIADD R2, R0, 0x1 ;  /* 0x0000000100027836 */ /* 0x000fe20000000000 */
[----:B------:R-:W-:Y:S01]  /*5400*/  LOP3.LUT R0, R196, UR7, RZ, 0x3c, !PT ;  /* 0x00000007c4007c12 */ /* 0x000fe2000f8e3cff */
[-C--:B------:R-:W-:Y:S01]  /*5410*/  HMMA.16816.F32.BF16 R60, R164, R174.reuse, R60 ;  /* 0x000000aea43c723c */ /* 0x080fe2000004183c */
[----:B------:R-:W4:Y:S01]  /*5420*/  LDL R196, [R1+0x44] ;  /* 0x0000440001c47983 */ /* 0x000f220000100800 */
[----:B------:R-:W-:Y:S02]  /*5430*/  UIADD3 UR7, UR20, 0x3c6ef372, URZ ;  /* 0x3c6ef37214077890 */ /* 0x000fe4000fffe03f */
[----:B------:R-:W-:Y:S01]  /*5440*/  LOP3.LUT R152, R197, UR15, R2, 0x96, !PT ;  /* 0x0000000fc5987c12 */ /* 0x000fe2000f8e9602 */
[----:B------:R-:W-:Y:S01]  /*5450*/  IMAD.WIDE.U32 R2, R3, -0x326172a9, RZ ;  /* 0xcd9e8d5703027825 */ /* 0x000fe200078e00ff */
[----:B------:R-:W-:Y:S01]  /*5460*/  HMMA.16816.F32.BF16 R64, R156, R174, R64 ;  /* 0x000000ae9c40723c */ /* 0x000fe20000041840 */
[----:B------:R-:W4:Y:S04]  /*5470*/  LDL R174, [R1+0x1c] ;  /* 0x00001c0001ae7983 */ /* 0x000f280000100800 */
[--C-:B------:R-:W-:Y:S01]  /*5480*/  LOP3.LUT R168, R3, UR8, R154.reuse, 0x96, !PT ;  /* 0x0000000803a87c12 */ /* 0x100fe2000f8e969a */
[----:B------:R-:W-:Y:S01]  /*5490*/  IMAD.WIDE.U32 R152, R152, -0x326172a9, RZ ;  /* 0xcd9e8d5798987825 */ /* 0x000fe200078e00ff */
[-C--:B------:R-:W-:Y:S01]  /*54a0*/  LOP3.LUT R156, R149, R195.reuse, RZ, 0x3c, !PT ;  /* 0x000000c3959c7212 */ /* 0x080fe200078e3cff */
[----:B------:R-:W2:Y:S03]  /*54b0*/  S2R R165, SR_TID.X ;  /* 0x0000000000a57919 */ /* 0x000ea60000002100 */
[----:B------:R-:W-:Y:S01]  /*54c0*/  LOP3.LUT R158, R155, R195, RZ, 0x3c, !PT ;  /* 0x000000c39b9e7212 */ /* 0x000fe200078e3cff */
[----:B------:R-:W-:Y:S01]  /*54d0*/  IMAD.WIDE.U32 R156, R156, -0x2daee0ad, RZ ;  /* 0xd2511f539c9c7825 */ /* 0x000fe200078e00ff */
[----:B------:R-:W-:Y:S01]  /*54e0*/  LOP3.LUT R170, R153, UR8, R154, 0x96, !PT ;  /* 0x0000000899aa7c12 */ /* 0x000fe2000f8e969a */
[----:B------:R-:W4:Y:S01]  /*54f0*/  LDL R155, [R1+0x30] ;  /* 0x00003000019b7983 */ /* 0x000f220000100800 */
[--C-:B------:R-:W-:Y:S01]  /*5500*/  LOP3.LUT R166, R3, UR8, R148.reuse, 0x96, !PT ;  /* 0x0000000803a67c12 */ /* 0x100fe2000f8e9694 */
[----:B------:R-:W-:Y:S01]  /*5510*/  IMAD.WIDE.U32 R158, R158, -0x2daee0ad, RZ ;  /* 0xd2511f539e9e7825 */ /* 0x000fe200078e00ff */
[C---:B------:R-:W-:Y:S01]  /*5520*/  LOP3.LUT R162, R0.reuse, R157, RZ, 0x3c, !PT ;  /* 0x0000009d00a27212 */ /* 0x040fe200078e3cff */
[-C--:B-1----:R-:W-:Y:S01]  /*5530*/  HMMA.16816.F32.BF16 R4, R132, R136.reuse, R4 ;  /* 0x000000888404723c */ /* 0x082fe20000041804 */
[----:B------:R-:W4:Y:S01]  /*5540*/  LDL R195, [R1+0x48] ;  /* 0x0000480001c37983 */ /* 0x000f220000100800 */
[----:B------:R-:W-:Y:S03]  /*5550*/  IMAD.MOV.U32 R175, RZ, RZ, 0x8 ;  /* 0x00000008ffaf7424 */ /* 0x000fe600078e00ff */
[----:B------:R-:W-:Y:S01]  /*5560*/  LOP3.LUT R160, R0, R159, RZ, 0x3c, !PT ;  /* 0x0000009f00a07212 */ /* 0x000fe200078e3cff */
[----:B------:R-:W-:Y:S01]  /*5570*/  IMAD.WIDE.U32 R162, R162, -0x326172a9, RZ ;  /* 0xcd9e8d57a2a27825 */ /* 0x000fe200078e00ff */
[----:B------:R-:W-:Y:S01]  /*5580*/  LOP3.LUT R164, R153, UR8, R148, 0x96, !PT ;  /* 0x0000000899a47c12 */ /* 0x000fe2000f8e9694 */
[C---:B---3--:R-:W-:Y:S01]  /*5590*/  HMMA.16816.F32.BF16 R8, R140.reuse, R136, R8 ;  /* 0x000000888c08723c */ /* 0x048fe20000041808 */
[----:B------:R-:W3:Y:S01]  /*55a0*/  LDL R137, [R1+0x20] ;  /* 0x0000200001897983 */ /* 0x000ee20000100800 */
[----:B------:R-:W-:Y:S01]  /*55b0*/  UIADD3 UR8, UR20, 0x78dde6e4, URZ ;  /* 0x78dde6e414087890 */ /* 0x000fe2000fffe03f */
[----:B------:R-:W-:Y:S01]  /*55c0*/  IMAD.U32 R0, RZ, RZ, UR9 ;  /* 0x00000009ff007e24 */ /* 0x000fe2000f8e00ff */
[C---:B------:R-:W-:Y:S01]  /*55d0*/  LOP3.LUT R154, R163.reuse, UR7, R2, 0x96, !PT ;  /* 0x00000007a39a7c12 */ /* 0x040fe2000f8e9602 */
[----:B------:R-:W-:Y:S01]  /*55e0*/  IMAD.WIDE.U32 R160, R160, -0x326172a9, RZ ;  /* 0xcd9e8d57a0a07825 */ /* 0x000fe200078e00ff */
[----:B------:R-:W-:Y:S01]  /*55f0*/  LOP3.LUT R157, R163, UR7, R152, 0x96, !PT ;  /* 0x00000007a39d7c12 */ /* 0x000fe2000f8e9698 */
[----:B------:R-:W1:Y:S01]  /*5600*/  LDSM.16.M88.4 R148, [R182+0x1000] ;  /* 0x00100000b694783b */ /* 0x000e620000000200 */
[-C--:B------:R-:W-:Y:S01]  /*5610*/  HMMA.16816.F32.BF16 R12, R140, R138.reuse, R12 ;  /* 0x0000008a8c0c723c */ /* 0x080fe2000004180c */
[----:B------:R-:W-:Y:S02]  /*5620*/  UIADD3 UR9, UR20, -0x255992d5, URZ ;  /* 0xdaa66d2b14097890 */ /* 0x000fe4000fffe03f */
[C---:B------:R-:W-:Y:S01]  /*5630*/  LOP3.LUT R173, R161.reuse, UR7, R2, 0x96, !PT ;  /* 0x00000007a1ad7c12 */ /* 0x040fe2000f8e9602 */
[----:B------:R-:W-:Y:S01]  /*5640*/  IMAD.U32 R136, RZ, RZ, UR26 ;  /* 0x0000001aff887e24 */ /* 0x000fe2000f8e00ff */
[----:B------:R-:W-:Y:S01]  /*5650*/  LOP3.LUT R172, R161, UR7, R152, 0x96, !PT ;  /* 0x00000007a1ac7c12 */ /* 0x000fe2000f8e9698 */
[C---:B------:R-:W-:Y:S01]  /*5660*/  HMMA.16816.F32.BF16 R16, R132.reuse, R138, R16 ;  /* 0x0000008a8410723c */ /* 0x040fe20000041810 */
[----:B------:R-:W3:Y:S01]  /*5670*/  LDL R2, [R1+0x28] ;  /* 0x0000280001027983 */ /* 0x000ee20000100800 */
[----:B------:R-:W-:Y:S03]  /*5680*/  UIADD3 UR7, UR15, 0x76cf5d0a, URZ ;  /* 0x76cf5d0a0f077890 */ /* 0x000fe6000fffe03f */
[----:B------:R-:W3:Y:S01]  /*5690*/  LDL R139, [R1+0x34] ;  /* 0x00003400018b7983 */ /* 0x000ee20000100800 */
[----:B------:R-:W-:Y:S01]  /*56a0*/  IMAD.WIDE.U32 R166, R166, -0x2daee0ad, RZ ;  /* 0xd2511f53a6a67825 */ /* 0x000fe200078e00ff */
[-C--:B------:R-:W-:Y:S02]  /*56b0*/  HMMA.16816.F32.BF16 R20, R132, R144.reuse, R20 ;  /* 0x000000908414723c */ /* 0x080fe40000041814 */
[----:B------:R-:W3:Y:S02]  /*56c0*/  LDL R138, [R1+0x38] ;  /* 0x00003800018a7983 */ /* 0x000ee40000100800 */
[----:B------:R-:W-:Y:S01]  /*56d0*/  LOP3.LUT R161, R167, UR7, R156, 0x96, !PT ;  /* 0x00000007a7a17c12 */ /* 0x000fe2000f8e969c */
[----:B------:R-:W-:Y:S01]  /*56e0*/  IMAD.WIDE.U32 R168, R168, -0x2daee0ad, RZ ;  /* 0xd2511f53a8a87825 */ /* 0x000fe200078e00ff */
[C---:B------:R-:W-:Y:S05]  /*56f0*/  HMMA.16816.F32.BF16 R24, R140.reuse, R144, R24 ;  /* 0x000000908c18723c */ /* 0x040fea0000041818 */
[----:B------:R-:W-:Y:S01]  /*5700*/  LOP3.LUT R159, R169, UR7, R158, 0x96, !PT ;  /* 0x00000007a99f7c12 */ /* 0x000fe2000f8e969e */
[-C--:B------:R-:W-:Y:S05]  /*5710*/  HMMA.16816.F32.BF16 R28, R140, R146.reuse, R28 ;  /* 0x000000928c1c723c */ /* 0x080fea000004181c */
[----:B--2---:R-:W-:Y:S01]  /*5720*/  @!P5 IADD3 R136, -R136, 0x1, R190 ;  /* 0x000000018888d810 */ /* 0x004fe20007ffe1be */
[C---:B------:R-:W-:Y:S01]  /*5730*/  HMMA.16816.F32.BF16 R32, R132.reuse, R146, R32 ;  /* 0x000000928420723c */ /* 0x040fe20000041820 */
[----:B------:R-:W2:Y:S04]  /*5740*/  LDL R147, [R1] ;  /* 0x0000000001937983 */ /* 0x000ea80000100800 */
[----:B------:R-:W-:Y:S01]  /*5750*/  @!P5 IADD3 R3, R0, UR19, R136 ;  /* 0x000000130003dc10 */ /* 0x000fe2000fffe088 */
[----:B------:R-:W-:Y:S01]  /*5760*/  @!P5 IMAD.SHL.U32 R0, R165, 0x2, RZ ;  /* 0x00000002a500d824 */ /* 0x000fe200078e00ff */
[----:B------:R-:W2:Y:S01]  /*5770*/  LDL R136, [R1+0x24] ;  /* 0x0000240001887983 */ /* 0x000ea20000100800 */
[-C--:B-1----:R-:W-:Y:S03]  /*5780*/  HMMA.16816.F32.BF16 R36, R132, R148.reuse, R36 ;  /* 0x000000948424723c */ /* 0x082fe60000041824 */
[----:B------:R-:W-:Y:S01]  /*5790*/  @!P5 LOP3.LUT R0, R0, 0x6, RZ, 0xc0, !PT ;  /* 0x000000060000d812 */ /* 0x000fe200078ec0ff */
[----:B------:R-:W-:Y:S01]  /*57a0*/  IMAD.WIDE.U32 R164, R164, -0x2daee0ad, RZ ;  /* 0xd2511f53a4a47825 */ /* 0x000fe200078e00ff */
[C---:B------:R-:W-:Y:S01]  /*57b0*/  @!P5 VIADDMNMX R152, R3.reuse, R175, UR19, PT ;  /* 0x000000130398de46 */ /* 0x040fe2000b8001af */
[C---:B------:R-:W-:Y:S01]  /*57c0*/  HMMA.16816.F32.BF16 R40, R140.reuse, R148, R40 ;  /* 0x000000948c28723c */ /* 0x040fe20000041828 */
[----:B------:R-:W2:Y:S01]  /*57d0*/  LDL R149, [R1+0x50] ;  /* 0x0000500001957983 */ /* 0x000ea20000100800 */
[----:B------:R-:W-:Y:S03]  /*57e0*/  IMAD.MOV.U32 R175, RZ, RZ, 0x48 ;  /* 0x00000048ffaf7424 */ /* 0x000fe600078e00ff */
[----:B------:R-:W-:Y:S01]  /*57f0*/  @!P5 VIMNMX R153, R3, UR19, PT ;  /* 0x000000130399dc48 */ /* 0x000fe2000bfe0100 */
[----:B------:R-:W-:Y:S01]  /*5800*/  @!P5 IMAD R0, R191, 0x40, R0 ;  /* 0x00000040bf00d824 */ /* 0x000fe200078e0200 */
[C---:B------:R-:W-:Y:S01]  /*5810*/  @!P5 VIADDMNMX R145, R3.reuse, R175, UR19, PT ;  /* 0x000000130391de46 */ /* 0x040fe2000b8001af */
[----:B------:R-:W-:Y:S01]  /*5820*/  IMAD.MOV.U32 R191, RZ, RZ, 0x40 ;  /* 0x00000040ffbf7424 */ /* 0x000fe200078e00ff */
[----:B------:R-:W2:Y:S01]  /*5830*/  LDL R175, [R1+0x10] ;  /* 0x0000100001af7983 */ /* 0x000ea20000100800 */
[-C--:B------:R-:W-:Y:S03]  /*5840*/  HMMA.16816.F32.BF16 R44, R140, R150.reuse, R44 ;  /* 0x000000968c2c723c */ /* 0x080fe6000004182c */
[----:B------:R-:W-:Y:S01]  /*5850*/  @!P5 VIADDMNMX R144, R3, R191, UR19, PT ;  /* 0x000000130390de46 */ /* 0x000fe2000b8001bf */
[----:B------:R-:W-:Y:S01]  /*5860*/  @!P5 VIADD R0, R0, UR10 ;  /* 0x0000000a0000dc36 */ /* 0x000fe20008000000 */
[----:B------:R-:W-:Y:S01]  /*5870*/  LOP3.LUT R163, R165, UR7, R156, 0x96, !PT ;  /* 0x00000007a5a37c12 */ /* 0x000fe2000f8e969c */
[----:B------:R-:W2:Y:S01]  /*5880*/  LDL R3, [R1+0x40] ;  /* 0x0000400001037983 */ /* 0x000ea20000100800 */
[C---:B------:R-:W-:Y:S03]  /*5890*/  HMMA.16816.F32.BF16 R48, R132.reuse, R150, R48 ;  /* 0x000000968430723c */ /* 0x040fe60000041830 */
[----:B------:R-:W2:Y:S01]  /*58a0*/  LDL R156, [R1+0x2c] ;  /* 0x00002c00019c7983 */ /* 0x000ea20000100800 */
[----:B------:R-:W-:Y:S01]  /*58b0*/  @!P5 ISETP.GE.AND P4, PT, R0, R153, PT ;  /* 0x000000990000d20c */ /* 0x000fe20003f86270 */
[----:B------:R-:W-:Y:S01]  /*58c0*/  IMAD.WIDE.U32 R170, R170, -0x2daee0ad, RZ ;  /* 0xd2511f53aaaa7825 */ /* 0x000fe200078e00ff */
[C---:B------:R-:W-:Y:S01]  /*58d0*/  @!P5 ISETP.GE.AND P1, PT, R0.reuse, R152, PT ;  /* 0x000000980000d20c */ /* 0x040fe20003f26270 */
[----:B------:R-:W2:Y:S01]  /*58e0*/  LDL R191, [R1+0x4] ;  /* 0x0000040001bf7983 */ /* 0x000ea20000100800 */
[CC--:B------:R-:W-:Y:S02]  /*58f0*/  @!P5 ISETP.GE.AND P3, PT, R0.reuse, R144.reuse, PT ;  /* 0x000000900000d20c */ /* 0x0c0fe40003f66270 */
[-C--:B------:R-:W-:Y:S01]  /*5900*/  @!P5 ISETP.GE.AND P0, PT, R0, R145.reuse, PT ;  /* 0x000000910000d20c */ /* 0x080fe20003f06270 */
[----:B------:R-:W2:Y:S01]  /*5910*/  LDL R151, [R1+0x4c] ;  /* 0x00004c0001977983 */ /* 0x000ea20000100800 */
[----:B------:R-:W-:Y:S01]  /*5920*/  LOP3.LUT R158, R171, UR7, R158, 0x96, !PT ;  /* 0x00000007ab9e7c12 */ /* 0x000fe2000f8e969e */
[----:B------:R-:W-:Y:S02]  /*5930*/  UIADD3 UR7, UR15, 0x32370b8f, URZ ;  /* 0x32370b8f0f077890 */ /* 0x000fe4000fffe03f */
[----:B------:R-:W2:Y:S04]  /*5940*/  LDL R0, [R1+0x60] ;  /* 0x0000600001007983 */ /* 0x000ea80000100800 */
[----:B------:R-:W2:Y:S04]  /*5950*/  LDL R148, [R1+0x14] ;  /* 0x0000140001947983 */ /* 0x000ea80000100800 */
[----:B------:R-:W2:Y:S01]  /*5960*/  LDL R165, [R1+0x58] ;  /* 0x0000580001a57983 */ /* 0x000ea20000100800 */
[C---:B----4-:R-:W-:Y:S01]  /*5970*/  FFMA.FTZ R44, R196.reuse, UR6, R44 ;  /* 0x00000006c42c7c23 */ /* 0x050fe2000801002c */
[C---:B------:R-:W-:Y:S01]  /*5980*/  FFMA.FTZ R46, R196.reuse, UR6, R46 ;  /* 0x00000006c42e7c23 */ /* 0x040fe2000801002e */
[C---:B------:R-:W-:Y:S01]  /*5990*/  FFMA.FTZ R48, R196.reuse, UR6, R48 ;  /* 0x00000006c4307c23 */ /* 0x040fe20008010030 */
[----:B------:R-:W-:Y:S01]  /*59a0*/  FFMA.FTZ R50, R196, UR6, R50 ;  /* 0x00000006c4327c23 */ /* 0x000fe20008010032 */
[C---:B------:R-:W-:Y:S01]  /*59b0*/  FADD.FTZ R146, R174.reuse, R4 ;  /* 0x00000004ae927221 */ /* 0x040fe20000010000 */
[C---:B------:R-:W-:Y:S01]  /*59c0*/  FADD.FTZ R6, R174.reuse, R6 ;  /* 0x00000006ae067221 */ /* 0x040fe20000010000 */
[----:B------:R-:W4:Y:S01]  /*59d0*/  LDL R4, [R1+0x68] ;  /* 0x0000680001047983 */ /* 0x000f220000100800 */
[C---:B------:R-:W-:Y:S01]  /*59e0*/  FADD.FTZ R8, R174.reuse, R8 ;  /* 0x00000008ae087221 */ /* 0x040fe20000010000 */
[----:B------:R-:W-:Y:S01]  /*59f0*/  FADD.FTZ R10, R174, R10 ;  /* 0x0000000aae0a7221 */ /* 0x000fe20000010000 */
[----:B------:R-:W-:Y:S01]  /*5a00*/  @!P5 FSEL R146, R146, -INF , !P4 ;  /* 0xff8000009292d808 */ /* 0x000fe20006000000 */
[----:B------:R-:W4:Y:S01]  /*5a10*/  LDL R174, [R1+0xc] ;  /* 0x00000c0001ae7983 */ /* 0x000f220000100800 */
[----:B------:R-:W-:Y:S02]  /*5a20*/  @!P5 FSEL R6, R6, -INF , !P1 ;  /* 0xff8000000606d808 */ /* 0x000fe40004800000 */
[-C--:B------:R-:W-:Y:S02]  /*5a30*/  @!P5 ISETP.GE.AND P1, PT, R252, R144.reuse, PT ;  /* 0x00000090fc00d20c */ /* 0x080fe40003f26270 */
[----:B------:R-:W-:Y:S02]  /*5a40*/  @!P5 FSEL R8, R8, -INF , !P3 ;  /* 0xff8000000808d808 */ /* 0x000fe40005800000 */
[----:B------:R-:W-:Y:S01]  /*5a50*/  @!P5 ISETP.GE.AND P3, PT, R252, R145, PT ;  /* 0x00000091fc00d20c */ /* 0x000fe20003f66270 */
[C---:B------:R-:W-:Y:S01]  /*5a60*/  FFMA.FTZ R21, R155.reuse, UR6, R21 ;  /* 0x000000069b157c23 */ /* 0x040fe20008010015 */
[----:B------:R-:W-:Y:S01]  /*5a70*/  @!P5 FSEL R10, R10, -INF , !P0 ;  /* 0xff8000000a0ad808 */ /* 0x000fe20004000000 */
[C---:B------:R-:W-:Y:S01]  /*5a80*/  FFMA.FTZ R23, R155.reuse, UR6, R23 ;  /* 0x000000069b177c23 */ /* 0x040fe20008010017 */
[----:B------:R-:W-:Y:S01]  /*5a90*/  @!P5 ISETP.GE.AND P0, PT, R252, R153, PT ;  /* 0x00000099fc00d20c */ /* 0x000fe20003f06270 */
[C---:B------:R-:W-:Y:S01]  /*5aa0*/  FFMA.FTZ R25, R155.reuse, UR6, R25 ;  /* 0x000000069b197c23 */ /* 0x040fe20008010019 */
[----:B------:R-:W-:Y:S01]  /*5ab0*/  FFMA.FTZ R27, R155, UR6, R27 ;  /* 0x000000069b1b7c23 */ /* 0x000fe2000801001b */
[----:B------:R-:W-:Y:S04]  /*5ac0*/  IMAD.WIDE.U32 R154, R154, -0x2daee0ad, RZ ;  /* 0xd2511f539a9a7825 */ /* 0x000fe800078e00ff */
[C---:B------:R-:W-:Y:S01]  /*5ad0*/  FFMA.FTZ R49, R195.reuse, UR6, R49 ;  /* 0x00000006c3317c23 */ /* 0x040fe20008010031 */
[C---:B------:R-:W-:Y:S01]  /*5ae0*/  FFMA.FTZ R51, R195.reuse, UR6, R51 ;  /* 0x00000006c3337c23 */ /* 0x040fe20008010033 */
[----:B------:R-:W-:Y:S01]  /*5af0*/  FFMA.FTZ R45, R195, UR6, R45 ;  /* 0x00000006c32d7c23 */ /* 0x000fe2000801002d */
[----:B------:R-:W-:Y:S01]  /*5b00*/  LOP3.LUT R150, R155, UR7, R166, 0x96, !PT ;  /* 0x000000079b967c12 */ /* 0x000fe2000f8e96a6 */
[C---:B---3--:R-:W-:Y:S01]  /*5b10*/  FFMA.FTZ R5, R137.reuse, UR6, R5 ;  /* 0x0000000689057c23 */ /* 0x048fe20008010005 */
[C---:B------:R-:W-:Y:S01]  /*5b20*/  FFMA.FTZ R7, R137.reuse, UR6, R7 ;  /* 0x0000000689077c23 */ /* 0x040fe20008010007 */
[C---:B------:R-:W-:Y:S01]  /*5b30*/  FFMA.FTZ R9, R137.reuse, UR6, R9 ;  /* 0x0000000689097c23 */ /* 0x040fe20008010009 */
[----:B------:R-:W-:Y:S01]  /*5b40*/  FFMA.FTZ R11, R137, UR6, R11 ;  /* 0x00000006890b7c23 */ /* 0x000fe2000801000b */
[----:B------:R-:W3:Y:S01]  /*5b50*/  LDL R166, [R1+0x54] ;  /* 0x0000540001a67983 */ /* 0x000ee20000100800 */
[----:B------:R-:W-:Y:S03]  /*5b60*/  FFMA.FTZ R47, R195, UR6, R47 ;  /* 0x00000006c32f7c23 */ /* 0x000fe6000801002f */
[----:B------:R-:W3:Y:S01]  /*5b70*/  LDL R137, [R1+0x3c] ;  /* 0x00003c0001897983 */ /* 0x000ee20000100800 */
[C---:B------:R-:W-:Y:S01]  /*5b80*/  FFMA.FTZ R13, R2.reuse, UR6, R13 ;  /* 0x00000006020d7c23 */ /* 0x040fe2000801000d */
[C---:B------:R-:W-:Y:S01]  /*5b90*/  FFMA.FTZ R15, R2.reuse, UR6, R15 ;  /* 0x00000006020f7c23 */ /* 0x040fe2000801000f */
[C---:B------:R-:W-:Y:S01]  /*5ba0*/  FFMA.FTZ R17, R2.reuse, UR6, R17 ;  /* 0x0000000602117c23 */ /* 0x040fe20008010011 */
[----:B------:R-:W-:Y:S01]  /*5bb0*/  FFMA.FTZ R19, R2, UR6, R19 ;  /* 0x0000000602137c23 */ /* 0x000fe20008010013 */
[C---:B------:R-:W-:Y:S01]  /*5bc0*/  FFMA.FTZ R28, R139.reuse, UR6, R28 ;  /* 0x000000068b1c7c23 */ /* 0x040fe2000801001c */
[----:B------:R-:W3:Y:S01]  /*5bd0*/  LDL R2, [R1+0x6c] ;  /* 0x00006c0001027983 */ /* 0x000ee20000100800 */
[C---:B------:R-:W-:Y:S01]  /*5be0*/  FFMA.FTZ R30, R139.reuse, UR6, R30 ;  /* 0x000000068b1e7c23 */ /* 0x040fe2000801001e */
[C---:B------:R-:W-:Y:S01]  /*5bf0*/  FFMA.FTZ R32, R139.reuse, UR6, R32 ;  /* 0x000000068b207c23 */ /* 0x040fe20008010020 */
[C---:B------:R-:W-:Y:S01]  /*5c00*/  FFMA.FTZ R29, R138.reuse, UR6, R29 ;  /* 0x000000068a1d7c23 */ /* 0x040fe2000801001d */
[C---:B------:R-:W-:Y:S01]  /*5c10*/  FFMA.FTZ R31, R138.reuse, UR6, R31 ;  /* 0x000000068a1f7c23 */ /* 0x040fe2000801001f */
[C---:B------:R-:W-:Y:S01]  /*5c20*/  FFMA.FTZ R33, R138.reuse, UR6, R33 ;  /* 0x000000068a217c23 */ /* 0x040fe20008010021 */
[----:B------:R-:W-:Y:S01]  /*5c30*/  FFMA.FTZ R34, R139, UR6, R34 ;  /* 0x000000068b227c23 */ /* 0x000fe20008010022 */
[----:B------:R-:W-:Y:S01]  /*5c40*/  FFMA.FTZ R35, R138, UR6, R35 ;  /* 0x000000068a237c23 */ /* 0x000fe20008010023 */
[----:B--2---:R-:W-:Y:S04]  /*5c50*/  @!P5 ISETP.GE.AND P4, PT, R147, R144, PT ;  /* 0x000000909300d20c */ /* 0x004fe80003f86270 */
[----:B------:R-:W-:Y:S02]  /*5c60*/  @!P5 FSEL R9, R9, -INF , !P4 ;  /* 0xff8000000909d808 */ /* 0x000fe40006000000 */
[----:B------:R-:W-:Y:S01]  /*5c70*/  @!P5 ISETP.GE.AND P4, PT, R251, R145, PT ;  /* 0x00000091fb00d20c */ /* 0x000fe20003f86270 */
[C---:B------:R-:W-:Y:S01]  /*5c80*/  FFMA.FTZ R12, R136.reuse, UR6, R12 ;  /* 0x00000006880c7c23 */ /* 0x040fe2000801000c */
[C---:B------:R-:W-:Y:S01]  /*5c90*/  FFMA.FTZ R14, R136.reuse, UR6, R14 ;  /* 0x00000006880e7c23 */ /* 0x040fe2000801000e */
[C---:B------:R-:W-:Y:S01]  /*5ca0*/  FFMA.FTZ R16, R136.reuse, UR6, R16 ;  /* 0x0000000688107c23 */ /* 0x040fe20008010010 */
[----:B------:R-:W-:Y:S01]  /*5cb0*/  @!P5 FSEL R15, R15, -INF , !P4 ;  /* 0xff8000000f0fd808 */ /* 0x000fe20006000000 */
[----:B------:R-:W-:Y:S01]  /*5cc0*/  FFMA.FTZ R18, R136, UR6, R18 ;  /* 0x0000000688127c23 */ /* 0x000fe20008010012 */
[-C--:B------:R-:W-:Y:S01]  /*5cd0*/  @!P5 ISETP.GE.AND P4, PT, R249, R153.reuse, PT ;  /* 0x00000099f900d20c */ /* 0x080fe20003f86270 */
[----:B------:R-:W2:Y:S01]  /*5ce0*/  LDL R136, [R1+0x64] ;  /* 0x0000640001887983 */ /* 0x000ea20000100800 */
[----:B------:R-:W-:Y:S02]  /*5cf0*/  @!P5 FSEL R14, R14, -INF , !P3 ;  /* 0xff8000000e0ed808 */ /* 0x000fe40005800000 */
[----:B------:R-:W-:Y:S02]  /*5d00*/  @!P5 ISETP.GE.AND P3, PT, R250, R153, PT ;  /* 0x00000099fa00d20c */ /* 0x000fe40003f66270 */
[----:B------:R-:W-:Y:S02]  /*5d10*/  @!P5 FSEL R21, R21, -INF , !P4 ;  /* 0xff8000001515d808 */ /* 0x000fe40006000000 */
[----:B------:R-:W-:Y:S02]  /*5d20*/  @!P5 ISETP.GE.AND P4, PT, R249, R145, PT ;  /* 0x00000091f900d20c */ /* 0x000fe40003f86270 */
[----:B------:R-:W-:Y:S02]  /*5d30*/  @!P5 FSEL R12, R12, -INF , !P1 ;  /* 0xff8000000c0cd808 */ /* 0x000fe40004800000 */
[----:B------:R-:W-:Y:S02]  /*5d40*/  @!P5 FSEL R27, R27, -INF , !P4 ;  /* 0xff8000001b1bd808 */ /* 0x000fe40006000000 */
[----:B------:R-:W-:Y:S02]  /*5d50*/  @!P5 ISETP.GE.AND P4, PT, R247, R153, PT ;  /* 0x00000099f700d20c */ /* 0x000fe40003f86270 */
[-C--:B------:R-:W-:Y:S01]  /*5d60*/  @!P5 ISETP.GE.AND P1, PT, R252, R152.reuse, PT ;  /* 0x00000098fc00d20c */ /* 0x080fe20003f26270 */
[----:B------:R-:W-:Y:S01]  /*5d70*/  FFMA.FTZ R37, R3, UR6, R37 ;  /* 0x0000000603257c23 */ /* 0x000fe20008010025 */
[----:B------:R-:W-:Y:S01]  /*5d80*/  @!P5 FSEL R33, R33, -INF , !P4 ;  /* 0xff8000002121d808 */ /* 0x000fe20006000000 */
[----:B------:R-:W-:Y:S01]  /*5d90*/  FFMA.FTZ R39, R3, UR6, R39 ;  /* 0x0000000603277c23 */ /* 0x000fe20008010027 */
[----:B------:R-:W-:Y:S01]  /*5da0*/  @!P5 ISETP.GE.AND P4, PT, R245, R152, PT ;  /* 0x00000098f500d20c */ /* 0x000fe20003f86270 */
[C---:B------:R-:W-:Y:S01]  /*5db0*/  FFMA.FTZ R41, R3.reuse, UR6, R41 ;  /* 0x0000000603297c23 */ /* 0x040fe20008010029 */
[----:B------:R-:W-:Y:S01]  /*5dc0*/  @!P5 FSEL R16, R16, -INF , !P0 ;  /* 0xff8000001010d808 */ /* 0x000fe20004000000 */
[----:B------:R-:W-:Y:S01]  /*5dd0*/  FFMA.FTZ R43, R3, UR6, R43 ;  /* 0x00000006032b7c23 */ /* 0x000fe2000801002b */
[----:B------:R-:W-:Y:S01]  /*5de0*/  @!P5 FSEL R39, R39, -INF , !P4 ;  /* 0xff8000002727d808 */ /* 0x000fe20006000000 */
[C---:B------:R-:W-:Y:S01]  /*5df0*/  FFMA.FTZ R20, R156.reuse, UR6, R20 ;  /* 0x000000069c147c23 */ /* 0x040fe20008010014 */
[----:B------:R-:W-:Y:S01]  /*5e00*/  @!P5 ISETP.GE.AND P4, PT, R191, R144, PT ;  /* 0x00000090bf00d20c */ /* 0x000fe20003f86270 */
[----:B------:R-:W-:Y:S01]  /*5e10*/  FFMA.FTZ R26, R156, UR6, R26 ;  /* 0x000000069c1a7c23 */ /* 0x000fe2000801001a */
[-C--:B------:R-:W-:Y:S01]  /*5e20*/  @!P5 ISETP.GE.AND P0, PT, R250, R152.reuse, PT ;  /* 0x00000098fa00d20c */ /* 0x080fe20003f06270 */
[----:B------:R-:W-:Y:S01]  /*5e30*/  FFMA.FTZ R22, R156, UR6, R22 ;  /* 0x000000069c167c23 */ /* 0x000fe20008010016 */
[----:B------:R-:W-:Y:S01]  /*5e40*/  @!P5 FSEL R20, R20, -INF , !P3 ;  /* 0xff8000001414d808 */ /* 0x000fe20005800000 */
[----:B------:R-:W-:Y:S01]  /*5e50*/  FFMA.FTZ R24, R156, UR6, R24 ;  /* 0x000000069c187c23 */ /* 0x000fe20008010018 */
[----:B------:R-:W-:Y:S01]  /*5e60*/  @!P5 ISETP.GE.AND P3, PT, R250, R145, PT ;  /* 0x00000091fa00d20c */ /* 0x000fe20003f66270 */
[----:B------:R-:W-:Y:S01]  /*5e70*/  IMAD.WIDE.U32 R156, R157, -0x2daee0ad, RZ ;  /* 0xd2511f539d9c7825 */ /* 0x000fe200078e00ff */
[----:B------:R-:W-:Y:S02]  /*5e80*/  @!P5 FSEL R45, R45, -INF , !P4 ;  /* 0xff8000002d2dd808 */ /* 0x000fe40006000000 */
[----:B------:R-:W-:Y:S02]  /*5e90*/  @!P5 FSEL R26, R26, -INF , !P3 ;  /* 0xff8000001a1ad808 */ /* 0x000fe40005800000 */
[----:B------:R-:W-:Y:S02]  /*5ea0*/  @!P5 ISETP.GE.AND P3, PT, R248, R153, PT ;  /* 0x00000099f800d20c */ /* 0x000fe40003f66270 */
[----:B------:R-:W-:Y:S02]  /*5eb0*/  @!P5 ISETP.GE.AND P4, PT, R191, R145, PT ;  /* 0x00000091bf00d20c */ /* 0x000fe40003f86270 */
[----:B------:R-:W-:Y:S02]  /*5ec0*/  @!P5 FSEL R32, R32, -INF , !P3 ;  /* 0xff8000002020d808 */ /* 0x000fe40005800000 */
[----:B------:R-:W-:Y:S02]  /*5ed0*/  @!P5 ISETP.GE.AND P3, PT, R246, R152, PT ;  /* 0x00000098f600d20c */ /* 0x000fe40003f66270 */
[----:B------:R-:W-:Y:S02]  /*5ee0*/  @!P5 FSEL R18, R18, -INF , !P1 ;  /* 0xff8000001212d808 */ /* 0x000fe40004800000 */
[-C--:B------:R-:W-:Y:S02]  /*5ef0*/  @!P5 ISETP.GE.AND P1, PT, R250, R144.reuse, PT ;  /* 0x00000090fa00d20c */ /* 0x080fe40003f26270 */
[----:B------:R-:W-:Y:S02]  /*5f00*/  @!P5 FSEL R22, R22, -INF , !P0 ;  /* 0xff8000001616d808 */ /* 0x000fe40004000000 */
[----:B------:R-:W-:Y:S02]  /*5f10*/  @!P5 ISETP.GE.AND P0, PT, R248, R144, PT ;  /* 0x00000090f800d20c */ /* 0x000fe40003f06270 */
[----:B------:R-:W-:Y:S02]  /*5f20*/  @!P5 FSEL R47, R47, -INF , !P4 ;  /* 0xff8000002f2fd808 */ /* 0x000fe40006000000 */
[----:B------:R-:W-:Y:S02]  /*5f30*/  @!P5 ISETP.GE.AND P4, PT, R191, R153, PT ;  /* 0x00000099bf00d20c */ /* 0x000fe40003f86270 */
[----:B------:R-:W-:Y:S02]  /*5f40*/  @!P5 FSEL R24, R24, -INF , !P1 ;  /* 0xff8000001818d808 */ /* 0x000fe40004800000 */
[----:B------:R-:W-:Y:S02]  /*5f50*/  @!P5 ISETP.GE.AND P1, PT, R248, R145, PT ;  /* 0x00000091f800d20c */ /* 0x000fe40003f26270 */
[----:B------:R-:W-:Y:S02]  /*5f60*/  @!P5 FSEL R28, R28, -INF , !P0 ;  /* 0xff8000001c1cd808 */ /* 0x000fe40004000000 */
[----:B------:R-:W-:Y:S02]  /*5f70*/  @!P5 FSEL R49, R49, -INF , !P4 ;  /* 0xff8000003131d808 */ /* 0x000fe40006000000 */
[-C--:B------:R-:W-:Y:S02]  /*5f80*/  @!P5 ISETP.GE.AND P0, PT, R248, R152.reuse, PT ;  /* 0x00000098f800d20c */ /* 0x080fe40003f06270 */
[----:B------:R-:W-:Y:S02]  /*5f90*/  @!P5 ISETP.GE.AND P4, PT, R191, R152, PT ;  /* 0x00000098bf00d20c */ /* 0x000fe40003f86270 */
[----:B------:R-:W-:Y:S02]  /*5fa0*/  @!P5 FSEL R30, R30, -INF , !P1 ;  /* 0xff8000001e1ed808 */ /* 0x000fe40004800000 */
[-C--:B------:R-:W-:Y:S02]  /*5fb0*/  @!P5 ISETP.GE.AND P1, PT, R246, R153.reuse, PT ;  /* 0x00000099f600d20c */ /* 0x080fe40003f26270 */
[----:B------:R-:W-:Y:S02]  /*5fc0*/  @!P5 FSEL R34, R34, -INF , !P0 ;  /* 0xff8000002222d808 */ /* 0x000fe40004000000 */
[----:B------:R-:W-:Y:S02]  /*5fd0*/  @!P5 FSEL R51, R51, -INF , !P4 ;  /* 0xff8000003333d808 */ /* 0x000fe40006000000 */
[-C--:B------:R-:W-:Y:S02]  /*5fe0*/  @!P5 ISETP.GE.AND P0, PT, R246, R144.reuse, PT ;  /* 0x00000090f600d20c */ /* 0x080fe40003f06270 */
[----:B------:R-:W-:Y:S02]  /*5ff0*/  LOP3.LUT R164, R157, UR7, R164, 0x96, !PT ;  /* 0x000000079da47c12 */ /* 0x000fe4000f8e96a4 */
[C---:B----4-:R-:W-:Y:S01]  /*6000*/  FSETP.NEU.FTZ.AND P6, PT, R4.reuse, -INF , PT ;  /* 0xff8000000400780b */ /* 0x050fe20003fdd000 */
[----:B------:R-:W-:Y:S01]  /*6010*/  FMUL.FTZ R4, R4, 1.4426950216293334961 ;  /* 0x3fb8aa3b04047820 */ /* 0x000fe20000410000 */
[----:B------:R-:W-:Y:S04]  /*6020*/  @!P5 ISETP.GE.AND P4, PT, R174, R153, PT ;  /* 0x00000099ae00d20c */ /* 0x000fe80003f86270 */
[----:B------:R-:W-:Y:S02]  /*6030*/  FSEL R4, R4, RZ, P6 ;  /* 0x000000ff04047208 */ /* 0x000fe40003000000 */
[----:B------:R-:W-:Y:S03]  /*6040*/  FSETP.NEU.FTZ.AND P6, PT, R0, -INF , PT ;  /* 0xff8000000000780b */ /* 0x000fe60003fdd000 */
[--C-:B------:R-:W-:Y:S01]  /*6050*/  FFMA.FTZ R32, R32, UR12, -R4.reuse ;  /* 0x0000000c20207c23 */ /* 0x100fe20008010804 */
[--C-:B------:R-:W-:Y:S01]  /*6060*/  FFMA.FTZ R49, R49, UR12, -R4.reuse ;  /* 0x0000000c31317c23 */ /* 0x100fe20008010804 */
[--C-:B------:R-:W-:Y:S01]  /*6070*/  FFMA.FTZ R33, R33, UR12, -R4.reuse ;  /* 0x0000000c21217c23 */ /* 0x100fe20008010804 */
[--C-:B------:R-:W-:Y:S01]  /*6080*/  FFMA.FTZ R146, R146, UR12, -R4.reuse ;  /* 0x0000000c92927c23 */ /* 0x100fe20008010804 */
[--C-:B------:R-:W-:Y:S01]  /*6090*/  FFMA.FTZ R16, R16, UR12, -R4.reuse ;  /* 0x0000000c10107c23 */ /* 0x100fe20008010804 */
[--C-:B------:R-:W-:Y:S01]  /*60a0*/  FFMA.FTZ R20, R20, UR12, -R4.reuse ;  /* 0x0000000c14147c23 */ /* 0x100fe20008010804 */
[----:B------:R-:W-:Y:S01]  /*60b0*/  FFMA.FTZ R21, R21, UR12, -R4 ;  /* 0x0000000c15157c23 */ /* 0x000fe20008010804 */
[----:B------:R-:W1:Y:S10]  /*60c0*/  MUFU.EX2 R195, R146 ;  /* 0x0000009200c37308 */ /* 0x000e740000000800 */
[----:B------:R-:W-:Y:S01]  /*60d0*/  MUFU.EX2 R200, R16 ;  /* 0x0000001000c87308 */ /* 0x000fe20000000800 */
[C---:B---3--:R-:W-:Y:S01]  /*60e0*/  FFMA.FTZ R36, R137.reuse, UR6, R36 ;  /* 0x0000000689247c23 */ /* 0x048fe20008010024 */
[C---:B------:R-:W-:Y:S01]  /*60f0*/  FFMA.FTZ R38, R137.reuse, UR6, R38 ;  /* 0x0000000689267c23 */ /* 0x040fe20008010026 */
[C---:B------:R-:W-:Y:S01]  /*6100*/  FFMA.FTZ R40, R137.reuse, UR6, R40 ;  /* 0x0000000689287c23 */ /* 0x040fe20008010028 */
[----:B------:R-:W-:Y:S02]  /*6110*/  FFMA.FTZ R42, R137, UR6, R42 ;  /* 0x00000006892a7c23 */ /* 0x000fe4000801002a */
[----:B------:R-:W-:Y:S02]  /*6120*/  @!P5 FSEL R36, R36, -INF , !P1 ;  /* 0xff8000002424d808 */ /* 0x000fe40004800000 */
[-C--:B------:R-:W-:Y:S02]  /*6130*/  @!P5 ISETP.GE.AND P1, PT, R246, R145.reuse, PT ;  /* 0x00000091f600d20c */ /* 0x080fe40003f26270 */
[----:B------:R-:W-:Y:S01]  /*6140*/  @!P5 FSEL R38, R38, -INF , !P3 ;  /* 0xff8000002626d808 */ /* 0x000fe20005800000 */
[----:B------:R-:W-:Y:S01]  /*6150*/  FFMA.FTZ R36, R36, UR12, -R4 ;  /* 0x0000000c24247c23 */ /* 0x000fe20008010804 */
[C---:B------:R-:W-:Y:S01]  /*6160*/  FSETP.NEU.FTZ.AND P2, PT, R2.reuse, -INF , PT ;  /* 0xff8000000200780b */ /* 0x040fe20003f5d000 */
[----:B------:R-:W-:Y:S01]  /*6170*/  FMUL.FTZ R3, R2, 1.4426950216293334961 ;  /* 0x3fb8aa3b02037820 */ /* 0x000fe20000410000 */
[----:B------:R-:W-:Y:S01]  /*6180*/  @!P5 ISETP.GE.AND P3, PT, R194, R144, PT ;  /* 0x00000090c200d20c */ /* 0x000fe20003f66270 */
[----:B------:R-:W-:Y:S01]  /*6190*/  FMUL.FTZ R2, R0, 1.4426950216293334961 ;  /* 0x3fb8aa3b00027820 */ /* 0x000fe20000410000 */
[----:B------:R-:W-:Y:S01]  /*61a0*/  @!P5 FSEL R40, R40, -INF , !P0 ;  /* 0xff8000002828d808 */ /* 0x000fe20004000000 */
[----:B------:R-:W-:Y:S01]  /*61b0*/  MUFU.EX2 R157, R36 ;  /* 0x00000024009d7308 */ /* 0x000fe20000000800 */
[----:B------:R-:W-:Y:S02]  /*61c0*/  FSEL R3, R3, RZ, P2 ;  /* 0x000000ff03037208 */ /* 0x000fe40001000000 */
[----:B------:R-:W-:Y:S02]  /*61d0*/  FSEL R2, R2, RZ, P6 ;  /* 0x000000ff02027208 */ /* 0x000fe40003000000 */
[----:B------:R-:W-:Y:S01]  /*61e0*/  @!P5 ISETP.GE.AND P6, PT, R147, R152, PT ;  /* 0x000000989300d20c */ /* 0x000fe20003fc6270 */
[--C-:B------:R-:W-:Y:S01]  /*61f0*/  FFMA.FTZ R34, R34, UR12, -R3.reuse ;  /* 0x0000000c22227c23 */ /* 0x100fe20008010803 */
[----:B------:R-:W-:Y:S01]  /*6200*/  @!P5 FSEL R44, R44, -INF , !P3 ;  /* 0xff8000002c2cd808 */ /* 0x000fe20005800000 */
[--C-:B------:R-:W-:Y:S01]  /*6210*/  FFMA.FTZ R51, R51, UR12, -R3.reuse ;  /* 0x0000000c33337c23 */ /* 0x100fe20008010803 */
[----:B------:R-:W-:Y:S01]  /*6220*/  @!P5 FSEL R7, R7, -INF , !P6 ;  /* 0xff8000000707d808 */ /* 0x000fe20007000000 */
[----:B------:R-:W-:Y:S01]  /*6230*/  MUFU.EX2 R191, R34 ;  /* 0x0000002200bf7308 */ /* 0x000fe20000000800 */
[----:B------:R-:W-:Y:S01]  /*6240*/  @!P5 ISETP.GE.AND P6, PT, R251, R144, PT ;  /* 0x00000090fb00d20c */ /* 0x000fe20003fc6270 */
[--C-:B------:R-:W-:Y:S01]  /*6250*/  FFMA.FTZ R6, R6, UR12, -R3.reuse ;  /* 0x0000000c06067c23 */ /* 0x100fe20008010803 */
[----:B------:R-:W-:Y:S01]  /*6260*/  @!P5 ISETP.GE.AND P3, PT, R194, R145, PT ;  /* 0x00000091c200d20c */ /* 0x000fe20003f66270 */
[--C-:B------:R-:W-:Y:S01]  /*6270*/  FFMA.FTZ R7, R7, UR12, -R3.reuse ;  /* 0x0000000c07077c23 */ /* 0x100fe20008010803 */
[----:B------:R-:W-:Y:S01]  /*6280*/  @!P5 FSEL R13, R13, -INF , !P6 ;  /* 0xff8000000d0dd808 */ /* 0x000fe20007000000 */
[--C-:B------:R-:W-:Y:S01]  /*6290*/  FFMA.FTZ R8, R8, UR12, -R2.reuse ;  /* 0x0000000c08087c23 */ /* 0x100fe20008010802 */
[----:B------:R-:W-:Y:S01]  /*62a0*/  @!P5 ISETP.GE.AND P6, PT, R251, R152, PT ;  /* 0x00000098fb00d20c */ /* 0x000fe20003fc6270 */
[--C-:B------:R-:W-:Y:S01]  /*62b0*/  FFMA.FTZ R9, R9, UR12, -R2.reuse ;  /* 0x0000000c09097c23 */ /* 0x100fe20008010802 */
[----:B------:R-:W-:Y:S01]  /*62c0*/  @!P5 FSEL R46, R46, -INF , !P3 ;  /* 0xff8000002e2ed808 */ /* 0x000fe20005800000 */
[--C-:B------:R-:W-:Y:S01]  /*62d0*/  FFMA.FTZ R12, R12, UR12, -R2.reuse ;  /* 0x0000000c0c0c7c23 */ /* 0x100fe20008010802 */
[-C--:B------:R-:W-:Y:S01]  /*62e0*/  @!P5 ISETP.GE.AND P3, PT, R194, R153.reuse, PT ;  /* 0x00000099c200d20c */ /* 0x080fe20003f66270 */
[--C-:B------:R-:W-:Y:S01]  /*62f0*/  FFMA.FTZ R13, R13, UR12, -R2.reuse ;  /* 0x0000000c0d0d7c23 */ /* 0x100fe20008010802 */
[----:B------:R-:W-:Y:S01]  /*6300*/  @!P5 FSEL R19, R19, -INF , !P6 ;  /* 0xff8000001313d808 */ /* 0x000fe20007000000 */
[--C-:B------:R-:W-:Y:S01]  /*6310*/  FFMA.FTZ R18, R18, UR12, -R3.reuse ;  /* 0x0000000c12127c23 */ /* 0x100fe20008010803 */
[----:B------:R-:W-:Y:S01]  /*6320*/  @!P5 ISETP.GE.AND P6, PT, R249, R144, PT ;  /* 0x00000090f900d20c */ /* 0x000fe20003fc6270 */
[--C-:B------:R-:W-:Y:S01]  /*6330*/  FFMA.FTZ R22, R22, UR12, -R3.reuse ;  /* 0x0000000c16167c23 */ /* 0x100fe20008010803 */
[----:B------:R-:W-:Y:S01]  /*6340*/  @!P5 FSEL R48, R48, -INF , !P3 ;  /* 0xff8000003030d808 */ /* 0x000fe20005800000 */
[C---:B--2---:R-:W-:Y:S01]  /*6350*/  FMUL.FTZ R0, R136.reuse, 1.4426950216293334961 ;  /* 0x3fb8aa3b88007820 */ /* 0x044fe20000410000 */
[----:B------:R-:W-:Y:S01]  /*6360*/  FSETP.NEU.FTZ.AND P2, PT, R136, -INF , PT ;  /* 0xff8000008800780b */ /* 0x000fe20003f5d000 */
[----:B------:R-:W-:Y:S01]  /*6370*/  FFMA.FTZ R24, R24, UR12, -R2 ;  /* 0x0000000c18187c23 */ /* 0x000fe20008010802 */
[-C--:B------:R-:W-:Y:S01]  /*6380*/  @!P5 ISETP.GE.AND P3, PT, R194, R152.reuse, PT ;  /* 0x00000098c200d20c */ /* 0x080fe20003f66270 */
[----:B------:R-:W2:Y:S01]  /*6390*/  LDSM.16.M88.4 R136, [R182+0x1800] ;  /* 0x00180000b688783b */ /* 0x000ea20000000200 */
[----:B------:R-:W-:Y:S01]  /*63a0*/  FSEL R0, R0, RZ, P2 ;  /* 0x000000ff00007208 */ /* 0x000fe20001000000 */
[----:B------:R-:W-:Y:S01]  /*63b0*/  FFMA.FTZ R48, R48, UR12, -R4 ;  /* 0x0000000c30307c23 */ /* 0x000fe20008010804 */
[----:B------:R-:W-:Y:S01]  /*63c0*/  @!P5 ISETP.GE.AND P2, PT, R147, R153, PT ;  /* 0x000000999300d20c */ /* 0x000fe20003f46270 */
[----:B------:R-:W-:Y:S01]  /*63d0*/  FFMA.FTZ R28, R28, UR12, -R2 ;  /* 0x0000000c1c1c7c23 */ /* 0x000fe20008010802 */
[----:B------:R-:W-:Y:S01]  /*63e0*/  @!P5 FSEL R25, R25, -INF , !P6 ;  /* 0xff8000001919d808 */ /* 0x000fe20007000000 */
[--C-:B------:R-:W-:Y:S01]  /*63f0*/  FFMA.FTZ R10, R10, UR12, -R0.reuse ;  /* 0x0000000c0a0a7c23 */ /* 0x100fe20008010800 */
[-C--:B------:R-:W-:Y:S01]  /*6400*/  @!P5 ISETP.GE.AND P6, PT, R247, R145.reuse, PT ;  /* 0x00000091f700d20c */ /* 0x080fe20003fc6270 */
[--C-:B------:R-:W-:Y:S01]  /*6410*/  FFMA.FTZ R14, R14, UR12, -R0.reuse ;  /* 0x0000000c0e0e7c23 */ /* 0x100fe20008010800 */
[----:B------:R-:W-:Y:S01]  /*6420*/  @!P5 FSEL R5, R5, -INF , !P2 ;  /* 0xff8000000505d808 */ /* 0x000fe20005000000 */
[--C-:B------:R-:W-:Y:S01]  /*6430*/  FFMA.FTZ R15, R15, UR12, -R0.reuse ;  /* 0x0000000c0f0f7c23 */ /* 0x100fe20008010800 */
[----:B------:R-:W-:Y:S01]  /*6440*/  @!P5 ISETP.GE.AND P2, PT, R147, R145, PT ;  /* 0x000000919300d20c */ /* 0x000fe20003f46270 */
[----:B------:R-:W-:Y:S01]  /*6450*/  FFMA.FTZ R27, R27, UR12, -R0 ;  /* 0x0000000c1b1b7c23 */ /* 0x000fe20008010800 */
[----:B------:R-:W-:Y:S01]  /*6460*/  @!P5 FSEL R50, R50, -INF , !P3 ;  /* 0xff8000003232d808 */ /* 0x000fe20005800000 */
[----:B------:R-:W3:Y:S01]  /*6470*/  LDL R147, [R1+0x18] ;  /* 0x0000180001937983 */ /* 0x000ee20000100800 */
[----:B------:R-:W-:Y:S01]  /*6480*/  @!P5 FSEL R11, R11, -INF , !P2 ;  /* 0xff8000000b0bd808 */ /* 0x000fe20005000000 */
[----:B------:R-:W-:Y:S01]  /*6490*/  FFMA.FTZ R5, R5, UR12, -R4 ;  /* 0x0000000c05057c23 */ /* 0x000fe20008010804 */
[-C--:B------:R-:W-:Y:S01]  /*64a0*/  @!P5 ISETP.GE.AND P2, PT, R251, R153.reuse, PT ;  /* 0x00000099fb00d20c */ /* 0x080fe20003f46270 */
[--C-:B------:R-:W-:Y:S01]  /*64b0*/  FFMA.FTZ R50, R50, UR12, -R3.reuse ;  /* 0x0000000c32327c23 */ /* 0x100fe20008010803 */
[-C--:B------:R-:W-:Y:S01]  /*64c0*/  @!P5 ISETP.GE.AND P3, PT, R175, R153.reuse, PT ;  /* 0x00000099af00d20c */ /* 0x080fe20003f66270 */
[----:B------:R-:W-:Y:S01]  /*64d0*/  FFMA.FTZ R11, R11, UR12, -R0 ;  /* 0x0000000c0b0b7c23 */ /* 0x000fe20008010800 */
[----:B------:R-:W-:Y:S01]  /*64e0*/  @!P5 FSEL R17, R17, -INF , !P2 ;  /* 0xff8000001111d808 */ /* 0x000fe20005000000 */
[----:B------:R-:W-:Y:S01]  /*64f0*/  FFMA.FTZ R25, R25, UR12, -R2 ;  /* 0x0000000c19197c23 */ /* 0x000fe20008010802 */
[----:B------:R-:W-:Y:S01]  /*6500*/  @!P5 ISETP.GE.AND P2, PT, R249, R152, PT ;  /* 0x00000098f900d20c */ /* 0x000fe20003f46270 */
[----:B------:R-:W-:Y:S01]  /*6510*/  FFMA.FTZ R26, R26, UR12, -R0 ;  /* 0x0000000c1a1a7c23 */ /* 0x000fe20008010800 */
[----:B------:R-:W-:Y:S01]  /*6520*/  @!P5 FSEL R31, R31, -INF , !P6 ;  /* 0xff8000001f1fd808 */ /* 0x000fe20007000000 */
[----:B------:R-:W-:Y:S01]  /*6530*/  FFMA.FTZ R17, R17, UR12, -R4 ;  /* 0x0000000c11117c23 */ /* 0x000fe20008010804 */
[----:B------:R-:W-:Y:S01]  /*6540*/  @!P5 FSEL R23, R23, -INF , !P2 ;  /* 0xff8000001717d808 */ /* 0x000fe20005000000 */
[--C-:B------:R-:W-:Y:S01]  /*6550*/  FFMA.FTZ R30, R30, UR12, -R0.reuse ;  /* 0x0000000c1e1e7c23 */ /* 0x100fe20008010800 */
[----:B------:R-:W-:Y:S01]  /*6560*/  @!P5 ISETP.GE.AND P2, PT, R247, R144, PT ;  /* 0x00000090f700d20c */ /* 0x000fe20003f46270 */
[----:B------:R-:W-:Y:S01]  /*6570*/  MUFU.EX2 R228, R10 ;  /* 0x0000000a00e47308 */ /* 0x000fe20000000800 */
[----:B------:R-:W-:Y:S01]  /*6580*/  @!P5 ISETP.GE.AND P6, PT, R245, R153, PT ;  /* 0x00000099f500d20c */ /* 0x000fe20003fc6270 */
[--C-:B------:R-:W-:Y:S01]  /*6590*/  FFMA.FTZ R23, R23, UR12, -R3.reuse ;  /* 0x0000000c17177c23 */ /* 0x100fe20008010803 */
[----:B------:R-:W-:Y:S01]  /*65a0*/  @!P5 FSEL R29, R29, -INF , !P2 ;  /* 0xff8000001d1dd808 */ /* 0x000fe20005000000 */
[----:B------:R-:W-:Y:S01]  /*65b0*/  FFMA.FTZ R31, R31, UR12, -R0 ;  /* 0x0000000c1f1f7c23 */ /* 0x000fe20008010800 */
[----:B------:R-:W-:Y:S01]  /*65c0*/  @!P5 ISETP.GE.AND P2, PT, R247, R152, PT ;  /* 0x00000098f700d20c */ /* 0x000fe20003f46270 */
[--C-:B------:R-:W-:Y:S01]  /*65d0*/  FFMA.FTZ R38, R38, UR12, -R3.reuse ;  /* 0x0000000c26267c23 */ /* 0x100fe20008010803 */
[----:B------:R-:W-:Y:S03]  /*65e0*/  @!P5 FSEL R37, R37, -INF , !P6 ;  /* 0xff8000002525d808 */ /* 0x000fe60007000000 */
[----:B------:R4:W-:Y:S01]  /*65f0*/  MUFU.EX2 R227, R11 ;  /* 0x0000000b00e37308 */ /* 0x0009e20000000800 */
[----:B------:R-:W-:Y:S01]  /*6600*/  @!P5 FSEL R35, R35, -INF , !P2 ;  /* 0xff8000002323d808 */ /* 0x000fe20005000000 */
[-C--:B--2---:R-:W-:Y:S03]  /*6610*/  HMMA.16816.F32.BF16 R52, R132, R136.reuse, R52 ;  /* 0x000000888434723c */ /* 0x084fe60000041834 */
[-C--:B------:R-:W-:Y:S01]  /*6620*/  @!P5 ISETP.GE.AND P2, PT, R245, R144.reuse, PT ;  /* 0x00000090f500d20c */ /* 0x080fe20003f46270 */
[----:B------:R-:W-:Y:S01]  /*6630*/  FFMA.FTZ R35, R35, UR12, -R3 ;  /* 0x0000000c23237c23 */ /* 0x000fe20008010803 */
[-C--:B------:R-:W-:Y:S01]  /*6640*/  @!P5 ISETP.GE.AND P6, PT, R245, R145.reuse, PT ;  /* 0x00000091f500d20c */ /* 0x080fe20003fc6270 */
[C---:B------:R-:W-:Y:S02]  /*6650*/  HMMA.16816.F32.BF16 R56, R140.reuse, R136, R56 ;  /* 0x000000888c38723c */ /* 0x040fe40000041838 */
[----:B------:R-:W-:Y:S02]  /*6660*/  MUFU.EX2 R220, R6 ;  /* 0x0000000600dc7308 */ /* 0x000fe40000000800 */
[-C--:B------:R-:W-:Y:S01]  /*6670*/  @!P5 ISETP.GE.AND P0, PT, R175, R144.reuse, PT ;  /* 0x00000090af00d20c */ /* 0x080fe20003f06270 */
[----:B------:R-:W-:Y:S01]  /*6680*/  FFMA.FTZ R29, R29, UR12, -R2 ;  /* 0x0000000c1d1d7c23 */ /* 0x000fe20008010802 */
[----:B------:R-:W-:Y:S01]  /*6690*/  @!P5 FSEL R41, R41, -INF , !P2 ;  /* 0xff8000002929d808 */ /* 0x000fe20005000000 */
[-C--:B------:R-:W-:Y:S05]  /*66a0*/  HMMA.16816.F32.BF16 R60, R140, R138.reuse, R60 ;  /* 0x0000008a8c3c723c */ /* 0x080fea000004183c */
[----:B------:R2:W1:Y:S01]  /*66b0*/  MUFU.EX2 R219, R7 ;  /* 0x0000000700db7308 */ /* 0x0004620000000800 */
[-C--:B------:R-:W-:Y:S05]  /*66c0*/  @!P5 ISETP.GE.AND P2, PT, R174, R144.reuse, PT ;  /* 0x00000090ae00d20c */ /* 0x080fea0003f46270 */
[----:B----4-:R-:W-:Y:S01]  /*66d0*/  IMAD.WIDE.U32 R10, R161, -0x326172a9, RZ ;  /* 0xcd9e8d57a10a7825 */ /* 0x010fe200078e00ff */
[----:B------:R-:W-:Y:S01]  /*66e0*/  @!P5 FSEL R42, R42, -INF , !P1 ;  /* 0xff8000002a2ad808 */ /* 0x000fe20004800000 */
[----:B------:R-:W-:Y:S04]  /*66f0*/  HMMA.16816.F32.BF16 R64, R132, R138, R64 ;  /* 0x0000008a8440723c */ /* 0x000fe80000041840 */
[----:B------:R-:W-:Y:S01]  /*6700*/  @!P5 ISETP.GE.AND P1, PT, R148, R144, PT ;  /* 0x000000909400d20c */ /* 0x000fe20003f26270 */
[----:B------:R-:W4:Y:S01]  /*6710*/  MUFU.EX2 R223, R8 ;  /* 0x0000000800df7308 */ /* 0x000f220000000800 */
[----:B------:R-:W-:Y:S01]  /*6720*/  @!P5 FSEL R43, R43, -INF , !P6 ;  /* 0xff8000002b2bd808 */ /* 0x000fe20007000000 */
[----:B------:R-:W-:Y:S01]  /*6730*/  FFMA.FTZ R52, R151, UR6, R52 ;  /* 0x0000000697347c23 */ /* 0x000fe20008010034 */
[----:B------:R-:W-:Y:S03]  /*6740*/  LOP3.LUT R140, R11, UR9, R162, 0x96, !PT ;  /* 0x000000090b8c7c12 */ /* 0x000fe6000f8e96a2 */
[----:B------:R-:W-:Y:S01]  /*6750*/  FFMA.FTZ R53, R149, UR6, R53 ;  /* 0x0000000695357c23 */ /* 0x000fe20008010035 */
[----:B------:R-:W-:Y:S03]  /*6760*/  @!P5 FSEL R52, R52, -INF , !P3 ;  /* 0xff8000003434d808 */ /* 0x000fe60005800000 */
[----:B------:R1:W-:Y:S01]  /*6770*/  MUFU.EX2 R224, R9 ;  /* 0x0000000900e07308 */ /* 0x0003e20000000800 */
[-C--:B------:R-:W-:Y:S01]  /*6780*/  @!P5 ISETP.GE.AND P3, PT, R175, R152.reuse, PT ;  /* 0x00000098af00d20c */ /* 0x080fe20003f66270 */
[----:B------:R-:W-:Y:S01]  /*6790*/  FFMA.FTZ R54, R151, UR6, R54 ;  /* 0x0000000697367c23 */ /* 0x000fe20008010036 */
[----:B------:R-:W-:Y:S01]  /*67a0*/  @!P5 FSEL R53, R53, -INF , !P4 ;  /* 0xff8000003535d808 */ /* 0x000fe20006000000 */
[----:B------:R-:W-:Y:S01]  /*67b0*/  FFMA.FTZ R55, R149, UR6, R55 ;  /* 0x0000000695377c23 */ /* 0x000fe20008010037 */
[-C--:B------:R-:W-:Y:S01]  /*67c0*/  @!P5 ISETP.GE.AND P4, PT, R174, R152.reuse, PT ;  /* 0x00000098ae00d20c */ /* 0x080fe20003f86270 */
[----:B------:R-:W-:Y:S01]  /*67d0*/  FFMA.FTZ R56, R151, UR6, R56 ;  /* 0x0000000697387c23 */ /* 0x000fe20008010038 */
[----:B------:R-:W-:Y:S03]  /*67e0*/  @!P5 FSEL R54, R54, -INF , !P3 ;  /* 0xff8000003636d808 */ /* 0x000fe60005800000 */
[----:B------:R4:W-:Y:S01]  /*67f0*/  MUFU.EX2 R222, R12 ;  /* 0x0000000c00de7308 */ /* 0x0009e20000000800 */
[-C--:B------:R-:W-:Y:S01]  /*6800*/  @!P5 ISETP.GE.AND P3, PT, R175, R145.reuse, PT ;  /* 0x00000091af00d20c */ /* 0x080fe20003f66270 */
[----:B------:R-:W-:Y:S01]  /*6810*/  FFMA.FTZ R57, R149, UR6, R57 ;  /* 0x0000000695397c23 */ /* 0x000fe20008010039 */
[----:B------:R-:W-:Y:S01]  /*6820*/  @!P5 FSEL R55, R55, -INF , !P4 ;  /* 0xff8000003737d808 */ /* 0x000fe20006000000 */
[----:B------:R-:W-:Y:S01]  /*6830*/  FFMA.FTZ R60, R166, UR6, R60 ;  /* 0x00000006a63c7c23 */ /* 0x000fe2000801003c */
[----:B------:R-:W-:Y:S01]  /*6840*/  @!P5 FSEL R56, R56, -INF , !P0 ;  /* 0xff8000003838d808 */ /* 0x000fe20004000000 */
[----:B------:R-:W-:Y:S01]  /*6850*/  IMAD.WIDE.U32 R136, R173, -0x2daee0ad, RZ ;  /* 0xd2511f53ad887825 */ /* 0x000fe200078e00ff */
[----:B------:R-:W-:Y:S03]  /*6860*/  @!P5 FSEL R57, R57, -INF , !P2 ;  /* 0xff8000003939d808 */ /* 0x000fe60005000000 */
[----:B------:R-:W3:Y:S01]  /*6870*/  MUFU.EX2 R204, R5 ;  /* 0x0000000500cc7308 */ /* 0x000ee20000000800 */
[-C--:B------:R-:W-:Y:S01]  /*6880*/  @!P5 ISETP.GE.AND P4, PT, R174, R145.reuse, PT ;  /* 0x00000091ae00d20c */ /* 0x080fe20003f86270 */
[----:B------:R-:W-:Y:S01]  /*6890*/  FFMA.FTZ R58, R151, UR6, R58 ;  /* 0x00000006973a7c23 */ /* 0x000fe2000801003a */
[----:B------:R-:W-:Y:S01]  /*68a0*/  @!P5 ISETP.GE.AND P0, PT, R148, R145, PT ;  /* 0x000000919400d20c */ /* 0x000fe20003f06270 */
[----:B--2---:R-:W-:Y:S01]  /*68b0*/  IMAD.WIDE.U32 R6, R159, -0x326172a9, RZ ;  /* 0xcd9e8d579f067825 */ /* 0x004fe200078e00ff */
[----:B------:R-:W-:Y:S02]  /*68c0*/  @!P5 FSEL R60, R60, -INF , !P1 ;  /* 0xff8000003c3cd808 */ /* 0x000fe40004800000 */
[----:B------:R-:W-:Y:S03]  /*68d0*/  @!P5 FSEL R58, R58, -INF , !P3 ;  /* 0xff8000003a3ad808 */ /* 0x000fe60005800000 */
[----:B------:R-:W-:Y:S01]  /*68e0*/  MUFU.EX2 R226, R14 ;  /* 0x0000000e00e27308 */ /* 0x000fe20000000800 */
[----:B------:R-:W-:Y:S01]  /*68f0*/  LOP3.LUT R146, R137, UR7, R168, 0x96, !PT ;  /* 0x0000000789927c12 */ /* 0x000fe2000f8e96a8 */
[----:B------:R-:W-:Y:S01]  /*6900*/  FFMA.FTZ R60, R60, UR12, -R2 ;  /* 0x0000000c3c3c7c23 */ /* 0x000fe20008010802 */
[C---:B------:R-:W-:Y:S01]  /*6910*/  @!P5 ISETP.GE.AND P3, PT, R148.reuse, R153, PT ;  /* 0x000000999400d20c */ /* 0x040fe20003f66270 */
[----:B------:R-:W-:Y:S01]  /*6920*/  FFMA.FTZ R61, R165, UR6, R61 ;  /* 0x00000006a53d7c23 */ /* 0x000fe2000801003d */
[----:B------:R-:W-:Y:S01]  /*6930*/  @!P5 ISETP.GE.AND P1, PT, R148, R152, PT ;  /* 0x000000989400d20c */ /* 0x000fe20003f26270 */
[----:B-1----:R-:W-:Y:S01]  /*6940*/  IMAD.WIDE.U32 R8, R163, -0x326172a9, RZ ;  /* 0xcd9e8d57a3087825 */ /* 0x002fe200078e00ff */
[----:B------:R-:W-:Y:S03]  /*6950*/  LOP3.LUT R148, R7, UR9, R160, 0x96, !PT ;  /* 0x0000000907947c12 */ /* 0x000fe6000f8e96a0 */
[----:B------:R1:W2:Y:S01]  /*6960*/  MUFU.EX2 R221, R13 ;  /* 0x0000000d00dd7308 */ /* 0x0002a20000000800 */
[----:B------:R-:W-:Y:S01]  /*6970*/  FFMA.FTZ R65, R165, UR6, R65 ;  /* 0x00000006a5417c23 */ /* 0x000fe20008010041 */
[----:B------:R-:W-:Y:S01]  /*6980*/  IMAD.WIDE.U32 R142, R158, -0x326172a9, RZ ;  /* 0xcd9e8d579e8e7825 */ /* 0x000fe200078e00ff */
[----:B------:R-:W-:Y:S03]  /*6990*/  LOP3.LUT R162, R9, UR9, R162, 0x96, !PT ;  /* 0x0000000909a27c12 */ /* 0x000fe6000f8e96a2 */
[----:B------:R-:W-:Y:S01]  /*69a0*/  FFMA.FTZ R63, R165, UR6, R63 ;  /* 0x00000006a53f7c23 */ /* 0x000fe2000801003f */
[----:B------:R-:W-:Y:S01]  /*69b0*/  IMAD.WIDE.U32 R140, R140, -0x2daee0ad, RZ ;  /* 0xd2511f538c8c7825 */ /* 0x000fe200078e00ff */
[----:B----4-:R-:W-:Y:S02]  /*69c0*/  LOP3.LUT R12, R143, UR9, R160, 0x96, !PT ;  /* 0x000000098f0c7c12 */ /* 0x010fe4000f8e96a0 */
[----:B------:R-:W-:Y:S01]  /*69d0*/  MUFU.EX2 R163, R32 ;  /* 0x0000002000a37308 */ /* 0x000fe20000000800 */
[----:B------:R-:W-:Y:S01]  /*69e0*/  UIADD3 UR9, UR15, -0x56f99767, URZ ;  /* 0xa90668990f097890 */ /* 0x000fe2000fffe03f */
[----:B------:R-:W-:Y:S01]  /*69f0*/  FFMA.FTZ R67, R165, UR6, R67 ;  /* 0x00000006a5437c23 */ /* 0x000fe20008010043 */
[----:B------:R-:W-:Y:S01]  /*6a00*/  FFMA.FTZ R37, R37, UR12, -R4 ;  /* 0x0000000c25257c23 */ /* 0x000fe20008010804 */
[----:B------:R-:W-:Y:S01]  /*6a10*/  FFMA.FTZ R41, R41, UR12, -R2 ;  /* 0x0000000c29297c23 */ /* 0x000fe20008010802 */
[----:B------:R-:W-:Y:S01]  /*6a20*/  FFMA.FTZ R42, R42, UR12, -R0 ;  /* 0x0000000c2a2a7c23 */ /* 0x000fe20008010800 */
[--C-:B------:R-:W-:Y:S01]  /*6a30*/  FFMA.FTZ R39, R39, UR12, -R3.reuse ;  /* 0x0000000c27277c23 */ /* 0x100fe20008010803 */
[----:B------:R-:W-:Y:S03]  /*6a40*/  FFMA.FTZ R40, R40, UR12, -R2 ;  /* 0x0000000c28287c23 */ /* 0x000fe60008010802 */
[----:B------:R-:W-:Y:S01]  /*6a50*/  MUFU.EX2 R175, R35 ;  /* 0x0000002300af7308 */ /* 0x000fe20000000800 */
[--C-:B------:R-:W-:Y:S01]  /*6a60*/  FFMA.FTZ R46, R46, UR12, -R0.reuse ;  /* 0x0000000c2e2e7c23 */ /* 0x100fe20008010800 */
[--C-:B------:R-:W-:Y:S01]  /*6a70*/  FFMA.FTZ R43, R43, UR12, -R0.reuse ;  /* 0x0000000c2b2b7c23 */ /* 0x100fe20008010800 */
[----:B------:R-:W-:Y:S01]  /*6a80*/  FFMA.FTZ R47, R47, UR12, -R0 ;  /* 0x0000000c2f2f7c23 */ /* 0x000fe20008010800 */
[--C-:B------:R-:W-:Y:S01]  /*6a90*/  FFMA.FTZ R52, R52, UR12, -R4.reuse ;  /* 0x0000000c34347c23 */ /* 0x100fe20008010804 */
[----:B------:R-:W-:Y:S01]  /*6aa0*/  FFMA.FTZ R53, R53, UR12, -R4 ;  /* 0x0000000c35357c23 */ /* 0x000fe20008010804 */
[--C-:B------:R-:W-:Y:S01]  /*6ab0*/  FFMA.FTZ R57, R57, UR12, -R2.reuse ;  /* 0x0000000c39397c23 */ /* 0x100fe20008010802 */
[----:B------:R-:W-:Y:S03]  /*6ac0*/  FFMA.FTZ R44, R44, UR12, -R2 ;  /* 0x0000000c2c2c7c23 */ /* 0x000fe60008010802 */
[----:B------:R-:W-:Y:S01]  /*6ad0*/  MUFU.EX2 R165, R50 ;  /* 0x0000003200a57308 */ /* 0x000fe20000000800 */
[--C-:B------:R-:W-:Y:S01]  /*6ae0*/  FFMA.FTZ R55, R55, UR12, -R3.reuse ;  /* 0x0000000c37377c23 */ /* 0x100fe20008010803 */
[----:B------:R-:W-:Y:S01]  /*6af0*/  FFMA.FTZ R58, R58, UR12, -R0 ;  /* 0x0000000c3a3a7c23 */ /* 0x000fe20008010800 */
[--C-:B------:R-:W-:Y:S01]  /*6b00*/  FFMA.FTZ R45, R45, UR12, -R2.reuse ;  /* 0x0000000c2d2d7c23 */ /* 0x100fe20008010802 */
[----:B------:R-:W-:Y:S01]  /*6b10*/  FFMA.FTZ R56, R56, UR12, -R2 ;  /* 0x0000000c38387c23 */ /* 0x000fe20008010802 */
[----:B------:R-:W-:Y:S01]  /*6b20*/  FFMA.FTZ R54, R54, UR12, -R3 ;  /* 0x0000000c36367c23 */ /* 0x000fe20008010803 */
[----:B-1----:R-:W-:Y:S04]  /*6b30*/  IMAD.WIDE.U32 R12, R12, -0x2daee0ad, RZ ;  /* 0xd2511f530c0c7825 */ /* 0x002fe800078e00ff */
[C---:B------:R-:W-:Y:S01]  /*6b40*/  FFMA.FTZ R64, R166.reuse, UR6, R64 ;  /* 0x00000006a6407c23 */ /* 0x040fe20008010040 */
[----:B------:R-:W-:Y:S01]  /*6b50*/  MUFU.EX2 R161, R60 ;  /* 0x0000003c00a17308 */ /* 0x000fe20000000800 */
[----:B------:R-:W-:Y:S01]  /*6b60*/  FFMA.FTZ R62, R166, UR6, R62 ;  /* 0x00000006a63e7c23 */ /* 0x000fe2000801003e */
[----:B------:R-:W-:Y:S04]  /*6b70*/  IMAD.WIDE.U32 R150, R150, -0x326172a9, RZ ;  /* 0xcd9e8d5796967825 */ /* 0x000fe800078e00ff */
[----:B------:R-:W-:Y:S01]  /*6b80*/  FFMA.FTZ R66, R166, UR6, R66 ;  /* 0x00000006a6427c23 */ /* 0x000fe20008010042 */
[----:B------:R-:W-:Y:S01]  /*6b90*/  @!P5 FSEL R64, R64, -INF , !P3 ;  /* 0xff8000004040d808 */ /* 0x000fe20005800000 */
[----:B------:R-:W-:Y:S01]  /*6ba0*/  FFMA.FTZ R59, R149, UR6, R59 ;  /* 0x00000006953b7c23 */ /* 0x000fe2000801003b */
[----:B------:R-:W-:Y:S01]  /*6bb0*/  LOP3.LUT R137, R151, UR8, R10, 0x96, !PT ;  /* 0x0000000897897c12 */ /* 0x000fe2000f8e960a */
[----:B------:R-:W-:Y:S01]  /*6bc0*/  MUFU.EX2 R167, R57 ;  /* 0x0000003900a77308 */ /* 0x000fe20000000800 */
[----:B------:R-:W-:Y:S01]  /*6bd0*/  @!P5 FSEL R62, R62, -INF , !P0 ;  /* 0xff8000003e3ed808 */ /* 0x000fe20004000000 */
[----:B------:R-:W-:Y:S01]  /*6be0*/  FFMA.FTZ R64, R64, UR12, -R4 ;  /* 0x0000000c40407c23 */ /* 0x000fe20008010804 */
[----:B------:R-:W-:Y:S01]  /*6bf0*/  @!P5 FSEL R59, R59, -INF , !P4 ;  /* 0xff8000003b3bd808 */ /* 0x000fe20006000000 */
[----:B------:R-:W-:Y:S01]  /*6c00*/  IMAD.WIDE.U32 R148, R148, -0x2daee0ad, RZ ;  /* 0xd2511f5394947825 */ /* 0x000fe200078e00ff */
[----:B------:R-:W-:Y:S03]  /*6c10*/  @!P5 FSEL R66, R66, -INF , !P1 ;  /* 0xff8000004242d808 */ /* 0x000fe60004800000 */
[--C-:B------:R-:W-:Y:S02]  /*6c20*/  FFMA.FTZ R62, R62, UR12, -R0.reuse ;  /* 0x0000000c3e3e7c23 */ /* 0x100fe40008010800 */
[----:B------:R-:W-:Y:S01]  /*6c30*/  MUFU.EX2 R151, R52 ;  /* 0x0000003400977308 */ /* 0x000fe20000000800 */
[----:B------:R-:W-:Y:S01]  /*6c40*/  FFMA.FTZ R59, R59, UR12, -R0 ;  /* 0x0000000c3b3b7c23 */ /* 0x000fe20008010800 */
[--C-:B------:R-:W-:Y:S08]  /*6c50*/  FFMA.FTZ R66, R66, UR12, -R3.reuse ;  /* 0x0000000c42427c23 */ /* 0x100ff00008010803 */
[----:B------:R-:W-:Y:S10]  /*6c60*/  MUFU.EX2 R168, R62 ;  /* 0x0000003e00a87308 */ /* 0x000ff40000000800 */
[----:B------:R-:W-:Y:S10]  /*6c70*/  MUFU.EX2 R159, R55 ;  /* 0x00000037009f7308 */ /* 0x000ff40000000800 */
[----:B------:R-:W-:Y:S10]  /*6c80*/  MUFU.EX2 R194, R58 ;  /* 0x0000003a00c27308 */ /* 0x000ff40000000800 */
[----:B------:R-:W-:Y:S10]  /*6c90*/  MUFU.EX2 R160, R54 ;  /* 0x0000003600a07308 */ /* 0x000ff40000000800 */
[----:B------:R-:W-:Y:S10]  /*6ca0*/  MUFU.EX2 R169, R56 ;  /* 0x0000003800a97308 */ /* 0x000ff40000000800 */
[----:B------:R1:W-:Y:S10]  /*6cb0*/  MUFU.EX2 R225, R15 ;  /* 0x0000000f00e17308 */ /* 0x0003f40000000800 */
[----:B------:R4:W-:Y:S10]  /*6cc0*/  MUFU.EX2 R198, R17 ;  /* 0x0000001100c67308 */ /* 0x0009f40000000800 */
[----:B------:R2:W-:Y:S10]  /*6cd0*/  MUFU.EX2 R213, R18 ;  /* 0x0000001200d57308 */ /* 0x0005f40000000800 */
[----:B------:R2:W-:Y:S10]  /*6ce0*/  MUFU.EX2 R174, R20 ;  /* 0x0000001400ae7308 */ /* 0x0005f40000000800 */
[----:B------:R2:W-:Y:S10]  /*6cf0*/  MUFU.EX2 R173, R21 ;  /* 0x0000001500ad7308 */ /* 0x0005f40000000800 */
[----:B------:R2:W-:Y:S10]  /*6d00*/  MUFU.EX2 R206, R23 ;  /* 0x0000001700ce7308 */ /* 0x0005f40000000800 */
[----:B------:R-:W-:Y:S10]  /*6d10*/  MUFU.EX2 R205, R22 ;  /* 0x0000001600cd7308 */ /* 0x000ff40000000800 */
[----:B------:R-:W-:Y:S10]  /*6d20*/  MUFU.EX2 R212, R24 ;  /* 0x0000001800d47308 */ /* 0x000ff40000000800 */
[----:B------:R-:W-:Y:S10]  /*6d30*/  MUFU.EX2 R217, R27 ;  /* 0x0000001b00d97308 */ /* 0x000ff40000000800 */
[----:B------:R-:W-:Y:S10]  /*6d40*/  MUFU.EX2 R214, R25 ;  /* 0x0000001900d67308 */ /* 0x000ff40000000800 */
[----:B------:R-:W-:Y:S10]  /*6d50*/  MUFU.EX2 R218, R26 ;  /* 0x0000001a00da7308 */ /* 0x000ff40000000800 */
[----:B------:R-:W-:Y:S10]  /*6d60*/  MUFU.EX2 R210, R28 ;  /* 0x0000001c00d27308 */ /* 0x000ff40000000800 */
[----:B------:R-:W-:Y:S10]  /*6d70*/  MUFU.EX2 R209, R29 ;  /* 0x0000001d00d17308 */ /* 0x000ff40000000800 */
[----:B------:R-:W-:Y:S10]  /*6d80*/  MUFU.EX2 R216, R30 ;  /* 0x0000001e00d87308 */ /* 0x000ff40000000800 */
[----:B------:R-:W-:Y:S01]  /*6d90*/  MUFU.EX2 R215, R31 ;  /* 0x0000001f00d77308 */ /* 0x000fe20000000800 */
[C---:B---3--:R-:W-:Y:S02]  /*6da0*/  @!P5 ISETP.GE.AND P6, PT, R147.reuse, R144, PT ;  /* 0x000000909300d20c */ /* 0x048fe40003fc6270 */
[----:B------:R-:W-:Y:S01]  /*6db0*/  @!P5 ISETP.GE.AND P2, PT, R147, R145, PT ;  /* 0x000000919300d20c */ /* 0x000fe20003f46270 */
[----:B------:R-:W-:Y:S01]  /*6dc0*/  IMAD.WIDE.U32 R144, R172, -0x2daee0ad, RZ ;  /* 0xd2511f53ac907825 */ /* 0x000fe200078e00ff */
[----:B------:R-:W-:Y:S02]  /*6dd0*/  @!P5 FSEL R61, R61, -INF , !P6 ;  /* 0xff8000003d3dd808 */ /* 0x000fe40007000000 */
[C---:B------:R-:W-:Y:S03]  /*6de0*/  @!P5 ISETP.GE.AND P4, PT, R147.reuse, R153, PT ;  /* 0x000000999300d20c */ /* 0x040fe60003f86270 */
[----:B------:R-:W-:Y:S01]  /*6df0*/  MUFU.EX2 R172, R38 ;  /* 0x0000002600ac7308 */ /* 0x000fe20000000800 */
[----:B------:R-:W-:Y:S01]  /*6e00*/  @!P5 ISETP.GE.AND P6, PT, R147, R152, PT ;  /* 0x000000989300d20c */ /* 0x000fe20003fc6270 */
[----:B------:R-:W-:Y:S01]  /*6e10*/  FFMA.FTZ R2, R61, UR12, -R2 ;  /* 0x0000000c3d027c23 */ /* 0x000fe20008010802 */
[----:B------:R-:W-:Y:S01]  /*6e20*/  LOP3.LUT R145, R145, UR7, R170, 0x96, !PT ;  /* 0x0000000791917c12 */ /* 0x000fe2000f8e96aa */
[----:B------:R-:W-:Y:S01]  /*6e30*/  UIADD3 UR7, UR15, -0x126145ec, URZ ;  /* 0xed9eba140f077890 */ /* 0x000fe2000fffe03f */
[----:B------:R-:W-:Y:S01]  /*6e40*/  @!P5 FSEL R65, R65, -INF , !P4 ;  /* 0xff8000004141d808 */ /* 0x000fe20006000000 */
[----:B------:R-:W-:Y:S01]  /*6e50*/  IMAD.WIDE.U32 R146, R146, -0x326172a9, RZ ;  /* 0xcd9e8d5792927825 */ /* 0x000fe200078e00ff */
[----:B------:R-:W-:Y:S03]  /*6e60*/  @!P5 FSEL R63, R63, -INF , !P2 ;  /* 0xff8000003f3fd808 */ /* 0x000fe60005000000 */
[----:B------:R-:W-:Y:S01]  /*6e70*/  MUFU.EX2 R158, R2 ;  /* 0x00000002009e7308 */ /* 0x000fe20000000800 */
[----:B------:R-:W-:Y:S01]  /*6e80*/  @!P5 FSEL R67, R67, -INF , !P6 ;  /* 0xff8000004343d808 */ /* 0x000fe20007000000 */
[----:B------:R-:W-:Y:S01]  /*6e90*/  FFMA.FTZ R4, R65, UR12, -R4 ;  /* 0x0000000c41047c23 */ /* 0x000fe20008010804 */
[----:B------:R-:W-:Y:S01]  /*6ea0*/  LOP3.LUT R5, R147, UR8, R6, 0x96, !PT ;  /* 0x0000000893057c12 */ /* 0x000fe2000f8e9606 */
[----:B------:R-:W-:Y:S01]  /*6eb0*/  IMAD.WIDE.U32 R10, R145, -0x326172a9, RZ ;  /* 0xcd9e8d57910a7825 */ /* 0x000fe200078e00ff */
[----:B------:R-:W-:Y:S02]  /*6ec0*/  LOP3.LUT R14, R141, UR7, R154, 0x96, !PT ;  /* 0x000000078d0e7c12 */ /* 0x000fe4000f8e969a */
[----:B------:R-:W-:Y:S01]  /*6ed0*/  LOP3.LUT R141, R149, UR7, R136, 0x96, !PT ;  /* 0x00000007958d7c12 */ /* 0x000fe2000f8e9688 */
[----:B------:R-:W-:Y:S01]  /*6ee0*/  IMAD.WIDE.U32 R6, R162, -0x2daee0ad, RZ ;  /* 0xd2511f53a2067825 */ /* 0x000fe200078e00ff */
[----:B------:R-:W-:Y:S01]  /*6ef0*/  LOP3.LUT R145, R11, UR8, R142, 0x96, !PT ;  /* 0x000000080b917c12 */ /* 0x000fe2000f8e968e */
        /* <DEDUP_REMOVED lines=8> */
[----:B------:R-:W-:Y:S01]  /*6f80*/  MUFU.EX2 R164, R51 ;  /* 0x0000003300a47308 */ /* 0x000fe20000000800 */
[----:B------:R-:W-:Y:S01]  /*6f90*/  UIADD3 UR8, UR20, -0x4ab325aa, URZ ;  /* 0xb54cda5614087890 */ /* 0x000fe2000fffe03f */
[----:B------:R-:W-:Y:S01]  /*6fa0*/  IMAD.WIDE.U32 R142, R142, -0x326172a9, RZ ;  /* 0xcd9e8d578e8e7825 */ /* 0x000fe200078e00ff */
[----:B------:R-:W-:Y:S03]  /*6fb0*/  LOP3.LUT R8, R137, UR9, R140, 0x96, !PT ;  /* 0x0000000989087c12 */ /* 0x000fe6000f8e968c */
[----:B-1----:R-:W-:Y:S04]  /*6fc0*/  IMAD.WIDE.U32 R14, R14, -0x326172a9, RZ ;  /* 0xcd9e8d570e0e7825 */ /* 0x002fe800078e00ff */
[----:B------:R-:W-:Y:S01]  /*6fd0*/  MUFU.EX2 R166, R0 ;  /* 0x0000000000a67308 */ /* 0x000fe20000000800 */
[----:B------:R-:W-:Y:S01]  /*6fe0*/  IMAD.WIDE.U32 R140, R141, -0x326172a9, RZ ;  /* 0xcd9e8d578d8c7825 */ /* 0x000fe200078e00ff */
[----:B------:R-:W-:Y:S02]  /*6ff0*/  LOP3.LUT R11, R15, UR7, R150, 0x96, !PT ;  /* 0x000000070f0b7c12 */ /* 0x000fe4000f8e9696 */
[----:B------:R-:W-:Y:S01]  /*7000*/  LOP3.LUT R150, R143, UR7, R10, 0x96, !PT ;  /* 0x000000078f967c12 */ /* 0x000fe2000f8e960a */
[----:B----4-:R-:W-:Y:S01]  /*7010*/  IMAD.WIDE.U32 R16, R5, -0x2daee0ad, RZ ;  /* 0xd2511f5305107825 */ /* 0x010fe200078e00ff */
[----:B------:R-:W-:Y:S04]  /*7020*/  LOP3.LUT R7, R141, UR7, R146, 0x96, !PT ;  /* 0x000000078d077c12 */ /* 0x000fe8000f8e9692 */
[----:B------:R-:W-:Y:S01]  /*7030*/  MUFU.EX2 R170, R59 ;  /* 0x0000003b00aa7308 */ /* 0x000fe20000000800 */
[--C-:B------:R-:W-:Y:S01]  /*7040*/  FFMA.FTZ R5, R19, UR12, -R3.reuse ;  /* 0x0000000c13057c23 */ /* 0x100fe20008010803 */
[----:B--2---:R-:W-:Y:S01]  /*7050*/  IMAD.WIDE.U32 R18, R156, -0x326172a9, RZ ;  /* 0xcd9e8d579c127825 */ /* 0x004fe200078e00ff */
[----:B------:R-:W-:Y:S03]  /*7060*/  LOP3.LUT R148, R17, UR9, R148, 0x96, !PT ;  /* 0x0000000911947c12 */ /* 0x000fe6000f8e9694 */
[----:B------:R-:W-:Y:S01]  /*7070*/  FFMA.FTZ R3, R67, UR12, -R3 ;  /* 0x0000000c43037c23 */ /* 0x000fe20008010803 */
[----:B------:R-:W-:Y:S01]  /*7080*/  IMAD.WIDE.U32 R154, R154, -0x2daee0ad, RZ ;  /* 0xd2511f539a9a7825 */ /* 0x000fe200078e00ff */
[----:B------:R-:W-:Y:S01]  /*7090*/  LOP3.LUT R152, R19, UR7, R152, 0x96, !PT ;  /* 0x0000000713987c12 */ /* 0x000fe2000f8e9698 */
[----:B------:R-:W-:Y:S01]  /*70a0*/  UIADD3 UR7, UR15, 0x646e171e, URZ ;  /* 0x646e171e0f077890 */ /* 0x000fe2000fffe03f */
[----:B------:R1:W2:Y:S01]  /*70b0*/  MUFU.EX2 R211, R5 ;  /* 0x0000000500d37308 */ /* 0x0002a20000000800 */
[----:B------:R-:W-:Y:S01]  /*70c0*/  IMAD.WIDE.U32 R144, R145, -0x2daee0ad, RZ ;  /* 0xd2511f5391907825 */ /* 0x000fe200078e00ff */
[----:B------:R-:W-:Y:S03]  /*70d0*/  LOP3.LUT R137, R155, UR9, R6, 0x96, !PT ;  /* 0x000000099b897c12 */ /* 0x000fe6000f8e9606 */
[----:B------:R-:W-:Y:S01]  /*70e0*/  IMAD.WIDE.U32 R8, R8, -0x326172a9, RZ ;  /* 0xcd9e8d5708087825 */ /* 0x000fe200078e00ff */
[----:B------:R-:W-:Y:S04]  /*70f0*/  LOP3.LUT R146, R145, UR9, R12, 0x96, !PT ;  /* 0x0000000991927c12 */ /* 0x000fe8000f8e960c */
[----:B------:R-:W-:Y:S01]  /*7100*/  MUFU.EX2 R155, R66 ;  /* 0x00000042009b7308 */ /* 0x000fe20000000800 */
[----:B------:R-:W-:Y:S01]  /*7110*/  IMAD.WIDE.U32 R10, R11, -0x2daee0ad, RZ ;  /* 0xd2511f530b0a7825 */ /* 0x000fe200078e00ff */
[----:B------:R-:W-:Y:S02]  /*7120*/  LOP3.LUT R13, R9, UR8, R14, 0x96, !PT ;  /* 0x00000008090d7c12 */ /* 0x000fe4000f8e960e */
[C---:B------:R-:W-:Y:S01]  /*7130*/  LOP3.LUT R17, R8.reuse, 0xff, RZ, 0xc0, !PT ;  /* 0x000000ff08117812 */ /* 0x040fe200078ec0ff */
[----:B------:R-:W-:Y:S01]  /*7140*/  IMAD.WIDE.U32 R6, R7, -0x2daee0ad, RZ ;  /* 0xd2511f5307067825 */ /* 0x000fe200078e00ff */
[--C-:B------:R-:W-:Y:S02]  /*7150*/  SHF.R.U32.HI R19, RZ, 0x18, R8.reuse ;  /* 0x00000018ff137819 */ /* 0x100fe40000011608 */
[----:B------:R-:W-:Y:S02]  /*7160*/  LOP3.LUT R143, R8, 0xffff, RZ, 0xc0, !PT ;  /* 0x0000ffff088f7812 */ /* 0x000fe400078ec0ff */
[----:B------:R-:W-:Y:S01]  /*7170*/  MUFU.EX2 R153, R3 ;  /* 0x0000000300997308 */ /* 0x000fe20000000800 */
[C---:B------:R-:W-:Y:S02]  /*7180*/  LOP3.LUT R147, R6.reuse, 0xffff, RZ, 0xc0, !PT ;  /* 0x0000ffff06937812 */ /* 0x040fe400078ec0ff */
[----:B------:R-:W-:Y:S01]  /*7190*/  SHF.R.U32.HI R145, RZ, 0x10, R8 ;  /* 0x00000010ff917819 */ /* 0x000fe20000011608 */
[----:B------:R-:W-:Y:S01]  /*71a0*/  IMAD.WIDE.U32 R8, R137, -0x326172a9, RZ ;  /* 0xcd9e8d5789087825 */ /* 0x000fe200078e00ff */
[----:B------:R-:W-:Y:S02]  /*71b0*/  LOP3.LUT R14, R11, UR7, R136, 0x96, !PT ;  /* 0x000000070b0e7c12 */ /* 0x000fe4000f8e9688 */
[----:B------:R-:W-:Y:S03]  /*71c0*/  LOP3.LUT R15, R7, UR7, R16, 0x96, !PT ;  /* 0x00000007070f7c12 */ /* 0x000fe6000f8e9610 */
[----:B------:R-:W-:Y:S01]  /*71d0*/  MUFU.EX2 R156, R37 ;  /* 0x00000025009c7308 */ /* 0x000fe20000000800 */
[----:B------:R-:W-:Y:S02]  /*71e0*/  LOP3.LUT R136, R6, 0xff, RZ, 0xc0, !PT ;  /* 0x000000ff06887812 */ /* 0x000fe400078ec0ff */
[--C-:B------:R-:W-:Y:S02]  /*71f0*/  SHF.R.U32.HI R141, RZ, 0x18, R6.reuse ;  /* 0x00000018ff8d7819 */ /* 0x100fe40000011606 */
[----:B------:R-:W-:Y:S01]  /*7200*/  SHF.R.U32.HI R149, RZ, 0x10, R6 ;  /* 0x00000010ff957819 */ /* 0x000fe20000011606 */
[----:B------:R-:W-:Y:S01]  /*7210*/  IMAD.WIDE.U32 R6, R148, -0x326172a9, RZ ;  /* 0xcd9e8d5794067825 */ /* 0x000fe200078e00ff */
[C---:B------:R-:W-:Y:S03]  /*7220*/  LOP3.LUT R20, R10.reuse, 0xff, RZ, 0xc0, !PT ;  /* 0x000000ff0a147812 */ /* 0x040fe600078ec0ff */
[----:B------:R-:W-:Y:S01]  /*7230*/  MUFU.EX2 R199, R41 ;  /* 0x0000002900c77308 */ /* 0x000fe20000000800 */
[--C-:B------:R-:W-:Y:S02]  /*7240*/  SHF.R.U32.HI R21, RZ, 0x18, R10.reuse ;  /* 0x00000018ff157819 */ /* 0x100fe4000001160a */
[----:B------:R-:W-:Y:S02]  /*7250*/  LOP3.LUT R132, R10, 0xffff, RZ, 0xc0, !PT ;  /* 0x0000ffff0a847812 */ /* 0x000fe400078ec0ff */
[----:B------:R-:W-:Y:S02]  /*7260*/  SHF.R.U32.HI R133, RZ, 0x10, R10 ;  /* 0x00000010ff857819 */ /* 0x000fe4000001160a */
[----:B------:R-:W-:Y:S03]  /*7270*/  LOP3.LUT R12, R9, UR8, R18, 0x96, !PT ;  /* 0x00000008090c7c12 */ /* 0x000fe6000f8e9612 */
[----:B------:R-:W-:Y:S01]  /*7280*/  MUFU.EX2 R208, R42 ;  /* 0x0000002a00d07308 */ /* 0x000fe20000000800 */
[----:B------:R-:W-:Y:S02]  /*7290*/  LOP3.LUT R135, R8, 0xffff, RZ, 0xc0, !PT ;  /* 0x0000ffff08877812 */ /* 0x000fe400078ec0ff */
[C---:B------:R-:W-:Y:S02]  /*72a0*/  LOP3.LUT R9, R6.reuse, 0xffff, RZ, 0xc0, !PT ;  /* 0x0000ffff06097812 */ /* 0x040fe400078ec0ff */
[----:B------:R-:W-:Y:S02]  /*72b0*/  LOP3.LUT R16, R6, 0xff, RZ, 0xc0, !PT ;  /* 0x000000ff06107812 */ /* 0x000fe400078ec0ff */
[--C-:B------:R-:W-:Y:S03]  /*72c0*/  SHF.R.U32.HI R11, RZ, 0x10, R6.reuse ;  /* 0x00000010ff0b7819 */ /* 0x100fe60000011606 */
[----:B------:R-:W-:Y:S01]  /*72d0*/  MUFU.EX2 R171, R39 ;  /* 0x0000002700ab7308 */ /* 0x000fe20000000800 */
[----:B------:R-:W-:Y:S02]  /*72e0*/  SHF.R.U32.HI R10, RZ, 0x18, R6 ;  /* 0x00000018ff0a7819 */ /* 0x000fe40000011606 */
[C---:B------:R-:W-:Y:S02]  /*72f0*/  LOP3.LUT R6, R13.reuse, 0xff, RZ, 0xc0, !PT ;  /* 0x000000ff0d067812 */ /* 0x040fe400078ec0ff */
[----:B------:R-:W-:Y:S02]  /*7300*/  LOP3.LUT R18, R8, 0xff, RZ, 0xc0, !PT ;  /* 0x000000ff08127812 */ /* 0x000fe400078ec0ff */
[----:B------:R-:W-:Y:S03]  /*7310*/  ISETP.LE.U32.AND P3, PT, R6, UR13, PT ;  /* 0x0000000d06007c0c */ /* 0x000fe6000bf63070 */
[----:B------:R-:W-:Y:S01]  /*7320*/  MUFU.EX2 R201, R40 ;  /* 0x0000002800c97308 */ /* 0x000fe20000000800 */
[--C-:B------:R-:W-:Y:S02]  /*7330*/  SHF.R.U32.HI R23, RZ, 0x18, R8.reuse ;  /* 0x00000018ff177819 */ /* 0x100fe40000011608 */
[--C-:B------:R-:W-:Y:S02]  /*7340*/  SHF.R.U32.HI R6, RZ, 0x18, R13.reuse ;  /* 0x00000018ff067819 */ /* 0x100fe4000001160d */
[----:B------:R-:W-:Y:S02]  /*7350*/  SHF.R.U32.HI R134, RZ, 0x10, R8 ;  /* 0x00000010ff867819 */ /* 0x000fe40000011608 */
[----:B------:R-:W-:Y:S03]  /*7360*/  LOP3.LUT R8, R13, 0xffff, RZ, 0xc0, !PT ;  /* 0x0000ffff0d087812 */ /* 0x000fe600078ec0ff */
[----:B------:R-:W-:Y:S01]  /*7370*/  MUFU.EX2 R203, R46 ;  /* 0x0000002e00cb7308 */ /* 0x000fe20000000800 */
[----:B------:R-:W-:Y:S02]  /*7380*/  ISETP.LE.U32.AND P4, PT, R6, UR13, PT ;  /* 0x0000000d06007c0c */ /* 0x000fe4000bf83070 */
[----:B------:R-:W-:Y:S01]  /*7390*/  SHF.R.U32.HI R6, RZ, 0x8, R8 ;  /* 0x00000008ff067819 */ /* 0x000fe20000011608 */
[----:B------:R-:W-:Y:S01]  /*73a0*/  @!P3 FADD.FTZ R195, -R195, -RZ ;  /* 0x800000ffc3c3b221 */ /* 0x000fe20000010100 */
[----:B-1----:R-:W-:Y:S02]  /*73b0*/  LOP3.LUT R5, R7, UR8, R140, 0x96, !PT ;  /* 0x0000000807057c12 */ /* 0x002fe4000f8e968c */
[----:B------:R-:W-:Y:S03]  /*73c0*/  LOP3.LUT R6, R6, 0xffff, RZ, 0xc0, !PT ;  /* 0x0000ffff06067812 */ /* 0x000fe600078ec0ff */
[----:B------:R-:W-:Y:S01]  /*73d0*/  MUFU.EX2 R207, R43 ;  /* 0x0000002b00cf7308 */ /* 0x000fe20000000800 */
[----:B------:R-:W-:Y:S02]  /*73e0*/  LOP3.LUT R8, R5, 0xff, RZ, 0xc0, !PT ;  /* 0x000000ff05087812 */ /* 0x000fe400078ec0ff */
[----:B------:R-:W-:Y:S02]  /*73f0*/  SHF.R.U32.HI R7, RZ, 0x10, R13 ;  /* 0x00000010ff077819 */ /* 0x000fe4000001160d */
[----:B------:R-:W-:Y:S01]  /*7400*/  ISETP.LE.U32.AND P6, PT, R8, UR13, PT ;  /* 0x0000000d08007c0c */ /* 0x000fe2000bfc3070 */
[----:B------:R-:W-:Y:S01]  /*7410*/  @!P4 FADD.FTZ R219, -R219, -RZ ;  /* 0x800000ffdbdbc221 */ /* 0x000fe20000010100 */
[----:B------:R-:W-:Y:S03]  /*7420*/  ISETP.LE.U32.AND P5, PT, R6, UR13, PT ;  /* 0x0000000d06007c0c */ /* 0x000fe6000bfa3070 */
[----:B------:R-:W-:Y:S01]  /*7430*/  MUFU.EX2 R202, R47 ;  /* 0x0000002f00ca7308 */ /* 0x000fe20000000800 */
[----:B------:R-:W-:Y:S02]  /*7440*/  LOP3.LUT R6, R5, 0xffff, RZ, 0xc0, !PT ;  /* 0x0000ffff05067812 */ /* 0x000fe400078ec0ff */
[----:B------:R-:W-:Y:S02]  /*7450*/  LOP3.LUT R7, R7, 0xff, RZ, 0xc0, !PT ;  /* 0x000000ff07077812 */ /* 0x000fe400078ec0ff */
[----:B------:R-:W-:Y:S02]  /*7460*/  SHF.R.U32.HI R6, RZ, 0x8, R6 ;  /* 0x00000008ff067819 */ /* 0x000fe40000011606 */
[----:B------:R-:W-:Y:S03]  /*7470*/  SHF.R.U32.HI R13, RZ, 0x8, R147 ;  /* 0x00000008ff0d7819 */ /* 0x000fe60000011693 */
[----:B------:R-:W-:Y:S01]  /*7480*/  MUFU.EX2 R148, R4 ;  /* 0x0000000400947308 */ /* 0x000fe20000000800 */
[----:B------:R-:W-:Y:S01]  /*7490*/  ISETP.LE.U32.AND P1, PT, R7, UR13, PT ;  /* 0x0000000d07007c0c */ /* 0x000fe2000bf23070 */
[----:B------:R-:W-:Y:S01]  /*74a0*/  @!P6 FADD.FTZ R223, -R223, -RZ ;  /* 0x800000ffdfdfe221 */ /* 0x000fe20000010100 */
[--C-:B------:R-:W-:Y:S01]  /*74b0*/  SHF.R.U32.HI R7, RZ, 0x10, R5.reuse ;  /* 0x00000010ff077819 */ /* 0x100fe20000011605 */
[----:B------:R-:W-:Y:S01]  /*74c0*/  @!P5 FADD.FTZ R204, -R204, -RZ ;  /* 0x800000ffccccd221 */ /* 0x000fe20000010100 */
[----:B------:R-:W-:Y:S02]  /*74d0*/  LOP3.LUT R6, R6, 0xffff, RZ, 0xc0, !PT ;  /* 0x0000ffff06067812 */ /* 0x000fe400078ec0ff */
[----:B------:R-:W-:Y:S03]  /*74e0*/  LOP3.LUT R7, R7, 0xff, RZ, 0xc0, !PT ;  /* 0x000000ff07077812 */ /* 0x000fe600078ec0ff */
[----:B------:R-:W-:Y:S01]  /*74f0*/  MUFU.EX2 R197, R44 ;  /* 0x0000002c00c57308 */ /* 0x000fe20000000800 */
[----:B------:R-:W-:Y:S02]  /*7500*/  ISETP.LE.U32.AND P5, PT, R6, UR13, PT ;  /* 0x0000000d06007c0c */ /* 0x000fe4000bfa3070 */
[----:B------:R-:W-:Y:S02]  /*7510*/  SHF.R.U32.HI R6, RZ, 0x18, R5 ;  /* 0x00000018ff067819 */ /* 0x000fe40000011605 */
[----:B------:R-:W-:Y:S01]  /*7520*/  SHF.R.U32.HI R5, RZ, 0x8, R9 ;  /* 0x00000008ff057819 */ /* 0x000fe20000011609 */
[----:B------:R-:W-:Y:S01]  /*7530*/  @!P1 FADD.FTZ R220, -R220, -RZ ;  /* 0x800000ffdcdc9221 */ /* 0x000fe20000010100 */
[----:B------:R-:W-:Y:S03]  /*7540*/  ISETP.LE.U32.AND P1, PT, R6, UR13, PT ;  /* 0x0000000d06007c0c */ /* 0x000fe6000bf23070 */
[----:B------:R-:W-:Y:S01]  /*7550*/  MUFU.EX2 R196, R45 ;  /* 0x0000002d00c47308 */ /* 0x000fe20000000800 */
[----:B------:R-:W-:Y:S02]  /*7560*/  LOP3.LUT R5, R5, 0xffff, RZ, 0xc0, !PT ;  /* 0x0000ffff05057812 */ /* 0x000fe400078ec0ff */
[----:B------:R-:W-:Y:S02]  /*7570*/  ISETP.LE.U32.AND P3, PT, R7, UR13, PT ;  /* 0x0000000d07007c0c */ /* 0x000fe4000bf63070 */
[----:B------:R-:W-:Y:S01]  /*7580*/  ISETP.LE.U32.AND P6, PT, R5, UR13, PT ;  /* 0x0000000d05007c0c */ /* 0x000fe2000bfc3070 */
[----:B------:R-:W-:Y:S01]  /*7590*/  @!P5 FADD.FTZ R224, -R224, -RZ ;  /* 0x800000ffe0e0d221 */ /* 0x000fe20000010100 */
[----:B------:R-:W-:Y:S01]  /*75a0*/  LOP3.LUT R6, R145, 0xff, RZ, 0xc0, !PT ;  /* 0x000000ff91067812 */ /* 0x000fe200078ec0ff */
[----:B------:R-:W-:Y:S01]  /*75b0*/  IMAD.U32 R145, RZ, RZ, UR21 ;  /* 0x00000015ff917e24 */ /* 0x000fe2000f8e00ff */
[----:B------:R-:W-:Y:S02]  /*75c0*/  LOP3.LUT R5, R11, 0xff, RZ, 0xc0, !PT ;  /* 0x000000ff0b057812 */ /* 0x000fe400078ec0ff */
[----:B------:R-:W-:Y:S01]  /*75d0*/  ISETP.LE.U32.AND P2, PT, R19, UR13, PT ;  /* 0x0000000d13007c0c */ /* 0x000fe2000bf43070 */
[----:B------:R-:W-:Y:S01]  /*75e0*/  @!P1 FADD.FTZ R227, -R227, -RZ ;  /* 0x800000ffe3e39221 */ /* 0x000fe20000010100 */
[----:B------:R-:W-:Y:S02]  /*75f0*/  ISETP.LE.U32.AND P1, PT, R10, UR13, PT ;  /* 0x0000000d0a007c0c */ /* 0x000fe4000bf23070 */
[----:B------:R-:W-:Y:S01]  /*7600*/  LOP3.LUT R8, R14, 0xff, RZ, 0xc0, !PT ;  /* 0x000000ff0e087812 */ /* 0x000fe200078ec0ff */
[----:B------:R-:W-:Y:S01]  /*7610*/  @!P3 FADD.FTZ R228, -R228, -RZ ;  /* 0x800000ffe4e4b221 */ /* 0x000fe20000010100 */
[----:B------:R-:W-:Y:S01]  /*7620*/  ISETP.LE.U32.AND P3, PT, R5, UR13, PT ;  /* 0x0000000d05007c0c */ /* 0x000fe2000bf63070 */
[----:B------:R-:W-:Y:S01]  /*7630*/  @!P6 FADD.FTZ R221, -R221, -RZ ;  /* 0x800000ffdddde221 */ /* 0x000fe20000010100 */
[----:B------:R-:W-:Y:S02]  /*7640*/  SHF.R.U32.HI R5, RZ, 0x8, R143 ;  /* 0x00000008ff057819 */ /* 0x000fe4000001168f */
[----:B------:R-:W-:Y:S02]  /*7650*/  ISETP.LE.U32.AND P0, PT, R17, UR13, PT ;  /* 0x0000000d11007c0c */ /* 0x000fe4000bf03070 */
[----:B------:R-:W-:Y:S01]  /*7660*/  LOP3.LUT R5, R5, 0xffff, RZ, 0xc0, !PT ;  /* 0x0000ffff05057812 */ /* 0x000fe200078ec0ff */
[----:B--2---:R-:W-:Y:S01]  /*7670*/  @!P2 FADD.FTZ R211, -R211, -RZ ;  /* 0x800000ffd3d3a221 */ /* 0x004fe20000010100 */
[----:B------:R-:W-:Y:S01]  /*7680*/  ISETP.LE.U32.AND P4, PT, R16, UR13, PT ;  /* 0x0000000d10007c0c */ /* 0x000fe2000bf83070 */
[----:B------:R-:W-:Y:S01]  /*7690*/  @!P1 FADD.FTZ R225, -R225, -RZ ;  /* 0x800000ffe1e19221 */ /* 0x000fe20000010100 */
[----:B------:R-:W-:Y:S01]  /*76a0*/  ISETP.LE.U32.AND P1, PT, R6, UR13, PT ;  /* 0x0000000d06007c0c */ /* 0x000fe2000bf23070 */
[----:B------:R-:W-:Y:S01]  /*76b0*/  IMAD.WIDE.U32 R6, R146, -0x326172a9, RZ ;  /* 0xcd9e8d5792067825 */ /* 0x000fe200078e00ff */
[----:B------:R-:W-:Y:S02]  /*76c0*/  ISETP.LE.U32.AND P6, PT, R20, UR13, PT ;  /* 0x0000000d14007c0c */ /* 0x000fe4000bfc3070 */
[----:B------:R-:W-:Y:S01]  /*76d0*/  ISETP.LE.U32.AND P5, PT, R136, UR13, PT ;  /* 0x0000000d88007c0c */ /* 0x000fe2000bfa3070 */
[----:B------:R-:W-:Y:S01]  /*76e0*/  @!P3 FADD.FTZ R226, -R226, -RZ ;  /* 0x800000ffe2e2b221 */ /* 0x000fe20000010100 */
[----:B------:R-:W-:Y:S01]  /*76f0*/  ISETP.LE.U32.AND P3, PT, R5, UR13, PT ;  /* 0x0000000d05007c0c */ /* 0x000fe2000bf63070 */
[----:B------:R-:W-:Y:S01]  /*7700*/  @!P0 FADD.FTZ R200, -R200, -RZ ;  /* 0x800000ffc8c88221 */ /* 0x000fe20000010100 */
[----:B------:R-:W-:Y:S02]  /*7710*/  LOP3.LUT R5, R14, 0xffff, RZ, 0xc0, !PT ;  /* 0x0000ffff0e057812 */ /* 0x000fe400078ec0ff */
[----:B------:R-:W-:Y:S01]  /*7720*/  LOP3.LUT R16, R6, 0xff, RZ, 0xc0, !PT ;  /* 0x000000ff06107812 */ /* 0x000fe200078ec0ff */
[----:B------:R-:W-:Y:S01]  /*7730*/  @!P4 FADD.FTZ R222, -R222, -RZ ;  /* 0x800000ffdedec221 */ /* 0x000fe20000010100 */
[----:B------:R-:W-:Y:S01]  /*7740*/  SHF.R.U32.HI R5, RZ, 0x8, R5 ;  /* 0x00000008ff057819 */ /* 0x000fe20000011605 */
[----:B------:R-:W-:Y:S01]  /*7750*/  @!P1 FADD.FTZ R213, -R213, -RZ ;  /* 0x800000ffd5d59221 */ /* 0x000fe20000010100 */
[----:B------:R-:W-:Y:S01]  /*7760*/  LOP3.LUT R17, R6, 0xffff, RZ, 0xc0, !PT ;  /* 0x0000ffff06117812 */ /* 0x000fe200078ec0ff */
[----:B------:R-:W-:Y:S01]  /*7770*/  @!P6 FADD.FTZ R163, -R163, -RZ ;  /* 0x800000ffa3a3e221 */ /* 0x000fe20000010100 */
[----:B------:R-:W-:Y:S01]  /*7780*/  LOP3.LUT R5, R5, 0xffff, RZ, 0xc0, !PT ;  /* 0x0000ffff05057812 */ /* 0x000fe200078ec0ff */
[----:B------:R-:W-:Y:S01]  /*7790*/  @!P5 FADD.FTZ R210, -R210, -RZ ;  /* 0x800000ffd2d2d221 */ /* 0x000fe20000010100 */
[----:B------:R-:W-:Y:S01]  /*77a0*/  SHF.R.U32.HI R22, RZ, 0x18, R6 ;  /* 0x00000018ff167819 */ /* 0x000fe20000011606 */
[----:B------:R-:W-:Y:S01]  /*77b0*/  @!P3 FADD.FTZ R198, -R198, -RZ ;  /* 0x800000ffc6c6b221 */ /* 0x000fe20000010100 */
[----:B------:R-:W-:Y:S02]  /*77c0*/  ISETP.LE.U32.AND P1, PT, R5, UR13, PT ;  /* 0x0000000d05007c0c */ /* 0x000fe4000bf23070 */
[----:B------:R-:W-:Y:S01]  /*77d0*/  ISETP.LE.U32.AND P3, PT, R8, UR13, PT ;  /* 0x0000000d08007c0c */ /* 0x000fe2000bf63070 */
[----:B------:R-:W-:Y:S01]  /*77e0*/  IMAD.WIDE.U32 R8, R152, -0x2daee0ad, RZ ;  /* 0xd2511f5398087825 */ /* 0x000fe200078e00ff */
[----:B------:R-:W-:Y:S01]  /*77f0*/  SHF.R.U32.HI R5, RZ, 0x10, R14 ;  /* 0x00000010ff057819 */ /* 0x000fe2000001160e */
[----:B------:R-:W-:Y:S01]  /*7800*/  MUFU.EX2 R152, R49 ;  /* 0x0000003100987308 */ /* 0x000fe20000000800 */
[----:B------:R-:W-:Y:S02]  /*7810*/  SHF.R.U32.HI R20, RZ, 0x10, R6 ;  /* 0x00000010ff147819 */ /* 0x000fe40000011606 */
[----:B------:R-:W-:Y:S02]  /*7820*/  LOP3.LUT R5, R5, 0xff, RZ, 0xc0, !PT ;  /* 0x000000ff05057812 */ /* 0x000fe400078ec0ff */
[----:B------:R-:W-:Y:S02]  /*7830*/  LOP3.LUT R6, R15, 0xff, RZ, 0xc0, !PT ;  /* 0x000000ff0f067812 */ /* 0x000fe400078ec0ff */
[----:B------:R-:W-:Y:S01]  /*7840*/  ISETP.LE.U32.AND P2, PT, R5, UR13, PT ;  /* 0x0000000d05007c0c */ /* 0x000fe2000bf43070 */
[----:B------:R-:W-:Y:S01]  /*7850*/  @!P1 FADD.FTZ R173, -R173, -RZ ;  /* 0x800000ffadad9221 */ /* 0x000fe20000010100 */
[----:B------:R-:W-:Y:S01]  /*7860*/  SHF.R.U32.HI R14, RZ, 0x18, R14 ;  /* 0x00000018ff0e7819 */ /* 0x000fe2000001160e */
[----:B------:R-:W-:Y:S01]  /*7870*/  @!P3 FADD.FTZ R174, -R174, -RZ ;  /* 0x800000ffaeaeb221 */ /* 0x000fe20000010100 */
[----:B------:R-:W-:Y:S02]  /*7880*/  ISETP.LE.U32.AND P1, PT, R6, UR13, PT ;  /* 0x0000000d06007c0c */ /* 0x000fe4000bf23070 */
[----:B------:R-:W-:Y:S02]  /*7890*/  LOP3.LUT R5, R15, 0xffff, RZ, 0xc0, !PT ;  /* 0x0000ffff0f057812 */ /* 0x000fe400078ec0ff */
[----:B------:R-:W-:Y:S02]  /*78a0*/  ISETP.LE.U32.AND P3, PT, R14, UR13, PT ;  /* 0x0000000d0e007c0c */ /* 0x000fe4000bf63070 */
[----:B------:R-:W-:Y:S02]  /*78b0*/  SHF.R.U32.HI R5, RZ, 0x8, R5 ;  /* 0x00000008ff057819 */ /* 0x000fe40000011605 */
[--C-:B------:R-:W-:Y:S01]  /*78c0*/  SHF.R.U32.HI R6, RZ, 0x10, R15.reuse ;  /* 0x00000010ff067819 */ /* 0x100fe2000001160f */
[----:B------:R-:W-:Y:S01]  /*78d0*/  @!P2 FADD.FTZ R205, -R205, -RZ ;  /* 0x800000ffcdcda221 */ /* 0x000fe20000010100 */
[----:B------:R-:W-:Y:S02]  /*78e0*/  LOP3.LUT R5, R5, 0xffff, RZ, 0xc0, !PT ;  /* 0x0000ffff05057812 */ /* 0x000fe400078ec0ff */
[----:B------:R-:W-:Y:S01]  /*78f0*/  SHF.R.U32.HI R15, RZ, 0x18, R15 ;  /* 0x00000018ff0f7819 */ /* 0x000fe2000001160f */
[----:B------:R-:W-:Y:S01]  /*7900*/  @!P1 FADD.FTZ R212, -R212, -RZ ;  /* 0x800000ffd4d49221 */ /* 0x000fe20000010100 */
[----:B------:R-:W-:Y:S02]  /*7910*/  ISETP.LE.U32.AND P2, PT, R5, UR13, PT ;  /* 0x0000000d05007c0c */ /* 0x000fe4000bf43070 */
[----:B------:R-:W-:Y:S01]  /*7920*/  LOP3.LUT R5, R6, 0xff, RZ, 0xc0, !PT ;  /* 0x000000ff06057812 */ /* 0x000fe200078ec0ff */
[----:B------:R-:W-:Y:S01]  /*7930*/  @!P3 FADD.FTZ R206, -R206, -RZ ;  /* 0x800000ffceceb221 */ /* 0x000fe20000010100 */
[----:B------:R-:W-:Y:S02]  /*7940*/  ISETP.LE.U32.AND P1, PT, R15, UR13, PT ;  /* 0x0000000d0f007c0c */ /* 0x000fe4000bf23070 */
[----:B------:R-:W-:Y:S02]  /*7950*/  ISETP.LE.U32.AND P3, PT, R5, UR13, PT ;  /* 0x0000000d05007c0c */ /* 0x000fe4000bf63070 */
[----:B------:R-:W-:Y:S02]  /*7960*/  LOP3.LUT R13, R13, 0xffff, RZ, 0xc0, !PT ;  /* 0x0000ffff0d0d7812 */ /* 0x000fe400078ec0ff */
[----:B------:R-:W-:Y:S01]  /*7970*/  LOP3.LUT R11, R7, UR8, R142, 0x96, !PT ;  /* 0x00000008070b7c12 */ /* 0x000fe2000f8e968e */
[----:B------:R-:W-:Y:S01]  /*7980*/  IMAD.WIDE.U32 R6, R150, -0x2daee0ad, RZ ;  /* 0xd2511f5396067825 */ /* 0x000fe200078e00ff */
[----:B------:R-:W-:Y:S01]  /*7990*/  ISETP.LE.U32.AND P4, PT, R141, UR13, PT ;  /* 0x0000000d8d007c0c */ /* 0x000fe2000bf83070 */
[----:B------:R-:W-:Y:S02]  /*79a0*/  MUFU.EX2 R150, R53 ;  /* 0x0000003500967308 */ /* 0x000fe40000000800 */
[----:B------:R-:W-:Y:S01]  /*79b0*/  @!P2 FADD.FTZ R214, -R214, -RZ ;  /* 0x800000ffd6d6a221 */ /* 0x000fe20000010100 */
[----:B------:R-:W-:Y:S01]  /*79c0*/  ISETP.LE.U32.AND P2, PT, R18, UR13, PT ;  /* 0x0000000d12007c0c */ /* 0x000fe2000bf43070 */
[----:B------:R-:W-:Y:S01]  /*79d0*/  @!P1 FADD.FTZ R217, -R217, -RZ ;  /* 0x800000ffd9d99221 */ /* 0x000fe20000010100 */
[----:B------:R-:W-:Y:S01]  /*79e0*/  ISETP.LE.U32.AND P1, PT, R13, UR13, PT ;  /* 0x0000000d0d007c0c */ /* 0x000fe2000bf23070 */
[----:B------:R-:W-:Y:S01]  /*79f0*/  @!P3 FADD.FTZ R218, -R218, -RZ ;  /* 0x800000ffdadab221 */ /* 0x000fe20000010100 */
[----:B------:R-:W-:Y:S02]  /*7a00*/  LOP3.LUT R13, R149, 0xff, RZ, 0xc0, !PT ;  /* 0x000000ff950d7812 */ /* 0x000fe400078ec0ff */
[----:B------:R-:W-:Y:S01]  /*7a10*/  ISETP.LE.U32.AND P3, PT, R23, UR13, PT ;  /* 0x0000000d17007c0c */ /* 0x000fe2000bf63070 */
[----:B------:R-:W-:Y:S01]  /*7a20*/  MUFU.EX2 R149, R64 ;  /* 0x0000004000957308 */ /* 0x000fe20000000800 */
[C---:B------:R-:W-:Y:S01]  /*7a30*/  LOP3.LUT R18, R8.reuse, 0xffff, RZ, 0xc0, !PT ;  /* 0x0000ffff08127812 */ /* 0x040fe200078ec0ff */
[----:B------:R-:W-:Y:S01]  /*7a40*/  @!P4 FADD.FTZ R215, -R215, -RZ ;  /* 0x800000ffd7d7c221 */ /* 0x000fe20000010100 */
[----:B------:R-:W-:Y:S02]  /*7a50*/  LOP3.LUT R14, R8, 0xff, RZ, 0xc0, !PT ;  /* 0x000000ff080e7812 */ /* 0x000fe400078ec0ff */
[--C-:B------:R-:W-:Y:S02]  /*7a60*/  SHF.R.U32.HI R15, RZ, 0x18, R8.reuse ;  /* 0x00000018ff0f7819 */ /* 0x100fe40000011608 */
[----:B------:R-:W-:Y:S01]  /*7a70*/  SHF.R.U32.HI R23, RZ, 0x10, R8 ;  /* 0x00000010ff177819 */ /* 0x000fe20000011608 */
[----:B------:R-:W-:Y:S01]  /*7a80*/  @!P1 FADD.FTZ R209, -R209, -RZ ;  /* 0x800000ffd1d19221 */ /* 0x000fe20000010100 */
[----:B------:R-:W-:Y:S02]  /*7a90*/  ISETP.LE.U32.AND P5, PT, R13, UR13, PT ;  /* 0x0000000d0d007c0c */ /* 0x000fe4000bfa3070 */
[----:B------:R-:W-:Y:S01]  /*7aa0*/  SHF.R.U32.HI R8, RZ, 0x8, R132 ;  /* 0x00000008ff087819 */ /* 0x000fe20000011684 */
[----:B------:R-:W-:Y:S01]  /*7ab0*/  @!P3 FADD.FTZ R164, -R164, -RZ ;  /* 0x800000ffa4a4b221 */ /* 0x000fe20000010100 */
[----:B------:R-:W-:Y:S02]  /*7ac0*/  ISETP.LE.U32.AND P0, PT, R21, UR13, PT ;  /* 0x0000000d15007c0c */ /* 0x000fe4000bf03070 */
[----:B------:R-:W-:Y:S01]  /*7ad0*/  LOP3.LUT R5, R7, UR7, R144, 0x96, !PT ;  /* 0x0000000707057c12 */ /* 0x000fe2000f8e9690 */
[----:B------:R-:W-:Y:S01]  /*7ae0*/  IMAD.U32 R144, RZ, RZ, UR24 ;  /* 0x00000018ff907e24 */ /* 0x000fe2000f8e00ff */
[----:B------:R-:W-:Y:S02]  /*7af0*/  LOP3.LUT R21, R6, 0xffff, RZ, 0xc0, !PT ;  /* 0x0000ffff06157812 */ /* 0x000fe400078ec0ff */
[----:B------:R-:W-:Y:S02]  /*7b00*/  LOP3.LUT R7, R8, 0xffff, RZ, 0xc0, !PT ;  /* 0x0000ffff08077812 */ /* 0x000fe400078ec0ff */
[----:B------:R-:W-:Y:S01]  /*7b10*/  LOP3.LUT R10, R9, UR7, R154, 0x96, !PT ;  /* 0x00000007090a7c12 */ /* 0x000fe2000f8e969a */
[----:B------:R-:W-:Y:S01]  /*7b20*/  @!P5 FADD.FTZ R216, -R216, -RZ ;  /* 0x800000ffd8d8d221 */ /* 0x000fe20000010100 */
[--C-:B------:R-:W-:Y:S01]  /*7b30*/  SHF.R.U32.HI R19, RZ, 0x18, R6.reuse ;  /* 0x00000018ff137819 */ /* 0x100fe20000011606 */
[----:B------:R-:W1:Y:S01]  /*7b40*/  MUFU.EX2 R154, R48 ;  /* 0x00000030009a7308 */ /* 0x000e620000000800 */
[----:B------:R-:W-:Y:S01]  /*7b50*/  ISETP.LE.U32.AND P1, PT, R7, UR13, PT ;  /* 0x0000000d07007c0c */ /* 0x000fe2000bf23070 */
[----:B------:R-:W-:Y:S01]  /*7b60*/  @!P0 FADD.FTZ R175, -R175, -RZ ;  /* 0x800000ffafaf8221 */ /* 0x000fe20000010100 */
[----:B------:R-:W-:Y:S02]  /*7b70*/  LOP3.LUT R13, R6, 0xff, RZ, 0xc0, !PT ;  /* 0x000000ff060d7812 */ /* 0x000fe400078ec0ff */
[----:B------:R-:W-:Y:S02]  /*7b80*/  SHF.R.U32.HI R9, RZ, 0x10, R6 ;  /* 0x00000010ff097819 */ /* 0x000fe40000011606 */
[----:B------:R-:W-:Y:S02]  /*7b90*/  LOP3.LUT R7, R133, 0xff, RZ, 0xc0, !PT ;  /* 0x000000ff85077812 */ /* 0x000fe400078ec0ff */
[----:B------:R-:W-:Y:S02]  /*7ba0*/  LOP3.LUT R6, R12, 0xff, RZ, 0xc0, !PT ;  /* 0x000000ff0c067812 */ /* 0x000fe400078ec0ff */
[----:B------:R-:W-:Y:S02]  /*7bb0*/  ISETP.LE.U32.AND P5, PT, R7, UR13, PT ;  /* 0x0000000d07007c0c */ /* 0x000fe4000bfa3070 */
[----:B------:R-:W-:Y:S01]  /*7bc0*/  ISETP.LE.U32.AND P4, PT, R6, UR13, PT ;  /* 0x0000000d06007c0c */ /* 0x000fe2000bf83070 */
[----:B------:R-:W-:Y:S01]  /*7bd0*/  @!P1 FADD.FTZ R162, -R162, -RZ ;  /* 0x800000ffa2a29221 */ /* 0x000fe20000010100 */
[----:B------:R-:W-:Y:S02]  /*7be0*/  SHF.R.U32.HI R6, RZ, 0x18, R12 ;  /* 0x00000018ff067819 */ /* 0x000fe4000001160c */
[----:B------:R-:W-:Y:S01]  /*7bf0*/  LOP3.LUT R8, R12, 0xffff, RZ, 0xc0, !PT ;  /* 0x0000ffff0c087812 */ /* 0x000fe200078ec0ff */
[----:B-1----:R-:W-:Y:S01]  /*7c00*/  @!P2 FADD.FTZ R154, -R154, -RZ ;  /* 0x800000ff9a9aa221 */ /* 0x002fe20000010100 */
[----:B------:R-:W-:Y:S02]  /*7c10*/  ISETP.LE.U32.AND P6, PT, R6, UR13, PT ;  /* 0x0000000d06007c0c */ /* 0x000fe4000bfc3070 */
[----:B------:R-:W-:Y:S02]  /*7c20*/  SHF.R.U32.HI R6, RZ, 0x8, R8 ;  /* 0x00000008ff067819 */ /* 0x000fe40000011608 */
[----:B------:R-:W-:Y:S01]  /*7c30*/  SHF.R.U32.HI R7, RZ, 0x10, R12 ;  /* 0x00000010ff077819 */ /* 0x000fe2000001160c */
[----:B------:R-:W-:Y:S01]  /*7c40*/  @!P5 FADD.FTZ R191, -R191, -RZ ;  /* 0x800000ffbfbfd221 */ /* 0x000fe20000010100 */
[----:B------:R-:W-:Y:S01]  /*7c50*/  LOP3.LUT R6, R6, 0xffff, RZ, 0xc0, !PT ;  /* 0x0000ffff06067812 */ /* 0x000fe200078ec0ff */
[----:B------:R-:W-:Y:S01]  /*7c60*/  @!P4 FADD.FTZ R157, -R157, -RZ ;  /* 0x800000ff9d9dc221 */ /* 0x000fe20000010100 */
[----:B------:R-:W-:Y:S02]  /*7c70*/  LOP3.LUT R7, R7, 0xff, RZ, 0xc0, !PT ;  /* 0x000000ff07077812 */ /* 0x000fe400078ec0ff */
[----:B------:R-:W-:Y:S02]  /*7c80*/  ISETP.LE.U32.AND P5, PT, R6, UR13, PT ;  /* 0x0000000d06007c0c */ /* 0x000fe4000bfa3070 */
[----:B------:R-:W-:Y:S01]  /*7c90*/  LOP3.LUT R6, R11, 0xffff, RZ, 0xc0, !PT ;  /* 0x0000ffff0b067812 */ /* 0x000fe200078ec0ff */
[----:B------:R-:W-:Y:S01]  /*7ca0*/  @!P6 FADD.FTZ R171, -R171, -RZ ;  /* 0x800000ffababe221 */ /* 0x000fe20000010100 */
[----:B------:R-:W-:Y:S02]  /*7cb0*/  ISETP.LE.U32.AND P0, PT, R7, UR13, PT ;  /* 0x0000000d07007c0c */ /* 0x000fe4000bf03070 */
[----:B------:R-:W-:Y:S02]  /*7cc0*/  SHF.R.U32.HI R6, RZ, 0x8, R6 ;  /* 0x00000008ff067819 */ /* 0x000fe40000011606 */
[----:B------:R-:W-:Y:S02]  /*7cd0*/  LOP3.LUT R7, R11, 0xff, RZ, 0xc0, !PT ;  /* 0x000000ff0b077812 */ /* 0x000fe400078ec0ff */
[----:B------:R-:W-:Y:S02]  /*7ce0*/  LOP3.LUT R6, R6, 0xffff, RZ, 0xc0, !PT ;  /* 0x0000ffff06067812 */ /* 0x000fe400078ec0ff */
[----:B------:R-:W-:Y:S01]  /*7cf0*/  SHF.R.U32.HI R8, RZ, 0x10, R11 ;  /* 0x00000010ff087819 */ /* 0x000fe2000001160b */
[----:B------:R-:W-:Y:S01]  /*7d00*/  @!P5 FADD.FTZ R156, -R156, -RZ ;  /* 0x800000ff9c9cd221 */ /* 0x000fe20000010100 */
[----:B------:R-:W-:Y:S02]  /*7d10*/  ISETP.LE.U32.AND P5, PT, R6, UR13, PT ;  /* 0x0000000d06007c0c */ /* 0x000fe4000bfa3070 */
[----:B------:R-:W-:Y:S01]  /*7d20*/  ISETP.LE.U32.AND P4, PT, R7, UR13, PT ;  /* 0x0000000d07007c0c */ /* 0x000fe2000bf83070 */
[----:B------:R-:W-:Y:S01]  /*7d30*/  @!P0 FADD.FTZ R172, -R172, -RZ ;  /* 0x800000ffacac8221 */ /* 0x000fe20000010100 */
[----:B------:R-:W-:Y:S02]  /*7d40*/  LOP3.LUT R7, R8, 0xff, RZ, 0xc0, !PT ;  /* 0x000000ff08077812 */ /* 0x000fe400078ec0ff */
[----:B------:R-:W-:Y:S02]  /*7d50*/  SHF.R.U32.HI R6, RZ, 0x8, R17 ;  /* 0x00000008ff067819 */ /* 0x000fe40000011611 */
[----:B------:R-:W-:Y:S02]  /*7d60*/  ISETP.LE.U32.AND P0, PT, R7, UR13, PT ;  /* 0x0000000d07007c0c */ /* 0x000fe4000bf03070 */
[----:B------:R-:W-:Y:S02]  /*7d70*/  LOP3.LUT R6, R6, 0xffff, RZ, 0xc0, !PT ;  /* 0x0000ffff06067812 */ /* 0x000fe400078ec0ff */
[----:B------:R-:W-:Y:S01]  /*7d80*/  SHF.R.U32.HI R11, RZ, 0x18, R11 ;  /* 0x00000018ff0b7819 */ /* 0x000fe2000001160b */
[----:B------:R-:W-:Y:S01]  /*7d90*/  @!P5 FADD.FTZ R199, -R199, -RZ ;  /* 0x800000ffc7c7d221 */ /* 0x000fe20000010100 */
[----:B------:R-:W-:Y:S01]  /*7da0*/  ISETP.LE.U32.AND P5, PT, R6, UR13, PT ;  /* 0x0000000d06007c0c */ /* 0x000fe2000bfa3070 */
[----:B------:R-:W-:Y:S01]  /*7db0*/  @!P4 FADD.FTZ R201, -R201, -RZ ;  /* 0x800000ffc9c9c221 */ /* 0x000fe20000010100 */
[----:B------:R-:W-:Y:S02]  /*7dc0*/  LOP3.LUT R6, R20, 0xff, RZ, 0xc0, !PT ;  /* 0x000000ff14067812 */ /* 0x000fe400078ec0ff */
[----:B------:R-:W-:Y:S02]  /*7dd0*/  ISETP.LE.U32.AND P6, PT, R11, UR13, PT ;  /* 0x0000000d0b007c0c */ /* 0x000fe4000bfc3070 */
[----:B------:R-:W-:Y:S01]  /*7de0*/  ISETP.LE.U32.AND P4, PT, R22, UR13, PT ;  /* 0x0000000d16007c0c */ /* 0x000fe2000bf83070 */
[----:B------:R-:W-:Y:S01]  /*7df0*/  @!P0 FADD.FTZ R208, -R208, -RZ ;  /* 0x800000ffd0d08221 */ /* 0x000fe20000010100 */
[----:B------:R-:W-:Y:S02]  /*7e00*/  ISETP.LE.U32.AND P0, PT, R6, UR13, PT ;  /* 0x0000000d06007c0c */ /* 0x000fe4000bf03070 */
[----:B------:R-:W-:Y:S02]  /*7e10*/  SHF.R.U32.HI R6, RZ, 0x8, R135 ;  /* 0x00000008ff067819 */ /* 0x000fe40000011687 */
[----:B------:R-:W-:Y:S01]  /*7e20*/  LOP3.LUT R7, R134, 0xff, RZ, 0xc0, !PT ;  /* 0x000000ff86077812 */ /* 0x000fe200078ec0ff */
[----:B------:R-:W-:Y:S01]  /*7e30*/  @!P5 FADD.FTZ R196, -R196, -RZ ;  /* 0x800000ffc4c4d221 */ /* 0x000fe20000010100 */
[----:B------:R-:W-:Y:S02]  /*7e40*/  LOP3.LUT R6, R6, 0xffff, RZ, 0xc0, !PT ;  /* 0x0000ffff06067812 */ /* 0x000fe400078ec0ff */
[----:B------:R-:W-:Y:S01]  /*7e50*/  LOP3.LUT R8, R10, 0xffff, RZ, 0xc0, !PT ;  /* 0x0000ffff0a087812 */ /* 0x000fe200078ec0ff */
[----:B------:R-:W-:Y:S01]  /*7e60*/  @!P6 FADD.FTZ R207, -R207, -RZ ;  /* 0x800000ffcfcfe221 */ /* 0x000fe20000010100 */
[----:B------:R-:W-:Y:S01]  /*7e70*/  ISETP.LE.U32.AND P6, PT, R7, UR13, PT ;  /* 0x0000000d07007c0c */ /* 0x000fe2000bfc3070 */
[----:B------:R-:W-:Y:S01]  /*7e80*/  @!P4 FADD.FTZ R202, -R202, -RZ ;  /* 0x800000ffcacac221 */ /* 0x000fe20000010100 */
[----:B------:R-:W-:Y:S01]  /*7e90*/  LOP3.LUT R7, R10, 0xff, RZ, 0xc0, !PT ;  /* 0x000000ff0a077812 */ /* 0x000fe200078ec0ff */
[----:B------:R-:W-:Y:S01]  /*7ea0*/  @!P0 FADD.FTZ R203, -R203, -RZ ;  /* 0x800000ffcbcb8221 */ /* 0x000fe20000010100 */
[----:B------:R-:W-:Y:S02]  /*7eb0*/  ISETP.LE.U32.AND P0, PT, R6, UR13, PT ;  /* 0x0000000d06007c0c */ /* 0x000fe4000bf03070 */
[----:B------:R-:W-:Y:S02]  /*7ec0*/  SHF.R.U32.HI R6, RZ, 0x18, R10 ;  /* 0x00000018ff067819 */ /* 0x000fe4000001160a */
[----:B------:R-:W-:Y:S02]  /*7ed0*/  SHF.R.U32.HI R8, RZ, 0x8, R8 ;  /* 0x00000008ff087819 */ /* 0x000fe40000011608 */
[----:B------:R-:W-:Y:S02]  /*7ee0*/  ISETP.LE.U32.AND P2, PT, R6, UR13, PT ;  /* 0x0000000d06007c0c */ /* 0x000fe4000bf43070 */
[----:B------:R-:W-:Y:S01]  /*7ef0*/  LOP3.LUT R6, R5, 0xff, RZ, 0xc0, !PT ;  /* 0x000000ff05067812 */ /* 0x000fe200078ec0ff */
[----:B------:R-:W-:Y:S01]  /*7f00*/  @!P6 FADD.FTZ R165, -R165, -RZ ;  /* 0x800000ffa5a5e221 */ /* 0x000fe20000010100 */
[----:B------:R-:W-:Y:S02]  /*7f10*/  ISETP.LE.U32.AND P4, PT, R7, UR13, PT ;  /* 0x0000000d07007c0c */ /* 0x000fe4000bf83070 */
[----:B------:R-:W-:Y:S01]  /*7f20*/  SHF.R.U32.HI R7, RZ, 0x10, R10 ;  /* 0x00000010ff077819 */ /* 0x000fe2000001160a */
[----:B------:R-:W-:Y:S01]  /*7f30*/  @!P0 FADD.FTZ R152, -R152, -RZ ;  /* 0x800000ff98988221 */ /* 0x000fe20000010100 */
[----:B------:R-:W-:Y:S02]  /*7f40*/  ISETP.LE.U32.AND P0, PT, R6, UR13, PT ;  /* 0x0000000d06007c0c */ /* 0x000fe4000bf03070 */
[----:B------:R-:W-:Y:S02]  /*7f50*/  LOP3.LUT R6, R8, 0xffff, RZ, 0xc0, !PT ;  /* 0x0000ffff08067812 */ /* 0x000fe400078ec0ff */
[----:B------:R-:W-:Y:S01]  /*7f60*/  LOP3.LUT R8, R5, 0xffff, RZ, 0xc0, !PT ;  /* 0x0000ffff05087812 */ /* 0x000fe200078ec0ff */
[----:B------:R-:W-:Y:S01]  /*7f70*/  @!P2 FADD.FTZ R159, -R159, -RZ ;  /* 0x800000ff9f9fa221 */ /* 0x000fe20000010100 */
[----:B------:R-:W-:Y:S02]  /*7f80*/  ISETP.LE.U32.AND P6, PT, R6, UR13, PT ;  /* 0x0000000d06007c0c */ /* 0x000fe4000bfc3070 */
[----:B------:R-:W-:Y:S01]  /*7f90*/  SHF.R.U32.HI R6, RZ, 0x8, R8 ;  /* 0x00000008ff067819 */ /* 0x000fe20000011608 */
[----:B------:R-:W-:Y:S01]  /*7fa0*/  @!P4 FADD.FTZ R151, -R151, -RZ ;  /* 0x800000ff9797c221 */ /* 0x000fe20000010100 */
[----:B------:R-:W-:Y:S02]  /*7fb0*/  LOP3.LUT R7, R7, 0xff, RZ, 0xc0, !PT ;  /* 0x000000ff07077812 */ /* 0x000fe400078ec0ff */
[----:B------:R-:W-:Y:S01]  /*7fc0*/  LOP3.LUT R6, R6, 0xffff, RZ, 0xc0, !PT ;  /* 0x0000ffff06067812 */ /* 0x000fe200078ec0ff */
[----:B------:R-:W-:Y:S01]  /*7fd0*/  @!P0 FADD.FTZ R169, -R169, -RZ ;  /* 0x800000ffa9a98221 */ /* 0x000fe20000010100 */
[----:B------:R-:W-:Y:S02]  /*7fe0*/  ISETP.LE.U32.AND P3, PT, R7, UR13, PT ;  /* 0x0000000d07007c0c */ /* 0x000fe4000bf63070 */
[----:B------:R-:W-:Y:S02]  /*7ff0*/  ISETP.LE.U32.AND P4, PT, R6, UR13, PT ;  /* 0x0000000d06007c0c */ /* 0x000fe4000bf83070 */
[--C-:B------:R-:W-:Y:S01]  /*8000*/  SHF.R.U32.HI R7, RZ, 0x10, R5.reuse ;  /* 0x00000010ff077819 */ /* 0x100fe20000011605 */
[----:B------:R-:W-:Y:S01]  /*8010*/  @!P6 FADD.FTZ R150, -R150, -RZ ;  /* 0x800000ff9696e221 */ /* 0x000fe20000010100 */
[----:B------:R-:W-:Y:S02]  /*8020*/  SHF.R.U32.HI R5, RZ, 0x18, R5 ;  /* 0x00000018ff057819 */ /* 0x000fe40000011605 */
[----:B------:R-:W-:Y:S02]  /*8030*/  SHF.R.U32.HI R4, RZ, 0x8, R21 ;  /* 0x00000008ff047819 */ /* 0x000fe40000011615 */
[----:B------:R-:W-:Y:S02]  /*8040*/  ISETP.LE.U32.AND P1, PT, R16, UR13, PT ;  /* 0x0000000d10007c0c */ /* 0x000fe4000bf23070 */
[----:B------:R-:W-:Y:S01]  /*8050*/  LOP3.LUT R6, R7, 0xff, RZ, 0xc0, !PT ;  /* 0x000000ff07067812 */ /* 0x000fe200078ec0ff */
[----:B------:R-:W-:Y:S01]  /*8060*/  @!P3 FADD.FTZ R160, -R160, -RZ ;  /* 0x800000ffa0a0b221 */ /* 0x000fe20000010100 */
[----:B------:R-:W-:Y:S01]  /*8070*/  SHF.R.U32.HI R7, RZ, 0x8, R18 ;  /* 0x00000008ff077819 */ /* 0x000fe20000011612 */
[----:B------:R-:W-:Y:S01]  /*8080*/  @!P4 FADD.FTZ R167, -R167, -RZ ;  /* 0x800000ffa7a7c221 */ /* 0x000fe20000010100 */
[----:B------:R-:W-:Y:S02]  /*8090*/  ISETP.LE.U32.AND P4, PT, R5, UR13, PT ;  /* 0x0000000d05007c0c */ /* 0x000fe4000bf83070 */
[----:B------:R-:W-:Y:S02]  /*80a0*/  LOP3.LUT R5, R4, 0xffff, RZ, 0xc0, !PT ;  /* 0x0000ffff04057812 */ /* 0x000fe400078ec0ff */
[----:B------:R-:W-:Y:S02]  /*80b0*/  F2FP.RELU.BF16.F32.PACK_AB R4, R204, R195 ;  /* 0x000000c3cc04723e */ /* 0x000fe400000018ff */
[----:B------:R-:W-:Y:S01]  /*80c0*/  ISETP.LE.U32.AND P6, PT, R6, UR13, PT ;  /* 0x0000000d06007c0c */ /* 0x000fe2000bfc3070 */
[----:B------:R-:W-:Y:S01]  /*80d0*/  @!P1 FADD.FTZ R197, -R197, -RZ ;  /* 0x800000ffc5c59221 */ /* 0x000fe20000010100 */
[----:B------:R-:W-:Y:S01]  /*80e0*/  ISETP.LE.U32.AND P1, PT, R14, UR13, PT ;  /* 0x0000000d0e007c0c */ /* 0x000fe2000bf23070 */
[----:B------:R1:W-:Y:S01]  /*80f0*/  STS [R234+0x1c000], R4 ;  /* 0x01c00004ea007388 */ /* 0x0003e20000000800 */
[----:B------:R-:W-:Y:S02]  /*8100*/  LOP3.LUT R6, R7, 0xffff, RZ, 0xc0, !PT ;  /* 0x0000ffff07067812 */ /* 0x000fe400078ec0ff */
[----:B------:R-:W-:Y:S01]  /*8110*/  F2FP.RELU.BF16.F32.PACK_AB R2, R175, R191 ;  /* 0x000000bfaf02723e */ /* 0x000fe200000018ff */
[----:B------:R-:W-:Y:S01]  /*8120*/  @!P4 FADD.FTZ R170, -R170, -RZ ;  /* 0x800000ffaaaac221 */ /* 0x000fe20000010100 */
[----:B------:R-:W-:Y:S02]  /*8130*/  ISETP.LE.U32.AND P2, PT, R6, UR13, PT ;  /* 0x0000000d06007c0c */ /* 0x000fe4000bf43070 */
[----:B------:R-:W-:Y:S02]  /*8140*/  LOP3.LUT R6, R23, 0xff, RZ, 0xc0, !PT ;  /* 0x000000ff17067812 */ /* 0x000fe400078ec0ff */
[----:B------:R-:W-:Y:S01]  /*8150*/  F2FP.RELU.BF16.F32.PACK_AB R3, R207, R208 ;  /* 0x000000d0cf03723e */ /* 0x000fe200000018ff */
[----:B------:R-:W-:Y:S01]  /*8160*/  @!P6 FADD.FTZ R194, -R194, -RZ ;  /* 0x800000ffc2c2e221 */ /* 0x000fe20000010100 */
[----:B------:R-:W-:Y:S01]  /*8170*/  ISETP.LE.U32.AND P6, PT, R6, UR13, PT ;  /* 0x0000000d06007c0c */ /* 0x000fe2000bfc3070 */
[----:B------:R-:W-:Y:S01]  /*8180*/  @!P1 FADD.FTZ R149, -R149, -RZ ;  /* 0x800000ff95959221 */ /* 0x000fe20000010100 */
[----:B------:R-:W-:Y:S02]  /*8190*/  LOP3.LUT R6, R9, 0xff, RZ, 0xc0, !PT ;  /* 0x000000ff09067812 */ /* 0x000fe400078ec0ff */
[----:B------:R-:W-:Y:S02]  /*81a0*/  ISETP.LE.U32.AND P5, PT, R15, UR13, PT ;  /* 0x0000000d0f007c0c */ /* 0x000fe4000bfa3070 */
[----:B------:R-:W-:Y:S01]  /*81b0*/  ISETP.LE.U32.AND P1, PT, R6, UR13, PT ;  /* 0x0000000d06007c0c */ /* 0x000fe2000bf23070 */
[----:B------:R-:W-:Y:S01]  /*81c0*/  @!P2 FADD.FTZ R148, -R148, -RZ ;  /* 0x800000ff9494a221 */ /* 0x000fe20000010100 */
[----:B------:R-:W-:Y:S02]  /*81d0*/  F2FP.RELU.BF16.F32.PACK_AB R6, R219, R220 ;  /* 0x000000dcdb06723e */ /* 0x000fe400000018ff */
[----:B------:R-:W-:Y:S02]  /*81e0*/  ISETP.LE.U32.AND P2, PT, R5, UR13, PT ;  /* 0x0000000d05007c0c */ /* 0x000fe4000bf43070 */
[----:B------:R-:W-:Y:S01]  /*81f0*/  F2FP.RELU.BF16.F32.PACK_AB R5, R198, R200 ;  /* 0x000000c8c605723e */ /* 0x000fe200000018ff */
[----:B------:R2:W-:Y:S01]  /*8200*/  STS [R234+0x1c400], R6 ;  /* 0x01c40006ea007388 */ /* 0x0005e20000000800 */
[----:B-1----:R-:W-:Y:S01]  /*8210*/  F2FP.RELU.BF16.F32.PACK_AB R4, R211, R213 ;  /* 0x000000d5d304723e */ /* 0x002fe200000018ff */
[----:B------:R-:W-:Y:S01]  /*8220*/  @!P6 FADD.FTZ R155, -R155, -RZ ;  /* 0x800000ff9b9be221 */ /* 0x000fe20000010100 */
[----:B------:R-:W-:Y:S01]  /*8230*/  F2FP.RELU.BF16.F32.PACK_AB R0, R148, R149 ;  /* 0x000000959400723e */ /* 0x000fe200000018ff */
[----:B------:R1:W-:Y:S01]  /*8240*/  STS [R236+0x1c000], R5 ;  /* 0x01c00005ec007388 */ /* 0x0003e20000000800 */
[----:B------:R-:W-:Y:S01]  /*8250*/  ISETP.LE.U32.AND P0, PT, R19, UR13, PT ;  /* 0x0000000d13007c0c */ /* 0x000fe2000bf03070 */
[----:B------:R-:W-:Y:S01]  /*8260*/  @!P5 FADD.FTZ R153, -R153, -RZ ;  /* 0x800000ff9999d221 */ /* 0x000fe20000010100 */
[----:B------:R-:W-:Y:S01]  /*8270*/  ISETP.LE.U32.AND P3, PT, R13, UR13, PT ;  /* 0x0000000d0d007c0c */ /* 0x000fe2000bf63070 */
[----:B------:R3:W-:Y:S01]  /*8280*/  STS [R236+0x1c400], R4 ;  /* 0x01c40004ec007388 */ /* 0x0007e20000000800 */
[----:B------:R-:W-:Y:S01]  /*8290*/  @!P1 FADD.FTZ R168, -R168, -RZ ;  /* 0x800000ffa8a89221 */ /* 0x000fe20000010100 */
[----:B------:R-:W-:Y:S01]  /*82a0*/  @!P2 FADD.FTZ R158, -R158, -RZ ;  /* 0x800000ff9e9ea221 */ /* 0x000fe20000010100 */
[----:B------:R-:W-:Y:S02]  /*82b0*/  FSETP.GE.FTZ.AND P2, PT, R198, RZ, PT ;  /* 0x000000ffc600720b */ /* 0x000fe40003f56000 */
[----:B------:R-:W-:Y:S02]  /*82c0*/  FSETP.GE.FTZ.AND P1, PT, R174, RZ, PT ;  /* 0x000000ffae00720b */ /* 0x000fe40003f36000 */
[----:B------:R-:W-:Y:S03]  /*82d0*/  FSETP.GE.FTZ.AND P4, PT, R154, RZ, PT ;  /* 0x000000ff9a00720b */ /* 0x000fe60003f96000 */
[----:B------:R-:W-:Y:S01]  /*82e0*/  @!P0 FADD.FTZ R166, -R166, -RZ ;  /* 0x800000ffa6a68221 */ /* 0x000fe20000010100 */
[----:B------:R-:W-:Y:S01]  /*82f0*/  LEA R146, P0, R190, R144, 0x2 ;  /* 0x00000090be927211 */ /* 0x000fe200078010ff */
[----:B------:R-:W-:Y:S01]  /*8300*/  @!P3 FADD.FTZ R161, -R161, -RZ ;  /* 0x800000ffa1a1b221 */ /* 0x000fe20000010100 */
[----:B------:R-:W-:Y:S02]  /*8310*/  FSETP.GE.FTZ.AND P3, PT, R200, RZ, PT ;  /* 0x000000ffc800720b */ /* 0x000fe40003f76000 */
[----:B------:R-:W-:Y:S01]  /*8320*/  LEA.HI.X.SX32 R147, R190, R145, 0x2, P0 ;  /* 0x00000091be937211 */ /* 0x000fe200000f16ff */
[----:B------:R-:W-:Y:S01]  /*8330*/  IMAD.MOV.U32 R190, RZ, RZ, 0x20 ;  /* 0x00000020ffbe7424 */ /* 0x000fe200078e00ff */
[----:B--2---:R-:W-:Y:S02]  /*8340*/  F2FP.RELU.BF16.F32.PACK_AB R6, R224, R223 ;  /* 0x000000dfe006723e */ /* 0x004fe400000018ff */
[----:B------:R-:W-:Y:S01]  /*8350*/  FSETP.GE.FTZ.AND P0, PT, R195, RZ, PT ;  /* 0x000000ffc300720b */ /* 0x000fe20003f16000 */
[----:B------:R-:W2:Y:S01]  /*8360*/  LDG.E R144, desc[UR16][R146.64] ;  /* 0x0000001092907981 */ /* 0x000ea2000c1e1900 */
[----:B-1----:R-:W-:Y:S03]  /*8370*/  F2FP.RELU.BF16.F32.PACK_AB R5, R225, R226 ;  /* 0x000000e2e105723e */ /* 0x002fe600000018ff */
[----:B------:R1:W-:Y:S01]  /*8380*/  STS [R234+0x1e000], R6 ;  /* 0x01e00006ea007388 */ /* 0x0003e20000000800 */
[----:B---3--:R-:W-:Y:S05]  /*8390*/  F2FP.RELU.BF16.F32.PACK_AB R4, R227, R228 ;  /* 0x000000e4e304723e */ /* 0x008fea00000018ff */
[----:B------:R3:W-:Y:S04]  /*83a0*/  STS [R234+0x1e400], R4 ;  /* 0x01e40004ea007388 */ /* 0x0007e80000000800 */
[----:B------:R4:W-:Y:S01]  /*83b0*/  STS [R236+0x1e400], R5 ;  /* 0x01e40005ec007388 */ /* 0x0009e20000000800 */
[----:B-1----:R-:W-:Y:S05]  /*83c0*/  F2FP.RELU.BF16.F32.PACK_AB R6, R221, R222 ;  /* 0x000000dedd06723e */ /* 0x002fea00000018ff */
[----:B------:R1:W-:Y:S01]  /*83d0*/  STS [R236+0x1e000], R6 ;  /* 0x01e00006ec007388 */ /* 0x0003e20000000800 */
[----:B---3--:R-:W-:Y:S02]  /*83e0*/  F2FP.RELU.BF16.F32.PACK_AB R4, R173, R174 ;  /* 0x000000aead04723e */ /* 0x008fe400000018ff */
[----:B----4-:R-:W-:Y:S03]  /*83f0*/  F2FP.RELU.BF16.F32.PACK_AB R5, R206, R205 ;  /* 0x000000cdce05723e */ /* 0x010fe600000018ff */
[----:B------:R3:W-:Y:S04]  /*8400*/  STS [R240+0x1c000], R4 ;  /* 0x01c00004f0007388 */ /* 0x0007e80000000800 */
[----:B------:R4:W-:Y:S04]  /*8410*/  STS [R240+0x1c400], R5 ;  /* 0x01c40005f0007388 */ /* 0x0009e80000000800 */
[----:B------:R4:W-:Y:S01]  /*8420*/  STS [R239+0x1c400], R2 ;  /* 0x01c40002ef007388 */ /* 0x0009e20000000800 */
[----:B-1----:R-:W-:Y:S02]  /*8430*/  F2FP.RELU.BF16.F32.PACK_AB R6, R171, R172 ;  /* 0x000000acab06723e */ /* 0x002fe400000018ff */
[----:B---3--:R-:W-:Y:S02]  /*8440*/  F2FP.RELU.BF16.F32.PACK_AB R4, R162, R163 ;  /* 0x000000a3a204723e */ /* 0x008fe400000018ff */
[----:B----4-:R-:W-:Y:S03]  /*8450*/  F2FP.RELU.BF16.F32.PACK_AB R5, R214, R212 ;  /* 0x000000d4d605723e */ /* 0x010fe600000018ff */
[----:B------:R1:W-:Y:S01]  /*8460*/  STS [R239+0x1c000], R4 ;  /* 0x01c00004ef007388 */ /* 0x0003e20000000800 */
[----:B------:R-:W-:Y:S03]  /*8470*/  F2FP.RELU.BF16.F32.PACK_AB R2, R217, R218 ;  /* 0x000000dad902723e */ /* 0x000fe600000018ff */
[----:B------:R3:W-:Y:S04]  /*8480*/  STS [R240+0x1e000], R5 ;  /* 0x01e00005f0007388 */ /* 0x0007e80000000800 */
[----:B------:R4:W-:Y:S01]  /*8490*/  STS [R240+0x1e400], R2 ;  /* 0x01e40002f0007388 */ /* 0x0009e20000000800 */
[----:B-1----:R-:W-:Y:S02]  /*84a0*/  F2FP.RELU.BF16.F32.PACK_AB R4, R215, R216 ;  /* 0x000000d8d704723e */ /* 0x002fe400000018ff */
[----:B---3--:R-:W-:Y:S03]  /*84b0*/  F2FP.RELU.BF16.F32.PACK_AB R5, R209, R210 ;  /* 0x000000d2d105723e */ /* 0x008fe600000018ff */
[----:B------:R1:W-:Y:S01]  /*84c0*/  STS [R239+0x1e400], R4 ;  /* 0x01e40004ef007388 */ /* 0x0003e20000000800 */
[----:B----4-:R-:W-:Y:S03]  /*84d0*/  F2FP.RELU.BF16.F32.PACK_AB R2, R156, R157 ;  /* 0x0000009d9c02723e */ /* 0x010fe600000018ff */
[----:B------:R3:W-:Y:S04]  /*84e0*/  STS [R239+0x1e000], R5 ;  /* 0x01e00005ef007388 */ /* 0x0007e80000000800 */
[----:B------:R4:W-:Y:S04]  /*84f0*/  STS [R231+0x1c000], R2 ;  /* 0x01c00002e7007388 */ /* 0x0009e80000000800 */
[----:B------:R-:W-:Y:S01]  /*8500*/  STS [R231+0x1c400], R6 ;  /* 0x01c40006e7007388 */ /* 0x000fe20000000800 */
[----:B-1----:R-:W-:Y:S02]  /*8510*/  F2FP.RELU.BF16.F32.PACK_AB R4, R152, R154 ;  /* 0x0000009a9804723e */ /* 0x002fe400000018ff */
[----:B---3--:R-:W-:Y:S03]  /*8520*/  F2FP.RELU.BF16.F32.PACK_AB R5, R199, R201 ;  /* 0x000000c9c705723e */ /* 0x008fe600000018ff */
[----:B------:R1:W-:Y:S01]  /*8530*/  STS [R235+0x1c000], R4 ;  /* 0x01c00004eb007388 */ /* 0x0003e20000000800 */
[----:B----4-:R-:W-:Y:S05]  /*8540*/  F2FP.RELU.BF16.F32.PACK_AB R2, R164, R165 ;  /* 0x000000a5a402723e */ /* 0x010fea00000018ff */
[----:B------:R3:W-:Y:S04]  /*8550*/  STS [R235+0x1c400], R2 ;  /* 0x01c40002eb007388 */ /* 0x0007e80000000800 */
[----:B------:R4:W-:Y:S04]  /*8560*/  STS [R231+0x1e000], R5 ;  /* 0x01e00005e7007388 */ /* 0x0009e80000000800 */
[----:B------:R4:W-:Y:S01]  /*8570*/  STS [R231+0x1e400], R3 ;  /* 0x01e40003e7007388 */ /* 0x0009e20000000800 */
[----:B-1----:R-:W-:Y:S05]  /*8580*/  F2FP.RELU.BF16.F32.PACK_AB R4, R202, R203 ;  /* 0x000000cbca04723e */ /* 0x002fea00000018ff */
[----:B------:R1:W-:Y:S01]  /*8590*/  STS [R235+0x1e400], R4 ;  /* 0x01e40004eb007388 */ /* 0x0003e20000000800 */
[----:B---3--:R-:W-:Y:S02]  /*85a0*/  F2FP.RELU.BF16.F32.PACK_AB R2, R159, R160 ;  /* 0x000000a09f02723e */ /* 0x008fe400000018ff */
[----:B----4-:R-:W-:Y:S02]  /*85b0*/  F2FP.RELU.BF16.F32.PACK_AB R5, R196, R197 ;  /* 0x000000c5c405723e */ /* 0x010fe400000018ff */
[----:B------:R-:W-:Y:S03]  /*85c0*/  F2FP.RELU.BF16.F32.PACK_AB R3, R150, R151 ;  /* 0x000000979603723e */ /* 0x000fe600000018ff */
[----:B------:R3:W-:Y:S04]  /*85d0*/  STS [R235+0x1e000], R5 ;  /* 0x01e00005eb007388 */ /* 0x0007e80000000800 */
[----:B------:R4:W-:Y:S04]  /*85e0*/  STS [R238+0x1c000], R3 ;  /* 0x01c00003ee007388 */ /* 0x0009e80000000800 */
[----:B------:R4:W-:Y:S04]  /*85f0*/  STS [R238+0x1c400], R2 ;  /* 0x01c40002ee007388 */ /* 0x0009e80000000800 */
[----:B------:R4:W-:Y:S01]  /*8600*/  STS [R237+0x1c000], R0 ;  /* 0x01c00000ed007388 */ /* 0x0009e20000000800 */
[----:B-1----:R-:W-:Y:S02]  /*8610*/  F2FP.RELU.BF16.F32.PACK_AB R4, R170, R194 ;  /* 0x000000c2aa04723e */ /* 0x002fe400000018ff */
[----:B---3--:R-:W-:Y:S02]  /*8620*/  F2FP.RELU.BF16.F32.PACK_AB R5, R167, R169 ;  /* 0x000000a9a705723e */ /* 0x008fe400000018ff */
[----:B----4-:R-:W-:Y:S02]  /*8630*/  F2FP.RELU.BF16.F32.PACK_AB R3, R153, R155 ;  /* 0x0000009b9903723e */ /* 0x010fe400000018ff */
[----:B------:R-:W-:Y:S03]  /*8640*/  F2FP.RELU.BF16.F32.PACK_AB R2, R158, R161 ;  /* 0x000000a19e02723e */ /* 0x000fe600000018ff */
[----:B------:R-:W-:Y:S01]  /*8650*/  STS [R237+0x1c400], R3 ;  /* 0x01c40003ed007388 */ /* 0x000fe20000000800 */
[----:B------:R-:W-:Y:S03]  /*8660*/  F2FP.RELU.BF16.F32.PACK_AB R0, R166, R168 ;  /* 0x000000a8a600723e */ /* 0x000fe600000018ff */
[----:B------:R-:W-:Y:S04]  /*8670*/  STS [R238+0x1e000], R5 ;  /* 0x01e00005ee007388 */ /* 0x000fe80000000800 */
[----:B------:R-:W-:Y:S04]  /*8680*/  STS [R238+0x1e400], R4 ;  /* 0x01e40004ee007388 */ /* 0x000fe80000000800 */
[----:B------:R1:W-:Y:S04]  /*8690*/  STS [R237+0x1e000], R2 ;  /* 0x01e00002ed007388 */ /* 0x0003e80000000800 */
[----:B------:R3:W-:Y:S04]  /*86a0*/  STS [R237+0x1e400], R0 ;  /* 0x01e40000ed007388 */ /* 0x0007e80000000800 */
[----:B------:R-:W-:Y:S08]  /*86b0*/  LDSM.16.M88.4 R64, [R186+UR4+0x8000] ;  /* 0x00800004ba40783b */ /* 0x000ff00008000200 */
[----:B------:R-:W4:Y:S08]  /*86c0*/  LDSM.16.M88.4 R16, [R181+UR4+0x10000] ;  /* 0x01000004b510783b */ /* 0x000f300008000200 */
[----:B------:R-:W4:Y:S01]  /*86d0*/  LDSM.16.M88.4 R60, [R186+UR4+0xa000] ;  /* 0x00a00004ba3c783b */ /* 0x000f220008000200 */
[----:B-1----:R-:W-:Y:S05]  /*86e0*/  IMAD.U32 R2, RZ, RZ, UR4 ;  /* 0x00000004ff027e24 */ /* 0x002fea000f8e00ff */
[----:B---3--:R-:W-:Y:S02]  /*86f0*/  IADD3 R0, R186, 0x8000, R2 ;  /* 0x00008000ba007810 */ /* 0x008fe40007ffe002 */
[----:B------:R-:W1:Y:S08]  /*8700*/  LDSM.16.M88.4 R32, [R181+UR4+0x10800] ;  /* 0x01080004b520783b */ /* 0x000e700008000200 */
[----:B------:R-:W3:Y:S08]  /*8710*/  LDSM.16.M88.4 R48, [R181+UR4+0x11000] ;  /* 0x01100004b530783b */ /* 0x000ef00008000200 */
[----:B------:R-:W2:Y:S01]  /*8720*/  LDSM.16.M88.4 R132, [R181+UR4+0x11800] ;  /* 0x01180004b584783b */ /* 0x000ea20008000200 */
[-C--:B----4-:R-:W-:Y:S07]  /*8730*/  HMMA.16816.F32.BF16 R4, R64, R16.reuse, RZ ;  /* 0x000000104004723c */ /* 0x090fee00000418ff */
[----:B------:R-:W-:Y:S01]  /*8740*/  LDSM.16.M88.4 R140, [R183+0x4000] ;  /* 0x00400000b78c783b */ /* 0x000fe20000000200 */
[C---:B------:R-:W-:Y:S07]  /*8750*/  HMMA.16816.F32.BF16 R8, R60.reuse, R16, RZ ;  /* 0x000000103c08723c */ /* 0x040fee00000418ff */
[----:B------:R4:W5:Y:S01]  /*8760*/  LDG.E R3, desc[UR16][R146.64+0x100] ;  /* 0x0001001092037981 */ /* 0x000962000c1e1900 */
[-C--:B------:R-:W-:Y:S06]  /*8770*/  HMMA.16816.F32.BF16 R12, R60, R18.reuse, RZ ;  /* 0x000000123c0c723c */ /* 0x080fec00000418ff */
[C---:B------:R-:W-:Y:S06]  /*8780*/  HMMA.16816.F32.BF16 R16, R64.reuse, R18, RZ ;  /* 0x000000124010723c */ /* 0x040fec00000418ff */
[-C--:B-1----:R-:W-:Y:S06]  /*8790*/  HMMA.16816.F32.BF16 R20, R64, R32.reuse, RZ ;  /* 0x000000204014723c */ /* 0x082fec00000418ff */
[C---:B------:R-:W-:Y:S06]  /*87a0*/  HMMA.16816.F32.BF16 R24, R60.reuse, R32, RZ ;  /* 0x000000203c18723c */ /* 0x040fec00000418ff */
[-C--:B------:R-:W-:Y:S06]  /*87b0*/  HMMA.16816.F32.BF16 R28, R60, R34.reuse, RZ ;  /* 0x000000223c1c723c */ /* 0x080fec00000418ff */
[C---:B------:R-:W-:Y:S06]  /*87c0*/  HMMA.16816.F32.BF16 R32, R64.reuse, R34, RZ ;  /* 0x000000224020723c */ /* 0x040fec00000418ff */
[-C--:B---3--:R-:W-:Y:S06]  /*87d0*/  HMMA.16816.F32.BF16 R36, R64, R48.reuse, RZ ;  /* 0x000000304024723c */ /* 0x088fec00000418ff */
[C---:B------:R-:W-:Y:S06]  /*87e0*/  HMMA.16816.F32.BF16 R40, R60.reuse, R48, RZ ;  /* 0x000000303c28723c */ /* 0x040fec00000418ff */
[-C--:B------:R-:W-:Y:S06]  /*87f0*/  HMMA.16816.F32.BF16 R44, R60, R50.reuse, RZ ;  /* 0x000000323c2c723c */ /* 0x080fec00000418ff */
[C---:B------:R-:W-:Y:S06]  /*8800*/  HMMA.16816.F32.BF16 R48, R64.reuse, R50, RZ ;  /* 0x000000324030723c */ /* 0x040fec00000418ff */
[-C--:B--2---:R-:W-:Y:S06]  /*8810*/  HMMA.16816.F32.BF16 R52, R64, R132.reuse, RZ ;  /* 0x000000844034723c */ /* 0x084fec00000418ff */
        /* <DEDUP_REMOVED lines=118> */
[C---:B------:R-:W-:Y:S01]  /*8f80*/  FADD.FTZ R20, -R144.reuse, R48 ;  /* 0x0000003090147221 */ /* 0x040fe20000010100 */
        /* <DEDUP_REMOVED lines=26> */
[----:B----4-:R-:W-:Y:S06]  /*9130*/  @!P0 BRA `(.L_x_1148) ;  /* 0x0000000400a08947 */ /* 0x010fec0003800000 */
[----:B------:R-:W-:Y:S01]  /*9140*/  ULOP3.LUT UR7, UR14, 0x1, URZ, 0xc0, !UPT ;  /* 0x000000010e077892 */ /* 0x000fe2000f8ec03f */
[----:B------:R-:W-:Y:S01]  /*9150*/  ISETP.GE.AND P4, PT, R232, UR28, PT ;  /* 0x0000001ce8007c0c */ /* 0x000fe2000bf86270 */
[----:B------:R-:W1:Y:S01]  /*9160*/  LDC R52, c[0x0][0x240] ;  /* 0x00009000ff347b82 */ /* 0x000e620000000800 */
[----:B------:R-:W-:Y:S01]  /*9170*/  PLOP3.LUT P2, PT, PT, PT, PT, 0x8, 0x0 ;  /* 0x000000000000781c */ /* 0x000fe20003f4e170 */
[----:B------:R-:W-:Y:S01]  /*9180*/  UISETP.NE.U32.AND UP0, UPT, UR7, 0x1, UPT ;  /* 0x000000010700788c */ /* 0x000fe2000bf05070 */
[----:B------:R-:W-:Y:S01]  /*9190*/  PLOP3.LUT P3, PT, PT, PT, PT, 0x8, 0x0 ;  /* 0x000000000000781c */ /* 0x000fe20003f6e170 */
[----:B------:R-:W-:Y:S04]  /*91a0*/  IMAD.MOV.U32 R17, RZ, RZ, R241 ;  /* 0x000000ffff117224 */ /* 0x000fe800078e00f1 */
[----:B------:R-:W-:Y:S02]  /*91b0*/  PLOP3.LUT P5, PT, PT, PT, UP0, 0x80, 0x0 ;  /* 0x000000000000781c */ /* 0x000fe40003faf008 */
[----:B------:R-:W-:Y:S02]  /*91c0*/  PLOP3.LUT P1, PT, PT, PT, UP0, 0x80, 0x0 ;  /* 0x000000000000781c */ /* 0x000fe40003f2f008 */
[----:B------:R-:W-:Y:S01]  /*91d0*/  @P4 PLOP3.LUT P2, PT, P5, PT, PT, 0x80, 0x0 ;  /* 0x000000000000481c */ /* 0x000fe20002f4f070 */
[C---:B------:R-:W-:Y:S01]  /*91e0*/  @P4 VIADD R16, R229.reuse, 0xffffc000 ;  /* 0xffffc000e5104836 */ /* 0x040fe20000000000 */
[----:B------:R-:W-:Y:S01]  /*91f0*/  @!P4 PLOP3.LUT P5, PT, P1, PT, PT, 0x80, 0x0 ;  /* 0x000000000000c81c */ /* 0x000fe20000faf070 */
[C---:B------:R-:W-:Y:S01]  /*9200*/  @!P4 VIADD R7, R230.reuse, 0xffffc000 ;  /* 0xffffc000e607c836 */ /* 0x040fe20000000000 */
[----:B------:R-:W2:Y:S01]  /*9210*/  @!P4 LDC R20, c[0x0][0x244] ;  /* 0x00009100ff14cb82 */ /* 0x000ea20000000800 */
[C---:B------:R-:W-:Y:S01]  /*9220*/  @P4 VIADD R5, R229.reuse, 0xffffc000 ;  /* 0xffffc000e5054836 */ /* 0x040fe20000000000 */
[----:B------:R-:W-:Y:S07]  /*9230*/  @!P4 PLOP3.LUT P3, PT, P5, PT, PT, 0x80, 0x0 ;  /* 0x000000000000c81c */ /* 0x000fee0002f6f070 */
[C---:B------:R-:W-:Y:S01]  /*9240*/  @P2 VIADD R16, R229.reuse, 0x4000 ;  /* 0x00004000e5102836 */ /* 0x040fe20000000000 */
[----:B------:R-:W-:Y:S02]  /*9250*/  PLOP3.LUT P2, PT, PT, PT, PT, 0x8, 0x0 ;  /* 0x000000000000781c */ /* 0x000fe40003f4e170 */
[----:B------:R-:W-:Y:S02]  /*9260*/  @P4 PLOP3.LUT P2, PT, P5, PT, PT, 0x80, 0x0 ;  /* 0x000000000000481c */ /* 0x000fe40002f4f070 */
[----:B------:R-:W-:Y:S01]  /*9270*/  @P4 STS [R16], RZ ;  /* 0x000000ff10004388 */ /* 0x000fe20000000800 */
[----:B------:R-:W-:Y:S03]  /*9280*/  @P3 VIADD R7, R230, 0x4000 ;  /* 0x00004000e6073836 */ /* 0x000fe60000000000 */
[----:B------:R-:W-:Y:S04]  /*9290*/  @P4 STS [R16+0x4], RZ ;  /* 0x000004ff10004388 */ /* 0x000fe80000000800 */
[----:B------:R-:W-:Y:S03]  /*92a0*/  @P4 STS [R16+0x8], RZ ;  /* 0x000008ff10004388 */ /* 0x000fe60000000800 */
[----:B------:R-:W-:Y:S01]  /*92b0*/  @P2 VIADD R5, R229, 0x4000 ;  /* 0x00004000e5052836 */ /* 0x000fe20000000000 */
[----:B------:R3:W-:Y:S01]  /*92c0*/  @P4 STS [R16+0xc], RZ ;  /* 0x00000cff10004388 */ /* 0x0007e20000000800 */
[----:B-1----:R-:W-:Y:S04]  /*92d0*/  IMAD.SHL.U32 R6, R52, 0x80, RZ ;  /* 0x0000008034067824 */ /* 0x002fe800078e00ff */
[----:B------:R-:W-:Y:S02]  /*92e0*/  IMAD.MOV R6, RZ, RZ, -R6 ;  /* 0x000000ffff067224 */ /* 0x000fe400078e0a06 */
[----:B---3--:R-:W-:Y:S05]  /*92f0*/  IMAD.MOV.U32 R16, RZ, RZ, R242 ;  /* 0x000000ffff107224 */ /* 0x008fea00078e00f2 */
[C---:B------:R-:W-:Y:S04]  /*9300*/  LEA R16, P1, R6.reuse, R16, 0x1 ;  /* 0x0000001006107211 */ /* 0x040fe800078208ff */
[----:B------:R-:W-:Y:S05]  /*9310*/  LEA.HI.X.SX32 R17, R6, R17, 0x1, P1 ;  /* 0x0000001106117211 */ /* 0x000fea00008f0eff */
[----:B------:R-:W-:Y:S01]  /*9320*/  @!PT LDS RZ, [RZ] ;  /* 0x00000000fffff984 */ /* 0x000fe20000000800 */
[----:B------:R-:W-:Y:S01]  /*9330*/  @!PT LDS RZ, [RZ] ;  /* 0x00000000fffff984 */ /* 0x000fe20000000800 */
[----:B------:R-:W-:Y:S01]  /*9340*/  @!PT LDS RZ, [RZ] ;  /* 0x00000000fffff984 */ /* 0x000fe20000000800 */
[----:B------:R1:W-:Y:S04]  /*9350*/  @!P4 LDGSTS.E.BYPASS.LTC128B.128 [R7], desc[UR16][R16.64] ;  /* 0x000000001007cfae */ /* 0x0003e8000b901d50 */
[----:B------:R-:W-:Y:S04]  /*9360*/  @P4 STS [R5+0x1000], RZ ;  /* 0x001000ff05004388 */ /* 0x000fe80000000800 */
[----:B------:R-:W-:Y:S04]  /*9370*/  @P4 STS [R5+0x1004], RZ ;  /* 0x001004ff05004388 */ /* 0x000fe80000000800 */
[----:B------:R-:W-:Y:S04]  /*9380*/  @P4 STS [R5+0x1008], RZ ;  /* 0x001008ff05004388 */ /* 0x000fe80000000800 */
[----:B------:R3:W-:Y:S01]  /*9390*/  @P4 STS [R5+0x100c], RZ ;  /* 0x00100cff05004388 */ /* 0x0007e20000000800 */
[----:B-1----:R-:W-:Y:S02]  /*93a0*/  @!P4 SHF.R.S32.HI R7, RZ, 0x1f, R6 ;  /* 0x0000001fff07c819 */ /* 0x002fe40000011406 */
[C---:B------:R-:W-:Y:S04]  /*93b0*/  @!P4 LEA R5, P1, R52.reuse, R6, 0x5 ;  /* 0x000000063405c211 */ /* 0x040fe800078228ff */
[----:B--2---:R-:W-:Y:S02]  /*93c0*/  @!P4 LEA.HI.X R7, R52, R7, R20, 0x5, P1 ;  /* 0x000000073407c211 */ /* 0x004fe400008f2c14 */
[C---:B------:R-:W-:Y:S04]  /*93d0*/  @!P4 LEA R20, P1, R5.reuse, R242, 0x1 ;  /* 0x000000f20514c211 */ /* 0x040fe800078208ff */
[----:B------:R-:W-:Y:S01]  /*93e0*/  @!P4 LEA.HI.X R21, R5, R241, R7, 0x1, P1 ;  /* 0x000000f10515c211 */ /* 0x000fe200008f0c07 */
[C---:B------:R-:W-:Y:S01]  /*93f0*/  @!P4 VIADD R5, R230.reuse, 0xffffc000 ;  /* 0xffffc000e605c836 */ /* 0x040fe20000000000 */
[----:B------:R-:W-:Y:S02]  /*9400*/  PLOP3.LUT P1, PT, PT, PT, PT, 0x8, 0x0 ;  /* 0x000000000000781c */ /* 0x000fe40003f2e170 */
[----:B------:R-:W-:Y:S02]  /*9410*/  @!P4 PLOP3.LUT P1, PT, P5, PT, PT, 0x80, 0x0 ;  /* 0x000000000000c81c */ /* 0x000fe40002f2f070 */
[----:B------:R-:W-:Y:S11]  /*9420*/  @!P4 SHF.R.S32.HI R7, RZ, 0x1f, R6 ;  /* 0x0000001fff07c819 */ /* 0x000ff60000011406 */
[----:B---3--:R-:W-:Y:S01]  /*9430*/  @P1 VIADD R5, R230, 0x4000 ;  /* 0x00004000e6051836 */ /* 0x008fe20000000000 */
[----:B------:R-:W-:Y:S02]  /*9440*/  PLOP3.LUT P1, PT, PT, PT, PT, 0x8, 0x0 ;  /* 0x000000000000781c */ /* 0x000fe40003f2e170 */
[----:B------:R-:W-:Y:S02]  /*9450*/  @P4 PLOP3.LUT P1, PT, P5, PT, PT, 0x80, 0x0 ;  /* 0x000000000000481c */ /* 0x000fe40002f2f070 */
[----:B------:R-:W-:Y:S01]  /*9460*/  @!PT LDS RZ, [RZ] ;  /* 0x00000000fffff984 */ /* 0x000fe20000000800 */
[----:B------:R-:W-:Y:S01]  /*9470*/  @!PT LDS RZ, [RZ] ;  /* 0x00000000fffff984 */ /* 0x000fe20000000800 */
[----:B------:R-:W-:Y:S01]  /*9480*/  @!PT LDS RZ, [RZ] ;  /* 0x00000000fffff984 */ /* 0x000fe20000000800 */
[----:B------:R1:W-:Y:S01]  /*9490*/  @!P4 LDGSTS.E.BYPASS.LTC128B.128 [R5+0x1000], desc[UR16][R20.64] ;  /* 0x010000001405cfae */ /* 0x0003e2000b901d50 */
[C---:B------:R-:W-:Y:S01]  /*94a0*/  @P4 VIADD R5, R229.reuse, 0xffffc000 ;  /* 0xffffc000e5054836 */ /* 0x040fe20000000000 */
[----:B-1----:R-:W1:Y:S09]  /*94b0*/  @!P4 LDC R20, c[0x0][0x244] ;  /* 0x00009100ff14cb82 */ /* 0x002e720000000800 */
[----:B------:R-:W-:Y:S05]  /*94c0*/  @P1 VIADD R5, R229, 0x4000 ;  /* 0x00004000e5051836 */ /* 0x000fea0000000000 */
[----:B------:R-:W-:Y:S04]  /*94d0*/  @P4 STS [R5+0x2000], RZ ;  /* 0x002000ff05004388 */ /* 0x000fe80000000800 */
[----:B------:R-:W-:Y:S04]  /*94e0*/  @P4 STS [R5+0x2004], RZ ;  /* 0x002004ff05004388 */ /* 0x000fe80000000800 */
[----:B------:R-:W-:Y:S04]  /*94f0*/  @P4 STS [R5+0x2008], RZ ;  /* 0x002008ff05004388 */ /* 0x000fe80000000800 */
[----:B------:R2:W-:Y:S01]  /*9500*/  @P4 STS [R5+0x200c], RZ ;  /* 0x00200cff05004388 */ /* 0x0005e20000000800 */
[C---:B------:R-:W-:Y:S04]  /*9510*/  @!P4 LEA R5, P1, R52.reuse, R6, 0x6 ;  /* 0x000000063405c211 */ /* 0x040fe800078230ff */
[----:B-1----:R-:W-:Y:S02]  /*9520*/  @!P4 LEA.HI.X R7, R52, R7, R20, 0x6, P1 ;  /* 0x000000073407c211 */ /* 0x002fe400008f3414 */
[CC--:B------:R-:W-:Y:S04]  /*9530*/  @!P4 LEA R20, P1, R5.reuse, R242.reuse, 0x1 ;  /* 0x000000f20514c211 */ /* 0x0c0fe800078208ff */
[-C--:B------:R-:W-:Y:S01]  /*9540*/  @!P4 LEA.HI.X R21, R5, R241.reuse, R7, 0x1, P1 ;  /* 0x000000f10515c211 */ /* 0x080fe200008f0c07 */
[----:B------:R-:W-:Y:S01]  /*9550*/  @!P4 VIADD R5, R230, 0xffffc000 ;  /* 0xffffc000e605c836 */ /* 0x000fe20000000000 */
[----:B------:R-:W-:Y:S02]  /*9560*/  PLOP3.LUT P1, PT, PT, PT, PT, 0x8, 0x0 ;  /* 0x000000000000781c */ /* 0x000fe40003f2e170 */
[----:B------:R-:W-:Y:S02]  /*9570*/  @!P4 PLOP3.LUT P1, PT, P5, PT, PT, 0x80, 0x0 ;  /* 0x000000000000c81c */ /* 0x000fe40002f2f070 */
[--C-:B------:R-:W-:Y:S03]  /*9580*/  @!P4 SHF.R.S32.HI R7, RZ, 0x1f, R6.reuse ;  /* 0x0000001fff07c819 */ /* 0x100fe60000011406 */
[----:B------:R-:W-:Y:S08]  /*9590*/  @!P4 IMAD.WIDE.U32 R6, R52, 0x60, R6 ;  /* 0x000000603406c825 */ /* 0x000ff000078e0006 */
[----:B--2---:R-:W-:Y:S01]  /*95a0*/  @P1 VIADD R5, R230, 0x4000 ;  /* 0x00004000e6051836 */ /* 0x004fe20000000000 */
[----:B------:R-:W-:Y:S02]  /*95b0*/  PLOP3.LUT P1, PT, PT, PT, PT, 0x8, 0x0 ;  /* 0x000000000000781c */ /* 0x000fe40003f2e170 */
[----:B------:R-:W-:Y:S02]  /*95c0*/  @P4 PLOP3.LUT P1, PT, P5, PT, PT, 0x80, 0x0 ;  /* 0x000000000000481c */ /* 0x000fe40002f2f070 */
[----:B------:R-:W-:Y:S01]  /*95d0*/  @!PT LDS RZ, [RZ] ;  /* 0x00000000fffff984 */ /* 0x000fe20000000800 */
[----:B------:R-:W-:Y:S01]  /*95e0*/  @!PT LDS RZ, [RZ] ;  /* 0x00000000fffff984 */ /* 0x000fe20000000800 */
[----:B------:R-:W-:Y:S01]  /*95f0*/  @!PT LDS RZ, [RZ] ;  /* 0x00000000fffff984 */ /* 0x000fe20000000800 */
[----:B------:R1:W-:Y:S02]  /*9600*/  @!P4 LDGSTS.E.BYPASS.LTC128B.128 [R5+0x2000], desc[UR16][R20.64] ;  /* 0x020000001405cfae */ /* 0x0003e4000b901d50 */
[----:B-1----:R-:W1:Y:S01]  /*9610*/  @!P4 LDC R21, c[0x0][0x244] ;  /* 0x00009100ff15cb82 */ /* 0x002e620000000800 */
[C---:B------:R-:W-:Y:S01]  /*9620*/  @P4 VIADD R5, R229.reuse, 0xffffc000 ;  /* 0xffffc000e5054836 */ /* 0x040fe20000000000 */
[C---:B------:R-:W-:Y:S07]  /*9630*/  @!P4 LEA R20, P2, R6.reuse, R242, 0x1 ;  /* 0x000000f20614c211 */ /* 0x040fee00078408ff */
[----:B------:R-:W-:Y:S01]  /*9640*/  @P1 VIADD R5, R229, 0x4000 ;  /* 0x00004000e5051836 */ /* 0x000fe20000000000 */
[----:B------:R-:W-:Y:S01]  /*9650*/  PLOP3.LUT P1, PT, PT, PT, PT, 0x8, 0x0 ;  /* 0x000000000000781c */ /* 0x000fe20003f2e170 */
[----:B------:R-:W-:Y:S01]  /*9660*/  IMAD.MOV.U32 R242, RZ, RZ, R16 ;  /* 0x000000fffff27224 */ /* 0x000fe200078e0010 */
[----:B------:R-:W-:Y:S02]  /*9670*/  @!P4 PLOP3.LUT P1, PT, P5, PT, PT, 0x80, 0x0 ;  /* 0x000000000000c81c */ /* 0x000fe40002f2f070 */
[----:B------:R-:W-:Y:S04]  /*9680*/  @P4 STS [R5+0x3000], RZ ;  /* 0x003000ff05004388 */ /* 0x000fe80000000800 */
[----:B------:R-:W-:Y:S04]  /*9690*/  @P4 STS [R5+0x3004], RZ ;  /* 0x003004ff05004388 */ /* 0x000fe80000000800 */
[----:B------:R-:W-:Y:S04]  /*96a0*/  @P4 STS [R5+0x3008], RZ ;  /* 0x003008ff05004388 */ /* 0x000fe80000000800 */
[----:B------:R2:W-:Y:S01]  /*96b0*/  @P4 STS [R5+0x300c], RZ ;  /* 0x00300cff05004388 */ /* 0x0005e20000000800 */
[----:B-1----:R-:W-:Y:S04]  /*96c0*/  @!P4 IMAD R21, R21, 0x60, RZ ;  /* 0x000000601515c824 */ /* 0x002fe800078e02ff */
[----:B------:R-:W-:Y:S05]  /*96d0*/  @!P4 IMAD.IADD R7, R7, 0x1, R21 ;  /* 0x000000010707c824 */ /* 0x000fea00078e0215 */
[----:B------:R-:W-:Y:S01]  /*96e0*/  @!P4 LEA.HI.X R21, R6, R241, R7, 0x1, P2 ;  /* 0x000000f10615c211 */ /* 0x000fe200010f0c07 */
[----:B------:R-:W-:Y:S02]  /*96f0*/  IMAD.MOV.U32 R241, RZ, RZ, R17 ;  /* 0x000000fffff17224 */ /* 0x000fe400078e0011 */
[C---:B------:R-:W-:Y:S02]  /*9700*/  @!P4 VIADD R5, R230.reuse, 0xffffc000 ;  /* 0xffffc000e605c836 */ /* 0x040fe40000000000 */
[----:B--2---:R-:W-:Y:S05]  /*9710*/  @P1 VIADD R5, R230, 0x4000 ;  /* 0x00004000e6051836 */ /* 0x004fea0000000000 */
        /* <DEDUP_REMOVED lines=9> */
[----:B------:R-:W-:Y:S07]  /*97b0*/  IMAD.IADD R230, R230, 0x1, R5 ;  /* 0x00000001e6e67824 */ /* 0x000fee00078e0205 */
.L_x_1148:
[----:B------:R-:W-:Y:S01]  /*97c0*/  FMUL.FTZ R5, R220, R33 ;  /* 0x00000021dc057220 */ /* 0x000fe20000410000 */
[----:B------:R-:W-:Y:S01]  /*97d0*/  FMUL.FTZ R6, R219, R32 ;  /* 0x00000020db067220 */ /* 0x000fe20000410000 */
[C---:B------:R-:W-:Y:S01]  /*97e0*/  FADD.FTZ R22, -R4.reuse, R22 ;  /* 0x0000001604167221 */ /* 0x040fe20000010100 */
[C---:B------:R-:W-:Y:S01]  /*97f0*/  FADD.FTZ R19, -R4.reuse, R19 ;  /* 0x0000001304137221 */ /* 0x040fe20000010100 */
[----:B------:R-:W-:Y:S01]  /*9800*/  FSETP.GE.FTZ.AND P1, PT, R205, RZ, PT ;  /* 0x000000ffcd00720b */ /* 0x000fe20003f36000 */
[C---:B------:R-:W-:Y:S01]  /*9810*/  FADD.FTZ R18, -R4.reuse, R18 ;  /* 0x0000001204127221 */ /* 0x040fe20000010100 */
[----:B------:R-:W-:Y:S01]  /*9820*/  FSETP.GE.FTZ.AND P2, PT, R211, RZ, PT ;  /* 0x000000ffd300720b */ /* 0x000fe20003f56000 */
[C---:B------:R-:W-:Y:S01]  /*9830*/  FADD.FTZ R7, -R4.reuse, R23 ;  /* 0x0000001704077221 */ /* 0x040fe20000010100 */
        /* <DEDUP_REMOVED lines=105> */
[----:B------:R-:W2:Y:S01]  /*9ed0*/  S2R R145, SR_TID.X ;  /* 0x0000000000917919 */ /* 0x000ea20000002100 */
        /* <DEDUP_REMOVED lines=14> */
[----:B------:R-:W1:Y:S01]  /*9fc0*/  S2R R146, SR_TID.X ;  /* 0x0000000000927919 */ /* 0x000e620000002100 */
[----:B------:R-:W-:Y:S01]  /*9fd0*/  FSETP.GE.FTZ.AND P4, PT, R169, RZ, PT ;  /* 0x000000ffa900720b */ /* 0x000fe20003f96000 */
[----:B------:R-:W-:Y:S01]  /*9fe0*/  UIMAD UR7, UR31, UR29, URZ ;  /* 0x0000001d1f0772a4 */ /* 0x000fe2000f8e023f */
[----:B------:R-:W-:Y:S02]  /*9ff0*/  FSETP.GE.FTZ.AND P3, PT, R167, RZ, PT ;  /* 0x000000ffa700720b */ /* 0x000fe40003f76000 */
[----:B------:R-:W-:Y:S01]  /*a000*/  FSETP.GE.FTZ.AND P2, PT, R161, RZ, PT ;  /* 0x000000ffa100720b */ /* 0x000fe20003f56000 */
[----:B------:R-:W-:Y:S01]  /*a010*/  ULEA UR8, -UR7, URZ, 0x7 ;  /* 0x0000003f07087291 */ /* 0x000fe2000f8e393f */
        /* <DEDUP_REMOVED lines=50> */
[----:B------:R-:W-:Y:S01]  /*a340*/  FSETP.GE.FTZ.AND P2, PT, R203, RZ, PT ;  /* 0x000000ffcb00720b */ /* 0x000fe20003f56000 */
[----:B------:R-:W-:Y:S01]  /*a350*/  STS [R236+0x16000], R20 ;  /* 0x01600014ec007388 */ /* 0x000fe20000000800 */
[----:B------:R-:W-:Y:S01]  /*a360*/  FSEL R27, R27, R0, P1 ;  /* 0x000000001b1b7208 */ /* 0x000fe20000800000 */
[----:B------:R-:W-:Y:S01]  /*a370*/  FMUL.FTZ R42, R208, R42 ;  /* 0x0000002ad02a7220 */ /* 0x000fe20000410000 */
[----:B------:R-:W-:Y:S01]  /*a380*/  FSETP.GE.FTZ.AND P1, PT, R215, RZ, PT ;  /* 0x000000ffd700720b */ /* 0x000fe20003f36000 */
[----:B------:R-:W-:Y:S01]  /*a390*/  STS [R236+0x16400], R8 ;  /* 0x01640008ec007388 */ /* 0x000fe20000000800 */
[-C--:B------:R-:W-:Y:S01]  /*a3a0*/  FSEL R5, R5, R0.reuse, P2 ;  /* 0x0000000005057208 */ /* 0x080fe20001000000 */
        /* <DEDUP_REMOVED lines=11> */
[----:B------:R-:W-:Y:S01]  /*a460*/  FSEL R4, R4, R0, P3 ;  /* 0x0000000004047208 */ /* 0x000fe20001800000 */
[----:B------:R-:W-:Y:S01]  /*a470*/  FMUL.FTZ R11, R194, R5 ;  /* 0x00000005c20b7220 */ /* 0x000fe20000410000 */
[----:B------:R-:W-:Y:S01]  /*a480*/  F2FP.BF16.F32.PACK_AB R7, R7, R26 ;  /* 0x0000001a0707723e */ /* 0x000fe200000010ff */
[----:B------:R-:W-:Y:S01]  /*a490*/  STS [R239+0x14400], R32 ;  /* 0x01440020ef007388 */ /* 0x000fe20000000800 */
[----:B------:R-:W-:Y:S01]  /*a4a0*/  FSEL R43, R43, R0, P1 ;  /* 0x000000002b2b7208 */ /* 0x000fe20000800000 */
[----:B------:R-:W-:Y:S01]  /*a4b0*/  FMUL.FTZ R5, R170, R4 ;  /* 0x00000004aa057220 */ /* 0x000fe20000410000 */
[----:B------:R-:W-:Y:S01]  /*a4c0*/  FSETP.GE.FTZ.AND P1, PT, R166, RZ, PT ;  /* 0x000000ffa600720b */ /* 0x000fe20003f36000 */
[----:B------:R-:W-:Y:S01]  /*a4d0*/  STS [R240+0x16000], R19 ;  /* 0x01600013f0007388 */ /* 0x000fe20000000800 */
[----:B------:R-:W-:Y:S01]  /*a4e0*/  F2FP.BF16.F32.PACK_AB R4, R31, R30 ;  /* 0x0000001e1f04723e */ /* 0x000fe200000010ff */
[----:B------:R-:W-:Y:S01]  /*a4f0*/  FMUL.FTZ R43, R207, R43 ;  /* 0x0000002bcf2b7220 */ /* 0x000fe20000410000 */
[----:B------:R-:W-:Y:S01]  /*a500*/  FSETP.GE.FTZ.AND P5, PT, R202, RZ, PT ;  /* 0x000000ffca00720b */ /* 0x000fe20003fb6000 */
[----:B------:R-:W-:Y:S01]  /*a510*/  STS [R240+0x16400], R7 ;  /* 0x01640007f0007388 */ /* 0x000fe20000000800 */
[----:B------:R-:W-:Y:S02]  /*a520*/  FSETP.GE.FTZ.AND P2, PT, R168, RZ, PT ;  /* 0x000000ffa800720b */ /* 0x000fe40003f56000 */
[-C--:B------:R-:W-:Y:S01]  /*a530*/  FSEL R6, R6, R0.reuse, P5 ;  /* 0x0000000006067208 */ /* 0x080fe20002800000 */
[----:B------:R-:W-:Y:S01]  /*a540*/  STS [R239+0x16000], R16 ;  /* 0x01600010ef007388 */ /* 0x000fe20000000800 */
[----:B------:R-:W-:Y:S02]  /*a550*/  FSEL R3, R3, R0, P2 ;  /* 0x0000000003037208 */ /* 0x000fe40001000000 */
[----:B------:R-:W-:Y:S01]  /*a560*/  F2FP.BF16.F32.PACK_AB R64, R144, R64 ;  /* 0x000000409040723e */ /* 0x000fe200000010ff */
[----:B------:R-:W-:Y:S01]  /*a570*/  STS [R239+0x16400], R4 ;  /* 0x01640004ef007388 */ /* 0x000fe20000000800 */
[----:B------:R-:W-:Y:S01]  /*a580*/  FMUL.FTZ R14, R202, R6 ;  /* 0x00000006ca0e7220 */ /* 0x000fe20000410000 */
[----:B------:R-:W-:Y:S01]  /*a590*/  FMUL.FTZ R10, R168, R3 ;  /* 0x00000003a80a7220 */ /* 0x000fe20000410000 */
[----:B------:R-:W-:Y:S01]  /*a5a0*/  @P1 FADD.FTZ R0, -R0, R63 ;  /* 0x0000003f00001221 */ /* 0x000fe20000010100 */
[----:B------:R-:W-:Y:S01]  /*a5b0*/  STS [R231+0x14000], R48 ;  /* 0x01400030e7007388 */ /* 0x000fe20000000800 */
[----:B------:R-:W-:Y:S02]  /*a5c0*/  F2FP.BF16.F32.PACK_AB R3, R43, R42 ;  /* 0x0000002a2b03723e */ /* 0x000fe400000010ff */
[----:B------:R-:W-:Y:S01]  /*a5d0*/  FMUL.FTZ R6, R166, R0 ;  /* 0x00000000a6067220 */ /* 0x000fe20000410000 */
[----:B------:R-:W-:Y:S01]  /*a5e0*/  STS [R231+0x14400], R23 ;  /* 0x01440017e7007388 */ /* 0x000fe20000000800 */
[----:B------:R-:W-:Y:S02]  /*a5f0*/  F2FP.BF16.F32.PACK_AB R0, R14, R15 ;  /* 0x0000000f0e00723e */ /* 0x000fe400000010ff */
[----:B------:R-:W-:Y:S01]  /*a600*/  F2FP.BF16.F32.PACK_AB R5, R5, R11 ;  /* 0x0000000b0505723e */ /* 0x000fe200000010ff */
[----:B------:R-:W-:Y:S01]  /*a610*/  STS [R235+0x14000], R37 ;  /* 0x01400025eb007388 */ /* 0x000fe20000000800 */
[----:B------:R-:W-:Y:S02]  /*a620*/  F2FP.BF16.F32.PACK_AB R6, R6, R10 ;  /* 0x0000000a0606723e */ /* 0x000fe400000010ff */
[----:B--2---:R-:W-:Y:S01]  /*a630*/  SHF.R.S32.HI R145, RZ, 0x1f, R145 ;  /* 0x0000001fff917819 */ /* 0x004fe20000011491 */
[----:B------:R-:W-:Y:S03]  /*a640*/  STS [R235+0x14400], R22 ;  /* 0x01440016eb007388 */ /* 0x000fe60000000800 */
[----:B-1----:R-:W-:Y:S01]  /*a650*/  LEA.HI R145, R145, R146, RZ, 0x3 ;  /* 0x0000009291917211 */ /* 0x002fe200078f18ff */
[----:B------:R-:W-:Y:S03]  /*a660*/  STS [R231+0x16000], R13 ;  /* 0x0160000de7007388 */ /* 0x000fe60000000800 */
[----:B------:R-:W-:Y:S01]  /*a670*/  SHF.R.S32.HI R145, RZ, 0x3, R145 ;  /* 0x00000003ff917819 */ /* 0x000fe20000011491 */
[----:B------:R1:W-:Y:S04]  /*a680*/  STS [R231+0x16400], R3 ;  /* 0x01640003e7007388 */ /* 0x0003e80000000800 */
[----:B------:R-:W-:Y:S04]  /*a690*/  STS [R235+0x16000], R12 ;  /* 0x0160000ceb007388 */ /* 0x000fe80000000800 */
[----:B------:R2:W-:Y:S04]  /*a6a0*/  STS [R235+0x16400], R0 ;  /* 0x01640000eb007388 */ /* 0x0005e80000000800 */
[----:B------:R-:W-:Y:S04]  /*a6b0*/  STS [R238+0x14000], R36 ;  /* 0x01400024ee007388 */ /* 0x000fe80000000800 */
[----:B------:R-:W-:Y:S04]  /*a6c0*/  STS [R238+0x14400], R54 ;  /* 0x01440036ee007388 */ /* 0x000fe80000000800 */
[----:B------:R-:W-:Y:S04]  /*a6d0*/  STS [R237+0x14000], R64 ;  /* 0x01400040ed007388 */ /* 0x000fe80000000800 */
[----:B------:R-:W-:Y:S01]  /*a6e0*/  STS [R237+0x14400], R21 ;  /* 0x01440015ed007388 */ /* 0x000fe20000000800 */
[----:B-1----:R-:W-:Y:S03]  /*a6f0*/  IMAD.SHL.U32 R3, R187, 0x2, RZ ;  /* 0x00000002bb037824 */ /* 0x002fe600078e00ff */
[----:B------:R-:W-:Y:S02]  /*a700*/  STS [R238+0x16000], R17 ;  /* 0x01600011ee007388 */ /* 0x000fe40000000800 */
[----:B------:R-:W-:Y:S02]  /*a710*/  IADD3 R2, R3, 0x8000, R2 ;  /* 0x0000800003027810 */ /* 0x000fe40007ffe002 */
[----:B------:R-:W-:Y:S03]  /*a720*/  STS [R238+0x16400], R5 ;  /* 0x01640005ee007388 */ /* 0x000fe60000000800 */
[----:B--2---:R-:W-:Y:S01]  /*a730*/  IMAD.IADD R0, R2, 0x1, R178 ;  /* 0x0000000102007824 */ /* 0x004fe200078e02b2 */
        /* <DEDUP_REMOVED lines=78> */
[C---:B------:R-:W-:Y:S01]  /*ac20*/  HMMA.16816.F32.BF16 R88, R28.reuse, R16, R88 ;  /* 0x000000101c58723c */ /* 0x040fe20000041858 */
[----:B------:R-:W4:Y:S05]  /*ac30*/  S2R R16, SR_TID.X ;  /* 0x0000000000107919 */ /* 0x000f2a0000002100 */
[-C--:B------:R-:W-:Y:S01]  /*ac40*/  HMMA.16816.F32.BF16 R92, R28, R18.reuse, R92 ;  /* 0x000000121c5c723c */ /* 0x080fe2000004185c */
[----:B------:R-:W3:Y:S05]  /*ac50*/  LDSM.16.MT88.4 R28, [R176+0x23800] ;  /* 0x02380000b01c783b */ /* 0x000eea0000004200 */
[----:B------:R-:W-:Y:S01]  /*ac60*/  HMMA.16816.F32.BF16 R96, R8, R18, R96 ;  /* 0x000000120860723c */ /* 0x000fe20000041860 */
[----:B------:R4:W3:Y:S01]  /*ac70*/  LDSM.16.MT88.4 R8, [R0+0x3800] ;  /* 0x003800000008783b */ /* 0x0008e20000004200 */
[----:B------:R-:W-:Y:S04]  /*ac80*/  BAR.SYNC.DEFER_BLOCKING 0x0 ;  /* 0x0000000000007b1d */ /* 0x000fe80000010000 */
[-C--:B-1----:R-:W-:Y:S06]  /*ac90*/  HMMA.16816.F32.BF16 R68, R20, R32.reuse, R68 ;  /* 0x000000201444723c */ /* 0x082fec0000041844 */
[C---:B--2---:R-:W-:Y:S06]  /*aca0*/  HMMA.16816.F32.BF16 R72, R36.reuse, R32, R72 ;  /* 0x000000202448723c */ /* 0x044fec0000041848 */
[-C--:B------:R-:W-:Y:S06]  /*acb0*/  HMMA.16816.F32.BF16 R76, R36, R34.reuse, R76 ;  /* 0x00000022244c723c */ /* 0x080fec000004184c */
[C---:B------:R-:W-:Y:S05]  /*acc0*/  HMMA.16816.F32.BF16 R80, R20.reuse, R34, R80 ;  /* 0x000000221450723c */ /* 0x040fea0000041850 */
[----:B----4-:R-:W-:Y:S01]  /*acd0*/  IMAD.SHL.U32 R0, R145, 0x40, RZ ;  /* 0x0000004091007824 */ /* 0x010fe200078e00ff */
[-C--:B------:R-:W-:Y:S05]  /*ace0*/  HMMA.16816.F32.BF16 R84, R20, R4.reuse, R84 ;  /* 0x000000041454723c */ /* 0x080fea0000041854 */
[----:B------:R-:W-:Y:S01]  /*acf0*/  LOP3.LUT R0, R0, 0x1c0, RZ, 0xc0, !PT ;  /* 0x000001c000007812 */ /* 0x000fe200078ec0ff */
[C---:B------:R-:W-:Y:S06]  /*ad00*/  HMMA.16816.F32.BF16 R88, R36.reuse, R4, R88 ;  /* 0x000000042458723c */ /* 0x040fec0000041858 */
[-C--:B------:R-:W-:Y:S05]  /*ad10*/  HMMA.16816.F32.BF16 R92, R36, R6.reuse, R92 ;  /* 0x00000006245c723c */ /* 0x080fea000004185c */
[----:B------:R-:W-:Y:S01]  /*ad20*/  SHF.R.S32.HI R5, RZ, 0x1f, R16 ;  /* 0x0000001fff057819 */ /* 0x000fe20000011410 */
[----:B------:R-:W-:Y:S05]  /*ad30*/  HMMA.16816.F32.BF16 R96, R20, R6, R96 ;  /* 0x000000061460723c */ /* 0x000fea0000041860 */
[----:B------:R-:W-:Y:S01]  /*ad40*/  LEA.HI R5, R5, R16, RZ, 0x6 ;  /* 0x0000001005057211 */ /* 0x000fe200078f30ff */
[-C--:B---3--:R-:W-:Y:S05]  /*ad50*/  HMMA.16816.F32.BF16 R68, R12, R24.reuse, R68 ;  /* 0x000000180c44723c */ /* 0x088fea0000041844 */
[----:B------:R-:W-:Y:S01]  /*ad60*/  LOP3.LUT R6, R0, 0x38, R232, 0xf8, !PT ;  /* 0x0000003800067812 */ /* 0x000fe200078ef8e8 */
[C---:B------:R-:W-:Y:S05]  /*ad70*/  HMMA.16816.F32.BF16 R72, R28.reuse, R24, R72 ;  /* 0x000000181c48723c */ /* 0x040fea0000041848 */
[----:B------:R-:W-:Y:S01]  /*ad80*/  SHF.R.U32.HI R4, RZ, 0x3, R0 ;  /* 0x00000003ff047819 */ /* 0x000fe20000011600 */
[-C--:B------:R-:W-:Y:S01]  /*ad90*/  HMMA.16816.F32.BF16 R76, R28, R26.reuse, R76 ;  /* 0x0000001a1c4c723c */ /* 0x080fe2000004184c */
[----:B------:R-:W-:Y:S04]  /*ada0*/  IMAD.U32 R0, RZ, RZ, UR8 ;  /* 0x00000008ff007e24 */ /* 0x000fe8000f8e00ff */
[----:B------:R-:W-:Y:S01]  /*adb0*/  IMAD.SHL.U32 R5, R5, 0x8, RZ ;  /* 0x0000000805057824 */ /* 0x000fe200078e00ff */
[C---:B------:R-:W-:Y:S05]  /*adc0*/  HMMA.16816.F32.BF16 R80, R12.reuse, R26, R80 ;  /* 0x0000001a0c50723c */ /* 0x040fea0000041850 */
[----:B------:R-:W-:Y:S01]  /*add0*/  LOP3.LUT R4, R6, R4, RZ, 0x3c, !PT ;  /* 0x0000000406047212 */ /* 0x000fe200078e3cff */
[-C--:B------:R-:W-:Y:S05]  /*ade0*/  HMMA.16816.F32.BF16 R84, R12, R8.reuse, R84 ;  /* 0x000000080c54723c */ /* 0x080fea0000041854 */
[----:B------:R-:W-:Y:S01]  /*adf0*/  LEA R192, P1, R0, R192, 0x2 ;  /* 0x000000c000c07211 */ /* 0x000fe200078210ff */
[C---:B------:R-:W-:Y:S05]  /*ae00*/  HMMA.16816.F32.BF16 R88, R28.reuse, R8, R88 ;  /* 0x000000081c58723c */ /* 0x040fea0000041858 */
[----:B------:R-:W-:Y:S01]  /*ae10*/  LOP3.LUT R4, R4, 0xfffffe00, R5, 0xf8, !PT ;  /* 0xfffffe0004047812 */ /* 0x000fe200078ef805 */
[-C--:B------:R-:W-:Y:S05]  /*ae20*/  HMMA.16816.F32.BF16 R92, R28, R10.reuse, R92 ;  /* 0x0000000a1c5c723c */ /* 0x080fea000004185c */
[----:B------:R-:W-:Y:S01]  /*ae30*/  LEA.HI.X.SX32 R193, R0, R193, 0x2, P1 ;  /* 0x000000c100c17211 */ /* 0x000fe200008f16ff */
[----:B------:R-:W-:Y:S05]  /*ae40*/  HMMA.16816.F32.BF16 R96, R12, R10, R96 ;  /* 0x0000000a0c60723c */ /* 0x000fea0000041860 */
[----:B------:R-:W-:Y:S01]  /*ae50*/  LEA R142, R4, UR4, 0x1 ;  /* 0x00000004048e7c11 */ /* 0x000fe2000f8e08ff */
[----:B------:R-:W-:Y:S07]  /*ae60*/  @!UPT UIADD3 URZ, URZ, URZ, URZ ;  /* 0x0000003f3f3ff290 */ /* 0x000fee000fffe03f */
        /* <DEDUP_REMOVED lines=47> */
.L_x_1149:
        /* <DEDUP_REMOVED lines=15> */
[----:B------:R-:W4:Y:S01]  /*b250*/  LDL R149, [R1+0x5c] ;  /* 0x00005c0001957983 */ /* 0x000f220000100800 */
[----:B------:R-:W-:Y:S02]  /*b260*/  UIMAD UR10, UR7, 0x28, URZ ;  /* 0x00000028070a78a4 */ /* 0x000fe4000f8e023f */
[----:B------:R-:W-:Y:S01]  /*b270*/  UISETP.GT.AND UP2, UPT, UR14, UR27, UPT ;  /* 0x0000001b0e00728c */ /* 0x000fe2000bf44270 */
[----:B------:R-:W-:Y:S04]  /*b280*/  LDSM.16.MT88.4 R44, [R2+0x4800] ;  /* 0x00480000022c783b */ /* 0x000fe80000004200 */
[----:B------:R-:W5:Y:S04]  /*b290*/  LDL R143, [R1+0x64] ;  /* 0x00006400018f7983 */ /* 0x000f680000100800 */
[----:B------:R-:W3:Y:S04]  /*b2a0*/  LDSM.16.M88.4 R40, [R140+0x14000] ;  /* 0x014000008c28783b */ /* 0x000ee80000000200 */
[----:B------:R-:W5:Y:S04]  /*b2b0*/  LDL R144, [R1+0x60] ;  /* 0x0000600001907983 */ /* 0x000f680000100800 */
[----:B------:R-:W3:Y:S04]  /*b2c0*/  LDSM.16.M88.4 R48, [R140+0x16000] ;  /* 0x016000008c30783b */ /* 0x000ee80000000200 */
[----:B------:R-:W5:Y:S01]  /*b2d0*/  LDL R146, [R1+0x6c] ;  /* 0x00006c0001927983 */ /* 0x000f620000100800 */
[-C--:B--2---:R-:W-:Y:S03]  /*b2e0*/  HMMA.16816.F32.BF16 R4, R32, R16.reuse, RZ ;  /* 0x000000102004723c */ /* 0x084fe600000418ff */
[----:B------:R-:W2:Y:S04]  /*b2f0*/  LDSM.16.MT88.4 R52, [R3+0x800] ;  /* 0x000800000334783b */ /* 0x000ea80000004200 */
[----:B------:R-:W5:Y:S01]  /*b300*/  LDL R147, [R1+0x68] ;  /* 0x0000680001937983 */ /* 0x000f620000100800 */
[C---:B-1----:R-:W-:Y:S03]  /*b310*/  HMMA.16816.F32.BF16 R8, R28.reuse, R16, RZ ;  /* 0x000000101c08723c */ /* 0x042fe600000418ff */
[----:B------:R-:W-:Y:S03]  /*b320*/  LDSM.16.MT88.4 R60, [R2+0x5000] ;  /* 0x00500000023c783b */ /* 0x000fe60000004200 */
[-C--:B------:R-:W-:Y:S01]  /*b330*/  HMMA.16816.F32.BF16 R12, R28, R18.reuse, RZ ;  /* 0x000000121c0c723c */ /* 0x080fe200000418ff */
[----:B------:R-:W1:Y:S04]  /*b340*/  LDSM.16.M88.4 R56, [R0+0x14000] ;  /* 0x014000000038783b */ /* 0x000e680000000200 */
[----:B------:R-:W1:Y:S01]  /*b350*/  LDSM.16.M88.4 R64, [R0+0x16000] ;  /* 0x016000000040783b */ /* 0x000e620000000200 */
[C---:B------:R-:W-:Y:S03]  /*b360*/  HMMA.16816.F32.BF16 R16, R32.reuse, R18, RZ ;  /* 0x000000122010723c */ /* 0x040fe600000418ff */
[----:B------:R-:W1:Y:S03]  /*b370*/  LDSM.16.MT88.4 R132, [R3+0x1000] ;  /* 0x001000000384783b */ /* 0x000e660000004200 */
[-C--:B---3--:R-:W-:Y:S01]  /*b380*/  HMMA.16816.F32.BF16 R20, R32, R36.reuse, RZ ;  /* 0x000000242014723c */ /* 0x088fe200000418ff */
[----:B------:R-:W-:Y:S05]  /*b390*/  LDSM.16.M88.4 R136, [R141+0x16000] ;  /* 0x016000008d88783b */ /* 0x000fea0000000200 */
        /* <DEDUP_REMOVED lines=14> */
[----:B------:R-:W-:Y:S04]  /*b480*/  LDSM.16.M88.4 R40, [R185+UR4+0x18000] ;  /* 0x01800004b928783b */ /* 0x000fe80008000200 */
[----:B------:R-:W2:Y:S01]  /*b490*/  LDSM.16.MT88.4 R52, [R2+0x6000] ;  /* 0x006000000234783b */ /* 0x000ea20000004200 */
[-C--:B-1----:R-:W-:Y:S06]  /*b4a0*/  HMMA.16816.F32.BF16 R4, R56, R60.reuse, R4 ;  /* 0x0000003c3804723c */ /* 0x082fec0000041804 */
[C---:B------:R-:W-:Y:S06]  /*b4b0*/  HMMA.16816.F32.BF16 R8, R64.reuse, R60, R8 ;  /* 0x0000003c4008723c */ /* 0x040fec0000041808 */
[-C--:B------:R-:W-:Y:S06]  /*b4c0*/  HMMA.16816.F32.BF16 R12, R64, R62.reuse, R12 ;  /* 0x0000003e400c723c */ /* 0x080fec000004180c */
[C---:B------:R-:W-:Y:S01]  /*b4d0*/  HMMA.16816.F32.BF16 R16, R56.reuse, R62, R16 ;  /* 0x0000003e3810723c */ /* 0x040fe20000041810 */
[----:B------:R-:W1:Y:S05]  /*b4e0*/  LDSM.16.M88.4 R60, [R185+UR4+0x1a000] ;  /* 0x01a00004b93c783b */ /* 0x000e6a0008000200 */
[-C--:B------:R-:W-:Y:S06]  /*b4f0*/  HMMA.16816.F32.BF16 R20, R56, R132.reuse, R20 ;  /* 0x000000843814723c */ /* 0x080fec0000041814 */
[C---:B------:R-:W-:Y:S06]  /*b500*/  HMMA.16816.F32.BF16 R24, R64.reuse, R132, R24 ;  /* 0x000000844018723c */ /* 0x040fec0000041818 */
[-C--:B------:R-:W-:Y:S01]  /*b510*/  HMMA.16816.F32.BF16 R28, R64, R134.reuse, R28 ;  /* 0x00000086401c723c */ /* 0x080fe2000004181c */
[----:B------:R-:W1:Y:S05]  /*b520*/  LDSM.16.MT88.4 R64, [R3+0x2000] ;  /* 0x002000000340783b */ /* 0x000e6a0000004200 */
[----:B------:R-:W-:Y:S01]  /*b530*/  HMMA.16816.F32.BF16 R32, R56, R134, R32 ;  /* 0x000000863820723c */ /* 0x000fe20000041820 */
[----:B------:R-:W-:Y:S04]  /*b540*/  LDSM.16.MT88.4 R56, [R2+0x6800] ;  /* 0x006800000238783b */ /* 0x000fe80000004200 */
[----:B------:R-:W-:Y:S01]  /*b550*/  LDSM.16.M88.4 R132, [R140+0x1a000] ;  /* 0x01a000008c84783b */ /* 0x000fe20000000200 */
[-C--:B---3--:R-:W-:Y:S06]  /*b560*/  HMMA.16816.F32.BF16 R4, R36, R44.reuse, R4 ;  /* 0x0000002c2404723c */ /* 0x088fec0000041804 */
[C---:B------:R-:W-:Y:S06]  /*b570*/  HMMA.16816.F32.BF16 R8, R136.reuse, R44, R8 ;  /* 0x0000002c8808723c */ /* 0x040fec0000041808 */
[-C--:B------:R-:W-:Y:S06]  /*b580*/  HMMA.16816.F32.BF16 R12, R136, R46.reuse, R12 ;  /* 0x0000002e880c723c */ /* 0x080fec000004180c */
[C---:B------:R-:W-:Y:S01]  /*b590*/  HMMA.16816.F32.BF16 R16, R36.reuse, R46, R16 ;  /* 0x0000002e2410723c */ /* 0x040fe20000041810 */
[----:B------:R-:W3:Y:S05]  /*b5a0*/  LDSM.16.M88.4 R44, [R140+0x18000] ;  /* 0x018000008c2c783b */ /* 0x000eea0000000200 */
[-C--:B--2---:R-:W-:Y:S06]  /*b5b0*/  HMMA.16816.F32.BF16 R20, R36, R48.reuse, R20 ;  /* 0x000000302414723c */ /* 0x084fec0000041814 */
[C---:B------:R-:W-:Y:S06]  /*b5c0*/  HMMA.16816.F32.BF16 R24, R136.reuse, R48, R24 ;  /* 0x000000308818723c */ /* 0x040fec0000041818 */
[-C--:B------:R-:W-:Y:S01]  /*b5d0*/  HMMA.16816.F32.BF16 R28, R136, R50.reuse, R28 ;  /* 0x00000032881c723c */ /* 0x080fe2000004181c */
[----:B------:R-:W2:Y:S05]  /*b5e0*/  LDSM.16.MT88.4 R136, [R3+0x2800] ;  /* 0x002800000388783b */ /* 0x000eaa0000004200 */
[----:B------:R-:W-:Y:S01]  /*b5f0*/  HMMA.16816.F32.BF16 R32, R36, R50, R32 ;  /* 0x000000322420723c */ /* 0x000fe20000041820 */
[----:B------:R-:W-:Y:S04]  /*b600*/  LDSM.16.MT88.4 R48, [R2+0x7000] ;  /* 0x007000000230783b */ /* 0x000fe80000004200 */
[----:B------:R-:W4:Y:S01]  /*b610*/  LDSM.16.M88.4 R36, [R0+0x18000] ;  /* 0x018000000024783b */ /* 0x000f220000000200 */
[-C--:B------:R-:W-:Y:S06]  /*b620*/  HMMA.16816.F32.BF16 R4, R40, R52.reuse, R4 ;  /* 0x000000342804723c */ /* 0x080fec0000041804 */
[C---:B-1----:R-:W-:Y:S06]  /*b630*/  HMMA.16816.F32.BF16 R8, R60.reuse, R52, R8 ;  /* 0x000000343c08723c */ /* 0x042fec0000041808 */
[-C--:B------:R-:W-:Y:S06]  /*b640*/  HMMA.16816.F32.BF16 R12, R60, R54.reuse, R12 ;  /* 0x000000363c0c723c */ /* 0x080fec000004180c */
[C---:B------:R-:W-:Y:S01]  /*b650*/  HMMA.16816.F32.BF16 R16, R40.reuse, R54, R16 ;  /* 0x000000362810723c */ /* 0x040fe20000041810 */
[----:B------:R1:W4:Y:S05]  /*b660*/  LDSM.16.M88.4 R52, [R0+0x1a000] ;  /* 0x01a000000034783b */ /* 0x00032a0000000200 */
[-C--:B------:R-:W-:Y:S06]  /*b670*/  HMMA.16816.F32.BF16 R20, R40, R64.reuse, R20 ;  /* 0x000000402814723c */ /* 0x080fec0000041814 */
[C---:B------:R-:W-:Y:S06]  /*b680*/  HMMA.16816.F32.BF16 R24, R60.reuse, R64, R24 ;  /* 0x000000403c18723c */ /* 0x040fec0000041818 */
[-C--:B------:R-:W-:Y:S01]  /*b690*/  HMMA.16816.F32.BF16 R28, R60, R66.reuse, R28 ;  /* 0x000000423c1c723c */ /* 0x080fe2000004181c */
[----:B------:R-:W5:Y:S05]  /*b6a0*/  LDSM.16.MT88.4 R60, [R3+0x3000] ;  /* 0x00300000033c783b */ /* 0x000f6a0000004200 */
[----:B------:R-:W-:Y:S01]  /*b6b0*/  HMMA.16816.F32.BF16 R32, R40, R66, R32 ;  /* 0x000000422820723c */ /* 0x000fe20000041820 */
[----:B------:R-:W-:Y:S01]  /*b6c0*/  LDSM.16.M88.4 R40, [R141+0x18000] ;  /* 0x018000008d28783b */ /* 0x000fe20000000200 */
[----:B-1----:R-:W-:Y:S03]  /*b6d0*/  IMAD.U32 R0, RZ, RZ, UR8 ;  /* 0x00000008ff007e24 */ /* 0x002fe6000f8e00ff */
[----:B------:R-:W-:Y:S01]  /*b6e0*/  LDSM.16.M88.4 R64, [R141+0x1a000] ;  /* 0x01a000008d40783b */ /* 0x000fe20000000200 */
[-C--:B---3--:R-:W-:Y:S06]  /*b6f0*/  HMMA.16816.F32.BF16 R4, R44, R56.reuse, R4 ;  /* 0x000000382c04723c */ /* 0x088fec0000041804 */
[C---:B------:R-:W-:Y:S06]  /*b700*/  HMMA.16816.F32.BF16 R8, R132.reuse, R56, R8 ;  /* 0x000000388408723c */ /* 0x040fec0000041808 */
[-C--:B------:R-:W-:Y:S06]  /*b710*/  HMMA.16816.F32.BF16 R12, R132, R58.reuse, R12 ;  /* 0x0000003a840c723c */ /* 0x080fec000004180c */
[C---:B------:R-:W-:Y:S01]  /*b720*/  HMMA.16816.F32.BF16 R16, R44.reuse, R58, R16 ;  /* 0x0000003a2c10723c */ /* 0x040fe20000041810 */
[----:B------:R4:W1:Y:S05]  /*b730*/  LDSM.16.MT88.4 R56, [R2+0x7800] ;  /* 0x007800000238783b */ /* 0x00086a0000004200 */
[-C--:B--2---:R-:W-:Y:S06]  /*b740*/  HMMA.16816.F32.BF16 R20, R44, R136.reuse, R20 ;  /* 0x000000882c14723c */ /* 0x084fec0000041814 */
[C---:B------:R-:W-:Y:S06]  /*b750*/  HMMA.16816.F32.BF16 R24, R132.reuse, R136, R24 ;  /* 0x000000888418723c */ /* 0x040fec0000041818 */
[-C--:B------:R-:W-:Y:S01]  /*b760*/  HMMA.16816.F32.BF16 R28, R132, R138.reuse, R28 ;  /* 0x0000008a841c723c */ /* 0x080fe2000004181c */
[----:B------:R2:W3:Y:S05]  /*b770*/  LDSM.16.MT88.4 R132, [R3+0x3800] ;  /* 0x003800000384783b */ /* 0x0004ea0000004200 */
[----:B------:R-:W-:Y:S05]  /*b780*/  HMMA.16816.F32.BF16 R32, R44, R138, R32 ;  /* 0x0000008a2c20723c */ /* 0x000fea0000041820 */
[----:B----4-:R-:W-:Y:S01]  /*b790*/  @P0 VIADD R2, R149, 0xffffff80 ;  /* 0xffffff8095020836 */ /* 0x010fe20000000000 */
[-C--:B------:R-:W-:Y:S06]  /*b7a0*/  HMMA.16816.F32.BF16 R4, R36, R48.reuse, R4 ;  /* 0x000000302404723c */ /* 0x080fec0000041804 */
[C---:B------:R-:W-:Y:S06]  /*b7b0*/  HMMA.16816.F32.BF16 R8, R52.reuse, R48, R8 ;  /* 0x000000303408723c */ /* 0x040fec0000041808 */
[-C--:B------:R-:W-:Y:S05]  /*b7c0*/  HMMA.16816.F32.BF16 R12, R52, R50.reuse, R12 ;  /* 0x00000032340c723c */ /* 0x080fea000004180c */
[----:B--2---:R-:W-:Y:S01]  /*b7d0*/  @P0 IMAD.WIDE R2, R2, R148, UR22 ;  /* 0x0000001602020e25 */ /* 0x004fe2000f8e0294 */
[C---:B------:R-:W-:Y:S04]  /*b7e0*/  HMMA.16816.F32.BF16 R16, R36.reuse, R50, R16 ;  /* 0x000000322410723c */ /* 0x040fe80000041810 */
[----:B-----5:R-:W2:Y:S02]  /*b7f0*/  @P0 LDG.E R143, desc[UR16][R2.64+0x120] ;  /* 0x00012010028f0981 */ /* 0x020ea4000c1e1900 */
[-C--:B------:R-:W-:Y:S02]  /*b800*/  HMMA.16816.F32.BF16 R20, R36, R60.reuse, R20 ;  /* 0x0000003c2414723c */ /* 0x080fe40000041814 */
[----:B------:R-:W4:Y:S04]  /*b810*/  @P0 LDG.E R144, desc[UR16][R2.64+0x100] ;  /* 0x0001001002900981 */ /* 0x000f28000c1e1900 */
[C---:B------:R-:W-:Y:S01]  /*b820*/  HMMA.16816.F32.BF16 R24, R52.reuse, R60, R24 ;  /* 0x0000003c3418723c */ /* 0x040fe20000041818 */
[----:B------:R-:W5:Y:S04]  /*b830*/  @P0 LDG.E R146, desc[UR16][R2.64+0x20] ;  /* 0x0000201002920981 */ /* 0x000f68000c1e1900 */
[----:B------:R3:W5:Y:S01]  /*b840*/  @P0 LDG.E R147, desc[UR16][R2.64] ;  /* 0x0000001002930981 */ /* 0x000762000c1e1900 */
[-C--:B------:R-:W-:Y:S06]  /*b850*/  HMMA.16816.F32.BF16 R28, R52, R62.reuse, R28 ;  /* 0x0000003e341c723c */ /* 0x080fec000004181c */
[----:B------:R-:W-:Y:S06]  /*b860*/  HMMA.16816.F32.BF16 R32, R36, R62, R32 ;  /* 0x0000003e2420723c */ /* 0x000fec0000041820 */
[-C--:B-1----:R-:W-:Y:S01]  /*b870*/  HMMA.16816.F32.BF16 R4, R40, R56.reuse, R4 ;  /* 0x000000382804723c */ /* 0x082fe20000041804 */
[----:B------:R-:W-:Y:S05]  /*b880*/  IMAD.U32 R37, RZ, RZ, UR18 ;  /* 0x00000012ff257e24 */ /* 0x000fea000f8e00ff */
[C---:B------:R-:W-:Y:S06]  /*b890*/  HMMA.16816.F32.BF16 R8, R64.reuse, R56, R8 ;  /* 0x000000384008723c */ /* 0x040fec0000041808 */
[-C--:B------:R-:W-:Y:S05]  /*b8a0*/  HMMA.16816.F32.BF16 R12, R64, R58.reuse, R12 ;  /* 0x0000003a400c723c */ /* 0x080fea000004180c */
[CC--:B---3--:R-:W-:Y:S01]  /*b8b0*/  LEA R2, P1, R0.reuse, R192.reuse, 0x2 ;  /* 0x000000c000027211 */ /* 0x0c8fe200078210ff */
[C---:B------:R-:W-:Y:S05]  /*b8c0*/  HMMA.16816.F32.BF16 R16, R40.reuse, R58, R16 ;  /* 0x0000003a2810723c */ /* 0x040fea0000041810 */
[-C--:B------:R-:W-:Y:S01]  /*b8d0*/  LEA.HI.X.SX32 R3, R0, R193.reuse, 0x2, P1 ;  /* 0x000000c100037211 */ /* 0x080fe200008f16ff */
[-C--:B------:R-:W-:Y:S01]  /*b8e0*/  HMMA.16816.F32.BF16 R20, R40, R132.reuse, R20 ;  /* 0x000000842814723c */ /* 0x080fe20000041814 */
[----:B------:R-:W-:Y:S01]  /*b8f0*/  REDG.E.ADD.F32.FTZ.RN.STRONG.GPU desc[UR16][R192.64], R4 ;  /* 0x00000004c00079a6 */ /* 0x000fe2000c10f390 */
[----:B------:R-:W-:Y:S01]  /*b900*/  IMAD.U32 R0, RZ, RZ, UR9 ;  /* 0x00000009ff007e24 */ /* 0x000fe2000f8e00ff */
[----:B------:R-:W-:Y:S02]  /*b910*/  UIMAD UR9, UR7, 0x30, URZ ;  /* 0x00000030070978a4 */ /* 0x000fe4000f8e023f */
[----:B------:R1:W-:Y:S01]  /*b920*/  REDG.E.ADD.F32.FTZ.RN.STRONG.GPU desc[UR16][R2.64], R5 ;  /* 0x00000005020079a6 */ /* 0x0003e2000c10f390 */
[C---:B------:R-:W-:Y:S05]  /*b930*/  HMMA.16816.F32.BF16 R24, R64.reuse, R132, R24 ;  /* 0x000000844018723c */ /* 0x040fea0000041818 */
[CC--:B------:R-:W-:Y:S01]  /*b940*/  LEA R38, P1, R0.reuse, R192.reuse, 0x2 ;  /* 0x000000c000267211 */ /* 0x0c0fe200078210ff */
[-C--:B------:R-:W-:Y:S05]  /*b950*/  HMMA.16816.F32.BF16 R28, R64, R134.reuse, R28 ;  /* 0x00000086401c723c */ /* 0x080fea000004181c */
[-C--:B------:R-:W-:Y:S01]  /*b960*/  LEA.HI.X.SX32 R39, R0, R193.reuse, 0x2, P1 ;  /* 0x000000c100277211 */ /* 0x080fe200008f16ff */
[----:B------:R-:W-:Y:S01]  /*b970*/  HMMA.16816.F32.BF16 R32, R40, R134, R32 ;  /* 0x000000862820723c */ /* 0x000fe20000041820 */
[----:B------:R-:W-:Y:S01]  /*b980*/  IMAD.U32 R0, RZ, RZ, UR9 ;  /* 0x00000009ff007e24 */ /* 0x000fe2000f8e00ff */
[----:B------:R-:W-:Y:S05]  /*b990*/  UIMAD UR9, UR7, 0x48, URZ ;  /* 0x00000048070978a4 */ /* 0x000fea000f8e023f */
[----:B------:R-:W-:Y:S01]  /*b9a0*/  IMAD.U32 R40, RZ, RZ, UR11 ;  /* 0x0000000bff287e24 */ /* 0x000fe2000f8e00ff */
[----:B------:R-:W-:Y:S03]  /*b9b0*/  UIMAD UR11, UR7, 0x38, URZ ;  /* 0x00000038070b78a4 */ /* 0x000fe6000f8e023f */
[----:B-1----:R-:W-:Y:S01]  /*b9c0*/  IMAD.U32 R5, RZ, RZ, UR10 ;  /* 0x0000000aff057e24 */ /* 0x002fe2000f8e00ff */
[----:B------:R-:W-:Y:S04]  /*b9d0*/  USHF.L.U32 UR10, UR7, 0x6, URZ ;  /* 0x00000006070a7899 */ /* 0x000fe8000800063f */
[CC--:B------:R-:W-:Y:S04]  /*b9e0*/  LEA R4, P1, R5.reuse, R192.reuse, 0x2 ;  /* 0x000000c005047211 */ /* 0x0c0fe800078210ff */
[-C--:B------:R-:W-:Y:S01]  /*b9f0*/  LEA.HI.X.SX32 R5, R5, R193.reuse, 0x2, P1 ;  /* 0x000000c105057211 */ /* 0x080fe200008f16ff */
[----:B--2---:R-:W-:Y:S04]  /*ba00*/  @P0 STL [R1+0x64], R143 ;  /* 0x0000648f01000387 */ /* 0x004fe80000100800 */
[----:B----4-:R-:W-:Y:S04]  /*ba10*/  @P0 STL [R1+0x60], R144 ;  /* 0x0000609001000387 */ /* 0x010fe80000100800 */
[----:B-----5:R-:W-:Y:S04]  /*ba20*/  @P0 STL [R1+0x6c], R146 ;  /* 0x00006c9201000387 */ /* 0x020fe80000100800 */
[----:B------:R-:W-:Y:S01]  /*ba30*/  @P0 STL [R1+0x68], R147 ;  /* 0x0000689301000387 */ /* 0x000fe20000100800 */
[CC--:B------:R-:W-:Y:S04]  /*ba40*/  LEA R36, P0, R37.reuse, R192.reuse, 0x2 ;  /* 0x000000c025247211 */ /* 0x0c0fe800078010ff */
[-C--:B------:R-:W-:Y:S05]  /*ba50*/  LEA.HI.X.SX32 R37, R37, R193.reuse, 0x2, P0 ;  /* 0x000000c125257211 */ /* 0x080fea00000f16ff */
[----:B------:R1:W-:Y:S04]  /*ba60*/  REDG.E.ADD.F32.FTZ.RN.STRONG.GPU desc[UR16][R36.64], R6 ;  /* 0x00000006240079a6 */ /* 0x0003e8000c10f390 */
[----:B------:R2:W-:Y:S01]  /*ba70*/  REDG.E.ADD.F32.FTZ.RN.STRONG.GPU desc[UR16][R38.64], R7 ;  /* 0x00000007260079a6 */ /* 0x0005e2000c10f390 */
[CC--:B-1----:R-:W-:Y:S04]  /*ba80*/  LEA R36, P0, R40.reuse, R192.reuse, 0x2 ;  /* 0x000000c028247211 */ /* 0x0c2fe800078010ff */
[-C--:B------:R-:W-:Y:S02]  /*ba90*/  LEA.HI.X.SX32 R37, R40, R193.reuse, 0x2, P0 ;  /* 0x000000c128257211 */ /* 0x080fe400000f16ff */
[CC--:B------:R-:W-:Y:S01]  /*baa0*/  LEA R6, P0, R0.reuse, R192.reuse, 0x2 ;  /* 0x000000c000067211 */ /* 0x0c0fe200078010ff */
[----:B------:R-:W-:Y:S03]  /*bab0*/  LDSM.16.MT88.4 R40, [R176+0x19000] ;  /* 0x01900000b028783b */ /* 0x000fe60000004200 */
[-C--:B--2---:R-:W-:Y:S01]  /*bac0*/  LEA.HI.X.SX32 R7, R0, R193.reuse, 0x2, P0 ;  /* 0x000000c100077211 */ /* 0x084fe200000f16ff */
[----:B------:R1:W-:Y:S01]  /*bad0*/  REDG.E.ADD.F32.FTZ.RN.STRONG.GPU desc[UR16][R36.64], R8 ;  /* 0x00000008240079a6 */ /* 0x0003e2000c10f390 */
[----:B------:R-:W-:Y:S01]  /*bae0*/  IMAD.U32 R0, RZ, RZ, UR9 ;  /* 0x00000009ff007e24 */ /* 0x000fe2000f8e00ff */
[----:B------:R-:W-:Y:S02]  /*baf0*/  UIMAD UR9, UR7, 0x58, URZ ;  /* 0x00000058070978a4 */ /* 0x000fe4000f8e023f */
        /* <DEDUP_REMOVED lines=392> */
.L_x_1151:
        /* <DEDUP_REMOVED lines=22> */
.L_x_1152:
        /* <DEDUP_REMOVED lines=20> */
[C---:B-1----:R-:W-:Y:S01]  /*d620*/  VIADD R0, R145.reuse, 0x20 ;  /* 0x0000002091007836 */ /* 0x042fe20000000000 */
        /* <DEDUP_REMOVED lines=26> */
.L_x_1154:
[----:B------:R-:W-:Y:S05]  /*d7d0*/  BSYNC B0 ;  /* 0x0000000000007941 */ /* 0x000fea0003800000 */
.L_x_1153:
        /* <DEDUP_REMOVED lines=14> */
.L_x_1156:
[----:B------:R-:W-:Y:S05]  /*d8c0*/  BSYNC B0 ;  /* 0x0000000000007941 */ /* 0x000fea0003800000 */
.L_x_1155:
        /* <DEDUP_REMOVED lines=15> */
.L_x_1158:
[----:B------:R-:W-:Y:S05]  /*d9c0*/  BSYNC B0 ;  /* 0x0000000000007941 */ /* 0x000fea0003800000 */
.L_x_1157:
        /* <DEDUP_REMOVED lines=14> */
.L_x_1160:
[----:B------:R-:W-:Y:S05]  /*dab0*/  BSYNC B0 ;  /* 0x0000000000007941 */ /* 0x000fea0003800000 */
.L_x_1159:
[----:B-1----:R-:W1:Y:S01]  /*dac0*/  LDS.128 R140, [R142+0x10000] ;  /* 0x010000008e8c7984 */ /* 0x002e620000000c00 */
        /* <DEDUP_REMOVED lines=26> */
.L_x_1162:
[----:B------:R-:W-:Y:S05]  /*dc70*/  BSYNC B0 ;  /* 0x0000000000007941 */ /* 0x000fea0003800000 */
.L_x_1161:
        /* <DEDUP_REMOVED lines=14> */
.L_x_1164:
[----:B------:R-:W-:Y:S05]  /*dd60*/  BSYNC B0 ;  /* 0x0000000000007941 */ /* 0x000fea0003800000 */
.L_x_1163:
        /* <DEDUP_REMOVED lines=14> */
.L_x_1166:
[----:B------:R-:W-:Y:S05]  /*de50*/  BSYNC B0 ;  /* 0x0000000000007941 */ /* 0x000fea0003800000 */
.L_x_1165:
        /* <DEDUP_REMOVED lines=12> */
.L_x_1115:
[----:B------:R-:W-:Y:S05]  /*df20*/  BSYNC B1 ;  /* 0x0000000000017941 */ /* 0x000fea0003800000 */
.L_x_1093:
        /* <DEDUP_REMOVED lines=11> */
.L_x_1167:
[----:B------:R-:W-:Y:S05]  /*dfe0*/  EXIT ;  /* 0x000000000000794d */ /* 0x000fea0003800000 */
.L_x_1169:
        /* <DEDUP_REMOVED lines=9> */
.L_x_1281:


//--------------------- .text._ZN5flash44flash_bwd_dq_dk_dv_loop_seqk_parallel_kernelI23Flash_bwd_kernel_traitsILi64ELi128ELi128ELi8ELi4ELi4ELi4ELb0ELb0EN7cutlass10bfloat16_tE19Flash_kernel_traitsILi64ELi128ELi128ELi8ES3_EELb0ELb1ELb0ELb1ELb0ELb0ELb1EEEvNS_16Flash_bwd_paramsE --------------------------
	.section	.text._ZN5flash44flash_bwd_dq_dk_dv_loop_seqk_parallel_kernelI23Flash_bwd_kernel_traitsILi64ELi128ELi128ELi8ELi4ELi4ELi4ELb0ELb0EN7cutlass10bfloat16_tE19Flash_kernel_traitsILi64ELi128ELi128ELi8ES3_EELb0ELb1ELb0ELb1ELb0ELb0ELb1EEEvNS_16Flash_bwd_paramsE,"ax",@progbits
	.align	128
        .global         _ZN5flash44flash_bwd_dq_dk_dv_loop_seqk_parallel_kernelI23Flash_bwd_kernel_traitsILi64ELi128ELi128ELi8ELi4ELi4ELi4ELb0ELb0EN7cutlass10bfloat16_tE19Flash_kernel_traitsILi64ELi128ELi128ELi8ES3_EELb0ELb1ELb0ELb1ELb0ELb0ELb1EEEvNS_16Flash_bwd_paramsE
        .type           _ZN5flash44flash_bwd_dq_dk_dv_loop_seqk_parallel_kernelI23Flash_bwd_kernel_traitsILi64ELi128ELi128ELi8ELi4ELi4ELi4ELb0ELb0EN7cutlass10bfloat16_tE19Flash_kernel_traitsILi64ELi128ELi128ELi8ES3_EELb0ELb1ELb0ELb1ELb0ELb0ELb1EEEvNS_16Flash_bwd_paramsE,@function
        .size           _ZN5flash44flash_bwd_dq_dk_dv_loop_seqk_parallel_kernelI23Flash_bwd_kernel_traitsILi64ELi128ELi128ELi8ELi4ELi4ELi4ELb0ELb0EN7cutlass10bfloat16_tE19Flash_kernel_traitsILi64ELi128ELi128ELi8ES3_EELb0ELb1ELb0ELb1ELb0ELb0ELb1EEEvNS_16Flash_bwd_paramsE,(.L_x_1282 - _ZN5flash44flash_bwd_dq_dk_dv_loop_seqk_parallel_kernelI23Flash_bwd_kernel_traitsILi64ELi128ELi128ELi8ELi4ELi4ELi4ELb0ELb0EN7cutlass10bfloat16_tE19Flash_kernel_traitsILi64ELi128ELi128ELi8ES3_EELb0ELb1ELb0ELb1ELb0ELb0ELb1EEEvNS_16Flash_bwd_paramsE)
        .other          _ZN5flash44flash_bwd_dq_dk_dv_loop_seqk_parallel_kernelI23Flash_bwd_kernel_traitsILi64ELi128ELi128ELi8ELi4ELi4ELi4ELb0ELb0EN7cutlass10bfloat16_tE19Flash_kernel_traitsILi64ELi128ELi128ELi8ES3_EELb0ELb1ELb0ELb1ELb0ELb0ELb1EEEvNS_16Flash_bwd_paramsE,@"STO_CUDA_ENTRY STV_DEFAULT"
_ZN5flash44flash_bwd_dq_dk_dv_loop_seqk_parallel_kernelI23Flash_bwd_kernel_traitsILi64ELi128ELi128ELi8ELi4ELi4ELi4ELb0ELb0EN7cutlass10bfloat16_tE19Flash_kernel_traitsILi64ELi128ELi128ELi8ES3_EELb0ELb1ELb0ELb1ELb0ELb0ELb1EEEvNS_16Flash_bwd_paramsE:
.text._ZN5flash44flash_bwd_dq_dk_dv_loop_seqk_parallel_kernelI23Flash_bwd_kernel_traitsILi64ELi128ELi128ELi8ELi4ELi4ELi4ELb0ELb0EN7cutlass10bfloat16_tE19Flash_kernel_traitsILi64ELi128ELi128ELi8ES3_EELb0ELb1ELb0ELb1ELb0ELb0ELb1EEEvNS_16Flash_bwd_paramsE:
        /* <DEDUP_REMOVED lines=16> */
[----:B------:R-:W-:Y:S01]  /*0100*/  ULDC.64 UR8, c[0x0][0x208] ;  /* 0x0000820000087ab9 */ /* 0x000fe20000000a00 */
[----:B------:R-:W-:-:S05]  /*0110*/  UMOV UR60, 0xffffc000 ;  /* 0xffffc000003c7882 */ /* 0x000fca0000000000 */
[----:B------:R-:W4:Y:S08]  /*0120*/  S2UR UR56, SR_CTAID.Z ;  /* 0x00000000003879c3 */ /* 0x000f300000002700 */
[----:B------:R-:W5:Y:S01]  /*0130*/  S2UR UR45, SR_CTAID.Y ;  /* 0x00000000002d79c3 */ /* 0x000f620000002600 */
[----:B---3--:R-:W-:Y:S01]  /*0140*/  ULEA UR4, UR4, UR5, 0x18 ;  /* 0x0000000504047291 */ /* 0x008fe2000f8ec03f */
[----:B--2---:R-:W-:Y:S01]  /*0150*/  SHF.R.S32.HI R9, RZ, 0x1f, R15 ;  /* 0x0000001fff097819 */ /* 0x004fe2000001140f */
[----:B----4-:R-:W-:-:S03]  /*0160*/  USHF.R.S32.HI UR5, URZ, 0x1f, UR56 ;  /* 0x0000001f3f057899 */ /* 0x010fc60008011438 */
[CC--:B------:R-:W-:Y:S02]  /*0170*/  LEA.HI R2, R9.reuse, R15.reuse, RZ, 0x4 ;  /* 0x0000000f09027211 */ /* 0x0c0fe400078f20ff */
[----:B------:R-:W-:Y:S02]  /*0180*/  LEA.HI R11, R9, R15, RZ, 0x3 ;  /* 0x0000000f090b7211 */ /* 0x000fe400078f18ff */
[----:B------:R-:W-:Y:S01]  /*0190*/  SHF.R.S32.HI R3, RZ, 0x4, R2 ;  /* 0x00000004ff037819 */ /* 0x000fe20000011402 */
[----:B-----5:R-:W-:Y:S01]  /*01a0*/  USHF.L.U32 UR6, UR45, 0x7, URZ ;  /* 0x000000072d067899 */ /* 0x020fe2000800063f */
[----:B------:R-:W-:Y:S02]  /*01b0*/  SHF.R.S32.HI R6, RZ, 0x3, R11 ;  /* 0x00000003ff067819 */ /* 0x000fe4000001140b */
[----:B-1----:R-:W-:Y:S02]  /*01c0*/  LEA.HI R0, R2, R3, RZ, 0x1 ;  /* 0x0000000302007211 */ /* 0x002fe400078f08ff */
[----:B------:R-:W-:-:S02]  /*01d0*/  LOP3.LUT R5, R11, 0xfffffff8, RZ, 0xc0, !PT ;  /* 0xfffffff80b057812 */ /* 0x000fc400078ec0ff */
[----:B------:R-:W-:Y:S02]  /*01e0*/  LOP3.LUT R0, R0, 0xfffffffe, RZ, 0xc0, !PT ;  /* 0xfffffffe00007812 */ /* 0x000fe400078ec0ff */
[CC--:B------:R-:W-:Y:S02]  /*01f0*/  LEA.HI R12, R9.reuse, R15.reuse, RZ, 0x2 ;  /* 0x0000000f090c7211 */ /* 0x0c0fe400078f10ff */
[----:B------:R-:W-:Y:S01]  /*0200*/  LEA.HI R8, R9, R15, RZ, 0x5 ;  /* 0x0000000f09087211 */ /* 0x000fe200078f28ff */
[----:B------:R-:W-:Y:S01]  /*0210*/  IMAD.IADD R10, R3, 0x1, -R0 ;  /* 0x00000001030a7824 */ /* 0x000fe200078e0a00 */
[----:B------:R-:W-:Y:S01]  /*0220*/  LOP3.LUT R0, R2, 0xfffffff0, RZ, 0xc0, !PT ;  /* 0xfffffff002007812 */ /* 0x000fe200078ec0ff */
[----:B------:R-:W-:Y:S01]  /*0230*/  IMAD.SHL.U32 R2, R6, 0x40, RZ ;  /* 0x0000004006027824 */ /* 0x000fe200078e00ff */
[--C-:B------:R-:W-:Y:S01]  /*0240*/  SHF.R.S32.HI R7, RZ, 0x2, R12.reuse ;  /* 0x00000002ff077819 */ /* 0x100fe2000001140c */
[C---:B------:R-:W-:Y:S01]  /*0250*/  IMAD.IADD R3, R15.reuse, 0x1, -R5 ;  /* 0x000000010f037824 */ /* 0x040fe200078e0a05 */
[----:B------:R-:W-:Y:S01]  /*0260*/  SHF.R.S32.HI R4, RZ, 0x1f, R12 ;  /* 0x0000001fff047819 */ /* 0x000fe2000001140c */
[----:B------:R-:W-:Y:S01]  /*0270*/  IMAD.IADD R0, R15, 0x1, -R0 ;  /* 0x000000010f007824 */ /* 0x000fe200078e0a00 */
[----:B------:R-:W-:Y:S01]  /*0280*/  LOP3.LUT R2, R2, 0x1c0, RZ, 0xc0, !PT ;  /* 0x000001c002027812 */ /* 0x000fe200078ec0ff */
[----:B------:R-:W-:Y:S01]  /*0290*/  IMAD.SHL.U32 R16, R3, 0x8, RZ ;  /* 0x0000000803107824 */ /* 0x000fe200078e00ff */
[----:B------:R-:W-:-:S02]  /*02a0*/  LEA.HI R4, R4, R7, RZ, 0x3 ;  /* 0x0000000704047211 */ /* 0x000fc400078f18ff */
[----:B------:R-:W-:Y:S02]  /*02b0*/  SHF.R.S32.HI R6, RZ, 0x1f, R0 ;  /* 0x0000001fff067819 */ /* 0x000fe40000011400 */
[----:B------:R-:W-:Y:S01]  /*02c0*/  SHF.R.U32.HI R5, RZ, 0x3, R2 ;  /* 0x00000003ff057819 */ /* 0x000fe20000011602 */
[----:B------:R1:W-:Y:S01]  /*02d0*/  STL [R1+0x40], R16 ;  /* 0x0000401001007387 */ /* 0x0003e20000100800 */
[----:B------:R-:W-:Y:S02]  /*02e0*/  LOP3.LUT R2, R2, 0x38, R16, 0xf8, !PT ;  /* 0x0000003802027812 */ /* 0x000fe400078ef810 */
[----:B------:R-:W-:Y:S02]  /*02f0*/  LEA.HI R14, R6, R0, RZ, 0x3 ;  /* 0x00000000060e7211 */ /* 0x000fe400078f18ff */
[----:B------:R-:W-:Y:S02]  /*0300*/  LOP3.LUT R4, R4, 0xfffffff8, RZ, 0xc0, !PT ;  /* 0xfffffff804047812 */ /* 0x000fe400078ec0ff */
[----:B------:R-:W-:-:S02]  /*0310*/  LOP3.LUT R5, R2, R5, RZ, 0x3c, !PT ;  /* 0x0000000502057212 */ /* 0x000fc400078e3cff */
[----:B------:R-:W-:Y:S01]  /*0320*/  LOP3.LUT R2, R14, 0xfffffff8, RZ, 0xc0, !PT ;  /* 0xfffffff80e027812 */ /* 0x000fe200078ec0ff */
[----:B------:R-:W-:Y:S01]  /*0330*/  IMAD.IADD R7, R7, 0x1, -R4 ;  /* 0x0000000107077824 */ /* 0x000fe200078e0a04 */
[----:B------:R-:W-:Y:S02]  /*0340*/  LEA.HI R6, R9, R15, RZ, 0x6 ;  /* 0x0000000f09067211 */ /* 0x000fe400078f30ff */
[----:B------:R-:W-:Y:S01]  /*0350*/  SHF.R.S32.HI R13, RZ, 0x5, R8 ;  /* 0x00000005ff0d7819 */ /* 0x000fe20000011408 */
[----:B------:R-:W-:Y:S01]  /*0360*/  IMAD.IADD R17, R0, 0x1, -R2 ;  /* 0x0000000100117824 */ /* 0x000fe200078e0a02 */
[----:B------:R-:W-:Y:S01]  /*0370*/  SHF.R.S32.HI R4, RZ, 0x1f, R8 ;  /* 0x0000001fff047819 */ /* 0x000fe20000011408 */
[----:B------:R-:W-:Y:S01]  /*0380*/  IMAD.SHL.U32 R6, R6, 0x8, RZ ;  /* 0x0000000806067824 */ /* 0x000fe200078e00ff */
[----:B------:R-:W-:Y:S02]  /*0390*/  LOP3.LUT R2, R8, 0xffffffe0, RZ, 0xc0, !PT ;  /* 0xffffffe008027812 */ /* 0x000fe400078ec0ff */
[----:B------:R-:W-:Y:S01]  /*03a0*/  LEA.HI R0, R4, R13, RZ, 0x2 ;  /* 0x0000000d04007211 */ /* 0x000fe200078f10ff */
[----:B------:R-:W-:Y:S01]  /*03b0*/  STL [R1+0x100], R17 ;  /* 0x0001001101007387 */ /* 0x000fe20000100800 */
[----:B------:R-:W-:Y:S01]  /*03c0*/  LOP3.LUT R4, R5, 0xfffffe00, R6, 0xf8, !PT ;  /* 0xfffffe0005047812 */ /* 0x000fe200078ef806 */
[----:B------:R-:W-:Y:S01]  /*03d0*/  IMAD.IADD R8, R15, 0x1, -R2 ;  /* 0x000000010f087824 */ /* 0x000fe200078e0a02 */
[----:B------:R-:W-:Y:S01]  /*03e0*/  LOP3.LUT R2, R0, 0xfffffffc, RZ, 0xc0, !PT ;  /* 0xfffffffc00027812 */ /* 0x000fe200078ec0ff */
[----:B------:R-:W-:Y:S01]  /*03f0*/  IMAD.SHL.U32 R0, R3, 0x40, RZ ;  /* 0x0000004003007824 */ /* 0x000fe200078e00ff */
[----:B------:R-:W-:Y:S01]  /*0400*/  LEA.HI R5, R9, R15, RZ, 0x7 ;  /* 0x0000000f09057211 */ /* 0x000fe200078f38ff */
[----:B------:R2:W-:Y:S01]  /*0410*/  STL [R1+0xf4], R4 ;  /* 0x0000f40401007387 */ /* 0x0005e20000100800 */
[----:B------:R-:W-:Y:S01]  /*0420*/  LOP3.LUT P4, RZ, R3, 0x2, RZ, 0xc0, !PT ;  /* 0x0000000203ff7812 */ /* 0x000fe2000788c0ff */
[----:B------:R-:W-:Y:S01]  /*0430*/  IMAD.IADD R9, R13, 0x1, -R2 ;  /* 0x000000010d097824 */ /* 0x000fe200078e0a02 */
[----:B------:R-:W-:Y:S01]  /*0440*/  LOP3.LUT P3, RZ, R3, 0x4, RZ, 0xc0, !PT ;  /* 0x0000000403ff7812 */ /* 0x000fe2000786c0ff */
[----:B------:R-:W-:Y:S01]  /*0450*/  IMAD.SHL.U32 R6, R10, 0x200, RZ ;  /* 0x000002000a067824 */ /* 0x000fe200078e00ff */
[----:B------:R-:W-:Y:S01]  /*0460*/  SHF.R.S32.HI R3, RZ, 0x1f, R8 ;  /* 0x0000001fff037819 */ /* 0x000fe20000011408 */
[----:B------:R-:W-:Y:S01]  /*0470*/  IMAD.SHL.U32 R2, R9, 0x10, RZ ;  /* 0x0000001009027824 */ /* 0x000fe200078e00ff */
[----:B------:R-:W-:Y:S01]  /*0480*/  LOP3.LUT R0, R0, 0x1c0, RZ, 0xc0, !PT ;  /* 0x000001c000007812 */ /* 0x000fe200078ec0ff */
[----:B------:R3:W-:Y:S01]  /*0490*/  STL [R1+0x13c], R8 ;  /* 0x00013c0801007387 */ /* 0x0007e20000100800 */
[----:B------:R-:W-:-:S02]  /*04a0*/  LEA.HI R3, R3, R8, RZ, 0x2 ;  /* 0x0000000803037211 */ /* 0x000fc400078f10ff */
[C---:B------:R-:W-:Y:S02]  /*04b0*/  LOP3.LUT R187, R0.reuse, 0x8, R11, 0xf8, !PT ;  /* 0x0000000800bb7812 */ /* 0x040fe400078ef80b */
[----:B-1----:R-:W-:Y:S02]  /*04c0*/  LEA.HI.SX32 R16, R3, R2, 0x1e ;  /* 0x0000000203107211 */ /* 0x002fe400078ff2ff */
[----:B------:R-:W-:-:S03]  /*04d0*/  LOP3.LUT R3, R0, 0x30, R2, 0xf8, !PT ;  /* 0x0000003000037812 */ /* 0x000fc600078ef802 */
[----:B------:R-:W-:Y:S01]  /*04e0*/  STL [R1+0x104], R16 ;  /* 0x0001041001007387 */ /* 0x000fe20000100800 */
[----:B--2---:R-:W-:-:S04]  /*04f0*/  LOP3.LUT R4, R7, 0x1, RZ, 0xc0, !PT ;  /* 0x0000000107047812 */ /* 0x004fc800078ec0ff */
[----:B------:R-:W-:Y:S02]  /*0500*/  ISETP.NE.U32.AND P0, PT, R4, 0x1, PT ;  /* 0x000000010400780c */ /* 0x000fe40003f05070 */
[----:B------:R-:W-:Y:S02]  /*0510*/  SHF.R.S32.HI R4, RZ, 0x7, R5 ;  /* 0x00000007ff047819 */ /* 0x000fe40000011405 */
[----:B------:R-:W-:Y:S01]  /*0520*/  SHF.R.U32.HI R5, RZ, 0x3, R0 ;  /* 0x00000003ff057819 */ /* 0x000fe20000011600 */
[C---:B------:R-:W-:Y:S01]  /*0530*/  IMAD.SHL.U32 R0, R7.reuse, 0x40, RZ ;  /* 0x0000004007007824 */ /* 0x040fe200078e00ff */
[----:B------:R-:W-:Y:S01]  /*0540*/  R2P PR, R7, 0x6 ;  /* 0x0000000607007804 */ /* 0x000fe20000000000 */
[C---:B------:R-:W-:Y:S01]  /*0550*/  IMAD R2, R4.reuse, 0x1000, R6 ;  /* 0x0000100004027824 */ /* 0x040fe200078e0206 */
[----:B------:R-:W-:Y:S01]  /*0560*/  LOP3.LUT R187, R187, R5, RZ, 0x3c, !PT ;  /* 0x00000005bbbb7212 */ /* 0x000fe200078e3cff */
[----:B------:R-:W-:Y:S01]  /*0570*/  IMAD.SHL.U32 R7, R4, 0x8, RZ ;  /* 0x0000000804077824 */ /* 0x000fe200078e00ff */
[----:B------:R-:W-:-:S02]  /*0580*/  LOP3.LUT R0, R0, 0x1c0, RZ, 0xc0, !PT ;  /* 0x000001c000007812 */ /* 0x000fc400078ec0ff */
[----:B---3--:R-:W-:Y:S01]  /*0590*/  LOP3.LUT R8, R3, 0x8, R11, 0xf8, !PT ;  /* 0x0000000803087812 */ /* 0x008fe200078ef80b */
[----:B------:R-:W-:Y:S01]  /*05a0*/  IMAD.IADD R187, R2, 0x1, R187 ;  /* 0x0000000102bb7824 */ /* 0x000fe200078e02bb */
[----:B------:R-:W-:Y:S01]  /*05b0*/  LOP3.LUT R2, R7, 0x8, RZ, 0xc0, !PT ;  /* 0x0000000807027812 */ /* 0x000fe200078ec0ff */
[----:B------:R-:W-:Y:S01]  /*05c0*/  IMAD.SHL.U32 R7, R10, 0x10, RZ ;  /* 0x000000100a077824 */ /* 0x000fe200078e00ff */
[----:B------:R-:W-:Y:S01]  /*05d0*/  SHF.R.U32.HI R3, RZ, 0x3, R0 ;  /* 0x00000003ff037819 */ /* 0x000fe20000011600 */
[----:B------:R-:W-:Y:S01]  /*05e0*/  IMAD.SHL.U32 R187, R187, 0x2, RZ ;  /* 0x00000002bbbb7824 */ /* 0x000fe200078e00ff */
[----:B------:R-:W-:Y:S02]  /*05f0*/  LOP3.LUT R5, R6, R8, R5, 0xf6, !PT ;  /* 0x0000000806057212 */ /* 0x000fe400078ef605 */
[----:B------:R-:W-:Y:S02]  /*0600*/  LOP3.LUT R6, R12, 0x7ffffffc, RZ, 0xc0, !PT ;  /* 0x7ffffffc0c067812 */ /* 0x000fe400078ec0ff */
[----:B------:R-:W-:Y:S01]  /*0610*/  LOP3.LUT R13, R2, 0x10, R7, 0xf8, !PT ;  /* 0x00000010020d7812 */ /* 0x000fe200078ef807 */
[----:B------:R-:W-:Y:S01]  /*0620*/  IMAD.SHL.U32 R7, R15, 0x2, RZ ;  /* 0x000000020f077824 */ /* 0x000fe200078e00ff */
[-C--:B------:R-:W-:Y:S01]  /*0630*/  LOP3.LUT R12, R3, R0.reuse, R2, 0x1e, !PT ;  /* 0x00000000030c7212 */ /* 0x080fe200078e1e02 */
[----:B------:R-:W-:Y:S01]  /*0640*/  IMAD.SHL.U32 R2, R17, 0x40, RZ ;  /* 0x0000004011027824 */ /* 0x000fe200078e00ff */
[----:B------:R-:W-:Y:S01]  /*0650*/  LOP3.LUT R11, R3, R0, RZ, 0xfc, !PT ;  /* 0x00000000030b7212 */ /* 0x000fe200078efcff */
[----:B------:R-:W-:Y:S01]  /*0660*/  IMAD.IADD R3, R15, 0x1, -R6 ;  /* 0x000000010f037824 */ /* 0x000fe200078e0a06 */
[----:B------:R-:W-:Y:S01]  /*0670*/  LOP3.LUT R7, R7, 0x6, RZ, 0xc0, !PT ;  /* 0x0000000607077812 */ /* 0x000fe200078ec0ff */
[----:B------:R-:W-:Y:S01]  /*0680*/  IMAD.SHL.U32 R6, R10, 0x8, RZ ;  /* 0x000000080a067824 */ /* 0x000fe200078e00ff */
[----:B------:R-:W-:Y:S01]  /*0690*/  LOP3.LUT R2, R2, 0x1c0, RZ, 0xc0, !PT ;  /* 0x000001c002027812 */ /* 0x000fe200078ec0ff */
[----:B------:R-:W-:-:S02]  /*06a0*/  IMAD.SHL.U32 R0, R14, 0x40, RZ ;  /* 0x000000400e007824 */ /* 0x000fc400078e00ff */
[----:B------:R-:W-:Y:S01]  /*06b0*/  IMAD.SHL.U32 R3, R3, 0x2, RZ ;  /* 0x0000000203037824 */ /* 0x000fe200078e00ff */
[----:B------:R-:W-:Y:S01]  /*06c0*/  LOP3.LUT R10, R2, 0x8, R6, 0xf8, !PT ;  /* 0x00000008020a7812 */ /* 0x000fe200078ef806 */
[C---:B------:R-:W-:Y:S01]  /*06d0*/  IMAD R7, R4.reuse, 0x40, R7 ;  /* 0x0000004004077824 */ /* 0x040fe200078e0207 */
[--C-:B------:R-:W-:Y:S01]  /*06e0*/  SHF.R.U32.HI R6, RZ, 0x3, R2.reuse ;  /* 0x00000003ff067819 */ /* 0x100fe20000011602 */
[----:B------:R-:W-:Y:S01]  /*06f0*/  IMAD R4, R4, 0x2000, R3 ;  /* 0x0000200004047824 */ /* 0x000fe200078e0203 */
[----:B------:R-:W-:Y:S02]  /*0700*/  LOP3.LUT R0, R0, 0xfffffe00, RZ, 0xc0, !PT ;  /* 0xfffffe0000007812 */ /* 0x000fe400078ec0ff */
[----:B------:R-:W-:Y:S01]  /*0710*/  LOP3.LUT R2, R6, R13, R2, 0x1e, !PT ;  /* 0x0000000d06027212 */ /* 0x000fe200078e1e02 */
[C---:B------:R-:W-:Y:S01]  /*0720*/  IMAD R8, R9.reuse, 0x400, R4 ;  /* 0x0000040009087824 */ /* 0x040fe200078e0204 */
[----:B------:R1:W-:Y:S01]  /*0730*/  STL [R1+0x144], R7 ;  /* 0x0001440701007387 */ /* 0x0003e20000100800 */
[----:B------:R-:W-:Y:S01]  /*0740*/  IMAD R4, R9, 0x400, R0 ;  /* 0x0000040009047824 */ /* 0x000fe200078e0200 */
[----:B------:R-:W-:Y:S01]  /*0750*/  LOP3.LUT R191, R2, R0, RZ, 0xfc, !PT ;  /* 0x0000000002bf7212 */ /* 0x000fe200078efcff */
[----:B------:R-:W-:Y:S01]  /*0760*/  IMAD.U32 R0, RZ, RZ, UR5 ;  /* 0x00000005ff007e24 */ /* 0x000fe2000f8e00ff */
[----:B------:R-:W-:Y:S01]  /*0770*/  USHF.R.S32.HI UR5, URZ, 0x1f, UR45 ;  /* 0x0000001f3f057899 */ /* 0x000fe2000801142d */
[----:B------:R-:W-:Y:S01]  /*0780*/  IMAD.U32 R0, RZ, RZ, UR6 ;  /* 0x00000006ff007e24 */ /* 0x000fe2000f8e00ff */
[----:B------:R-:W-:Y:S01]  /*0790*/  USHF.R.S32.HI UR6, URZ, 0x1f, UR56 ;  /* 0x0000001f3f067899 */ /* 0x000fe20008011438 */
[----:B------:R-:W-:-:S02]  /*07a0*/  IMAD.IADD R11, R11, 0x1, R8 ;  /* 0x000000010b0b7824 */ /* 0x000fc400078e0208 */
[----:B------:R-:W-:Y:S02]  /*07b0*/  IMAD.MOV.U32 R8, RZ, RZ, 0x40 ;  /* 0x00000040ff087424 */ /* 0x000fe400078e00ff */
[----:B------:R-:W-:Y:S01]  /*07c0*/  IMAD.U32 R0, RZ, RZ, UR5 ;  /* 0x00000005ff007e24 */ /* 0x000fe2000f8e00ff */
[----:B------:R-:W-:Y:S01]  /*07d0*/  UIADD3 UR5, UR4, 0xc000, URZ ;  /* 0x0000c00004057890 */ /* 0x000fe2000fffe03f */
[----:B------:R-:W-:Y:S01]  /*07e0*/  IMAD.U32 R0, RZ, RZ, UR6 ;  /* 0x00000006ff007e24 */ /* 0x000fe2000f8e00ff */
[----:B------:R-:W-:Y:S01]  /*07f0*/  LEA R11, R11, UR4, 0x1 ;  /* 0x000000040b0b7c11 */ /* 0x000fe2000f8e08ff */
[----:B------:R-:W-:Y:S01]  /*0800*/  VIADD R0, R16, 0xffffff80 ;  /* 0xffffff8010007836 */ /* 0x000fe20000000000 */
[C---:B------:R-:W-:Y:S02]  /*0810*/  SEL R186, R8.reuse, 0xffffffc0, !P3 ;  /* 0xffffffc008ba7807 */ /* 0x040fe40005800000 */
[----:B------:R-:W-:Y:S01]  /*0820*/  SEL R8, R8, 0xffffffc0, !P2 ;  /* 0xffffffc008087807 */ /* 0x000fe20005000000 */
[----:B------:R-:W-:Y:S01]  /*0830*/  VIADD R189, R187, UR5 ;  /* 0x00000005bbbd7c36 */ /* 0x000fe20008000000 */
[----:B------:R-:W-:-:S03]  /*0840*/  SHF.R.S32.HI R2, RZ, 0x1f, R0 ;  /* 0x0000001fff027819 */ /* 0x000fc60000011400 */
[----:B------:R-:W-:Y:S01]  /*0850*/  IMAD.IADD R186, R189, 0x1, R186 ;  /* 0x00000001bdba7824 */ /* 0x000fe200078e02ba */
[----:B------:R-:W-:Y:S01]  /*0860*/  SHF.L.U64.HI R2, R0, 0x2, R2 ;  /* 0x0000000200027819 */ /* 0x000fe20000010202 */
[----:B-1----:R-:W-:Y:S01]  /*0870*/  IMAD R7, R9, 0x400, R3 ;  /* 0x0000040009077824 */ /* 0x002fe200078e0203 */
[----:B------:R-:W-:Y:S01]  /*0880*/  LOP3.LUT R3, R10, R6, RZ, 0x3c, !PT ;  /* 0x000000060a037212 */ /* 0x000fe200078e3cff */
[----:B------:R-:W-:Y:S02]  /*0890*/  IMAD.SHL.U32 R0, R0, 0x4, RZ ;  /* 0x0000000400007824 */ /* 0x000fe400078e00ff */
[----:B------:R-:W-:Y:S01]  /*08a0*/  IMAD.IADD R12, R7, 0x1, R12 ;  /* 0x00000001070c7824 */ /* 0x000fe200078e020c */
[----:B------:R1:W-:Y:S01]  /*08b0*/  STL [R1+0xfc], R2 ;  /* 0x0000fc0201007387 */ /* 0x0003e20000100800 */
[----:B------:R-:W-:Y:S01]  /*08c0*/  IMAD.IADD R192, R4, 0x1, R3 ;  /* 0x0000000104c07824 */ /* 0x000fe200078e0203 */
[----:B------:R-:W-:Y:S01]  /*08d0*/  MOV R4, 0xfffffff0 ;  /* 0xfffffff000047802 */ /* 0x000fe20000000f00 */
[----:B------:R-:W-:Y:S01]  /*08e0*/  IMAD.MOV.U32 R7, RZ, RZ, 0x20 ;  /* 0x00000020ff077424 */ /* 0x000fe200078e00ff */
[----:B------:R-:W-:Y:S01]  /*08f0*/  LEA R12, R12, UR5, 0x1 ;  /* 0x000000050c0c7c11 */ /* 0x000fe2000f8e08ff */
        /* <DEDUP_REMOVED lines=9> */
[----:B------:R-:W-:Y:S01]  /*0990*/  LEA R3, R5, UR4, 0x1 ;  /* 0x0000000405037c11 */ /* 0x000fe2000f8e08ff */
[----:B------:R-:W-:-:S02]  /*09a0*/  IMAD.IADD R5, R7, 0x1, R12 ;  /* 0x0000000107057824 */ /* 0x000fc400078e020c */
[----:B------:R3:W-:Y:S01]  /*09b0*/  STL [R1+0x14], R11 ;  /* 0x0000140b01007387 */ /* 0x0007e20000100800 */
[----:B------:R-:W-:Y:S02]  /*09c0*/  IMAD.IADD R9, R8, 0x1, R12 ;  /* 0x0000000108097824 */ /* 0x000fe400078e020c */
[C---:B------:R-:W-:Y:S01]  /*09d0*/  VIADD R15, R12.reuse, 0x420 ;  /* 0x000004200c0f7836 */ /* 0x040fe20000000000 */
[----:B------:R-:W-:Y:S01]  /*09e0*/  STL [R1+0x1c], R13 ;  /* 0x00001c0d01007387 */ /* 0x000fe20000100800 */
[C---:B------:R-:W-:Y:S02]  /*09f0*/  @P1 VIADD R15, R12.reuse, 0x3e0 ;  /* 0x000003e00c0f1836 */ /* 0x040fe40000000000 */
[C---:B------:R-:W-:Y:S02]  /*0a00*/  VIADD R14, R12.reuse, 0x2420 ;  /* 0x000024200c0e7836 */ /* 0x040fe40000000000 */
[C---:B-1----:R-:W-:Y:S02]  /*0a10*/  VIADD R2, R12.reuse, 0x2020 ;  /* 0x000020200c027836 */ /* 0x042fe40000000000 */
[----:B------:R-:W-:-:S02]  /*0a20*/  @P1 VIADD R2, R12, 0x1fe0 ;  /* 0x00001fe00c021836 */ /* 0x000fc40000000000 */
[----:B------:R-:W-:Y:S02]  /*0a30*/  @P1 VIADD R14, R12, 0x23e0 ;  /* 0x000023e00c0e1836 */ /* 0x000fe40000000000 */
[----:B--2---:R-:W-:Y:S02]  /*0a40*/  IMAD.IADD R0, R11, 0x1, R7 ;  /* 0x000000010b007824 */ /* 0x004fe400078e0207 */
[----:B------:R-:W-:Y:S02]  /*0a50*/  IMAD.IADD R4, R4, 0x1, R10 ;  /* 0x0000000104047824 */ /* 0x000fe400078e020a */
[----:B------:R-:W-:Y:S01]  /*0a60*/  IMAD.IADD R189, R189, 0x1, R188 ;  /* 0x00000001bdbd7824 */ /* 0x000fe200078e02bc */
[----:B------:R1:W-:Y:S01]  /*0a70*/  STL [R1+0x2c], R0 ;  /* 0x00002c0001007387 */ /* 0x0003e20000100800 */
[----:B------:R-:W-:-:S03]  /*0a80*/  IMAD.IADD R188, R188, 0x1, R186 ;  /* 0x00000001bcbc7824 */ /* 0x000fc600078e02ba */
[----:B------:R2:W-:Y:S01]  /*0a90*/  STL [R1+0x10], R10 ;  /* 0x0000100a01007387 */ /* 0x0005e20000100800 */
[C---:B---3--:R-:W-:Y:S02]  /*0aa0*/  VIADD R11, R12.reuse, 0x2040 ;  /* 0x000020400c0b7836 */ /* 0x048fe40000000000 */
[C---:B------:R-:W-:Y:S01]  /*0ab0*/  @P2 VIADD R11, R12.reuse, 0x1fc0 ;  /* 0x00001fc00c0b2836 */ /* 0x040fe20000000000 */
[----:B------:R3:W-:Y:S04]  /*0ac0*/  STL [R1+0x138], R5 ;  /* 0x0001380501007387 */ /* 0x0007e80000100800 */
[----:B------:R-:W-:Y:S01]  /*0ad0*/  STL [R1+0x11c], R9 ;  /* 0x00011c0901007387 */ /* 0x000fe20000100800 */
[----:B-1----:R-:W-:Y:S01]  /*0ae0*/  IADD3 R0, R12, R6, RZ ;  /* 0x000000060c007210 */ /* 0x002fe20007ffe0ff */
[----:B--2---:R-:W-:-:S04]  /*0af0*/  IMAD.IADD R10, R7, 0x1, R10 ;  /* 0x00000001070a7824 */ /* 0x004fc800078e020a */
[----:B------:R-:W-:Y:S01]  /*0b00*/  STL [R1+0x118], R0 ;  /* 0x0001180001007387 */ /* 0x000fe20000100800 */
[----:B---3--:R-:W-:-:S03]  /*0b10*/  VIADD R5, R12, 0x2440 ;  /* 0x000024400c057836 */ /* 0x008fc60000000000 */
[----:B------:R-:W-:Y:S01]  /*0b20*/  STL [R1+0x124], R15 ;  /* 0x0001240f01007387 */ /* 0x000fe20000100800 */
[----:B------:R-:W-:-:S03]  /*0b30*/  @P2 VIADD R5, R12, 0x23c0 ;  /* 0x000023c00c052836 */ /* 0x000fc60000000000 */
[----:B------:R-:W-:Y:S04]  /*0b40*/  STL [R1+0x10c], R2 ;  /* 0x00010c0201007387 */ /* 0x000fe80000100800 */
[----:B------:R-:W-:Y:S04]  /*0b50*/  STL [R1+0x120], R14 ;  /* 0x0001200e01007387 */ /* 0x000fe80000100800 */
[----:B------:R1:W-:Y:S04]  /*0b60*/  STL [R1+0x18], R4 ;  /* 0x0000180401007387 */ /* 0x0003e80000100800 */
[----:B------:R2:W-:Y:S04]  /*0b70*/  STL [R1+0x114], R11 ;  /* 0x0001140b01007387 */ /* 0x0005e80000100800 */
[----:B------:R3:W-:Y:S01]  /*0b80*/  STL [R1+0x110], R5 ;  /* 0x0001100501007387 */ /* 0x0007e20000100800 */
[----:B-1----:R-:W-:-:S02]  /*0b90*/  IMAD.IADD R4, R7, 0x1, R4 ;  /* 0x0000000107047824 */ /* 0x002fc400078e0204 */
[----:B--2---:R-:W-:Y:S02]  /*0ba0*/  IMAD.IADD R11, R13, 0x1, R7 ;  /* 0x000000010d0b7824 */ /* 0x004fe400078e0207 */
[----:B---3--:R-:W-:-:S03]  /*0bb0*/  IMAD.IADD R5, R7, 0x1, R9 ;  /* 0x0000000107057824 */ /* 0x008fc600078e0209 */
[----:B------:R-:W-:Y:S01]  /*0bc0*/  STL [R1+0x28], R11 ;  /* 0x0000280b01007387 */ /* 0x000fe20000100800 */
[----:B------:R-:W-:Y:S02]  /*0bd0*/  IMAD.IADD R9, R7, 0x1, R0 ;  /* 0x0000000107097824 */ /* 0x000fe400078e0200 */
[----:B------:R-:W-:Y:S01]  /*0be0*/  IMAD.SHL.U32 R0, R191, 0x2, RZ ;  /* 0x00000002bf007824 */ /* 0x000fe200078e00ff */
[----:B------:R-:W-:Y:S03]  /*0bf0*/  STL [R1+0x24], R10 ;  /* 0x0000240a01007387 */ /* 0x000fe60000100800 */
[----:B------:R-:W-:Y:S01]  /*0c00*/  VIADD R193, R0, UR5 ;  /* 0x0000000500c17c36 */ /* 0x000fe20008000000 */
[----:B------:R1:W-:Y:S04]  /*0c10*/  STL [R1+0x134], R5 ;  /* 0x0001340501007387 */ /* 0x0003e80000100800 */
[----:B------:R2:W-:Y:S01]  /*0c20*/  STL [R1+0x130], R9 ;  /* 0x0001300901007387 */ /* 0x0005e20000100800 */
[----:B-1----:R-:W-:-:S02]  /*0c30*/  IMAD.IADD R5, R8, 0x1, R2 ;  /* 0x0000000108057824 */ /* 0x002fc400078e0202 */
[----:B------:R-:W-:-:S03]  /*0c40*/  IMAD.IADD R2, R6, 0x1, R2 ;  /* 0x0000000106027824 */ /* 0x000fc600078e0202 */
[----:B------:R2:W-:Y:S04]  /*0c50*/  STL [R1+0x12c], R5 ;  /* 0x00012c0501007387 */ /* 0x0005e80000100800 */
[----:B------:R2:W-:Y:S04]  /*0c60*/  STL [R1+0x20], R4 ;  /* 0x0000200401007387 */ /* 0x0005e80000100800 */
[----:B------:R2:W-:Y:S02]  /*0c70*/  STL [R1+0x128], R2 ;  /* 0x0001280201007387 */ /* 0x0005e40000100800 */
.L_x_1246:
        /* <DEDUP_REMOVED lines=30> */
[----:B---34-:R-:W2:Y:S01]  /*0e60*/  @P1 LDG.E R8, desc[UR8][R6.64] ;  /* 0x0000000806081981 */ /* 0x018ea2000c1e1900 */
[----:B------:R-:W-:-:S04]  /*0e70*/  UIADD3 UR6, UP0, UR16, UR12, URZ ;  /* 0x0000000c10067290 */ /* 0x000fc8000ff1e03f */
[----:B------:R-:W-:Y:S01]  /*0e80*/  PLOP3.LUT P2, PT, PT, PT, UP4, 0x80, 0x0 ;  /* 0x000000000000781c */ /* 0x000fe20003f4f048 */
[----:B------:R-:W-:Y:S01]  /*0e90*/  UIADD3.X UR5, UR5, UR13, URZ, UP0, !UPT ;  /* 0x0000000d05057290 */ /* 0x000fe200087fe43f */
[----:B------:R1:W3:Y:S02]  /*0ea0*/  @P0 LDG.E R6, desc[UR8][R4.64] ;  /* 0x0000000804060981 */ /* 0x0002e4000c1e1900 */
[----:B-1----:R-:W-:Y:S02]  /*0eb0*/  IMAD.U32 R4, RZ, RZ, UR15 ;  /* 0x0000000fff047e24 */ /* 0x002fe4000f8e00ff */
[----:B------:R-:W-:-:S05]  /*0ec0*/  IMAD.U32 R5, RZ, RZ, UR14 ;  /* 0x0000000eff057e24 */ /* 0x000fca000f8e00ff */
[----:B------:R-:W4:Y:S04]  /*0ed0*/  @P3 LDG.E R7, desc[UR8][R4.64] ;  /* 0x0000000804073981 */ /* 0x000f28000c1e1900 */
[----:B------:R1:W5:Y:S02]  /*0ee0*/  @P3 LDG.E R0, desc[UR8][R4.64+0x4] ;  /* 0x0000040804003981 */ /* 0x000364000c1e1900 */
        /* <DEDUP_REMOVED lines=28> */
.L_x_1170:
        /* <DEDUP_REMOVED lines=22> */
[----:B------:R-:W-:Y:S02]  /*1210*/  @!UP0 UIMAD.WIDE.U32 UR40, UR45, UR6, URZ ;  /* 0x000000062d2882a5 */ /* 0x000fe4000f8e003f */
[----:B------:R-:W-:Y:S01]  /*1220*/  UIMAD UR29, UR5, UR27, URZ ;  /* 0x0000001b051d72a4 */ /* 0x000fe2000f8e023f */
[----:B-1----:R-:W-:Y:S01]  /*1230*/  IABS R6, R7 ;  /* 0x0000000700067213 */ /* 0x002fe20000000000 */
[----:B------:R-:W-:Y:S01]  /*1240*/  UIADD3 UR46, UR17, UR35, URZ ;  /* 0x00000023112e7290 */ /* 0x000fe2000fffe03f */
[----:B------:R-:W-:Y:S01]  /*1250*/  ISETP.NE.AND P3, PT, R7, RZ, PT ;  /* 0x000000ff0700720c */ /* 0x000fe20003f65270 */
[----:B------:R-:W-:Y:S01]  /*1260*/  USHF.L.U64.HI UR19, UR45, 0x7, UR58 ;  /* 0x000000072d137899 */ /* 0x000fe2000801023a */
[----:B------:R-:W1:Y:S01]  /*1270*/  I2F.RP R4, R6 ;  /* 0x0000000600047306 */ /* 0x000e620000209400 */
[----:B------:R-:W-:Y:S01]  /*1280*/  ULDC.U8 UR23, c[0x0][0x3d8] ;  /* 0x0000f60000177ab9 */ /* 0x000fe20000000000 */
[----:B------:R-:W-:-:S02]  /*1290*/  UISETP.NE.AND UP1, UPT, UR34, -0x1, UPT ;  /* 0xffffffff2200788c */ /* 0x000fc4000bf25270 */
[----:B--2---:R-:W-:Y:S02]  /*12a0*/  UIMAD.WIDE.U32 UR32, UR10, UR12, URZ ;  /* 0x0000000c0a2072a5 */ /* 0x004fe4000f8e003f */
[----:B------:R-:W-:Y:S02]  /*12b0*/  UISETP.NE.AND UP3, UPT, UR23, URZ, UPT ;  /* 0x0000003f1700728c */ /* 0x000fe4000bf65270 */
        /* <DEDUP_REMOVED lines=12> */
[----:B------:R-:W-:Y:S01]  /*1380*/  UIMAD.WIDE.U32 UR14, UR5, UR26, URZ ;  /* 0x0000001a050e72a5 */ /* 0x000fe2000f8e003f */
[----:B-1----:R-:W-:Y:S01]  /*1390*/  VIADD R4, R4, 0xffffffe ;  /* 0x0ffffffe04047836 */ /* 0x002fe20000000000 */
[----:B------:R-:W-:Y:S02]  /*13a0*/  UIMAD.WIDE UR6, UR25, UR61, URZ ;  /* 0x0000003d190672a5 */ /* 0x000fe4000f8e023f */
[----:B------:R-:W-:Y:S01]  /*13b0*/  UIMAD.WIDE.U32 UR12, UR45, UR59, URZ ;  /* 0x0000003b2d0c72a5 */ /* 0x000fe2000f8e003f */
[----:B------:R-:W1:Y:S01]  /*13c0*/  F2I.FTZ.U32.TRUNC.NTZ R5, R4 ;  /* 0x0000000400057305 */ /* 0x000e62000021f000 */
[----:B------:R-:W-:Y:S02]  /*13d0*/  UIMAD UR10, UR58, UR59, UR10 ;  /* 0x0000003b3a0a72a4 */ /* 0x000fe4000f8e020a */
[----:B------:R-:W-:Y:S02]  /*13e0*/  USEL UR55, UR16, UR14, !UP0 ;  /* 0x0000000e10377287 */ /* 0x000fe4000c000000 */
[----:B------:R-:W-:-:S02]  /*13f0*/  @UP0 UIADD3 UR46, UR15, UR29, URZ ;  /* 0x0000001d0f2e0290 */ /* 0x000fc4000fffe03f */
[----:B------:R-:W-:Y:S02]  /*1400*/  UIMAD UR14, UR7, UR12, URZ ;  /* 0x0000000c070e72a4 */ /* 0x000fe4000f8e023f */
[----:B------:R-:W-:Y:S02]  /*1410*/  UIADD3 UR10, UR13, UR10, URZ ;  /* 0x0000000a0d0a7290 */ /* 0x000fe4000fffe03f */
[----:B------:R-:W-:Y:S02]  /*1420*/  ULOP3.LUT UR15, UR31, 0xffffff80, URZ, 0xc0, !UPT ;  /* 0xffffff801f0f7892 */ /* 0x000fe4000f8ec03f */
[----:B------:R-:W-:Y:S01]  /*1430*/  UIMAD.WIDE.U32 UR16, UR6, UR12, URZ ;  /* 0x0000000c061072a5 */ /* 0x000fe2000f8e003f */
[----:B-1----:R-:W-:Y:S01]  /*1440*/  IMAD.MOV R0, RZ, RZ, -R5 ;  /* 0x000000ffff007224 */ /* 0x002fe200078e0a05 */
[----:B------:R-:W-:Y:S01]  /*1450*/  UIMAD.WIDE.U32 UR12, UR6, UR5, URZ ;  /* 0x00000005060c72a5 */ /* 0x000fe2000f8e003f */
[----:B------:R-:W-:Y:S01]  /*1460*/  IMAD.MOV.U32 R4, RZ, RZ, RZ ;  /* 0x000000ffff047224 */ /* 0x000fe200078e00ff */
[----:B------:R-:W-:Y:S01]  /*1470*/  UIMAD UR14, UR6, UR10, UR14 ;  /* 0x0000000a060e72a4 */ /* 0x000fe2000f8e020e */
[----:B------:R-:W-:Y:S01]  /*1480*/  IMAD R0, R0, R6, RZ ;  /* 0x0000000600007224 */ /* 0x000fe200078e02ff */
[----:B------:R-:W-:-:S02]  /*1490*/  UIADD3 UR10, UR15, -0x80, URZ ;  /* 0xffffff800f0a7890 */ /* 0x000fc4000fffe03f */
[----:B------:R-:W-:Y:S01]  /*14a0*/  USEL UR36, UR19, URZ, UP2 ;  /* 0x0000003f13247287 */ /* 0x000fe20009000000 */
[----:B------:R-:W-:Y:S01]  /*14b0*/  IMAD.HI.U32 R0, R5, R0, R4 ;  /* 0x0000000005007227 */ /* 0x000fe200078e0004 */
[----:B------:R-:W-:Y:S02]  /*14c0*/  USEL UR57, UR16, UR12, !UP0 ;  /* 0x0000000c10397287 */ /* 0x000fe4000c000000 */
[----:B------:R-:W-:Y:S02]  /*14d0*/  USHF.R.S32.HI UR35, URZ, 0x1f, UR10 ;  /* 0x0000001f3f237899 */ /* 0x000fe4000801140a */
[----:B------:R-:W-:Y:S01]  /*14e0*/  UIADD3 UR16, UP2, UR10, UR33, URZ ;  /* 0x000000210a107290 */ /* 0x000fe2000ff5e03f */
        /* <DEDUP_REMOVED lines=19> */
[----:B------:R-:W-:Y:S01]  /*1620*/  @UP1 ULDC.64 UR22, c[0x0][0x250] ;  /* 0x0000940000161ab9 */ /* 0x000fe20000000a00 */
[----:B------:R-:W-:Y:S01]  /*1630*/  @!P1 VIADD R0, R0, 0x1 ;  /* 0x0000000100009836 */ /* 0x000fe20000000000 */
[----:B------:R-:W-:Y:S01]  /*1640*/  PLOP3.LUT P1, PT, PT, PT, UP1, 0x80, 0x0 ;  /* 0x000000000000781c */ /* 0x000fe20003f2f018 */
[----:B------:R-:W-:Y:S01]  /*1650*/  @UP1 ULDC.64 UR24, c[0x0][0x248] ;  /* 0x0000920000181ab9 */ /* 0x000fe20000000a00 */
[----:B------:R-:W-:Y:S01]  /*1660*/  ISETP.GE.U32.AND P0, PT, R2, R6, PT ;  /* 0x000000060200720c */ /* 0x000fe20003f06070 */
[----:B------:R-:W-:Y:S01]  /*1670*/  @UP3 USEL UR7, UR6, UR5, !UP0 ;  /* 0x0000000506073287 */ /* 0x000fe2000c000000 */
[----:B------:R-:W-:Y:S01]  /*1680*/  LOP3.LUT R2, R7, UR56, RZ, 0x3c, !PT ;  /* 0x0000003807027c12 */ /* 0x000fe2000f8e3cff */
[----:B------:R-:W-:-:S02]  /*1690*/  @UP0 UIADD3 UR47, UR13, UR19, URZ ;  /* 0x000000130d2f0290 */ /* 0x000fc4000fffe03f */
[----:B------:R-:W-:Y:S01]  /*16a0*/  @UP1 UIMAD.WIDE.U32 UR14, UR28, UR24, URZ ;  /* 0x000000181c0e12a5 */ /* 0x000fe2000f8e003f */
[----:B------:R-:W-:Y:S01]  /*16b0*/  ISETP.GE.AND P2, PT, R2, RZ, PT ;  /* 0x000000ff0200720c */ /* 0x000fe20003f46270 */
[----:B------:R-:W-:Y:S01]  /*16c0*/  @UP1 UIMAD.WIDE.U32 UR12, UR30, UR22, URZ ;  /* 0x000000161e0c12a5 */ /* 0x000fe2000f8e003f */
[----:B------:R-:W-:Y:S01]  /*16d0*/  @UP3 ULDC UR6, c[0x0][0x2e4] ;  /* 0x0000b90000063ab9 */ /* 0x000fe20000000800 */
[----:B------:R-:W-:Y:S02]  /*16e0*/  @UP1 UIMAD UR28, UR28, UR25, URZ ;  /* 0x000000191c1c12a4 */ /* 0x000fe4000f8e023f */
[----:B------:R-:W-:Y:S02]  /*16f0*/  @UP3 UIMAD UR19, UR56, UR6, UR7 ;  /* 0x00000006381332a4 */ /* 0x000fe4000f8e0207 */
[----:B------:R-:W-:Y:S01]  /*1700*/  @P0 IADD3 R0, R0, 0x1, RZ ;  /* 0x0000000100000810 */ /* 0x000fe20007ffe0ff */
[----:B------:R-:W-:Y:S01]  /*1710*/  @UP1 UIMAD UR16, UR30, UR23, URZ ;  /* 0x000000171e1012a4 */ /* 0x000fe2000f8e023f */
[----:B------:R-:W-:Y:S01]  /*1720*/  PLOP3.LUT P0, PT, PT, PT, UP3, 0x80, 0x0 ;  /* 0x000000000000781c */ /* 0x000fe20003f0f038 */
[----:B------:R-:W-:-:S02]  /*1730*/  @!UP3 UIMAD UR6, UR45, UR61, UR56 ;  /* 0x0000003d2d06b2a4 */ /* 0x000fc4000f8e0238 */
[----:B------:R-:W-:Y:S01]  /*1740*/  IMAD.MOV.U32 R12, RZ, RZ, R0 ;  /* 0x000000ffff0c7224 */ /* 0x000fe200078e0000 */
[----:B------:R-:W-:Y:S02]  /*1750*/  USEL UR52, UR48, URZ, UP4 ;  /* 0x0000003f30347287 */ /* 0x000fe4000a000000 */
[----:B------:R-:W-:Y:S02]  /*1760*/  USHF.R.S32.HI UR44, URZ, 0x7, UR31 ;  /* 0x000000073f2c7899 */ /* 0x000fe4000801141f */
[----:B------:R-:W-:Y:S01]  /*1770*/  UIADD3 UR48, UR37, UR17, URZ ;  /* 0x0000001125307290 */ /* 0x000fe2000fffe03f */
[----:B------:R-:W-:Y:S01]  /*1780*/  @!P2 IADD3 R12, -R12, RZ, RZ ;  /* 0x000000ff0c0ca210 */ /* 0x000fe20007ffe1ff */
[----:B------:R-:W-:Y:S01]  /*1790*/  USHF.R.S32.HI UR38, URZ, 0x1f, UR20 ;  /* 0x0000001f3f267899 */ /* 0x000fe20008011414 */
[----:B------:R-:W-:Y:S01]  /*17a0*/  @!P3 LOP3.LUT R12, RZ, R7, RZ, 0x33, !PT ;  /* 0x00000007ff0cb212 */ /* 0x000fe200078e33ff */
[----:B------:R-:W-:Y:S02]  /*17b0*/  USHF.R.S32.HI UR54, URZ, 0x1f, UR49 ;  /* 0x0000001f3f367899 */ /* 0x000fe40008011431 */
[----:B------:R-:W-:-:S02]  /*17c0*/  USEL UR53, UR32, URZ, UP4 ;  /* 0x0000003f20357287 */ /* 0x000fc4000a000000 */
[----:B------:R-:W-:Y:S02]  /*17d0*/  @UP1 UIADD3 UR33, UR13, UR16, URZ ;  /* 0x000000100d211290 */ /* 0x000fe4000fffe03f */
[----:B------:R-:W-:Y:S02]  /*17e0*/  @!UP3 UIMAD UR19, UR6, UR39, URZ ;  /* 0x000000270613b2a4 */ /* 0x000fe4000f8e023f */
        /* <DEDUP_REMOVED lines=16> */
.L_x_1172:
        /* <DEDUP_REMOVED lines=13> */
.L_x_1173:
        /* <DEDUP_REMOVED lines=11> */
.L_x_1174:
[----:B------:R-:W-:-:S04]  /*1a70*/  UIMAD UR5, UR45, UR61, UR56 ;  /* 0x0000003d2d0572a4 */ /* 0x000fc8000f8e0238 */
[----:B------:R-:W-:-:S12]  /*1a80*/  UIMAD UR5, UR5, UR59, URZ ;  /* 0x0000003b050572a4 */ /* 0x000fd8000f8e023f */
.L_x_1175:
[----:B------:R-:W2:Y:S01]  /*1a90*/  LDL.64 R4, [R1+0x40] ;  /* 0x0000400001047983 */ /* 0x000ea20000100a00 */
[----:B------:R-:W-:-:S03]  /*1aa0*/  ULDC UR7, c[0x0][0x2dc] ;  /* 0x0000b70000077ab9 */ /* 0x000fc60000000800 */
[----:B------:R1:W2:Y:S04]  /*1ab0*/  LDL.64 R24, [R1+0x40] ;  /* 0x0000400001187983 */ /* 0x0002a80000100a00 */
[----:B------:R-:W3:Y:S01]  /*1ac0*/  LDL R14, [R1+0x13c] ;  /* 0x00013c00010e7983 */ /* 0x000ee20000100800 */
[----:B------:R-:W4:Y:S01]  /*1ad0*/  S2R R22, SR_TID.X ;  /* 0x0000000000167919 */ /* 0x000f220000002100 */
[----:B------:R-:W5:Y:S01]  /*1ae0*/  S2R R23, SR_TID.X ;  /* 0x0000000000177919 */ /* 0x000f620000002100 */
[----:B------:R-:W-:Y:S01]  /*1af0*/  UIADD3 UR39, UR10, UR5, URZ ;  /* 0x000000050a277290 */ /* 0x000fe2000fffe03f */
[----:B------:R-:W-:Y:S01]  /*1b00*/  ULDC UR16, c[0x0][0x398] ;  /* 0x0000e60000107ab9 */ /* 0x000fe20000000800 */
[----:B------:R-:W1:Y:S01]  /*1b10*/  S2R R10, SR_TID.X ;  /* 0x00000000000a7919 */ /* 0x000e620000002100 */
[----:B------:R-:W-:Y:S01]  /*1b20*/  UIADD3 UR12, UR10, UR19, URZ ;  /* 0x000000130a0c7290 */ /* 0x000fe2000fffe03f */
[----:B------:R-:W-:Y:S01]  /*1b30*/  ULDC.64 UR14, c[0x0][0x2b0] ;  /* 0x0000ac00000e7ab9 */ /* 0x000fe20000000a00 */
[----:B------:R-:W1:Y:S01]  /*1b40*/  S2R R11, SR_TID.X ;  /* 0x00000000000b7919 */ /* 0x000e620000002100 */
[----:B------:R-:W-:Y:S01]  /*1b50*/  ULDC.64 UR28, c[0x0][0x258] ;  /* 0x00009600001c7ab9 */ /* 0x000fe20000000a00 */
[----:B------:R-:W-:Y:S01]  /*1b60*/  ULDC.64 UR42, c[0x0][0x210] ;  /* 0x00008400002a7ab9 */ /* 0x000fe20000000a00 */
[----:B------:R-:W-:Y:S01]  /*1b70*/  ULDC.64 UR40, c[0x0][0x3e0] ;  /* 0x0000f80000287ab9 */ /* 0x000fe20000000a00 */
[----:B----4-:R-:W-:-:S04]  /*1b80*/  SHF.R.S32.HI R22, RZ, 0x1f, R22 ;  /* 0x0000001fff167819 */ /* 0x010fc80000011416 */
[----:B-----5:R-:W-:-:S04]  /*1b90*/  LEA.HI R22, R22, R23, RZ, 0x3 ;  /* 0x0000001716167211 */ /* 0x020fc800078f18ff */
[----:B------:R-:W-:-:S04]  /*1ba0*/  SHF.R.S32.HI R22, RZ, 0x3, R22 ;  /* 0x00000003ff167819 */ /* 0x000fc80000011416 */
[----:B------:R-:W-:Y:S02]  /*1bb0*/  SHF.R.S32.HI R20, RZ, 0x1f, R22 ;  /* 0x0000001fff147819 */ /* 0x000fe40000011416 */
[----:B------:R-:W-:-:S04]  /*1bc0*/  IADD3 R0, P0, R22, UR10, RZ ;  /* 0x0000000a16007c10 */ /* 0x000fc8000ff1e0ff */
[----:B------:R-:W-:-:S05]  /*1bd0*/  IADD3.X R2, R20, UR35, RZ, P0, !PT ;  /* 0x0000002314027c10 */ /* 0x000fca00087fe4ff */
[----:B------:R-:W-:Y:S01]  /*1be0*/  IMAD R2, R2, UR26, RZ ;  /* 0x0000001a02027c24 */ /* 0x000fe2000f8e02ff */
[----:B------:R-:W-:Y:S02]  /*1bf0*/  UIMAD UR7, UR7, UR61, URZ ;  /* 0x0000003d070772a4 */ /* 0x000fe4000f8e023f */
[----:B------:R-:W-:Y:S01]  /*1c00*/  UIADD3 UR5, -UR11, UR18, UR20 ;  /* 0x000000120b057290 */ /* 0x000fe2000fffe114 */
[----:B-1----:R-:W-:-:S03]  /*1c10*/  SHF.R.S32.HI R10, RZ, 0x1f, R10 ;  /* 0x0000001fff0a7819 */ /* 0x002fc6000001140a */
[----:B------:R-:W-:Y:S01]  /*1c20*/  UIADD3 UR5, UR5, -UR16, URZ ;  /* 0x8000001005057290 */ /* 0x000fe2000fffe03f */
[----:B------:R-:W-:Y:S01]  /*1c30*/  LEA.HI R10, R10, R11, RZ, 0x5 ;  /* 0x0000000b0a0a7211 */ /* 0x000fe200078f28ff */
[----:B------:R-:W-:Y:S02]  /*1c40*/  UIMAD.WIDE UR12, UR12, 0x4, UR14 ;  /* 0x000000040c0c78a5 */ /* 0x000fe4000f8e020e */
[----:B------:R-:W-:Y:S01]  /*1c50*/  USHF.R.S32.HI UR19, URZ, 0x1f, UR5 ;  /* 0x0000001f3f137899 */ /* 0x000fe20008011405 */
[----:B------:R-:W-:Y:S01]  /*1c60*/  ULDC.64 UR14, c[0x0][0x428] ;  /* 0x00010a00000e7ab9 */ /* 0x000fe20000000a00 */
[----:B------:R-:W-:Y:S01]  /*1c70*/  USHF.R.S32.HI UR59, URZ, 0x1f, UR56 ;  /* 0x0000001f3f3b7899 */ /* 0x000fe20008011438 */
[----:B------:R-:W-:Y:S01]  /*1c80*/  SHF.R.S32.HI R10, RZ, 0x5, R10 ;  /* 0x00000005ff0a7819 */ /* 0x000fe2000001140a */
[----:B------:R-:W-:Y:S02]  /*1c90*/  ULEA.HI UR19, UR19, UR5, URZ, 0x7 ;  /* 0x0000000513137291 */ /* 0x000fe4000f8f383f */
[----:B------:R-:W-:-:S04]  /*1ca0*/  UIMAD UR16, UR59, UR14, URZ ;  /* 0x0000000e3b1072a4 */ /* 0x000fc8000f8e023f */
[----:B------:R-:W-:Y:S02]  /*1cb0*/  UIMAD UR15, UR56, UR15, UR16 ;  /* 0x0000000f380f72a4 */ /* 0x000fe4000f8e0210 */
[----:B------:R-:W-:Y:S01]  /*1cc0*/  USHF.R.S32.HI UR19, URZ, 0x7, UR19 ;  /* 0x000000073f137899 */ /* 0x000fe20008011413 */
[----:B------:R-:W-:Y:S01]  /*1cd0*/  BSSY B1, `(.L_x_1171) ;  /* 0x0000b9d000017945 */ /* 0x000fe20003800000 */
[----:B--2---:R-:W-:Y:S02]  /*1ce0*/  IMAD.MOV.U32 R24, RZ, RZ, R4 ;  /* 0x000000ffff187224 */ /* 0x004fe400078e0004 */
[----:B------:R-:W1:Y:S03]  /*1cf0*/  LDC.64 R4, c[0x0][0x420] ;  /* 0x00010800ff047b82 */ /* 0x000e660000000a00 */
[----:B------:R-:W-:-:S03]  /*1d00*/  SHF.R.S32.HI R25, RZ, 0x1f, R24 ;  /* 0x0000001fff197819 */ /* 0x000fc60000011418 */
[----:B------:R-:W-:-:S04]  /*1d10*/  IMAD.WIDE.U32 R6, R0, UR26, R24 ;  /* 0x0000001a00067c25 */ /* 0x000fc8000f8e0018 */
[----:B------:R-:W-:Y:S01]  /*1d20*/  IMAD R0, R0, UR27, R2 ;  /* 0x0000001b00007c24 */ /* 0x000fe2000f8e0202 */
[----:B------:R-:W-:-:S04]  /*1d30*/  IADD3 R8, P0, R6, UR55, RZ ;  /* 0x0000003706087c10 */ /* 0x000fc8000ff1e0ff */
[----:B------:R-:W-:Y:S02]  /*1d40*/  IADD3.X R9, R7, UR46, R0, P0, !PT ;  /* 0x0000002e07097c10 */ /* 0x000fe400087fe400 */
[----:B------:R-:W-:-:S04]  /*1d50*/  IADD3 R6, P0, R24, UR6, RZ ;  /* 0x0000000618067c10 */ /* 0x000fc8000ff1e0ff */
[----:B------:R-:W-:Y:S01]  /*1d60*/  IADD3.X R7, R25, UR50, RZ, P0, !PT ;  /* 0x0000003219077c10 */ /* 0x000fe200087fe4ff */
[C---:B-1----:R-:W-:Y:S01]  /*1d70*/  IMAD R0, R4.reuse, UR35, RZ ;  /* 0x0000002304007c24 */ /* 0x042fe2000f8e02ff */
[----:B------:R-:W-:Y:S01]  /*1d80*/  USHF.L.U32 UR6, UR7, 0x7, URZ ;  /* 0x0000000707067899 */ /* 0x000fe2000800063f */
[----:B------:R-:W-:-:S03]  /*1d90*/  IMAD.WIDE.U32 R6, R4, UR10, R6 ;  /* 0x0000000a04067c25 */ /* 0x000fc6000f8e0006 */
[----:B------:R-:W-:Y:S01]  /*1da0*/  UIADD3 UR32, UP2, UP0, UR36, UR6, UR49 ;  /* 0x0000000624207290 */ /* 0x000fe2000f85e031 */
[----:B------:R-:W-:Y:S01]  /*1db0*/  IMAD R0, R5, UR10, R0 ;  /* 0x0000000a05007c24 */ /* 0x000fe2000f8e0200 */
[----:B------:R-:W-:Y:S01]  /*1dc0*/  USHF.R.S32.HI UR6, URZ, 0x1f, UR6 ;  /* 0x0000001f3f067899 */ /* 0x000fe20008011406 */
[----:B---3--:R-:W-:Y:S01]  /*1dd0*/  IMAD R2, R10, UR7, R14 ;  /* 0x000000070a027c24 */ /* 0x008fe2000f8e020e */
[----:B------:R-:W-:Y:S01]  /*1de0*/  ULDC.64 UR36, c[0x0][0x400] ;  /* 0x0001000000247ab9 */ /* 0x000fe20000000a00 */
[----:B------:R-:W-:Y:S02]  /*1df0*/  IMAD.IADD R7, R7, 0x1, R0 ;  /* 0x0000000107077824 */ /* 0x000fe400078e0200 */
[----:B------:R-:W-:Y:S01]  /*1e00*/  IMAD.U32 R0, RZ, RZ, UR14 ;  /* 0x0000000eff007e24 */ /* 0x000fe2000f8e00ff */
[----:B------:R-:W-:Y:S02]  /*1e10*/  UIADD3.X UR5, UR48, UR6, UR54, UP2, UP0 ;  /* 0x0000000630057290 */ /* 0x000fe400097e0436 */
[----:B------:R-:W-:Y:S01]  /*1e20*/  UIADD3 UR6, UP3, UP2, UR53, UR32, UR57 ;  /* 0x0000002035067290 */ /* 0x000fe2000fa7e039 */
[----:B------:R-:W-:Y:S01]  /*1e30*/  IMAD.WIDE.U32 R6, R0, UR56, R6 ;  /* 0x0000003800067c25 */ /* 0x000fe2000f8e0006 */
[----:B------:R-:W-:Y:S01]  /*1e40*/  UIMAD UR10, UR59, UR28, URZ ;  /* 0x0000001c3b0a72a4 */ /* 0x000fe2000f8e023f */
[----:B------:R-:W-:Y:S01]  /*1e50*/  STL [R1+0x44], R25 ;  /* 0x0000441901007387 */ /* 0x000fe20000100800 */
[----:B------:R-:W-:Y:S01]  /*1e60*/  ULDC.64 UR54, c[0x0][0x478] ;  /* 0x00011e0000367ab9 */ /* 0x000fe20000000a00 */
[----:B------:R-:W-:Y:S01]  /*1e70*/  IMAD.U32 R0, RZ, RZ, UR28 ;  /* 0x0000001cff007e24 */ /* 0x000fe2000f8e00ff */
[----:B------:R-:W-:-:S03]  /*1e80*/  UIADD3.X UR5, UR52, UR5, UR47, UP3, UP2 ;  /* 0x0000000534057290 */ /* 0x000fc60009fe442f */
[----:B------:R-:W-:Y:S01]  /*1e90*/  IMAD.WIDE.U32 R8, R0, UR56, R8 ;  /* 0x0000003800087c25 */ /* 0x000fe2000f8e0008 */
[C---:B------:R-:W-:Y:S01]  /*1ea0*/  IADD3 R0, P0, R2.reuse, UR6, RZ ;  /* 0x0000000602007c10 */ /* 0x040fe2000ff1e0ff */
[----:B------:R-:W-:Y:S02]  /*1eb0*/  UIMAD UR29, UR56, UR29, UR10 ;  /* 0x0000001d381d72a4 */ /* 0x000fe4000f8e020a */
[----:B------:R-:W-:Y:S01]  /*1ec0*/  VIADD R7, R7, UR15 ;  /* 0x0000000f07077c36 */ /* 0x000fe20008000000 */
[----:B------:R-:W-:Y:S01]  /*1ed0*/  LEA.HI.X.SX32 R11, R2, UR5, 0x1, P0 ;  /* 0x00000005020b7c11 */ /* 0x000fe200080f0eff */
[-C--:B------:R-:W-:Y:S01]  /*1ee0*/  IMAD R10, R20, R4.reuse, RZ ;  /* 0x00000004140a7224 */ /* 0x080fe200078e02ff */
[----:B------:R-:W-:Y:S01]  /*1ef0*/  LEA R2, P2, R0, UR36, 0x2 ;  /* 0x0000002400027c11 */ /* 0x000fe2000f8410ff */
[----:B------:R-:W-:-:S04]  /*1f00*/  IMAD.WIDE.U32 R6, R22, R4, R6 ;  /* 0x0000000416067225 */ /* 0x000fc800078e0006 */
[----:B------:R-:W-:Y:S01]  /*1f10*/  IMAD R10, R22, R5, R10 ;  /* 0x00000005160a7224 */ /* 0x000fe200078e020a */
[----:B------:R1:W-:Y:S01]  /*1f20*/  STL [R1+0x3c], R2 ;  /* 0x00003c0201007387 */ /* 0x0003e20000100800 */
[----:B------:R-:W-:Y:S01]  /*1f30*/  VIADD R9, R9, UR29 ;  /* 0x0000001d09097c36 */ /* 0x000fe20008000000 */
[----:B------:R-:W-:Y:S01]  /*1f40*/  LEA R14, P4, R8, UR42, 0x1 ;  /* 0x0000002a080e7c11 */ /* 0x000fe2000f8808ff */
[----:B------:R-:W-:Y:S01]  /*1f50*/  UISETP.LT.AND UP0, UPT, URZ, UR19, UPT ;  /* 0x000000133f00728c */ /* 0x000fe2000bf01270 */
[----:B------:R-:W-:Y:S02]  /*1f60*/  LEA R16, P3, R6, UR40, 0x1 ;  /* 0x0000002806107c11 */ /* 0x000fe4000f8608ff */
[----:B------:R-:W-:Y:S01]  /*1f70*/  LEA.HI.X R0, R0, UR37, R11, 0x2, P2 ;  /* 0x0000002500007c11 */ /* 0x000fe200090f140b */
[----:B------:R-:W-:Y:S01]  /*1f80*/  USEL UR19, URZ, UR19, !UP0 ;  /* 0x000000133f137287 */ /* 0x000fe2000c000000 */
[----:B------:R-:W-:Y:S01]  /*1f90*/  LEA.HI.X R15, R8, UR43, R9, 0x1, P4 ;  /* 0x0000002b080f7c11 */ /* 0x000fe2000a0f0c09 */
[----:B------:R2:W-:Y:S02]  /*1fa0*/  STL [R1+0x54], R14 ;  /* 0x0000540e01007387 */ /* 0x0005e40000100800 */
[----:B------:R-:W-:-:S02]  /*1fb0*/  UISETP.GT.AND UP0, UPT, UR44, UR19, UPT ;  /* 0x000000132c00728c */ /* 0x000fc4000bf04270 */
[----:B------:R2:W-:Y:S04]  /*1fc0*/  STL [R1+0x58], R16 ;  /* 0x0000581001007387 */ /* 0x0005e80000100800 */
[----:B------:R2:W-:Y:S01]  /*1fd0*/  STL [R1+0x38], R0 ;  /* 0x0000380001007387 */ /* 0x0005e20000100800 */
[----:B-1----:R-:W-:-:S03]  /*1fe0*/  IMAD.IADD R2, R7, 0x1, R10 ;  /* 0x0000000107027824 */ /* 0x002fc600078e020a */
[----:B------:R2:W-:Y:S02]  /*1ff0*/  STL [R1+0x50], R15 ;  /* 0x0000500f01007387 */ /* 0x0005e40000100800 */
[----:B------:R-:W-:-:S05]  /*2000*/  LEA.HI.X R21, R6, UR41, R2, 0x1, P3 ;  /* 0x0000002906157c11 */ /* 0x000fca00098f0c02 */
[----:B------:R2:W-:Y:S01]  /*2010*/  STL [R1+0x4c], R21 ;  /* 0x00004c1501007387 */ /* 0x0005e20000100800 */
[----:B------:R-:W-:Y:S01]  /*2020*/  PLOP3.LUT P0, PT, PT, PT, UP0, 0x80, 0x0 ;  /* 0x000000000000781c */ /* 0x000fe20003f0f008 */
[----:B------:R-:W-:Y:S02]  /*2030*/  UIMAD.WIDE UR6, UR39, 0x4, UR54 ;  /* 0x00000004270678a5 */ /* 0x000fe4000f8e0236 */
[----:B------:R-:W-:Y:S01]  /*2040*/  UIADD3 UR10, UR44, -0x1, URZ ;  /* 0xffffffff2c0a7890 */ /* 0x000fe2000fffe03f */
[----:B------:R-:W-:-:S04]  /*2050*/  UMOV UR14, UR12 ;  /* 0x0000000c000e7c82 */ /* 0x000fc80008000000 */
[----:B------:R-:W-:Y:S01]  /*2060*/  UMOV UR16, UR6 ;  /* 0x0000000600107c82 */ /* 0x000fe20008000000 */
        /* <DEDUP_REMOVED lines=21> */
.L_x_1177:
        /* <DEDUP_REMOVED lines=20> */
.L_x_1178:
[----:B------:R-:W-:Y:S01]  /*2300*/  UIMAD UR5, UR38, UR12, URZ ;  /* 0x0000000c260572a4 */ /* 0x000fe2000f8e023f */
[----:B------:R-:W-:Y:S01]  /*2310*/  IMAD.U32 R4, RZ, RZ, UR12 ;  /* 0x0000000cff047e24 */ /* 0x000fe2000f8e00ff */
[----:B------:R-:W-:Y:S01]  /*2320*/  ULDC UR14, c[0x0][0x2d0] ;  /* 0x0000b400000e7ab9 */ /* 0x000fe20000000800 */
[C---:B--2---:R-:W-:Y:S01]  /*2330*/  VIADD R0, R22.reuse, 0x20 ;  /* 0x0000002016007836 */ /* 0x044fe20000000000 */
        /* <DEDUP_REMOVED lines=31> */
.L_x_1180:
[----:B------:R-:W-:Y:S05]  /*2530*/  BSYNC B0 ;  /* 0x0000000000007941 */ /* 0x000fea0003800000 */
.L_x_1179:
        /* <DEDUP_REMOVED lines=14> */
.L_x_1182:
[----:B------:R-:W-:Y:S05]  /*2620*/  BSYNC B0 ;  /* 0x0000000000007941 */ /* 0x000fea0003800000 */
.L_x_1181:
        /* <DEDUP_REMOVED lines=14> */
.L_x_1184:
[----:B------:R-:W-:Y:S05]  /*2710*/  BSYNC B0 ;  /* 0x0000000000007941 */ /* 0x000fea0003800000 */
.L_x_1183:
        /* <DEDUP_REMOVED lines=14> */
.L_x_1186:
[----:B------:R-:W-:Y:S05]  /*2800*/  BSYNC B0 ;  /* 0x0000000000007941 */ /* 0x000fea0003800000 */
.L_x_1185:
[----:B----4-:R-:W-:Y:S01]  /*2810*/  IMAD.U32 R4, RZ, RZ, UR6 ;  /* 0x00000006ff047e24 */ /* 0x010fe2000f8e00ff */
        /* <DEDUP_REMOVED lines=25> */
.L_x_1188:
[----:B------:R-:W-:Y:S05]  /*29b0*/  BSYNC B0 ;  /* 0x0000000000007941 */ /* 0x000fea0003800000 */
.L_x_1187:
        /* <DEDUP_REMOVED lines=14> */
.L_x_1190:
[----:B------:R-:W-:Y:S05]  /*2aa0*/  BSYNC B0 ;  /* 0x0000000000007941 */ /* 0x000fea0003800000 */
.L_x_1189:
        /* <DEDUP_REMOVED lines=14> */
.L_x_1192:
[----:B------:R-:W-:Y:S05]  /*2b90*/  BSYNC B0 ;  /* 0x0000000000007941 */ /* 0x000fea0003800000 */
.L_x_1191:
        /* <DEDUP_REMOVED lines=14> */
.L_x_1176:
        /* <DEDUP_REMOVED lines=33> */
.L_x_1195:
[----:B------:R-:W-:Y:S05]  /*2e90*/  BSYNC B0 ;  /* 0x0000000000007941 */ /* 0x000fea0003800000 */
.L_x_1194:
        /* <DEDUP_REMOVED lines=14> */
.L_x_1197:
[----:B------:R-:W-:Y:S05]  /*2f80*/  BSYNC B0 ;  /* 0x0000000000007941 */ /* 0x000fea0003800000 */
.L_x_1196:
        /* <DEDUP_REMOVED lines=13> */
.L_x_1199:
[----:B------:R-:W-:Y:S05]  /*3060*/  BSYNC B0 ;  /* 0x0000000000007941 */ /* 0x000fea0003800000 */
.L_x_1198:
        /* <DEDUP_REMOVED lines=16> */
.L_x_1201:
[----:B------:R-:W-:Y:S05]  /*3170*/  BSYNC B0 ;  /* 0x0000000000007941 */ /* 0x000fea0003800000 */
.L_x_1200:
        /* <DEDUP_REMOVED lines=19> */
.L_x_1203:
[----:B------:R-:W-:Y:S05]  /*32b0*/  BSYNC B0 ;  /* 0x0000000000007941 */ /* 0x000fea0003800000 */
.L_x_1202:
        /* <DEDUP_REMOVED lines=21> */
.L_x_1205:
[----:B------:R-:W-:Y:S05]  /*3410*/  BSYNC B0 ;  /* 0x0000000000007941 */ /* 0x000fea0003800000 */
.L_x_1204:
        /* <DEDUP_REMOVED lines=21> */
.L_x_1207:
[----:B------:R-:W-:Y:S05]  /*3570*/  BSYNC B0 ;  /* 0x0000000000007941 */ /* 0x000fea0003800000 */
.L_x_1206:
        /* <DEDUP_REMOVED lines=23> */
.L_x_1209:
[----:B------:R-:W-:Y:S05]  /*36f0*/  BSYNC B0 ;  /* 0x0000000000007941 */ /* 0x000fea0003800000 */
.L_x_1208:
[----:B------:R-:W5:Y:S01]  /*3700*/  LDL R21, [R1+0x104] ;  /* 0x0001040001157983 */ /* 0x000f620000100800 */
[----:B------:R-:W-:Y:S01]  /*3710*/  UIMAD UR6, UR38, UR24, URZ ;  /* 0x00000018260672a4 */ /* 0x000fe2000f8e023f */
[----:B---3--:R-:W-:Y:S01]  /*3720*/  IMAD.WIDE.U32 R4, R8, UR20, R24 ;  /* 0x0000001408047c25 */ /* 0x008fe2000f8e0018 */
[----:B------:R-:W-:Y:S01]  /*3730*/  ULDC.64 UR26, c[0x0][0x260] ;  /* 0x00009800001a7ab9 */ /* 0x000fe20000000a00 */
[----:B------:R-:W-:Y:S01]  /*3740*/  BSSY B0, `(.L_x_1210) ;  /* 0x0000028000007945 */ /* 0x000fe20003800000 */
[----:B------:R-:W-:Y:S02]  /*3750*/  UIMAD UR7, UR20, UR25, UR6 ;  /* 0x00000019140772a4 */ /* 0x000fe4000f8e0206 */
[----:B------:R-:W-:Y:S01]  /*3760*/  UIMAD UR6, UR51, -0x80, UR11 ;  /* 0xffffff80330678a4 */ /* 0x000fe2000f8e020b */
[----:B------:R-:W-:-:S03]  /*3770*/  IADD3 R4, P1, R4, UR17, RZ ;  /* 0x0000001104047c10 */ /* 0x000fc6000ff3e0ff */
[----:B------:R-:W-:Y:S02]  /*3780*/  IMAD.U32 R2, RZ, RZ, UR7 ;  /* 0x00000007ff027e24 */ /* 0x000fe4000f8e00ff */
        /* <DEDUP_REMOVED lines=35> */
.L_x_1211:
[----:B------:R-:W-:Y:S05]  /*39c0*/  BSYNC B0 ;  /* 0x0000000000007941 */ /* 0x000fea0003800000 */
.L_x_1210:
        /* <DEDUP_REMOVED lines=23> */
.L_x_1213:
[----:B------:R-:W-:Y:S05]  /*3b40*/  BSYNC B0 ;  /* 0x0000000000007941 */ /* 0x000fea0003800000 */
.L_x_1212:
        /* <DEDUP_REMOVED lines=23> */
.L_x_1215:
[----:B------:R-:W-:Y:S05]  /*3cc0*/  BSYNC B0 ;  /* 0x0000000000007941 */ /* 0x000fea0003800000 */
.L_x_1214:
        /* <DEDUP_REMOVED lines=23> */
.L_x_1217:
[----:B------:R-:W-:Y:S05]  /*3e40*/  BSYNC B0 ;  /* 0x0000000000007941 */ /* 0x000fea0003800000 */
.L_x_1216:
        /* <DEDUP_REMOVED lines=32> */
.L_x_1219:
[----:B------:R-:W-:Y:S05]  /*4050*/  BSYNC B0 ;  /* 0x0000000000007941 */ /* 0x000fea0003800000 */
.L_x_1218:
        /* <DEDUP_REMOVED lines=22> */
.L_x_1221:
[----:B------:R-:W-:Y:S05]  /*41c0*/  BSYNC B0 ;  /* 0x0000000000007941 */ /* 0x000fea0003800000 */
.L_x_1220:
        /* <DEDUP_REMOVED lines=22> */
.L_x_1223:
[----:B------:R-:W-:Y:S05]  /*4330*/  BSYNC B0 ;  /* 0x0000000000007941 */ /* 0x000fea0003800000 */
.L_x_1222:
        /* <DEDUP_REMOVED lines=22> */
.L_x_1225:
[----:B------:R-:W-:Y:S05]  /*44a0*/  BSYNC B0 ;  /* 0x0000000000007941 */ /* 0x000fea0003800000 */
.L_x_1224:
[----:B------:R-:W-:Y:S01]  /*44b0*/  ULDC.64 UR22, c[0x0][0x3c8] ;  /* 0x0000f20000167ab9 */ /* 0x000fe20000000a00 */
[----:B------:R-:W-:Y:S01]  /*44c0*/  USHF.R.S32.HI UR6, URZ, 0x1f, UR56 ;  /* 0x0000001f3f067899 */ /* 0x000fe20008011438 */
[----:B------:R-:W-:Y:S01]  /*44d0*/  ISETP.NE.AND P5, PT, R15, RZ, PT ;  /* 0x000000ff0f00720c */ /* 0x000fe20003fa5270 */
[----:B------:R-:W-:Y:S01]  /*44e0*/  UISETP.NE.U32.AND UP1, UPT, UR22, URZ, UPT ;  /* 0x0000003f1600728c */ /* 0x000fe2000bf25070 */
[----:B------:R-:W-:Y:S01]  /*44f0*/  ISETP.NE.AND P4, PT, R16, RZ, PT ;  /* 0x000000ff1000720c */ /* 0x000fe20003f85270 */
[----:B------:R-:W0:Y:S01]  /*4500*/  LDGDEPBAR ;  /* 0x00000000000079af */ /* 0x000e220000000000 */
[----:B------:R-:W-:Y:S01]  /*4510*/  ISETP.NE.AND P3, PT, R14, RZ, PT ;  /* 0x000000ff0e00720c */ /* 0x000fe20003f65270 */
[----:B------:R-:W-:-:S06]  /*4520*/  UISETP.NE.AND.EX UP1, UPT, UR23, URZ, UPT, UP1 ;  /* 0x0000003f1700728c */ /* 0x000fcc000bf25310 */
[----:B------:R-:W-:-:S05]  /*4530*/  PLOP3.LUT P1, PT, PT, PT, UP1, 0x80, 0x0 ;  /* 0x000000000000781c */ /* 0x000fca0003f2f018 */
[----:B------:R-:W-:Y:S01]  /*4540*/  @UP1 ULDC.64 UR24, c[0x0][0x3d0] ;  /* 0x0000f40000181ab9 */ /* 0x000fe20000000a00 */
[----:B------:R-:W-:Y:S01]  /*4550*/  @UP1 UMOV UR7, UR6 ;  /* 0x0000000600071c82 */ /* 0x000fe20008000000 */
[----:B------:R-:W-:Y:S01]  /*4560*/  @UP1 UIMAD UR5, UR58, UR24, URZ ;  /* 0x000000183a0512a4 */ /* 0x000fe2000f8e023f */
[----:B------:R-:W-:Y:S02]  /*4570*/  @UP1 UMOV UR6, UR56 ;  /* 0x0000003800061c82 */ /* 0x000fe40008000000 */
[----:B------:R-:W-:Y:S02]  /*4580*/  @UP1 UIMAD.WIDE.U32 UR6, UR45, UR24, UR6 ;  /* 0x000000182d0612a5 */ /* 0x000fe4000f8e0006 */
[----:B------:R-:W-:Y:S02]  /*4590*/  @UP1 UIMAD UR5, UR45, UR25, UR5 ;  /* 0x000000192d0512a4 */ /* 0x000fe4000f8e0205 */
[----:B------:R-:W-:Y:S02]  /*45a0*/  @UP1 ULEA UR22, UP0, UR6, UR22, 0x2 ;  /* 0x0000001606161291 */ /* 0x000fe4000f80103f */
[----:B------:R-:W-:Y:S01]  /*45b0*/  @UP1 UIADD3 UR5, UR7, UR5, URZ ;  /* 0x0000000507051290 */ /* 0x000fe2000fffe03f */
[----:B-1----:R-:W-:Y:S01]  /*45c0*/  SHF.R.S32.HI R9, RZ, 0x1f, R21 ;  /* 0x0000001fff097819 */ /* 0x002fe20000011415 */
[----:B------:R-:W-:-:S02]  /*45d0*/  IMAD.MOV.U32 R17, RZ, RZ, 0x7f800000 ;  /* 0x7f800000ff117424 */ /* 0x000fc400078e00ff */
[----:B------:R-:W-:Y:S01]  /*45e0*/  IMAD.MOV.U32 R13, RZ, RZ, 0x7f800000 ;  /* 0x7f800000ff0d7424 */ /* 0x000fe200078e00ff */
[----:B------:R-:W-:Y:S01]  /*45f0*/  @UP1 ULEA.HI.X UR23, UR6, UR23, UR5, 0x2, UP0 ;  /* 0x0000001706171291 */ /* 0x000fe200080f1405 */
[----:B------:R-:W-:Y:S01]  /*4600*/  IMAD.U32 R4, RZ, RZ, UR22 ;  /* 0x00000016ff047e24 */ /* 0x000fe2000f8e00ff */
[----:B--234-:R-:W-:Y:S01]  /*4610*/  SHF.L.U64.HI R0, R21, 0x2, R9 ;  /* 0x0000000215007819 */ /* 0x01cfe20000010209 */
[----:B------:R-:W-:Y:S01]  /*4620*/  IMAD.MOV.U32 R12, RZ, RZ, 0x7f800000 ;  /* 0x7f800000ff0c7424 */ /* 0x000fe200078e00ff */
[----:B------:R-:W-:Y:S01]  /*4630*/  SHF.R.S32.HI R2, RZ, 0x1f, R11 ;  /* 0x0000001fff027819 */ /* 0x000fe2000001140b */
[----:B------:R-:W-:Y:S01]  /*4640*/  IMAD.MOV.U32 R10, RZ, RZ, 0x7f800000 ;  /* 0x7f800000ff0a7424 */ /* 0x000fe200078e00ff */
[----:B------:R-:W-:Y:S01]  /*4650*/  @UP1 ULDC UR5, c[0x0][0x2e8] ;  /* 0x0000ba0000051ab9 */ /* 0x000fe20000000800 */
[----:B------:R-:W-:Y:S02]  /*4660*/  IMAD.U32 R5, RZ, RZ, UR23 ;  /* 0x00000017ff057e24 */ /* 0x000fe4000f8e00ff */
[----:B------:R-:W-:-:S02]  /*4670*/  VIADD R184, R191, 0x2000 ;  /* 0x00002000bfb87836 */ /* 0x000fc40000000000 */
[----:B------:R-:W-:Y:S01]  /*4680*/  VIADD R190, R192, 0x2000 ;  /* 0x00002000c0be7836 */ /* 0x000fe20000000000 */
[----:B------:R1:W2:Y:S01]  /*4690*/  @P1 LDG.E R8, desc[UR8][R4.64] ;  /* 0x0000000804081981 */ /* 0x0002a2000c1e1900 */
[----:B------:R-:W-:Y:S01]  /*46a0*/  IMAD.MOV.U32 R195, RZ, RZ, 0x20 ;  /* 0x00000020ffc37424 */ /* 0x000fe200078e00ff */
[----:B------:R-:W-:Y:S01]  /*46b0*/  CS2R R126, SRZ ;  /* 0x00000000007e7805 */ /* 0x000fe2000001ff00 */
[----:B------:R-:W-:Y:S01]  /*46c0*/  IMAD.MOV.U32 R194, RZ, RZ, 0x40 ;  /* 0x00000040ffc27424 */ /* 0x000fe200078e00ff */
        /* <DEDUP_REMOVED lines=20> */
[----:B------:R-:W-:Y:S01]  /*4810*/  CS2R R88, SRZ ;  /* 0x0000000000587805 */ /* 0x000fe2000001ff00 */
[----:B-1----:R-:W-:Y:S01]  /*4820*/  IMAD.SHL.U32 R4, R21, 0x4, RZ ;  /* 0x0000000415047824 */ /* 0x002fe200078e00ff */
[----:B------:R-:W-:-:S02]  /*4830*/  CS2R R86, SRZ ;  /* 0x0000000000567805 */ /* 0x000fc4000001ff00 */
[----:B------:R-:W-:Y:S02]  /*4840*/  CS2R R84, SRZ ;  /* 0x0000000000547805 */ /* 0x000fe4000001ff00 */
[----:B------:R-:W-:Y:S02]  /*4850*/  CS2R R78, SRZ ;  /* 0x00000000004e7805 */ /* 0x000fe4000001ff00 */
[----:B------:R-:W-:Y:S02]  /*4860*/  CS2R R76, SRZ ;  /* 0x00000000004c7805 */ /* 0x000fe4000001ff00 */
[----:B------:R-:W-:Y:S02]  /*4870*/  IADD3 R4, P2, R4, UR14, RZ ;  /* 0x0000000e04047c10 */ /* 0x000fe4000ff5e0ff */
[----:B------:R-:W-:Y:S02]  /*4880*/  CS2R R82, SRZ ;  /* 0x0000000000527805 */ /* 0x000fe4000001ff00 */
[----:B------:R-:W-:-:S02]  /*4890*/  CS2R R80, SRZ ;  /* 0x0000000000507805 */ /* 0x000fc4000001ff00 */
[----:B------:R-:W-:Y:S02]  /*48a0*/  CS2R R74, SRZ ;  /* 0x00000000004a7805 */ /* 0x000fe4000001ff00 */
[----:B------:R-:W-:Y:S02]  /*48b0*/  IADD3.X R5, R0, UR13, RZ, P2, !PT ;  /* 0x0000000d00057c10 */ /* 0x000fe400097fe4ff */
[----:B------:R-:W-:Y:S02]  /*48c0*/  CS2R R72, SRZ ;  /* 0x0000000000487805 */ /* 0x000fe4000001ff00 */
[C---:B------:R-:W-:Y:S02]  /*48d0*/  @!P6 LEA R6, P2, R11.reuse, UR14, 0x2 ;  /* 0x0000000e0b06ec11 */ /* 0x040fe4000f8410ff */
[----:B------:R-:W-:Y:S02]  /*48e0*/  CS2R R70, SRZ ;  /* 0x0000000000467805 */ /* 0x000fe4000001ff00 */
[----:B------:R-:W-:Y:S01]  /*48f0*/  CS2R R68, SRZ ;  /* 0x0000000000447805 */ /* 0x000fe2000001ff00 */
[----:B------:R-:W3:Y:S01]  /*4900*/  @!P5 LDG.E R17, desc[UR8][R4.64] ;  /* 0x000000080411d981 */ /* 0x000ee2000c1e1900 */
[----:B------:R-:W-:Y:S01]  /*4910*/  @!P6 LEA.HI.X R7, R11, UR13, R2, 0x2, P2 ;  /* 0x0000000d0b07ec11 */ /* 0x000fe200090f1402 */
[----:B------:R-:W-:Y:S01]  /*4920*/  IMAD.SHL.U32 R2, R21, 0x4, RZ ;  /* 0x0000000415027824 */ /* 0x000fe200078e00ff */
[----:B------:R-:W-:Y:S01]  /*4930*/  ULDC UR23, c[0x0][0x2d0] ;  /* 0x0000b40000177ab9 */ /* 0x000fe20000000800 */
[----:B------:R-:W4:Y:S01]  /*4940*/  @!P4 LDG.E R13, desc[UR8][R4.64+0x20] ;  /* 0x00002008040dc981 */ /* 0x000f22000c1e1900 */
[----:B------:R-:W-:Y:S01]  /*4950*/  ULDC UR24, c[0x0][0x2dc] ;  /* 0x0000b70000187ab9 */ /* 0x000fe20000000800 */
[----:B------:R-:W-:-:S02]  /*4960*/  ULDC UR7, c[0x0][0x2ec] ;  /* 0x0000bb0000077ab9 */ /* 0x000fc40000000800 */
[----:B------:R1:W5:Y:S04]  /*4970*/  @!P3 LDG.E R12, desc[UR8][R4.64+0x100] ;  /* 0x00010008040cb981 */ /* 0x000368000c1e1900 */
[----:B------:R-:W5:Y:S01]  /*4980*/  @!P6 LDG.E R10, desc[UR8][R6.64] ;  /* 0x00000008060ae981 */ /* 0x000f62000c1e1900 */
[----:B-1----:R-:W-:-:S05]  /*4990*/  VIADD R4, R21, 0x1 ;  /* 0x0000000115047836 */ /* 0x002fca0000000000 */
[----:B------:R-:W-:Y:S04]  /*49a0*/  STL [R1+0xf0], R4 ;  /* 0x0000f00401007387 */ /* 0x000fe80000100800 */
[----:B------:R1:W-:Y:S04]  /*49b0*/  STL [R1+0xec], R2 ;  /* 0x0000ec0201007387 */ /* 0x0003e80000100800 */
[----:B-1----:R-:W5:Y:S01]  /*49c0*/  LDL R2, [R1+0x144] ;  /* 0x0001440001027983 */ /* 0x002f620000100800 */
[----:B------:R-:W2:Y:S01]  /*49d0*/  @P1 MUFU.RCP R0, UR5 ;  /* 0x0000000500001d08 */ /* 0x000ea20008001000 */
[----:B------:R-:W-:-:S02]  /*49e0*/  SEL R184, R184, R191, !P0 ;  /* 0x000000bfb8b87207 */ /* 0x000fc40004000000 */
[----:B------:R-:W-:Y:S01]  /*49f0*/  SEL R190, R190, R192, !P0 ;  /* 0x000000c0bebe7207 */ /* 0x000fe20004000000 */
[----:B------:R-:W-:Y:S01]  /*4a00*/  UMOV UR5, URZ ;  /* 0x0000003f00057c82 */ /* 0x000fe20008000000 */
[----:B------:R-:W-:Y:S02]  /*4a10*/  LEA R184, R184, UR4, 0x1 ;  /* 0x00000004b8b87c11 */ /* 0x000fe4000f8e08ff */
[----:B------:R-:W-:Y:S01]  /*4a20*/  LEA R190, R190, UR4, 0x1 ;  /* 0x00000004bebe7c11 */ /* 0x000fe2000f8e08ff */
[----:B------:R-:W-:Y:S01]  /*4a30*/  UIADD3 UR22, UR20, 0x80, URZ ;  /* 0x0000008014167890 */ /* 0x000fe2000fffe03f */
[----:B--2---:R-:W-:-:S05]  /*4a40*/  @P1 FMUL.FTZ R0, R8, R0 ;  /* 0x0000000008001220 */ /* 0x004fca0000410000 */
[----:B------:R-:W-:Y:S01]  /*4a50*/  @P1 R2UR UR6, R0 ;  /* 0x00000000000612ca */ /* 0x000fe200000e0000 */
[----:B------:R-:W-:Y:S01]  /*4a60*/  IMAD.U32 R0, RZ, RZ, UR51 ;  /* 0x00000033ff007e24 */ /* 0x000fe2000f8e00ff */
[----:B---3--:R-:W-:Y:S04]  /*4a70*/  STL [R1+0xe0], R17 ;  /* 0x0000e01101007387 */ /* 0x008fe80000100800 */
[----:B----4-:R-:W-:Y:S04]  /*4a80*/  STL [R1+0xe4], R13 ;  /* 0x0000e40d01007387 */ /* 0x010fe80000100800 */
[----:B-----5:R1:W-:Y:S04]  /*4a90*/  STL [R1+0xd8], R12 ;  /* 0x0000d80c01007387 */ /* 0x0203e80000100800 */
[----:B------:R-:W-:Y:S01]  /*4aa0*/  STL [R1+0xdc], R10 ;  /* 0x0000dc0a01007387 */ /* 0x000fe20000100800 */
[----:B------:R-:W-:Y:S01]  /*4ab0*/  IMAD R11, R0, 0x80, R2 ;  /* 0x00000080000b7824 */ /* 0x000fe200078e0202 */
[----:B------:R-:W-:-:S03]  /*4ac0*/  SHF.L.U64.HI R2, R21, 0x2, R9 ;  /* 0x0000000215027819 */ /* 0x000fc60000010209 */
[C---:B-1----:R-:W-:Y:S02]  /*4ad0*/  VIADD R12, R11.reuse, 0x38 ;  /* 0x000000380b0c7836 */ /* 0x042fe40000000000 */
[C---:B------:R-:W-:Y:S01]  /*4ae0*/  VIADD R16, R11.reuse, 0x31 ;  /* 0x000000310b107836 */ /* 0x040fe20000000000 */
[----:B------:R-:W-:Y:S01]  /*4af0*/  STL [R1+0x34], R11 ;  /* 0x0000340b01007387 */ /* 0x000fe20000100800 */
[C---:B------:R-:W-:Y:S02]  /*4b00*/  VIADD R15, R11.reuse, 0x30 ;  /* 0x000000300b0f7836 */ /* 0x040fe40000000000 */
[C---:B------:R-:W-:Y:S01]  /*4b10*/  VIADD R14, R11.reuse, 0x29 ;  /* 0x000000290b0e7836 */ /* 0x040fe20000000000 */
[----:B------:R-:W-:Y:S01]  /*4b20*/  STL [R1+0xe8], R2 ;  /* 0x0000e80201007387 */ /* 0x000fe20000100800 */
[----:B------:R-:W-:-:S03]  /*4b30*/  VIADD R17, R11, 0x21 ;  /* 0x000000210b117836 */ /* 0x000fc60000000000 */
[----:B------:R-:W-:Y:S01]  /*4b40*/  STL [R1+0x94], R12 ;  /* 0x0000940c01007387 */ /* 0x000fe20000100800 */
[----:B------:R-:W-:-:S03]  /*4b50*/  VIADD R13, R11, 0x28 ;  /* 0x000000280b0d7836 */ /* 0x000fc60000000000 */
[----:B------:R-:W-:Y:S01]  /*4b60*/  STL [R1+0x8c], R16 ;  /* 0x00008c1001007387 */ /* 0x000fe20000100800 */
[----:B------:R-:W-:-:S03]  /*4b70*/  VIADD R18, R11, 0x20 ;  /* 0x000000200b127836 */ /* 0x000fc60000000000 */
[----:B------:R-:W-:Y:S04]  /*4b80*/  STL [R1+0x88], R15 ;  /* 0x0000880f01007387 */ /* 0x000fe80000100800 */
[----:B------:R-:W-:Y:S04]  /*4b90*/  STL [R1+0x60], R14 ;  /* 0x0000600e01007387 */ /* 0x000fe80000100800 */
[----:B------:R1:W-:Y:S01]  /*4ba0*/  STL [R1+0x84], R17 ;  /* 0x0000841101007387 */ /* 0x0003e20000100800 */
[----:B------:R-:W-:-:S03]  /*4bb0*/  VIADD R19, R11, 0x11 ;  /* 0x000000110b137836 */ /* 0x000fc60000000000 */
[----:B------:R-:W-:Y:S04]  /*4bc0*/  STL [R1+0x5c], R13 ;  /* 0x00005c0d01007387 */ /* 0x000fe80000100800 */
[----:B------:R2:W-:Y:S01]  /*4bd0*/  STL [R1+0x80], R18 ;  /* 0x0000801201007387 */ /* 0x0005e20000100800 */
[C---:B------:R-:W-:Y:S02]  /*4be0*/  VIADD R0, R11.reuse, 0x21 ;  /* 0x000000210b007836 */ /* 0x040fe40000000000 */
[----:B-1----:R-:W-:-:S05]  /*4bf0*/  VIADD R17, R11, 0x19 ;  /* 0x000000190b117836 */ /* 0x002fca0000000000 */
[----:B------:R1:W-:Y:S01]  /*4c00*/  STL [R1+0x7c], R17 ;  /* 0x00007c1101007387 */ /* 0x0003e20000100800 */
[----:B--2---:R-:W-:-:S05]  /*4c10*/  VIADD R18, R11, 0x18 ;  /* 0x000000180b127836 */ /* 0x004fca0000000000 */
[----:B------:R2:W-:Y:S04]  /*4c20*/  STL [R1+0x78], R18 ;  /* 0x0000781201007387 */ /* 0x0005e80000100800 */
[----:B------:R3:W-:Y:S01]  /*4c30*/  STL [R1+0x74], R19 ;  /* 0x0000741301007387 */ /* 0x0007e20000100800 */
[C---:B------:R-:W-:Y:S02]  /*4c40*/  VIADD R2, R11.reuse, 0x20 ;  /* 0x000000200b027836 */ /* 0x040fe40000000000 */
[----:B-1----:R-:W-:-:S05]  /*4c50*/  VIADD R17, R11, 0x10 ;  /* 0x000000100b117836 */ /* 0x002fca0000000000 */
[----:B------:R1:W-:Y:S01]  /*4c60*/  STL [R1+0x70], R17 ;  /* 0x0000701101007387 */ /* 0x0003e20000100800 */
[C---:B--2---:R-:W-:Y:S02]  /*4c70*/  VIADD R18, R11.reuse, 0x9 ;  /* 0x000000090b127836 */ /* 0x044fe40000000000 */
[----:B---3--:R-:W-:-:S03]  /*4c80*/  VIADD R19, R11, 0x8 ;  /* 0x000000080b137836 */ /* 0x008fc60000000000 */
[----:B------:R2:W-:Y:S01]  /*4c90*/  STL [R1+0x6c], R18 ;  /* 0x00006c1201007387 */ /* 0x0005e20000100800 */
[----:B------:R-:W-:-:S03]  /*4ca0*/  VIADD R4, R11, 0x19 ;  /* 0x000000190b047836 */ /* 0x000fc60000000000 */
[----:B------:R-:W-:Y:S01]  /*4cb0*/  STL [R1+0x68], R19 ;  /* 0x0000681301007387 */ /* 0x000fe20000100800 */
[C---:B------:R-:W-:Y:S02]  /*4cc0*/  VIADD R5, R11.reuse, 0x18 ;  /* 0x000000180b057836 */ /* 0x040fe40000000000 */
[C---:B------:R-:W-:Y:S02]  /*4cd0*/  VIADD R6, R11.reuse, 0x11 ;  /* 0x000000110b067836 */ /* 0x040fe40000000000 */
[C---:B------:R-:W-:Y:S02]  /*4ce0*/  VIADD R7, R11.reuse, 0x10 ;  /* 0x000000100b077836 */ /* 0x040fe40000000000 */
[C---:B------:R-:W-:Y:S02]  /*4cf0*/  VIADD R8, R11.reuse, 0x9 ;  /* 0x000000090b087836 */ /* 0x040fe40000000000 */
[C---:B-1----:R-:W-:Y:S02]  /*4d00*/  VIADD R17, R11.reuse, 0x1 ;  /* 0x000000010b117836 */ /* 0x042fe40000000000 */
[----:B------:R-:W-:-:S02]  /*4d10*/  VIADD R9, R11, 0x8 ;  /* 0x000000080b097836 */ /* 0x000fc40000000000 */
[C---:B------:R-:W-:Y:S01]  /*4d20*/  VIADD R10, R11.reuse, 0x1 ;  /* 0x000000010b0a7836 */ /* 0x040fe20000000000 */
[----:B------:R1:W-:Y:S01]  /*4d30*/  STL [R1+0x64], R17 ;  /* 0x0000641101007387 */ /* 0x0003e20000100800 */
[----:B--2---:R-:W-:Y:S01]  /*4d40*/  I2FP.F32.S32 R18, R11 ;  /* 0x0000000b00127245 */ /* 0x004fe20000201400 */
[----:B------:R-:W-:-:S04]  /*4d50*/  VIADD R11, R11, 0x39 ;  /* 0x000000390b0b7836 */ /* 0x000fc80000000000 */
[----:B------:R-:W-:Y:S01]  /*4d60*/  STL [R1+0xa0], R18 ;  /* 0x0000a01201007387 */ /* 0x000fe20000100800 */
[----:B-1----:R-:W-:Y:S02]  /*4d70*/  I2FP.F32.S32 R17, R0 ;  /* 0x0000000000117245 */ /* 0x002fe40000201400 */
[----:B------:R-:W-:Y:S02]  /*4d80*/  I2FP.F32.S32 R0, R2 ;  /* 0x0000000200007245 */ /* 0x000fe40000201400 */
[----:B------:R-:W-:Y:S01]  /*4d90*/  I2FP.F32.S32 R2, R4 ;  /* 0x0000000400027245 */ /* 0x000fe20000201400 */
[----:B------:R-:W-:Y:S04]  /*4da0*/  STL [R1+0xc4], R17 ;  /* 0x0000c41101007387 */ /* 0x000fe80000100800 */
[----:B------:R-:W-:Y:S04]  /*4db0*/  STL [R1+0x90], R11 ;  /* 0x0000900b01007387 */ /* 0x000fe80000100800 */
[----:B------:R1:W-:Y:S01]  /*4dc0*/  STL [R1+0xc0], R0 ;  /* 0x0000c00001007387 */ /* 0x0003e20000100800 */
[----:B------:R-:W-:-:S03]  /*4dd0*/  I2FP.F32.S32 R4, R7 ;  /* 0x0000000700047245 */ /* 0x000fc60000201400 */
[----:B------:R2:W-:Y:S01]  /*4de0*/  STL [R1+0xbc], R2 ;  /* 0x0000bc0201007387 */ /* 0x0005e20000100800 */
[----:B-1----:R-:W-:Y:S02]  /*4df0*/  I2FP.F32.S32 R0, R5 ;  /* 0x0000000500007245 */ /* 0x002fe40000201400 */
[----:B--2---:R-:W-:-:S03]  /*4e00*/  I2FP.F32.S32 R2, R6 ;  /* 0x0000000600027245 */ /* 0x004fc60000201400 */
[----:B------:R1:W-:Y:S04]  /*4e10*/  STL [R1+0xb8], R0 ;  /* 0x0000b80001007387 */ /* 0x0003e80000100800 */
        /* <DEDUP_REMOVED lines=13> */
[----:B------:R-:W-:Y:S01]  /*4ef0*/  STL [R1+0xcc], R4 ;  /* 0x0000cc0401007387 */ /* 0x000fe20000100800 */
[----:B-1----:R-:W-:Y:S02]  /*4f00*/  I2FP.F32.S32 R0, R13 ;  /* 0x0000000d00007245 */ /* 0x002fe40000201400 */
[----:B--2---:R-:W-:-:S03]  /*4f10*/  I2FP.F32.S32 R2, R12 ;  /* 0x0000000c00027245 */ /* 0x004fc60000201400 */
[----:B------:R1:W-:Y:S04]  /*4f20*/  STL [R1+0xc8], R0 ;  /* 0x0000c80001007387 */ /* 0x0003e80000100800 */
[----:B------:R2:W-:Y:S01]  /*4f30*/  STL [R1+0x9c], R2 ;  /* 0x00009c0201007387 */ /* 0x0005e20000100800 */
[----:B-1----:R-:W-:-:S05]  /*4f40*/  I2FP.F32.S32 R0, R11 ;  /* 0x0000000b00007245 */ /* 0x002fca0000201400 */
[----:B------:R2:W-:Y:S04]  /*4f50*/  STL [R1+0x98], R0 ;  /* 0x0000980001007387 */ /* 0x0005e80000100800 */
[----:B------:R2:W-:Y:S01]  /*4f60*/  STL [R1+0x48], R196 ;  /* 0x000048c401007387 */ /* 0x0005e20000100800 */
[----:B------:R-:W-:Y:S01]  /*4f70*/  @UP1 UMOV UR5, UR6 ;  /* 0x0000000600051c82 */ /* 0x000fe20008000000 */
[----:B------:R-:W-:-:S05]  /*4f80*/  ULDC UR6, c[0x0][0x39c] ;  /* 0x0000e70000067ab9 */ /* 0x000fca0000000800 */
.L_x_1228:
[----:B--2---:R-:W2:Y:S01]  /*4f90*/  LDL R0, [R1+0x100] ;  /* 0x0001000001007983 */ /* 0x004ea20000100800 */
[----:B------:R-:W-:Y:S02]  /*4fa0*/  UIADD3 UR17, UR18, 0x80, UR20 ;  /* 0x0000008012117890 */ /* 0x000fe4000fffe014 */
[----:B------:R-:W-:Y:S01]  /*4fb0*/  USHF.L.U32 UR12, UR10, 0x7, URZ ;  /* 0x000000070a0c7899 */ /* 0x000fe2000800063f */
[----:B------:R-:W0:Y:S01]  /*4fc0*/  LDGDEPBAR ;  /* 0x00000000000079af */ /* 0x000e220000000000 */
[----:B------:R-:W-:Y:S07]  /*4fd0*/  UIADD3 UR17, UR17, -UR11, URZ ;  /* 0x8000000b11117290 */ /* 0x000fee000fffe03f */
[----:B------:R-:W-:Y:S01]  /*4fe0*/  STL [R1+0x1c4], R98 ;  /* 0x0001c46201007387 */ /* 0x000fe20000100800 */
[----:B------:R-:W-:Y:S03]  /*4ff0*/  UISETP.GE.AND UP0, UPT, UR12, UR17, UPT ;  /* 0x000000110c00728c */ /* 0x000fe6000bf06270 */
[----:B------:R-:W-:Y:S01]  /*5000*/  STL [R1+0x1c0], R97 ;  /* 0x0001c06101007387 */ /* 0x000fe20000100800 */
[----:B------:R-:W-:Y:S03]  /*5010*/  UISETP.LT.AND UP0, UPT, UR22, UR11, UP0 ;  /* 0x0000000b1600728c */ /* 0x000fe60008701270 */
        /* <DEDUP_REMOVED lines=17> */
[----:B------:R1:W-:Y:S04]  /*5130*/  STL [R1+0x178], R79 ;  /* 0x0001784f01007387 */ /* 0x0003e80000100800 */
[----:B------:R3:W-:Y:S04]  /*5140*/  STL [R1+0x174], R78 ;  /* 0x0001744e01007387 */ /* 0x0007e80000100800 */
[----:B------:R-:W-:Y:S04]  /*5150*/  STL [R1+0x170], R77 ;  /* 0x0001704d01007387 */ /* 0x000fe80000100800 */
[----:B------:R-:W-:Y:S04]  /*5160*/  STL [R1+0x16c], R76 ;  /* 0x00016c4c01007387 */ /* 0x000fe80000100800 */
[----:B------:R4:W-:Y:S04]  /*5170*/  STL [R1+0x168], R75 ;  /* 0x0001684b01007387 */ /* 0x0009e80000100800 */
[----:B------:R4:W-:Y:S04]  /*5180*/  STL [R1+0x164], R74 ;  /* 0x0001644a01007387 */ /* 0x0009e80000100800 */
[----:B------:R4:W-:Y:S04]  /*5190*/  STL [R1+0x160], R73 ;  /* 0x0001604901007387 */ /* 0x0009e80000100800 */
[----:B------:R-:W-:Y:S04]  /*51a0*/  STL [R1+0x15c], R72 ;  /* 0x00015c4801007387 */ /* 0x000fe80000100800 */
[----:B------:R-:W-:Y:S04]  /*51b0*/  STL [R1+0x158], R71 ;  /* 0x0001584701007387 */ /* 0x000fe80000100800 */
[----:B------:R-:W-:Y:S04]  /*51c0*/  STL [R1+0x154], R70 ;  /* 0x0001544601007387 */ /* 0x000fe80000100800 */
[----:B------:R-:W-:Y:S04]  /*51d0*/  STL [R1+0x150], R69 ;  /* 0x0001504501007387 */ /* 0x000fe80000100800 */
[----:B------:R-:W-:Y:S04]  /*51e0*/  STL [R1+0x14c], R68 ;  /* 0x00014c4401007387 */ /* 0x000fe80000100800 */
[----:B------:R-:W-:Y:S04]  /*51f0*/  STL [R1+0x148], R3 ;  /* 0x0001480301007387 */ /* 0x000fe80000100800 */
[----:B-1----:R-:W2:Y:S04]  /*5200*/  LDL R79, [R1+0xf0] ;  /* 0x0000f000014f7983 */ /* 0x002ea80000100800 */
[----:B---3--:R-:W3:Y:S04]  /*5210*/  LDL R78, [R1+0xe0] ;  /* 0x0000e000014e7983 */ /* 0x008ee80000100800 */
[----:B----4-:R-:W4:Y:S04]  /*5220*/  LDL R75, [R1+0xa0] ;  /* 0x0000a000014b7983 */ /* 0x010f280000100800 */
[----:B------:R-:W4:Y:S04]  /*5230*/  LDL R74, [R1+0x34] ;  /* 0x00003400014a7983 */ /* 0x000f280000100800 */
[----:B------:R-:W4:Y:S04]  /*5240*/  LDL R77, [R1+0xe4] ;  /* 0x0000e400014d7983 */ /* 0x000f280000100800 */
[----:B------:R-:W4:Y:S01]  /*5250*/  LDL R73, [R1+0x64] ;  /* 0x0000640001497983 */ /* 0x000f220000100800 */
[----:B------:R-:W-:Y:S04]  /*5260*/  DEPBAR.LE SB0, 0x0 ;  /* 0x000080000000791a */ /* 0x000fe80000000000 */
[----:B------:R-:W-:Y:S06]  /*5270*/  BAR.SYNC.DEFER_BLOCKING 0x0 ;  /* 0x0000000000007b1d */ /* 0x000fec0000010000 */
[----:B------:R-:W-:Y:S08]  /*5280*/  LDSM.16.M88.4 R64, [R190] ;  /* 0x00000000be40783b */ /* 0x000ff00000000200 */
[----:B------:R-:W1:Y:S08]  /*5290*/  LDSM.16.M88.4 R16, [R187+UR4+0xc000] ;  /* 0x00c00004bb10783b */ /* 0x000e700008000200 */
[----:B------:R-:W1:Y:S08]  /*52a0*/  LDSM.16.M88.4 R60, [R190+0x2000] ;  /* 0x00200000be3c783b */ /* 0x000e700000000200 */
[----:B------:R-:W1:Y:S08]  /*52b0*/  LDSM.16.M88.4 R32, [R187+UR4+0xc800] ;  /* 0x00c80004bb20783b */ /* 0x000e700008000200 */
[----:B------:R-:W1:Y:S08]  /*52c0*/  LDSM.16.M88.4 R48, [R187+UR4+0xd000] ;  /* 0x00d00004bb30783b */ /* 0x000e700008000200 */
[----:B------:R-:W2:Y:S01]  /*52d0*/  LDSM.16.M88.4 R132, [R187+UR4+0xd800] ;  /* 0x00d80004bb84783b */ /* 0x000ea20008000200 */
[-C--:B-1----:R-:W-:Y:S07]  /*52e0*/  HMMA.16816.F32.BF16 R4, R64, R16.reuse, RZ ;  /* 0x000000104004723c */ /* 0x082fee00000418ff */
[----:B------:R-:W-:Y:S01]  /*52f0*/  LDSM.16.M88.4 R140, [R189] ;  /* 0x00000000bd8c783b */ /* 0x000fe20000000200 */
[C---:B------:R-:W-:Y:S07]  /*5300*/  HMMA.16816.F32.BF16 R8, R60.reuse, R16, RZ ;  /* 0x000000103c08723c */ /* 0x040fee00000418ff */
[----:B------:R-:W-:Y:S01]  /*5310*/  LDSM.16.M88.4 R148, [R189+0x800] ;  /* 0x00080000bd94783b */ /* 0x000fe20000000200 */
[-C--:B------:R-:W-:Y:S07]  /*5320*/  HMMA.16816.F32.BF16 R12, R60, R18.reuse, RZ ;  /* 0x000000123c0c723c */ /* 0x080fee00000418ff */
[----:B------:R-:W-:Y:S01]  /*5330*/  LDSM.16.M88.4 R152, [R189+0x1000] ;  /* 0x00100000bd98783b */ /* 0x000fe20000000200 */
[C---:B------:R-:W-:Y:S07]  /*5340*/  HMMA.16816.F32.BF16 R16, R64.reuse, R18, RZ ;  /* 0x000000124010723c */ /* 0x040fee00000418ff */
[----:B------:R-:W-:Y:S01]  /*5350*/  LDSM.16.M88.4 R156, [R189+0x1800] ;  /* 0x00180000bd9c783b */ /* 0x000fe20000000200 */
[-C--:B------:R-:W-:Y:S06]  /*5360*/  HMMA.16816.F32.BF16 R20, R64, R32.reuse, RZ ;  /* 0x000000204014723c */ /* 0x080fec00000418ff */
[C---:B------:R-:W-:Y:S01]  /*5370*/  HMMA.16816.F32.BF16 R24, R60.reuse, R32, RZ ;  /* 0x000000203c18723c */ /* 0x040fe200000418ff */
[----:B------:R-:W-:Y:S05]  /*5380*/  LDSM.16.M88.4 R164, [R186] ;  /* 0x00000000baa4783b */ /* 0x000fea0000000200 */
[-C--:B------:R-:W-:Y:S03]  /*5390*/  HMMA.16816.F32.BF16 R28, R60, R34.reuse, RZ ;  /* 0x000000223c1c723c */ /* 0x080fe600000418ff */
[----:B------:R-:W-:Y:S03]  /*53a0*/  LDSM.16.M88.4 R168, [R186+0x1000] ;  /* 0x00100000baa8783b */ /* 0x000fe60000000200 */
[C---:B------:R-:W-:Y:S05]  /*53b0*/  HMMA.16816.F32.BF16 R32, R64.reuse, R34, RZ ;  /* 0x000000224020723c */ /* 0x040fea00000418ff */
[----:B------:R-:W-:Y:S01]  /*53c0*/  LDSM.16.M88.4 R172, [R186+0x1800] ;  /* 0x00180000baac783b */ /* 0x000fe20000000200 */
[-C--:B------:R-:W-:Y:S06]  /*53d0*/  HMMA.16816.F32.BF16 R36, R64, R48.reuse, RZ ;  /* 0x000000304024723c */ /* 0x080fec00000418ff */
[C---:B------:R-:W-:Y:S01]  /*53e0*/  HMMA.16816.F32.BF16 R40, R60.reuse, R48, RZ ;  /* 0x000000303c28723c */ /* 0x040fe200000418ff */
[----:B------:R-:W-:Y:S05]  /*53f0*/  LDSM.16.M88.4 R180, [R188] ;  /* 0x00000000bcb4783b */ /* 0x000fea0000000200 */
[-C--:B------:R-:W-:Y:S01]  /*5400*/  HMMA.16816.F32.BF16 R44, R60, R50.reuse, RZ ;  /* 0x000000323c2c723c */ /* 0x080fe200000418ff */
[----:B--2---:R-:W-:Y:S05]  /*5410*/  R2P PR, R0, 0x6 ;  /* 0x0000000600007804 */ /* 0x004fea0000000000 */
[C---:B------:R-:W-:Y:S01]  /*5420*/  HMMA.16816.F32.BF16 R48, R64.reuse, R50, RZ ;  /* 0x000000324030723c */ /* 0x040fe200000418ff */
[----:B------:R-:W-:Y:S01]  /*5430*/  PLOP3.LUT P0, PT, PT, PT, UP0, 0x80, 0x0 ;  /* 0x000000000000781c */ /* 0x000fe20003f0f008 */
[----:B------:R-:W-:Y:S03]  /*5440*/  UISETP.GT.AND UP0, UPT, UR10, UR19, UPT ;  /* 0x000000130a00728c */ /* 0x000fe6000bf04270 */
[----:B------:R-:W-:Y:S01]  /*5450*/  SEL R2, R195, 0xffffffe0, !P1 ;  /* 0xffffffe0c3027807 */ /* 0x000fe20004800000 */
[-C--:B------:R-:W-:Y:S01]  /*5460*/  HMMA.16816.F32.BF16 R52, R64, R132.reuse, RZ ;  /* 0x000000844034723c */ /* 0x080fe200000418ff */
[----:B------:R-:W-:Y:S04]  /*5470*/  SEL R185, R194, 0xffffffc0, !P2 ;  /* 0xffffffc0c2b97807 */ /* 0x000fe80005000000 */
[C---:B------:R-:W-:Y:S01]  /*5480*/  IADD3 R0, R190.reuse, R2, RZ ;  /* 0x00000002be007210 */ /* 0x040fe20007ffe0ff */
[C---:B------:R-:W-:Y:S04]  /*5490*/  HMMA.16816.F32.BF16 R56, R60.reuse, R132, RZ ;  /* 0x000000843c38723c */ /* 0x040fe800000418ff */
[----:B------:R-:W1:Y:S02]  /*54a0*/  LDSM.16.M88.4 R136, [R0] ;  /* 0x000000000088783b */ /* 0x000e640000000200 */
[-C--:B------:R-:W-:Y:S01]  /*54b0*/  HMMA.16816.F32.BF16 R60, R60, R134.reuse, RZ ;  /* 0x000000863c3c723c */ /* 0x080fe200000418ff */
[-C--:B------:R-:W-:Y:S05]  /*54c0*/  IADD3 R132, R190, R185.reuse, RZ ;  /* 0x000000b9be847210 */ /* 0x080fea0007ffe0ff */
[----:B------:R2:W1:Y:S01]  /*54d0*/  LDSM.16.M88.4 R144, [R0+0x2000] ;  /* 0x002000000090783b */ /* 0x0004620000000200 */
[----:B------:R-:W-:Y:S07]  /*54e0*/  HMMA.16816.F32.BF16 R64, R64, R134, RZ ;  /* 0x000000864040723c */ /* 0x000fee00000418ff */
[----:B------:R-:W4:Y:S08]  /*54f0*/  LDSM.16.M88.4 R160, [R132] ;  /* 0x0000000084a0783b */ /* 0x000f300000000200 */
[----:B------:R-:W4:Y:S01]  /*5500*/  LDSM.16.M88.4 R132, [R132+0x2000] ;  /* 0x002000008484783b */ /* 0x000f220000000200 */
[----:B--2---:R-:W-:Y:S07]  /*5510*/  IADD3 R0, R0, R185, RZ ;  /* 0x000000b900007210 */ /* 0x004fee0007ffe0ff */
[----:B------:R-:W-:Y:S01]  /*5520*/  LDSM.16.M88.4 R176, [R0] ;  /* 0x0000000000b0783b */ /* 0x000fe20000000200 */
        /* <DEDUP_REMOVED lines=11> */
[-C--:B------:R-:W-:Y:S05]  /*55e0*/  HMMA.16816.F32.BF16 R36, R136, R152.reuse, R36 ;  /* 0x000000988824723c */ /* 0x080fea0000041824 */
[----:B------:R-:W-:Y:S01]  /*55f0*/  IADD3 R150, R2, R148, RZ ;  /* 0x0000009402967210 */ /* 0x000fe20007ffe0ff */
[C---:B------:R-:W-:Y:S06]  /*5600*/  HMMA.16816.F32.BF16 R40, R144.reuse, R152, R40 ;  /* 0x000000989028723c */ /* 0x040fec0000041828 */
[-C--:B------:R-:W-:Y:S06]  /*5610*/  HMMA.16816.F32.BF16 R44, R144, R154.reuse, R44 ;  /* 0x0000009a902c723c */ /* 0x080fec000004182c */
[C---:B------:R-:W-:Y:S06]  /*5620*/  HMMA.16816.F32.BF16 R48, R136.reuse, R154, R48 ;  /* 0x0000009a8830723c */ /* 0x040fec0000041830 */
[-C--:B------:R-:W-:Y:S06]  /*5630*/  HMMA.16816.F32.BF16 R52, R136, R156.reuse, R52 ;  /* 0x0000009c8834723c */ /* 0x080fec0000041834 */
[C---:B------:R-:W-:Y:S04]  /*5640*/  HMMA.16816.F32.BF16 R56, R144.reuse, R156, R56 ;  /* 0x0000009c9038723c */ /* 0x040fe80000041838 */
[----:B---3--:R-:W-:Y:S02]  /*5650*/  FSETP.NEU.FTZ.AND P2, PT, R78, -INF , PT ;  /* 0xff8000004e00780b */ /* 0x008fe40003f5d000 */
[-C--:B------:R-:W-:Y:S06]  /*5660*/  HMMA.16816.F32.BF16 R60, R144, R158.reuse, R60 ;  /* 0x0000009e903c723c */ /* 0x080fec000004183c */
[----:B------:R-:W-:Y:S01]  /*5670*/  HMMA.16816.F32.BF16 R64, R136, R158, R64 ;  /* 0x0000009e8840723c */ /* 0x000fe20000041840 */
[----:B------:R2:W3:Y:S03]  /*5680*/  LDSM.16.M88.4 R136, [R0+0x2000] ;  /* 0x002000000088783b */ /* 0x0004e60000000200 */
[----:B----4-:R-:W-:Y:S02]  /*5690*/  FSETP.NEU.FTZ.AND P1, PT, R77, -INF , PT ;  /* 0xff8000004d00780b */ /* 0x010fe40003f3d000 */
[-C--:B------:R-:W-:Y:S06]  /*56a0*/  HMMA.16816.F32.BF16 R4, R160, R164.reuse, R4 ;  /* 0x000000a4a004723c */ /* 0x080fec0000041804 */
[C---:B------:R-:W-:Y:S06]  /*56b0*/  HMMA.16816.F32.BF16 R8, R132.reuse, R164, R8 ;  /* 0x000000a48408723c */ /* 0x040fec0000041808 */
[-C--:B------:R-:W-:Y:S06]  /*56c0*/  HMMA.16816.F32.BF16 R12, R132, R166.reuse, R12 ;  /* 0x000000a6840c723c */ /* 0x080fec000004180c */
[C---:B------:R-:W-:Y:S01]  /*56d0*/  HMMA.16816.F32.BF16 R16, R160.reuse, R166, R16 ;  /* 0x000000a6a010723c */ /* 0x040fe20000041810 */
[----:B--2---:R-:W-:Y:S04]  /*56e0*/  MOV R0, UR11 ;  /* 0x0000000b00007c02 */ /* 0x004fe80008000f00 */
[----:B------:R-:W-:Y:S01]  /*56f0*/  IADD3 R0, R0, -UR18, R79 ;  /* 0x8000001200007c10 */ /* 0x000fe2000fffe04f */
[-C--:B-1----:R-:W-:Y:S05]  /*5700*/  HMMA.16816.F32.BF16 R20, R160, R140.reuse, R20 ;  /* 0x0000008ca014723c */ /* 0x082fea0000041814 */
[----:B------:R-:W-:Y:S01]  /*5710*/  @!P0 IADD3 R0, R0, UR12, RZ ;  /* 0x0000000c00008c10 */ /* 0x000fe2000fffe0ff */
        /* <DEDUP_REMOVED lines=24> */
[----:B------:R-:W1:Y:S01]  /*58a0*/  MUFU.TANH R76, R10 ;  /* 0x0000000a004c7308 */ /* 0x000e620000002400 */
        /* <DEDUP_REMOVED lines=9> */
[----:B------:R-:W-:Y:S01]  /*5940*/  MUFU.TANH R246, R9 ;  /* 0x0000000900f67308 */ /* 0x000fe20000002400 */
[----:B-1----:R-:W-:Y:S01]  /*5950*/  STL [R1+0x30], R76 ;  /* 0x0000304c01007387 */ /* 0x002fe20000100800 */
[----:B------:R-:W-:Y:S03]  /*5960*/  MOV R10, 0x40 ;  /* 0x00000040000a7802 */ /* 0x000fe60000000f00 */
[----:B------:R-:W2:Y:S01]  /*5970*/  LDL R71, [R1+0xa4] ;  /* 0x0000a40001477983 */ /* 0x000ea20000100800 */
[C---:B------:R-:W-:Y:S04]  /*5980*/  @!P0 VIADDMNMX R10, R0.reuse, R10, UR11, PT ;  /* 0x0000000b000a8e46 */ /* 0x040fe8000b80010a */
[----:B------:R-:W-:Y:S10]  /*5990*/  MUFU.TANH R68, R6 ;  /* 0x0000000600447308 */ /* 0x000ff40000002400 */
[----:B-----5:R-:W-:Y:S10]  /*59a0*/  MUFU.TANH R218, R19 ;  /* 0x0000001300da7308 */ /* 0x020ff40000002400 */
[----:B------:R1:W-:Y:S10]  /*59b0*/  MUFU.TANH R3, R7 ;  /* 0x0000000700037308 */ /* 0x0003f40000002400 */
[----:B------:R-:W-:Y:S10]  /*59c0*/  MUFU.TANH R219, R18 ;  /* 0x0000001200db7308 */ /* 0x000ff40000002400 */
[----:B------:R-:W3:Y:S01]  /*59d0*/  MUFU.TANH R72, R11 ;  /* 0x0000000b00487308 */ /* 0x000ee20000002400 */
[----:B-1----:R-:W1:Y:S09]  /*59e0*/  LDSM.16.M88.4 R4, [R188+0x800] ;  /* 0x00080000bc04783b */ /* 0x002e720000000200 */
[----:B------:R-:W-:Y:S10]  /*59f0*/  MUFU.TANH R247, R8 ;  /* 0x0000000800f77308 */ /* 0x000ff40000002400 */
[----:B------:R-:W4:Y:S01]  /*5a00*/  MUFU.TANH R70, R14 ;  /* 0x0000000e00467308 */ /* 0x000f220000002400 */
[----:B---3--:R-:W-:Y:S01]  /*5a10*/  STL [R1+0xc], R72 ;  /* 0x00000c4801007387 */ /* 0x008fe20000100800 */
[----:B------:R-:W-:Y:S01]  /*5a20*/  FMUL.FTZ R11, R77, 1.4426950216293334961 ;  /* 0x3fb8aa3b4d0b7820 */ /* 0x000fe20000410000 */
[----:B------:R-:W-:Y:S04]  /*5a30*/  MOV R77, 0x8 ;  /* 0x00000008004d7802 */ /* 0x000fe80000000f00 */
[----:B------:R-:W-:Y:S03]  /*5a40*/  FSEL R11, R11, RZ, P1 ;  /* 0x000000ff0b0b7208 */ /* 0x000fe60000800000 */
[----:B------:R3:W-:Y:S10]  /*5a50*/  MUFU.TANH R244, R13 ;  /* 0x0000000d00f47308 */ /* 0x0007f40000002400 */
[----:B------:R-:W3:Y:S01]  /*5a60*/  MUFU.TANH R69, R15 ;  /* 0x0000000f00457308 */ /* 0x000ee20000002400 */
[----:B----4-:R-:W-:Y:S01]  /*5a70*/  STL [R1+0x8], R70 ;  /* 0x0000084601007387 */ /* 0x010fe20000100800 */
[----:B------:R-:W-:Y:S04]  /*5a80*/  @!P0 VIMNMX R14, R0, UR11, PT ;  /* 0x0000000b000e8c48 */ /* 0x000fe8000bfe0100 */
[-C--:B------:R-:W-:Y:S04]  /*5a90*/  @!P0 ISETP.GE.AND P3, PT, R74, R14.reuse, PT ;  /* 0x0000000e4a00820c */ /* 0x080fe80003f66270 */
[----:B------:R4:W-:Y:S01]  /*5aa0*/  MUFU.TANH R92, R16 ;  /* 0x00000010005c7308 */ /* 0x0009e20000002400 */
[-C--:B-1----:R-:W-:Y:S03]  /*5ab0*/  HMMA.16816.F32.BF16 R20, R176, R4.reuse, R20 ;  /* 0x00000004b014723c */ /* 0x082fe60000041814 */
[----:B------:R-:W-:Y:S02]  /*5ac0*/  @!P0 ISETP.GE.AND P1, PT, R73, R14, PT ;  /* 0x0000000e4900820c */ /* 0x000fe40003f26270 */
[----:B---3--:R-:W-:Y:S01]  /*5ad0*/  @!P0 VIADDMNMX R13, R0, R77, UR11, PT ;  /* 0x0000000b000d8e46 */ /* 0x008fe2000b80014d */
[C---:B------:R-:W-:Y:S03]  /*5ae0*/  HMMA.16816.F32.BF16 R24, R136.reuse, R4, R24 ;  /* 0x000000048818723c */ /* 0x040fe60000041818 */
[----:B------:R1:W-:Y:S01]  /*5af0*/  MUFU.TANH R245, R12 ;  /* 0x0000000c00f57308 */ /* 0x0003e20000002400 */
[----:B------:R-:W-:Y:S04]  /*5b00*/  STL [R1+0x4], R69 ;  /* 0x0000044501007387 */ /* 0x000fe80000100800 */
[----:B------:R-:W3:Y:S03]  /*5b10*/  LDL R9, [R1+0xd8] ;  /* 0x0000d80001097983 */ /* 0x000ee60000100800 */
[C---:B------:R-:W-:Y:S01]  /*5b20*/  FFMA.FTZ R4, R75.reuse, UR5, R98 ;  /* 0x000000054b047c23 */ /* 0x040fe20008010062 */
[----:B------:R-:W-:Y:S01]  /*5b30*/  FFMA.FTZ R5, R75, UR5, R68 ;  /* 0x000000054b057c23 */ /* 0x000fe20008010044 */
[----:B------:R-:W-:Y:S01]  /*5b40*/  MUFU.TANH R91, R17 ;  /* 0x00000011005b7308 */ /* 0x000fe20000002400 */
[----:B------:R-:W3:Y:S01]  /*5b50*/  LDL R15, [R1+0xdc] ;  /* 0x0000dc00010f7983 */ /* 0x000ee20000100800 */
[----:B----4-:R-:W-:Y:S01]  /*5b60*/  MOV R16, 0x48 ;  /* 0x0000004800107802 */ /* 0x010fe20000000f00 */
[-C--:B------:R-:W-:Y:S03]  /*5b70*/  HMMA.16816.F32.BF16 R28, R136, R6.reuse, R28 ;  /* 0x00000006881c723c */ /* 0x080fe6000004181c */
[----:B------:R-:W-:Y:S02]  /*5b80*/  @!P0 FSEL R4, R4, -INF , !P3 ;  /* 0xff80000004048808 */ /* 0x000fe40005800000 */
[----:B------:R-:W-:Y:S01]  /*5b90*/  @!P0 ISETP.GE.AND P3, PT, R74, R10, PT ;  /* 0x0000000a4a00820c */ /* 0x000fe20003f66270 */
[----:B------:R-:W-:Y:S01]  /*5ba0*/  FMUL.FTZ R23, R23, UR6 ;  /* 0x0000000617177c20 */ /* 0x000fe20008410000 */
[----:B------:R-:W-:Y:S01]  /*5bb0*/  FMUL.FTZ R22, R22, UR6 ;  /* 0x0000000616167c20 */ /* 0x000fe20008410000 */
[----:B------:R-:W-:Y:S01]  /*5bc0*/  FMUL.FTZ R20, R20, UR6 ;  /* 0x0000000614147c20 */ /* 0x000fe20008410000 */
[C---:B------:R-:W-:Y:S01]  /*5bd0*/  HMMA.16816.F32.BF16 R32, R176.reuse, R6, R32 ;  /* 0x00000006b020723c */ /* 0x040fe20000041820 */
[----:B------:R4:W-:Y:S03]  /*5be0*/  MUFU.TANH R214, R23 ;  /* 0x0000001700d67308 */ /* 0x0009e60000002400 */
[----:B------:R-:W-:Y:S01]  /*5bf0*/  FMUL.FTZ R26, R26, UR6 ;  /* 0x000000061a1a7c20 */ /* 0x000fe20008410000 */
[----:B------:R-:W-:Y:S01]  /*5c00*/  FMUL.FTZ R25, R25, UR6 ;  /* 0x0000000619197c20 */ /* 0x000fe20008410000 */
[----:B------:R-:W-:Y:S01]  /*5c10*/  FMUL.FTZ R24, R24, UR6 ;  /* 0x0000000618187c20 */ /* 0x000fe20008410000 */
[----:B------:R-:W-:Y:S01]  /*5c20*/  FMUL.FTZ R21, R21, UR6 ;  /* 0x0000000615157c20 */ /* 0x000fe20008410000 */
[----:B-1----:R-:W-:Y:S03]  /*5c30*/  FMUL.FTZ R12, R78, 1.4426950216293334961 ;  /* 0x3fb8aa3b4e0c7820 */ /* 0x002fe60000410000 */
[----:B------:R1:W1:Y:S01]  /*5c40*/  MUFU.TANH R19, R26 ;  /* 0x0000001a00137308 */ /* 0x0002620000002400 */
[----:B------:R-:W-:Y:S01]  /*5c50*/  @!P0 VIADDMNMX R0, R0, R16, UR11, PT ;  /* 0x0000000b00008e46 */ /* 0x000fe2000b800110 */
[----:B------:R-:W-:Y:S01]  /*5c60*/  FMUL.FTZ R27, R27, UR6 ;  /* 0x000000061b1b7c20 */ /* 0x000fe20008410000 */
[----:B------:R-:W-:Y:S02]  /*5c70*/  FSEL R12, R12, RZ, P2 ;  /* 0x000000ff0c0c7208 */ /* 0x000fe40001000000 */
[-C--:B------:R-:W-:Y:S01]  /*5c80*/  @!P0 ISETP.GE.AND P2, PT, R74, R13.reuse, PT ;  /* 0x0000000d4a00820c */ /* 0x080fe20003f46270 */
[----:B------:R-:W-:Y:S04]  /*5c90*/  FMUL.FTZ R28, R28, UR6 ;  /* 0x000000061c1c7c20 */ /* 0x000fe80008410000 */
[----:B------:R1:W-:Y:S01]  /*5ca0*/  MUFU.TANH R236, R25 ;  /* 0x0000001900ec7308 */ /* 0x0003e20000002400 */
[----:B----4-:R-:W4:Y:S01]  /*5cb0*/  LDL R23, [R1+0xac] ;  /* 0x0000ac0001177983 */ /* 0x010f220000100800 */
[----:B------:R-:W-:Y:S01]  /*5cc0*/  FFMA.FTZ R4, R4, UR7, -R12 ;  /* 0x0000000704047c23 */ /* 0x000fe2000801080c */
[----:B------:R-:W-:Y:S01]  /*5cd0*/  @!P0 FSEL R5, R5, -INF , !P2 ;  /* 0xff80000005058808 */ /* 0x000fe20005000000 */
[----:B------:R-:W-:Y:S01]  /*5ce0*/  FMUL.FTZ R29, R29, UR6 ;  /* 0x000000061d1d7c20 */ /* 0x000fe20008410000 */
[----:B------:R-:W-:Y:S01]  /*5cf0*/  FMUL.FTZ R31, R31, UR6 ;  /* 0x000000061f1f7c20 */ /* 0x000fe20008410000 */
[----:B------:R-:W-:Y:S01]  /*5d00*/  FMUL.FTZ R30, R30, UR6 ;  /* 0x000000061e1e7c20 */ /* 0x000fe20008410000 */
[----:B------:R-:W-:Y:S03]  /*5d10*/  FMUL.FTZ R32, R32, UR6 ;  /* 0x0000000620207c20 */ /* 0x000fe60008410000 */
[----:B------:R1:W-:Y:S02]  /*5d20*/  MUFU.TANH R237, R24 ;  /* 0x0000001800ed7308 */ /* 0x0003e40000002400 */
[----:B-1----:R-:W4:Y:S01]  /*5d30*/  LDL R26, [R1+0xa8] ;  /* 0x0000a800011a7983 */ /* 0x002f220000100800 */
[----:B------:R-:W-:Y:S01]  /*5d40*/  FMUL.FTZ R33, R33, UR6 ;  /* 0x0000000621217c20 */ /* 0x000fe20008410000 */
[----:B------:R-:W-:Y:S01]  /*5d50*/  FMUL.FTZ R34, R34, UR6 ;  /* 0x0000000622227c20 */ /* 0x000fe20008410000 */
[----:B------:R-:W-:Y:S01]  /*5d60*/  FMUL.FTZ R35, R35, UR6 ;  /* 0x0000000623237c20 */ /* 0x000fe20008410000 */
[----:B------:R-:W-:Y:S04]  /*5d70*/  FFMA.FTZ R5, R5, UR7, -R11 ;  /* 0x0000000705057c23 */ /* 0x000fe8000801080b */
[----:B------:R-:W-:Y:S01]  /*5d80*/  MUFU.TANH R86, R32 ;  /* 0x0000002000567308 */ /* 0x000fe20000002400 */
[----:B------:R-:W4:Y:S09]  /*5d90*/  LDL R25, [R1+0x68] ;  /* 0x0000680001197983 */ /* 0x000f320000100800 */
[----:B------:R1:W-:Y:S01]  /*5da0*/  MUFU.TANH R215, R22 ;  /* 0x0000001600d77308 */ /* 0x0003e20000002400 */
[----:B------:R-:W4:Y:S04]  /*5db0*/  LDL R24, [R1+0x6c] ;  /* 0x00006c0001187983 */ /* 0x000f280000100800 */
[----:B------:R-:W-:Y:S05]  /*5dc0*/  STL [R1], R19 ;  /* 0x0000001301007387 */ /* 0x000fea0000100800 */
[----:B------:R1:W-:Y:S01]  /*5dd0*/  MUFU.EX2 R194, R5 ;  /* 0x0000000500c27308 */ /* 0x0003e20000000800 */
[----:B------:R-:W4:Y:S09]  /*5de0*/  LDL R18, [R1+0xb0] ;  /* 0x0000b00001127983 */ /* 0x000f320000100800 */
[----:B------:R1:W-:Y:S02]  /*5df0*/  MUFU.TANH R90, R20 ;  /* 0x00000014005a7308 */ /* 0x0003e40000002400 */
[----:B-1----:R-:W4:Y:S08]  /*5e00*/  LDL R22, [R1+0x70] ;  /* 0x0000700001167983 */ /* 0x002f300000100800 */
[----:B------:R-:W-:Y:S01]  /*5e10*/  MUFU.TANH R85, R33 ;  /* 0x0000002100557308 */ /* 0x000fe20000002400 */
[----:B------:R-:W-:Y:S09]  /*5e20*/  FFMA.FTZ R5, R75, UR5, R76 ;  /* 0x000000054b057c23 */ /* 0x000ff2000801004c */
[----:B------:R1:W4:Y:S01]  /*5e30*/  MUFU.TANH R89, R21 ;  /* 0x0000001500597308 */ /* 0x0003220000002400 */
[----:B------:R-:W4:Y:S09]  /*5e40*/  LDL R20, [R1+0xb4] ;  /* 0x0000b40001147983 */ /* 0x000f320000100800 */
[----:B------:R-:W-:Y:S10]  /*5e50*/  MUFU.TANH R205, R34 ;  /* 0x0000002200cd7308 */ /* 0x000ff40000002400 */
[----:B------:R2:W-:Y:S01]  /*5e60*/  MUFU.EX2 R152, R4 ;  /* 0x0000000400987308 */ /* 0x0005e20000000800 */
[----:B-1----:R-:W4:Y:S09]  /*5e70*/  LDL R21, [R1+0x74] ;  /* 0x0000740001157983 */ /* 0x002f320000100800 */
[----:B------:R-:W-:Y:S10]  /*5e80*/  MUFU.TANH R204, R35 ;  /* 0x0000002300cc7308 */ /* 0x000ff40000002400 */
[----:B------:R-:W1:Y:S10]  /*5e90*/  MUFU.TANH R252, R27 ;  /* 0x0000001b00fc7308 */ /* 0x000e740000002400 */
[----:B------:R-:W1:Y:S10]  /*5ea0*/  MUFU.TANH R235, R28 ;  /* 0x0000001c00eb7308 */ /* 0x000e740000002400 */
[----:B------:R-:W-:Y:S10]  /*5eb0*/  MUFU.TANH R233, R29 ;  /* 0x0000001d00e97308 */ /* 0x000ff40000002400 */
[----:B------:R-:W-:Y:S10]  /*5ec0*/  MUFU.TANH R250, R31 ;  /* 0x0000001f00fa7308 */ /* 0x000ff40000002400 */
[----:B------:R-:W1:Y:S01]  /*5ed0*/  MUFU.TANH R251, R30 ;  /* 0x0000001e00fb7308 */ /* 0x000e620000002400 */
[C---:B--2---:R-:W-:Y:S01]  /*5ee0*/  FFMA.FTZ R8, R71.reuse, UR5, R97 ;  /* 0x0000000547087c23 */ /* 0x044fe20008010061 */
[----:B------:R-:W-:Y:S04]  /*5ef0*/  FFMA.FTZ R4, R71, UR5, R3 ;  /* 0x0000000547047c23 */ /* 0x000fe80008010003 */
[----:B------:R-:W-:Y:S02]  /*5f00*/  @!P0 FSEL R8, R8, -INF , !P1 ;  /* 0xff80000008088808 */ /* 0x000fe40004800000 */
[-C--:B------:R-:W-:Y:S03]  /*5f10*/  @!P0 ISETP.GE.AND P1, PT, R73, R13.reuse, PT ;  /* 0x0000000d4900820c */ /* 0x080fe60003f26270 */
[----:B------:R-:W-:Y:S01]  /*5f20*/  FFMA.FTZ R8, R8, UR7, -R12 ;  /* 0x0000000708087c23 */ /* 0x000fe2000801080c */
[----:B------:R-:W-:Y:S03]  /*5f30*/  @!P0 FSEL R4, R4, -INF , !P1 ;  /* 0xff80000004048808 */ /* 0x000fe60004800000 */
[----:B------:R-:W-:Y:S02]  /*5f40*/  MUFU.EX2 R151, R8 ;  /* 0x0000000800977308 */ /* 0x000fe40000000800 */
[----:B------:R-:W-:Y:S08]  /*5f50*/  FFMA.FTZ R4, R4, UR7, -R11 ;  /* 0x0000000704047c23 */ /* 0x000ff0000801080b */
[----:B------:R2:W-:Y:S02]  /*5f60*/  MUFU.EX2 R195, R4 ;  /* 0x0000000400c37308 */ /* 0x0005e40000000800 */
[----:B--2---:R-:W-:Y:S05]  /*5f70*/  FFMA.FTZ R4, R75, UR5, R247 ;  /* 0x000000054b047c23 */ /* 0x004fea00080100f7 */
[----:B------:R-:W-:Y:S02]  /*5f80*/  @!P0 FSEL R4, R4, -INF , !P3 ;  /* 0xff80000004048808 */ /* 0x000fe40005800000 */
[C---:B---3--:R-:W-:Y:S01]  /*5f90*/  FSETP.NEU.FTZ.AND P2, PT, R9.reuse, -INF , PT ;  /* 0xff8000000900780b */ /* 0x048fe20003f5d000 */
[----:B------:R-:W-:Y:S01]  /*5fa0*/  FMUL.FTZ R9, R9, 1.4426950216293334961 ;  /* 0x3fb8aa3b09097820 */ /* 0x000fe20000410000 */
[C---:B------:R-:W-:Y:S01]  /*5fb0*/  FMUL.FTZ R8, R15.reuse, 1.4426950216293334961 ;  /* 0x3fb8aa3b0f087820 */ /* 0x040fe20000410000 */
[----:B------:R-:W-:Y:S01]  /*5fc0*/  FSETP.NEU.FTZ.AND P1, PT, R15, -INF , PT ;  /* 0xff8000000f00780b */ /* 0x000fe20003f3d000 */
[----:B------:R-:W-:Y:S02]  /*5fd0*/  FFMA.FTZ R15, R71, UR5, R246 ;  /* 0x00000005470f7c23 */ /* 0x000fe400080100f6 */
[----:B------:R-:W-:Y:S02]  /*5fe0*/  FSEL R9, R9, RZ, P2 ;  /* 0x000000ff09097208 */ /* 0x000fe40001000000 */
[----:B------:R-:W-:Y:S02]  /*5ff0*/  FSEL R8, R8, RZ, P1 ;  /* 0x000000ff08087208 */ /* 0x000fe40000800000 */
[----:B------:R-:W-:Y:S01]  /*6000*/  @!P0 ISETP.GE.AND P1, PT, R73, R10, PT ;  /* 0x0000000a4900820c */ /* 0x000fe20003f26270 */
[--C-:B------:R-:W-:Y:S01]  /*6010*/  FFMA.FTZ R4, R4, UR7, -R9.reuse ;  /* 0x0000000704047c23 */ /* 0x100fe20008010809 */
[-C--:B------:R-:W-:Y:S02]  /*6020*/  @!P0 ISETP.GE.AND P2, PT, R74, R0.reuse, PT ;  /* 0x000000004a00820c */ /* 0x080fe40003f46270 */
[----:B------:R-:W-:Y:S01]  /*6030*/  @!P0 FSEL R15, R15, -INF , !P1 ;  /* 0xff8000000f0f8808 */ /* 0x000fe20004800000 */
[----:B------:R2:W-:Y:S01]  /*6040*/  MUFU.EX2 R229, R4 ;  /* 0x0000000400e57308 */ /* 0x0005e20000000800 */
[----:B------:R-:W-:Y:S02]  /*6050*/  @!P0 FSEL R5, R5, -INF , !P2 ;  /* 0xff80000005058808 */ /* 0x000fe40005000000 */
[----:B------:R-:W-:Y:S01]  /*6060*/  @!P0 ISETP.GE.AND P1, PT, R73, R0, PT ;  /* 0x000000004900820c */ /* 0x000fe20003f26270 */
[----:B------:R-:W-:Y:S02]  /*6070*/  FFMA.FTZ R15, R15, UR7, -R9 ;  /* 0x000000070f0f7c23 */ /* 0x000fe40008010809 */
[----:B------:R-:W-:Y:S04]  /*6080*/  FFMA.FTZ R5, R5, UR7, -R8 ;  /* 0x0000000705057c23 */ /* 0x000fe80008010808 */
[----:B------:R4:W-:Y:S10]  /*6090*/  MUFU.EX2 R228, R15 ;  /* 0x0000000f00e47308 */ /* 0x0009f40000000800 */
[----:B------:R3:W-:Y:S01]  /*60a0*/  MUFU.EX2 R249, R5 ;  /* 0x0000000500f97308 */ /* 0x0007e20000000800 */
[----:B--2---:R-:W-:Y:S05]  /*60b0*/  FFMA.FTZ R4, R71, UR5, R72 ;  /* 0x0000000547047c23 */ /* 0x004fea0008010048 */
[----:B------:R-:W-:Y:S01]  /*60c0*/  @!P0 FSEL R4, R4, -INF , !P1 ;  /* 0xff80000004048808 */ /* 0x000fe20004800000 */
[----:B----4-:R-:W-:Y:S01]  /*60d0*/  FFMA.FTZ R15, R23, UR5, R69 ;  /* 0x00000005170f7c23 */ /* 0x010fe20008010045 */
[----:B------:R-:W-:Y:S03]  /*60e0*/  FFMA.FTZ R16, R26, UR5, R70 ;  /* 0x000000051a107c23 */ /* 0x000fe60008010046 */
[--C-:B------:R-:W-:Y:S04]  /*60f0*/  FFMA.FTZ R4, R4, UR7, -R8.reuse ;  /* 0x0000000704047c23 */ /* 0x100fe80008010808 */
[----:B------:R2:W-:Y:S01]  /*6100*/  MUFU.EX2 R248, R4 ;  /* 0x0000000400f87308 */ /* 0x0005e20000000800 */
[----:B---3--:R-:W-:Y:S01]  /*6110*/  FFMA.FTZ R5, R26, UR5, R245 ;  /* 0x000000051a057c23 */ /* 0x008fe200080100f5 */
[C---:B------:R-:W-:Y:S02]  /*6120*/  @!P0 ISETP.GE.AND P1, PT, R25.reuse, R10, PT ;  /* 0x0000000a1900820c */ /* 0x040fe40003f26270 */
[----:B------:R-:W-:Y:S02]  /*6130*/  @!P0 ISETP.GE.AND P2, PT, R25, R0, PT ;  /* 0x000000001900820c */ /* 0x000fe40003f46270 */
[----:B------:R-:W-:Y:S02]  /*6140*/  @!P0 FSEL R5, R5, -INF , !P1 ;  /* 0xff80000005058808 */ /* 0x000fe40004800000 */
[----:B------:R-:W-:Y:S02]  /*6150*/  @!P0 FSEL R16, R16, -INF , !P2 ;  /* 0xff80000010108808 */ /* 0x000fe40005000000 */
[----:B------:R-:W-:Y:S01]  /*6160*/  @!P0 ISETP.GE.AND P1, PT, R24, R10, PT ;  /* 0x0000000a1800820c */ /* 0x000fe20003f26270 */
[--C-:B------:R-:W-:Y:S01]  /*6170*/  FFMA.FTZ R5, R5, UR7, -R9.reuse ;  /* 0x0000000705057c23 */ /* 0x100fe20008010809 */
[-C--:B------:R-:W-:Y:S01]  /*6180*/  @!P0 ISETP.GE.AND P2, PT, R25, R13.reuse, PT ;  /* 0x0000000d1900820c */ /* 0x080fe20003f46270 */
[----:B------:R-:W-:Y:S02]  /*6190*/  FFMA.FTZ R16, R16, UR7, -R8 ;  /* 0x0000000710107c23 */ /* 0x000fe40008010808 */
[----:B------:R3:W-:Y:S01]  /*61a0*/  MUFU.EX2 R225, R5 ;  /* 0x0000000500e17308 */ /* 0x0007e20000000800 */
[----:B--2---:R-:W-:Y:S05]  /*61b0*/  FFMA.FTZ R4, R23, UR5, R244 ;  /* 0x0000000517047c23 */ /* 0x004fea00080100f4 */
[----:B------:R-:W-:Y:S04]  /*61c0*/  @!P0 FSEL R4, R4, -INF , !P1 ;  /* 0xff80000004048808 */ /* 0x000fe80004800000 */
[----:B------:R2:W-:Y:S01]  /*61d0*/  MUFU.EX2 R243, R16 ;  /* 0x0000001000f37308 */ /* 0x0005e20000000800 */
[----:B------:R-:W-:Y:S01]  /*61e0*/  @!P0 ISETP.GE.AND P1, PT, R24, R0, PT ;  /* 0x000000001800820c */ /* 0x000fe20003f26270 */
[----:B------:R-:W-:Y:S03]  /*61f0*/  FFMA.FTZ R17, R4, UR7, -R9 ;  /* 0x0000000704117c23 */ /* 0x000fe60008010809 */
[----:B------:R-:W-:Y:S02]  /*6200*/  @!P0 FSEL R15, R15, -INF , !P1 ;  /* 0xff8000000f0f8808 */ /* 0x000fe40004800000 */
[-C--:B------:R-:W-:Y:S03]  /*6210*/  @!P0 ISETP.GE.AND P1, PT, R25, R14.reuse, PT ;  /* 0x0000000e1900820c */ /* 0x080fe60003f26270 */
[----:B------:R4:W-:Y:S01]  /*6220*/  MUFU.EX2 R224, R17 ;  /* 0x0000001100e07308 */ /* 0x0009e20000000800 */
[----:B---3--:R-:W3:Y:S01]  /*6230*/  LDSM.16.M88.4 R4, [R188+0x1000] ;  /* 0x00100000bc04783b */ /* 0x008ee20000000200 */
[----:B------:R-:W-:Y:S08]  /*6240*/  FFMA.FTZ R15, R15, UR7, -R8 ;  /* 0x000000070f0f7c23 */ /* 0x000ff00008010808 */
[----:B------:R1:W-:Y:S01]  /*6250*/  MUFU.EX2 R242, R15 ;  /* 0x0000000f00f27308 */ /* 0x0003e20000000800 */
[----:B------:R-:W3:Y:S01]  /*6260*/  LDL R25, [R1+0xb8] ;  /* 0x0000b80001197983 */ /* 0x000ee20000100800 */
[----:B--2---:R-:W-:Y:S05]  /*6270*/  FFMA.FTZ R16, R26, UR5, R219 ;  /* 0x000000051a107c23 */ /* 0x004fea00080100db */
[----:B------:R-:W-:Y:S01]  /*6280*/  @!P0 FSEL R16, R16, -INF , !P2 ;  /* 0xff80000010108808 */ /* 0x000fe20005000000 */
[----:B----4-:R-:W-:Y:S01]  /*6290*/  FFMA.FTZ R17, R23, UR5, R91 ;  /* 0x0000000517117c23 */ /* 0x010fe2000801005b */
[-C--:B------:R-:W-:Y:S03]  /*62a0*/  @!P0 ISETP.GE.AND P2, PT, R22, R13.reuse, PT ;  /* 0x0000000d1600820c */ /* 0x080fe60003f46270 */
[----:B------:R-:W-:Y:S04]  /*62b0*/  FFMA.FTZ R16, R16, UR7, -R11 ;  /* 0x0000000710107c23 */ /* 0x000fe8000801080b */
[----:B------:R-:W-:Y:S01]  /*62c0*/  MUFU.EX2 R197, R16 ;  /* 0x0000001000c57308 */ /* 0x000fe20000000800 */
[----:B-1----:R-:W-:Y:S05]  /*62d0*/  FFMA.FTZ R15, R26, UR5, R92 ;  /* 0x000000051a0f7c23 */ /* 0x002fea000801005c */
[----:B------:R-:W-:Y:S02]  /*62e0*/  @!P0 FSEL R15, R15, -INF , !P1 ;  /* 0xff8000000f0f8808 */ /* 0x000fe40004800000 */
[CC--:B------:R-:W-:Y:S03]  /*62f0*/  @!P0 ISETP.GE.AND P1, PT, R24.reuse, R14.reuse, PT ;  /* 0x0000000e1800820c */ /* 0x0c0fe60003f26270 */
[--C-:B------:R-:W-:Y:S01]  /*6300*/  FFMA.FTZ R15, R15, UR7, -R12.reuse ;  /* 0x000000070f0f7c23 */ /* 0x100fe2000801080c */
[----:B------:R-:W-:Y:S02]  /*6310*/  @!P0 FSEL R17, R17, -INF , !P1 ;  /* 0xff80000011118808 */ /* 0x000fe40004800000 */
[-C--:B------:R-:W-:Y:S01]  /*6320*/  @!P0 ISETP.GE.AND P1, PT, R24, R13.reuse, PT ;  /* 0x0000000d1800820c */ /* 0x080fe20003f26270 */
[----:B------:R1:W-:Y:S01]  /*6330*/  MUFU.EX2 R96, R15 ;  /* 0x0000000f00607308 */ /* 0x0003e20000000800 */
[----:B------:R-:W2:Y:S01]  /*6340*/  LDL R24, [R1+0x78] ;  /* 0x0000780001187983 */ /* 0x000ea20000100800 */
[-C--:B---3--:R-:W-:Y:S03]  /*6350*/  HMMA.16816.F32.BF16 R36, R176, R4.reuse, R36 ;  /* 0x00000004b024723c */ /* 0x088fe60000041824 */
[----:B------:R-:W-:Y:S03]  /*6360*/  FFMA.FTZ R17, R17, UR7, -R12 ;  /* 0x0000000711117c23 */ /* 0x000fe6000801080c */
[C---:B------:R-:W-:Y:S02]  /*6370*/  HMMA.16816.F32.BF16 R40, R136.reuse, R4, R40 ;  /* 0x000000048828723c */ /* 0x040fe40000041828 */
[----:B------:R-:W-:Y:S04]  /*6380*/  MUFU.EX2 R95, R17 ;  /* 0x00000011005f7308 */ /* 0x000fe80000000800 */
[-C--:B------:R-:W-:Y:S05]  /*6390*/  HMMA.16816.F32.BF16 R44, R136, R6.reuse, R44 ;  /* 0x00000006882c723c */ /* 0x080fea000004182c */
[----:B-1----:R-:W-:Y:S01]  /*63a0*/  FFMA.FTZ R15, R23, UR5, R218 ;  /* 0x00000005170f7c23 */ /* 0x002fe200080100da */
[----:B------:R-:W-:Y:S01]  /*63b0*/  FFMA.FTZ R5, R20, UR5, R89 ;  /* 0x0000000514057c23 */ /* 0x000fe20008010059 */
[----:B------:R-:W3:Y:S01]  /*63c0*/  LDL R23, [R1+0xc0] ;  /* 0x0000c00001177983 */ /* 0x000ee20000100800 */
[C---:B------:R-:W-:Y:S04]  /*63d0*/  HMMA.16816.F32.BF16 R48, R176.reuse, R6, R48 ;  /* 0x00000006b030723c */ /* 0x040fe80000041830 */
[----:B------:R-:W-:Y:S01]  /*63e0*/  @!P0 FSEL R15, R15, -INF , !P1 ;  /* 0xff8000000f0f8808 */ /* 0x000fe20004800000 */
[----:B------:R-:W-:Y:S01]  /*63f0*/  FMUL.FTZ R36, R36, UR6 ;  /* 0x0000000624247c20 */ /* 0x000fe20008410000 */
[-C--:B------:R-:W-:Y:S01]  /*6400*/  @!P0 ISETP.GE.AND P1, PT, R22, R14.reuse, PT ;  /* 0x0000000e1600820c */ /* 0x080fe20003f26270 */
[----:B------:R-:W-:Y:S01]  /*6410*/  FMUL.FTZ R37, R37, UR6 ;  /* 0x0000000625257c20 */ /* 0x000fe20008410000 */
[----:B------:R-:W-:Y:S01]  /*6420*/  FMUL.FTZ R39, R39, UR6 ;  /* 0x0000000627277c20 */ /* 0x000fe20008410000 */
[----:B------:R-:W-:Y:S02]  /*6430*/  MUFU.TANH R82, R36 ;  /* 0x0000002400527308 */ /* 0x000fe40000002400 */
[----:B------:R-:W-:Y:S01]  /*6440*/  FFMA.FTZ R15, R15, UR7, -R11 ;  /* 0x000000070f0f7c23 */ /* 0x000fe2000801080b */
[----:B------:R-:W-:Y:S01]  /*6450*/  FMUL.FTZ R40, R40, UR6 ;  /* 0x0000000628287c20 */ /* 0x000fe20008410000 */
[----:B------:R-:W-:Y:S01]  /*6460*/  FMUL.FTZ R38, R38, UR6 ;  /* 0x0000000626267c20 */ /* 0x000fe20008410000 */
[----:B------:R-:W-:Y:S01]  /*6470*/  FMUL.FTZ R41, R41, UR6 ;  /* 0x0000000629297c20 */ /* 0x000fe20008410000 */
[----:B------:R-:W-:Y:S01]  /*6480*/  FMUL.FTZ R43, R43, UR6 ;  /* 0x000000062b2b7c20 */ /* 0x000fe20008410000 */
[----:B------:R-:W-:Y:S03]  /*6490*/  FMUL.FTZ R44, R44, UR6 ;  /* 0x000000062c2c7c20 */ /* 0x000fe60008410000 */
[----:B------:R1:W-:Y:S01]  /*64a0*/  MUFU.EX2 R183, R15 ;  /* 0x0000000f00b77308 */ /* 0x0003e20000000800 */
[----:B------:R-:W-:Y:S01]  /*64b0*/  FMUL.FTZ R45, R45, UR6 ;  /* 0x000000062d2d7c20 */ /* 0x000fe20008410000 */
[----:B------:R-:W-:Y:S01]  /*64c0*/  FMUL.FTZ R47, R47, UR6 ;  /* 0x000000062f2f7c20 */ /* 0x000fe20008410000 */
[----:B------:R-:W-:Y:S01]  /*64d0*/  FMUL.FTZ R42, R42, UR6 ;  /* 0x000000062a2a7c20 */ /* 0x000fe20008410000 */
[----:B------:R-:W-:Y:S01]  /*64e0*/  FMUL.FTZ R46, R46, UR6 ;  /* 0x000000062e2e7c20 */ /* 0x000fe20008410000 */
[----:B------:R-:W-:Y:S05]  /*64f0*/  FMUL.FTZ R48, R48, UR6 ;  /* 0x0000000630307c20 */ /* 0x000fea0008410000 */
[----:B------:R-:W4:Y:S01]  /*6500*/  MUFU.TANH R81, R37 ;  /* 0x0000002500517308 */ /* 0x000f220000002400 */
[----:B------:R-:W-:Y:S01]  /*6510*/  FMUL.FTZ R49, R49, UR6 ;  /* 0x0000000631317c20 */ /* 0x000fe20008410000 */
[----:B------:R-:W-:Y:S01]  /*6520*/  FMUL.FTZ R50, R50, UR6 ;  /* 0x0000000632327c20 */ /* 0x000fe20008410000 */
[----:B------:R-:W-:Y:S07]  /*6530*/  FMUL.FTZ R51, R51, UR6 ;  /* 0x0000000633337c20 */ /* 0x000fee0008410000 */
[----:B------:R-:W-:Y:S01]  /*6540*/  MUFU.TANH R223, R40 ;  /* 0x0000002800df7308 */ /* 0x000fe20000002400 */
[C---:B-1----:R-:W-:Y:S05]  /*6550*/  FFMA.FTZ R15, R18.reuse, UR5, R90 ;  /* 0x00000005120f7c23 */ /* 0x042fea000801005a */
[----:B------:R-:W-:Y:S04]  /*6560*/  @!P0 FSEL R15, R15, -INF , !P1 ;  /* 0xff8000000f0f8808 */ /* 0x000fe80004800000 */
[----:B------:R-:W-:Y:S01]  /*6570*/  MUFU.TANH R200, R39 ;  /* 0x0000002700c87308 */ /* 0x000fe20000002400 */
[----:B------:R-:W-:Y:S01]  /*6580*/  @!P0 ISETP.GE.AND P1, PT, R21, R14, PT ;  /* 0x0000000e1500820c */ /* 0x000fe20003f26270 */
[--C-:B------:R-:W-:Y:S01]  /*6590*/  FFMA.FTZ R4, R15, UR7, -R12.reuse ;  /* 0x000000070f047c23 */ /* 0x100fe2000801080c */
[----:B------:R-:W-:Y:S02]  /*65a0*/  FFMA.FTZ R15, R18, UR5, R215 ;  /* 0x00000005120f7c23 */ /* 0x000fe400080100d7 */
[----:B------:R-:W-:Y:S02]  /*65b0*/  @!P0 FSEL R5, R5, -INF , !P1 ;  /* 0xff80000005058808 */ /* 0x000fe40004800000 */
[-C--:B------:R-:W-:Y:S03]  /*65c0*/  @!P0 ISETP.GE.AND P1, PT, R21, R13.reuse, PT ;  /* 0x0000000d1500820c */ /* 0x080fe60003f26270 */
[----:B------:R-:W-:Y:S01]  /*65d0*/  MUFU.TANH R222, R41 ;  /* 0x0000002900de7308 */ /* 0x000fe20000002400 */
[----:B------:R-:W-:Y:S01]  /*65e0*/  @!P0 FSEL R15, R15, -INF , !P2 ;  /* 0xff8000000f0f8808 */ /* 0x000fe20005000000 */
[----:B------:R-:W-:Y:S01]  /*65f0*/  FFMA.FTZ R5, R5, UR7, -R12 ;  /* 0x0000000705057c23 */ /* 0x000fe2000801080c */
[----:B------:R-:W-:Y:S03]  /*6600*/  @!P0 ISETP.GE.AND P2, PT, R22, R0, PT ;  /* 0x000000001600820c */ /* 0x000fe60003f46270 */
[--C-:B------:R-:W-:Y:S04]  /*6610*/  FFMA.FTZ R15, R15, UR7, -R11.reuse ;  /* 0x000000070f0f7c23 */ /* 0x100fe8000801080b */
[----:B------:R1:W-:Y:S10]  /*6620*/  MUFU.EX2 R94, R4 ;  /* 0x00000004005e7308 */ /* 0x0003f40000000800 */
[----:B------:R-:W-:Y:S10]  /*6630*/  MUFU.TANH R240, R43 ;  /* 0x0000002b00f07308 */ /* 0x000ff40000002400 */
[----:B------:R4:W-:Y:S01]  /*6640*/  MUFU.EX2 R93, R5 ;  /* 0x00000005005d7308 */ /* 0x0009e20000000800 */
[----:B-1----:R-:W-:Y:S05]  /*6650*/  FFMA.FTZ R4, R20, UR5, R214 ;  /* 0x0000000514047c23 */ /* 0x002fea00080100d6 */
[----:B------:R-:W-:Y:S02]  /*6660*/  @!P0 FSEL R4, R4, -INF , !P1 ;  /* 0xff80000004048808 */ /* 0x000fe40004800000 */
[-C--:B------:R-:W-:Y:S02]  /*6670*/  @!P0 ISETP.GE.AND P1, PT, R22, R10.reuse, PT ;  /* 0x0000000a1600820c */ /* 0x080fe40003f26270 */
[----:B------:R-:W-:Y:S01]  /*6680*/  MUFU.TANH R78, R48 ;  /* 0x00000030004e7308 */ /* 0x000fe20000002400 */
[----:B------:R-:W3:Y:S01]  /*6690*/  LDL R22, [R1+0x80] ;  /* 0x0000800001167983 */ /* 0x000ee20000100800 */
[----:B------:R-:W-:Y:S08]  /*66a0*/  FFMA.FTZ R4, R4, UR7, -R11 ;  /* 0x0000000704047c23 */ /* 0x000ff0000801080b */
[----:B------:R1:W-:Y:S01]  /*66b0*/  MUFU.EX2 R175, R4 ;  /* 0x0000000400af7308 */ /* 0x0003e20000000800 */
[C---:B----4-:R-:W-:Y:S02]  /*66c0*/  FFMA.FTZ R5, R18.reuse, UR5, R19 ;  /* 0x0000000512057c23 */ /* 0x050fe40008010013 */
[----:B------:R-:W4:Y:S03]  /*66d0*/  LDL R19, [R1+0x7c] ;  /* 0x00007c0001137983 */ /* 0x000f260000100800 */
[----:B------:R-:W-:Y:S04]  /*66e0*/  @!P0 FSEL R5, R5, -INF , !P2 ;  /* 0xff80000005058808 */ /* 0x000fe80005000000 */
[----:B------:R1:W-:Y:S01]  /*66f0*/  MUFU.EX2 R180, R15 ;  /* 0x0000000f00b47308 */ /* 0x0003e20000000800 */
[----:B------:R-:W-:Y:S09]  /*6700*/  FFMA.FTZ R5, R5, UR7, -R8 ;  /* 0x0000000705057c23 */ /* 0x000ff20008010808 */
[----:B------:R-:W-:Y:S01]  /*6710*/  MUFU.EX2 R234, R5 ;  /* 0x0000000500ea7308 */ /* 0x000fe20000000800 */
[----:B-1----:R-:W-:Y:S02]  /*6720*/  FFMA.FTZ R4, R18, UR5, R237 ;  /* 0x0000000512047c23 */ /* 0x002fe400080100ed */
[----:B------:R-:W4:Y:S03]  /*6730*/  LDL R18, [R1+0xbc] ;  /* 0x0000bc0001127983 */ /* 0x000f260000100800 */
[----:B------:R-:W-:Y:S02]  /*6740*/  @!P0 FSEL R4, R4, -INF , !P1 ;  /* 0xff80000004048808 */ /* 0x000fe40004800000 */
[----:B------:R-:W-:Y:S01]  /*6750*/  @!P0 ISETP.GE.AND P1, PT, R21, R10, PT ;  /* 0x0000000a1500820c */ /* 0x000fe20003f26270 */
[----:B------:R-:W-:Y:S01]  /*6760*/  FFMA.FTZ R15, R20, UR5, R236 ;  /* 0x00000005140f7c23 */ /* 0x000fe200080100ec */
[----:B------:R-:W-:Y:S01]  /*6770*/  MUFU.TANH R217, R44 ;  /* 0x0000002c00d97308 */ /* 0x000fe20000002400 */
[--C-:B------:R-:W-:Y:S03]  /*6780*/  FFMA.FTZ R4, R4, UR7, -R9.reuse ;  /* 0x0000000704047c23 */ /* 0x100fe60008010809 */
[----:B------:R-:W-:Y:S02]  /*6790*/  @!P0 FSEL R15, R15, -INF , !P1 ;  /* 0xff8000000f0f8808 */ /* 0x000fe40004800000 */
[----:B------:R-:W-:Y:S02]  /*67a0*/  @!P0 ISETP.GE.AND P1, PT, R21, R0, PT ;  /* 0x000000001500820c */ /* 0x000fe40003f26270 */
[----:B------:R-:W4:Y:S02]  /*67b0*/  LDL R21, [R1+0x84] ;  /* 0x0000840001157983 */ /* 0x000f240000100800 */
[----:B------:R1:W-:Y:S01]  /*67c0*/  MUFU.EX2 R211, R4 ;  /* 0x0000000400d37308 */ /* 0x0003e20000000800 */
[----:B------:R-:W-:Y:S09]  /*67d0*/  FFMA.FTZ R15, R15, UR7, -R9 ;  /* 0x000000070f0f7c23 */ /* 0x000ff20008010809 */
[----:B------:R-:W-:Y:S10]  /*67e0*/  MUFU.EX2 R210, R15 ;  /* 0x0000000f00d27308 */ /* 0x000ff40000000800 */
[----:B------:R-:W4:Y:S01]  /*67f0*/  MUFU.TANH R201, R38 ;  /* 0x0000002600c97308 */ /* 0x000f220000002400 */
[----:B-1----:R-:W-:Y:S02]  /*6800*/  FFMA.FTZ R4, R20, UR5, R252 ;  /* 0x0000000514047c23 */ /* 0x002fe400080100fc */
[----:B------:R-:W4:Y:S03]  /*6810*/  LDL R20, [R1+0xc4] ;  /* 0x0000c40001147983 */ /* 0x000f260000100800 */
[----:B------:R-:W-:Y:S04]  /*6820*/  @!P0 FSEL R4, R4, -INF , !P1 ;  /* 0xff80000004048808 */ /* 0x000fe80004800000 */
[----:B------:R-:W-:Y:S01]  /*6830*/  MUFU.TANH R216, R45 ;  /* 0x0000002d00d87308 */ /* 0x000fe20000002400 */
[--C-:B------:R-:W-:Y:S09]  /*6840*/  FFMA.FTZ R4, R4, UR7, -R8.reuse ;  /* 0x0000000704047c23 */ /* 0x100ff20008010808 */
[----:B------:R-:W-:Y:S10]  /*6850*/  MUFU.EX2 R232, R4 ;  /* 0x0000000400e87308 */ /* 0x000ff40000000800 */
[----:B------:R-:W-:Y:S10]  /*6860*/  MUFU.TANH R238, R47 ;  /* 0x0000002f00ee7308 */ /* 0x000ff40000002400 */
[----:B------:R-:W1:Y:S10]  /*6870*/  MUFU.TANH R241, R42 ;  /* 0x0000002a00f17308 */ /* 0x000e740000002400 */
[----:B------:R-:W-:Y:S10]  /*6880*/  MUFU.TANH R77, R49 ;  /* 0x00000031004d7308 */ /* 0x000ff40000002400 */
[----:B------:R-:W-:Y:S10]  /*6890*/  MUFU.TANH R174, R50 ;  /* 0x0000003200ae7308 */ /* 0x000ff40000002400 */
[----:B------:R-:W1:Y:S10]  /*68a0*/  MUFU.TANH R239, R46 ;  /* 0x0000002e00ef7308 */ /* 0x000e740000002400 */
[----:B------:R-:W-:Y:S01]  /*68b0*/  MUFU.TANH R173, R51 ;  /* 0x0000003300ad7308 */ /* 0x000fe20000002400 */
[C---:B------:R-:W-:Y:S01]  /*68c0*/  FFMA.FTZ R5, R25.reuse, UR5, R235 ;  /* 0x0000000519057c23 */ /* 0x040fe200080100eb */
[----:B------:R-:W-:Y:S01]  /*68d0*/  FFMA.FTZ R16, R25, UR5, R251 ;  /* 0x0000000519107c23 */ /* 0x000fe200080100fb */
[C---:B--2---:R-:W-:Y:S02]  /*68e0*/  @!P0 ISETP.GE.AND P1, PT, R24.reuse, R10, PT ;  /* 0x0000000a1800820c */ /* 0x044fe40003f26270 */
[----:B------:R-:W-:Y:S02]  /*68f0*/  @!P0 ISETP.GE.AND P2, PT, R24, R0, PT ;  /* 0x000000001800820c */ /* 0x000fe40003f46270 */
[----:B------:R-:W-:Y:S02]  /*6900*/  @!P0 FSEL R5, R5, -INF , !P1 ;  /* 0xff80000005058808 */ /* 0x000fe40004800000 */
[----:B------:R-:W-:Y:S02]  /*6910*/  @!P0 FSEL R16, R16, -INF , !P2 ;  /* 0xff80000010108808 */ /* 0x000fe40005000000 */
[-C--:B------:R-:W-:Y:S01]  /*6920*/  @!P0 ISETP.GE.AND P2, PT, R24, R13.reuse, PT ;  /* 0x0000000d1800820c */ /* 0x080fe20003f46270 */
[----:B------:R-:W-:Y:S02]  /*6930*/  FFMA.FTZ R5, R5, UR7, -R9 ;  /* 0x0000000705057c23 */ /* 0x000fe40008010809 */
[----:B------:R-:W-:Y:S02]  /*6940*/  FFMA.FTZ R16, R16, UR7, -R8 ;  /* 0x0000000710107c23 */ /* 0x000fe40008010808 */
[----:B------:R-:W-:Y:S10]  /*6950*/  MUFU.EX2 R207, R5 ;  /* 0x0000000500cf7308 */ /* 0x000ff40000000800 */
[----:B------:R2:W-:Y:S02]  /*6960*/  MUFU.EX2 R231, R16 ;  /* 0x0000001000e77308 */ /* 0x0005e40000000800 */
[----:B--2---:R-:W-:Y:S05]  /*6970*/  FFMA.FTZ R16, R25, UR5, R205 ;  /* 0x0000000519107c23 */ /* 0x004fea00080100cd */
[----:B------:R-:W-:Y:S05]  /*6980*/  @!P0 FSEL R16, R16, -INF , !P2 ;  /* 0xff80000010108808 */ /* 0x000fea0005000000 */
[----:B------:R-:W-:Y:S04]  /*6990*/  FFMA.FTZ R16, R16, UR7, -R11 ;  /* 0x0000000710107c23 */ /* 0x000fe8000801080b */
[----:B------:R2:W-:Y:S02]  /*69a0*/  MUFU.EX2 R164, R16 ;  /* 0x0000001000a47308 */ /* 0x0005e40000000800 */
[----:B--2---:R-:W2:Y:S01]  /*69b0*/  LDL R16, [R1+0x60] ;  /* 0x0000600001107983 */ /* 0x004ea20000100800 */
[-C--:B---3--:R-:W-:Y:S02]  /*69c0*/  @!P0 ISETP.GE.AND P2, PT, R22, R13.reuse, PT ;  /* 0x0000000d1600820c */ /* 0x088fe40003f46270 */
[C---:B----4-:R-:W-:Y:S01]  /*69d0*/  @!P0 ISETP.GE.AND P1, PT, R19.reuse, R10, PT ;  /* 0x0000000a1300820c */ /* 0x050fe20003f26270 */
[C---:B------:R-:W-:Y:S01]  /*69e0*/  FFMA.FTZ R4, R18.reuse, UR5, R233 ;  /* 0x0000000512047c23 */ /* 0x040fe200080100e9 */
[----:B------:R-:W-:Y:S04]  /*69f0*/  FFMA.FTZ R15, R18, UR5, R250 ;  /* 0x00000005120f7c23 */ /* 0x000fe800080100fa */
[----:B------:R-:W-:Y:S02]  /*6a00*/  @!P0 FSEL R4, R4, -INF , !P1 ;  /* 0xff80000004048808 */ /* 0x000fe40004800000 */
[----:B------:R-:W-:Y:S03]  /*6a10*/  @!P0 ISETP.GE.AND P1, PT, R19, R0, PT ;  /* 0x000000001300820c */ /* 0x000fe60003f26270 */
[----:B------:R-:W-:Y:S01]  /*6a20*/  FFMA.FTZ R17, R4, UR7, -R9 ;  /* 0x0000000704117c23 */ /* 0x000fe20008010809 */
[----:B------:R-:W-:Y:S01]  /*6a30*/  @!P0 FSEL R15, R15, -INF , !P1 ;  /* 0xff8000000f0f8808 */ /* 0x000fe20004800000 */
[----:B------:R-:W3:Y:S01]  /*6a40*/  LDSM.16.M88.4 R4, [R188+0x1800] ;  /* 0x00180000bc04783b */ /* 0x000ee20000000200 */
[-C--:B------:R-:W-:Y:S01]  /*6a50*/  @!P0 ISETP.GE.AND P1, PT, R24, R14.reuse, PT ;  /* 0x0000000e1800820c */ /* 0x080fe20003f26270 */
[----:B------:R4:W-:Y:S02]  /*6a60*/  MUFU.EX2 R206, R17 ;  /* 0x0000001100ce7308 */ /* 0x0009e40000000800 */
[----:B------:R-:W-:Y:S08]  /*6a70*/  FFMA.FTZ R15, R15, UR7, -R8 ;  /* 0x000000070f0f7c23 */ /* 0x000ff00008010808 */
[----:B------:R1:W-:Y:S01]  /*6a80*/  MUFU.EX2 R230, R15 ;  /* 0x0000000f00e67308 */ /* 0x0003e20000000800 */
[C---:B----4-:R-:W-:Y:S01]  /*6a90*/  FFMA.FTZ R17, R18.reuse, UR5, R85 ;  /* 0x0000000512117c23 */ /* 0x050fe20008010055 */
[----:B-1----:R-:W-:Y:S05]  /*6aa0*/  FFMA.FTZ R15, R25, UR5, R86 ;  /* 0x00000005190f7c23 */ /* 0x002fea0008010056 */
[----:B------:R-:W-:Y:S02]  /*6ab0*/  @!P0 FSEL R15, R15, -INF , !P1 ;  /* 0xff8000000f0f8808 */ /* 0x000fe40004800000 */
[-C--:B------:R-:W-:Y:S03]  /*6ac0*/  @!P0 ISETP.GE.AND P1, PT, R19, R14.reuse, PT ;  /* 0x0000000e1300820c */ /* 0x080fe60003f26270 */
[--C-:B------:R-:W-:Y:S01]  /*6ad0*/  FFMA.FTZ R15, R15, UR7, -R12.reuse ;  /* 0x000000070f0f7c23 */ /* 0x100fe2000801080c */
[----:B------:R-:W-:Y:S02]  /*6ae0*/  @!P0 FSEL R17, R17, -INF , !P1 ;  /* 0xff80000011118808 */ /* 0x000fe40004800000 */
[-C--:B------:R-:W-:Y:S01]  /*6af0*/  @!P0 ISETP.GE.AND P1, PT, R19, R13.reuse, PT ;  /* 0x0000000d1300820c */ /* 0x080fe20003f26270 */
[----:B------:R1:W-:Y:S01]  /*6b00*/  MUFU.EX2 R88, R15 ;  /* 0x0000000f00587308 */ /* 0x0003e20000000800 */
[----:B------:R-:W4:Y:S01]  /*6b10*/  LDL R19, [R1+0xc8] ;  /* 0x0000c80001137983 */ /* 0x000f220000100800 */
[----:B------:R-:W-:Y:S01]  /*6b20*/  FFMA.FTZ R17, R17, UR7, -R12 ;  /* 0x0000000711117c23 */ /* 0x000fe2000801080c */
[-C--:B---3--:R-:W-:Y:S07]  /*6b30*/  HMMA.16816.F32.BF16 R52, R176, R4.reuse, R52 ;  /* 0x00000004b034723c */ /* 0x088fee0000041834 */
[----:B------:R3:W-:Y:S01]  /*6b40*/  MUFU.EX2 R87, R17 ;  /* 0x0000001100577308 */ /* 0x0007e20000000800 */
[C---:B------:R-:W-:Y:S06]  /*6b50*/  HMMA.16816.F32.BF16 R56, R136.reuse, R4, R56 ;  /* 0x000000048838723c */ /* 0x040fec0000041838 */
[-C--:B------:R-:W-:Y:S05]  /*6b60*/  HMMA.16816.F32.BF16 R60, R136, R6.reuse, R60 ;  /* 0x00000006883c723c */ /* 0x080fea000004183c */
[----:B-1----:R-:W-:Y:S01]  /*6b70*/  FFMA.FTZ R15, R18, UR5, R204 ;  /* 0x00000005120f7c23 */ /* 0x002fe200080100cc */
[----:B------:R-:W-:Y:S01]  /*6b80*/  FFMA.FTZ R5, R20, UR5, R81 ;  /* 0x0000000514057c23 */ /* 0x000fe20008010051 */
[----:B------:R-:W2:Y:S01]  /*6b90*/  LDL R18, [R1+0x5c] ;  /* 0x00005c0001127983 */ /* 0x000ea20000100800 */
[----:B------:R-:W-:Y:S03]  /*6ba0*/  HMMA.16816.F32.BF16 R64, R176, R6, R64 ;  /* 0x00000006b040723c */ /* 0x000fe60000041840 */
[----:B---3--:R-:W3:Y:S01]  /*6bb0*/  LDL R17, [R1+0xcc] ;  /* 0x0000cc0001117983 */ /* 0x008ee20000100800 */
        /* <DEDUP_REMOVED lines=18> */
[----:B------:R-:W-:Y:S01]  /*6ce0*/  MUFU.TANH R71, R53 ;  /* 0x0000003500477308 */ /* 0x000fe20000002400 */
[----:B------:R-:W-:Y:S01]  /*6cf0*/  FMUL.FTZ R66, R66, UR6 ;  /* 0x0000000642427c20 */ /* 0x000fe20008410000 */
[----:B------:R-:W-:Y:S01]  /*6d00*/  FMUL.FTZ R65, R65, UR6 ;  /* 0x0000000641417c20 */ /* 0x000fe20008410000 */
[----:B------:R-:W-:Y:S07]  /*6d10*/  FMUL.FTZ R67, R67, UR6 ;  /* 0x0000000643437c20 */ /* 0x000fee0008410000 */
[----:B------:R-:W-:Y:S01]  /*6d20*/  MUFU.TANH R170, R54 ;  /* 0x0000003600aa7308 */ /* 0x000fe20000002400 */
[----:B-1----:R-:W-:Y:S05]  /*6d30*/  FFMA.FTZ R15, R23, UR5, R82 ;  /* 0x00000005170f7c23 */ /* 0x002fea0008010052 */
[----:B------:R-:W-:Y:S02]  /*6d40*/  @!P0 FSEL R15, R15, -INF , !P1 ;  /* 0xff8000000f0f8808 */ /* 0x000fe40004800000 */
[----:B------:R-:W-:Y:S02]  /*6d50*/  @!P0 ISETP.GE.AND P1, PT, R21, R14, PT ;  /* 0x0000000e1500820c */ /* 0x000fe40003f26270 */
[----:B------:R-:W-:Y:S01]  /*6d60*/  MUFU.TANH R169, R55 ;  /* 0x0000003700a97308 */ /* 0x000fe20000002400 */
[--C-:B------:R-:W-:Y:S01]  /*6d70*/  FFMA.FTZ R4, R15, UR7, -R12.reuse ;  /* 0x000000070f047c23 */ /* 0x100fe2000801080c */
[----:B------:R-:W-:Y:S01]  /*6d80*/  @!P0 FSEL R5, R5, -INF , !P1 ;  /* 0xff80000005058808 */ /* 0x000fe20004800000 */
[----:B------:R-:W-:Y:S01]  /*6d90*/  FFMA.FTZ R15, R23, UR5, R201 ;  /* 0x00000005170f7c23 */ /* 0x000fe200080100c9 */
[-C--:B------:R-:W-:Y:S06]  /*6da0*/  @!P0 ISETP.GE.AND P1, PT, R21, R13.reuse, PT ;  /* 0x0000000d1500820c */ /* 0x080fec0003f26270 */
[----:B------:R1:W-:Y:S01]  /*6db0*/  MUFU.EX2 R84, R4 ;  /* 0x0000000400547308 */ /* 0x0003e20000000800 */
[----:B------:R-:W-:Y:S01]  /*6dc0*/  FFMA.FTZ R5, R5, UR7, -R12 ;  /* 0x0000000705057c23 */ /* 0x000fe2000801080c */
[----:B------:R-:W-:Y:S02]  /*6dd0*/  @!P0 FSEL R15, R15, -INF , !P2 ;  /* 0xff8000000f0f8808 */ /* 0x000fe40005000000 */
[----:B------:R-:W-:Y:S03]  /*6de0*/  @!P0 ISETP.GE.AND P2, PT, R22, R0, PT ;  /* 0x000000001600820c */ /* 0x000fe60003f46270 */
[--C-:B------:R-:W-:Y:S03]  /*6df0*/  FFMA.FTZ R15, R15, UR7, -R11.reuse ;  /* 0x000000070f0f7c23 */ /* 0x100fe6000801080b */
[----:B------:R1:W-:Y:S10]  /*6e00*/  MUFU.EX2 R83, R5 ;  /* 0x0000000500537308 */ /* 0x0003f40000000800 */
[----:B------:R1:W-:Y:S02]  /*6e10*/  MUFU.EX2 R162, R15 ;  /* 0x0000000f00a27308 */ /* 0x0003e40000000800 */
[----:B-1----:R-:W-:Y:S05]  /*6e20*/  FFMA.FTZ R4, R20, UR5, R200 ;  /* 0x0000000514047c23 */ /* 0x002fea00080100c8 */
[----:B------:R-:W-:Y:S02]  /*6e30*/  @!P0 FSEL R4, R4, -INF , !P1 ;  /* 0xff80000004048808 */ /* 0x000fe40004800000 */
[-C--:B------:R-:W-:Y:S01]  /*6e40*/  @!P0 ISETP.GE.AND P1, PT, R22, R10.reuse, PT ;  /* 0x0000000a1600820c */ /* 0x080fe20003f26270 */
[----:B------:R-:W-:Y:S01]  /*6e50*/  FFMA.FTZ R5, R20, UR5, R222 ;  /* 0x0000000514057c23 */ /* 0x000fe200080100de */
[----:B------:R-:W3:Y:S01]  /*6e60*/  LDL R22, [R1+0xd0] ;  /* 0x0000d00001167983 */ /* 0x000ee20000100800 */
[----:B------:R-:W-:Y:S01]  /*6e70*/  FFMA.FTZ R4, R4, UR7, -R11 ;  /* 0x0000000704047c23 */ /* 0x000fe2000801080b */
[----:B------:R-:W-:Y:S01]  /*6e80*/  MUFU.TANH R202, R56 ;  /* 0x0000003800ca7308 */ /* 0x000fe20000002400 */
[----:B------:R-:W-:Y:S09]  /*6e90*/  FFMA.FTZ R15, R23, UR5, R241 ;  /* 0x00000005170f7c23 */ /* 0x000ff200080100f1 */
[----:B------:R1:W-:Y:S01]  /*6ea0*/  MUFU.EX2 R161, R4 ;  /* 0x0000000400a17308 */ /* 0x0003e20000000800 */
[----:B------:R-:W-:Y:S05]  /*6eb0*/  @!P0 FSEL R15, R15, -INF , !P2 ;  /* 0xff8000000f0f8808 */ /* 0x000fea0005000000 */
[----:B------:R-:W-:Y:S04]  /*6ec0*/  FFMA.FTZ R15, R15, UR7, -R8 ;  /* 0x000000070f0f7c23 */ /* 0x000fe80008010808 */
[----:B------:R-:W-:Y:S10]  /*6ed0*/  MUFU.TANH R203, R57 ;  /* 0x0000003900cb7308 */ /* 0x000ff40000002400 */
[----:B------:R1:W-:Y:S02]  /*6ee0*/  MUFU.EX2 R213, R15 ;  /* 0x0000000f00d57308 */ /* 0x0003e40000000800 */
[----:B-1----:R-:W-:Y:S02]  /*6ef0*/  FFMA.FTZ R4, R23, UR5, R223 ;  /* 0x0000000517047c23 */ /* 0x002fe400080100df */
[----:B------:R-:W3:Y:S03]  /*6f00*/  LDL R23, [R1+0x88] ;  /* 0x0000880001177983 */ /* 0x000ee60000100800 */
[----:B------:R-:W-:Y:S02]  /*6f10*/  @!P0 FSEL R4, R4, -INF , !P1 ;  /* 0xff80000004048808 */ /* 0x000fe40004800000 */
[----:B------:R-:W-:Y:S01]  /*6f20*/  @!P0 ISETP.GE.AND P1, PT, R21, R10, PT ;  /* 0x0000000a1500820c */ /* 0x000fe20003f26270 */
[----:B------:R-:W-:Y:S02]  /*6f30*/  MUFU.TANH R199, R60 ;  /* 0x0000003c00c77308 */ /* 0x000fe40000002400 */
[--C-:B------:R-:W-:Y:S01]  /*6f40*/  FFMA.FTZ R4, R4, UR7, -R9.reuse ;  /* 0x0000000704047c23 */ /* 0x100fe20008010809 */
[----:B------:R-:W-:Y:S02]  /*6f50*/  @!P0 FSEL R5, R5, -INF , !P1 ;  /* 0xff80000005058808 */ /* 0x000fe40004800000 */
[----:B------:R-:W-:Y:S02]  /*6f60*/  @!P0 ISETP.GE.AND P1, PT, R21, R0, PT ;  /* 0x000000001500820c */ /* 0x000fe40003f26270 */
[----:B------:R-:W3:Y:S03]  /*6f70*/  LDL R21, [R1+0x8c] ;  /* 0x00008c0001157983 */ /* 0x000ee60000100800 */
[----:B------:R1:W-:Y:S01]  /*6f80*/  MUFU.EX2 R182, R4 ;  /* 0x0000000400b67308 */ /* 0x0003e20000000800 */
[----:B------:R-:W-:Y:S01]  /*6f90*/  FFMA.FTZ R5, R5, UR7, -R9 ;  /* 0x0000000705057c23 */ /* 0x000fe20008010809 */
[----:B------:R-:W3:Y:S08]  /*6fa0*/  LDL R15, [R1+0x90] ;  /* 0x00009000010f7983 */ /* 0x000ef00000100800 */
[----:B------:R-:W-:Y:S10]  /*6fb0*/  MUFU.EX2 R181, R5 ;  /* 0x0000000500b57308 */ /* 0x000ff40000000800 */
[----:B------:R-:W3:Y:S01]  /*6fc0*/  MUFU.TANH R227, R58 ;  /* 0x0000003a00e37308 */ /* 0x000ee20000002400 */
[----:B-1----:R-:W-:Y:S02]  /*6fd0*/  FFMA.FTZ R4, R20, UR5, R240 ;  /* 0x0000000514047c23 */ /* 0x002fe400080100f0 */
[----:B------:R-:W3:Y:S03]  /*6fe0*/  LDL R20, [R1+0xd4] ;  /* 0x0000d40001147983 */ /* 0x000ee60000100800 */
[----:B------:R-:W-:Y:S04]  /*6ff0*/  @!P0 FSEL R4, R4, -INF , !P1 ;  /* 0xff80000004048808 */ /* 0x000fe80004800000 */
[----:B------:R-:W1:Y:S01]  /*7000*/  MUFU.TANH R226, R59 ;  /* 0x0000003b00e27308 */ /* 0x000e620000002400 */
[----:B------:R-:W-:Y:S09]  /*7010*/  FFMA.FTZ R4, R4, UR7, -R8 ;  /* 0x0000000704047c23 */ /* 0x000ff20008010808 */
[----:B------:R4:W-:Y:S10]  /*7020*/  MUFU.EX2 R212, R4 ;  /* 0x0000000400d47308 */ /* 0x0009f40000000800 */
[----:B------:R-:W1:Y:S10]  /*7030*/  MUFU.TANH R198, R61 ;  /* 0x0000003d00c67308 */ /* 0x000e740000002400 */
[----:B------:R-:W1:Y:S10]  /*7040*/  MUFU.TANH R70, R64 ;  /* 0x0000004000467308 */ /* 0x000e740000002400 */
[----:B------:R-:W-:Y:S10]  /*7050*/  MUFU.TANH R160, R66 ;  /* 0x0000004200a07308 */ /* 0x000ff40000002400 */
[----:B------:R-:W-:Y:S10]  /*7060*/  MUFU.TANH R221, R62 ;  /* 0x0000003e00dd7308 */ /* 0x000ff40000002400 */
[----:B------:R-:W1:Y:S10]  /*7070*/  MUFU.TANH R69, R65 ;  /* 0x0000004100457308 */ /* 0x000e740000002400 */
[----:B------:R-:W1:Y:S10]  /*7080*/  MUFU.TANH R159, R67 ;  /* 0x00000043009f7308 */ /* 0x000e740000002400 */
[----:B------:R-:W1:Y:S01]  /*7090*/  MUFU.TANH R220, R63 ;  /* 0x0000003f00dc7308 */ /* 0x000e620000002400 */
[C---:B----4-:R-:W-:Y:S01]  /*70a0*/  FFMA.FTZ R4, R19.reuse, UR5, R217 ;  /* 0x0000000513047c23 */ /* 0x050fe200080100d9 */
[----:B------:R-:W-:Y:S01]  /*70b0*/  FFMA.FTZ R6, R19, UR5, R239 ;  /* 0x0000000513067c23 */ /* 0x000fe200080100ef */
[C---:B--2---:R-:W-:Y:S02]  /*70c0*/  @!P0 ISETP.GE.AND P1, PT, R18.reuse, R10, PT ;  /* 0x0000000a1200820c */ /* 0x044fe40003f26270 */
[----:B------:R-:W-:Y:S02]  /*70d0*/  @!P0 ISETP.GE.AND P2, PT, R18, R0, PT ;  /* 0x000000001200820c */ /* 0x000fe40003f46270 */
[----:B------:R-:W-:Y:S01]  /*70e0*/  @!P0 FSEL R4, R4, -INF , !P1 ;  /* 0xff80000004048808 */ /* 0x000fe20004800000 */
[----:B---3--:R-:W-:Y:S01]  /*70f0*/  FFMA.FTZ R5, R17, UR5, R216 ;  /* 0x0000000511057c23 */ /* 0x008fe200080100d8 */
[----:B------:R-:W-:Y:S02]  /*7100*/  @!P0 ISETP.GE.AND P1, PT, R16, R10, PT ;  /* 0x0000000a1000820c */ /* 0x000fe40003f26270 */
[----:B------:R-:W-:Y:S01]  /*7110*/  @!P0 FSEL R6, R6, -INF , !P2 ;  /* 0xff80000006068808 */ /* 0x000fe20005000000 */
[--C-:B------:R-:W-:Y:S01]  /*7120*/  FFMA.FTZ R4, R4, UR7, -R9.reuse ;  /* 0x0000000704047c23 */ /* 0x100fe20008010809 */
[----:B------:R-:W-:Y:S02]  /*7130*/  @!P0 FSEL R5, R5, -INF , !P1 ;  /* 0xff80000005058808 */ /* 0x000fe40004800000 */
[----:B------:R-:W-:Y:S01]  /*7140*/  @!P0 ISETP.GE.AND P1, PT, R16, R0, PT ;  /* 0x000000001000820c */ /* 0x000fe20003f26270 */
[----:B------:R2:W-:Y:S01]  /*7150*/  MUFU.EX2 R172, R4 ;  /* 0x0000000400ac7308 */ /* 0x0005e20000000800 */
[----:B------:R-:W-:Y:S01]  /*7160*/  FFMA.FTZ R6, R6, UR7, -R8 ;  /* 0x0000000706067c23 */ /* 0x000fe20008010808 */
[----:B------:R-:W-:Y:S08]  /*7170*/  FFMA.FTZ R5, R5, UR7, -R9 ;  /* 0x0000000705057c23 */ /* 0x000ff00008010809 */
[----:B------:R3:W-:Y:S10]  /*7180*/  MUFU.EX2 R171, R5 ;  /* 0x0000000500ab7308 */ /* 0x0007f40000000800 */
[----:B------:R-:W-:Y:S01]  /*7190*/  MUFU.EX2 R209, R6 ;  /* 0x0000000600d17308 */ /* 0x000fe20000000800 */
[----:B--2---:R-:W-:Y:S05]  /*71a0*/  FFMA.FTZ R4, R17, UR5, R238 ;  /* 0x0000000511047c23 */ /* 0x004fea00080100ee */
[----:B------:R-:W-:Y:S02]  /*71b0*/  @!P0 FSEL R4, R4, -INF , !P1 ;  /* 0xff80000004048808 */ /* 0x000fe40004800000 */
[-C--:B------:R-:W-:Y:S01]  /*71c0*/  @!P0 ISETP.GE.AND P1, PT, R18, R14.reuse, PT ;  /* 0x0000000e1200820c */ /* 0x080fe20003f26270 */
[----:B---3--:R-:W-:Y:S02]  /*71d0*/  FFMA.FTZ R5, R19, UR5, R78 ;  /* 0x0000000513057c23 */ /* 0x008fe4000801004e */
[----:B------:R-:W-:Y:S03]  /*71e0*/  FFMA.FTZ R4, R4, UR7, -R8 ;  /* 0x0000000704047c23 */ /* 0x000fe60008010808 */
[----:B------:R-:W-:Y:S01]  /*71f0*/  @!P0 FSEL R5, R5, -INF , !P1 ;  /* 0xff80000005058808 */ /* 0x000fe20004800000 */
[----:B------:R2:W-:Y:S01]  /*7200*/  MUFU.EX2 R208, R4 ;  /* 0x0000000400d07308 */ /* 0x0005e20000000800 */
[-C--:B------:R-:W-:Y:S03]  /*7210*/  @!P0 ISETP.GE.AND P1, PT, R16, R14.reuse, PT ;  /* 0x0000000e1000820c */ /* 0x080fe60003f26270 */
[----:B------:R-:W-:Y:S06]  /*7220*/  FFMA.FTZ R5, R5, UR7, -R12 ;  /* 0x0000000705057c23 */ /* 0x000fec000801080c */
[----:B------:R3:W-:Y:S01]  /*7230*/  MUFU.EX2 R80, R5 ;  /* 0x0000000500507308 */ /* 0x0007e20000000800 */
[----:B--2---:R-:W-:Y:S05]  /*7240*/  FFMA.FTZ R4, R17, UR5, R77 ;  /* 0x0000000511047c23 */ /* 0x004fea000801004d */
[----:B------:R-:W-:Y:S02]  /*7250*/  @!P0 FSEL R4, R4, -INF , !P1 ;  /* 0xff80000004048808 */ /* 0x000fe40004800000 */
[-C--:B------:R-:W-:Y:S01]  /*7260*/  @!P0 ISETP.GE.AND P1, PT, R18, R13.reuse, PT ;  /* 0x0000000d1200820c */ /* 0x080fe20003f26270 */
[----:B---3--:R-:W-:Y:S01]  /*7270*/  FFMA.FTZ R5, R19, UR5, R174 ;  /* 0x0000000513057c23 */ /* 0x008fe200080100ae */
[----:B------:R-:W2:Y:S01]  /*7280*/  LDL R18, [R1+0x94] ;  /* 0x0000940001127983 */ /* 0x000ea20000100800 */
[----:B------:R-:W-:Y:S03]  /*7290*/  FFMA.FTZ R4, R4, UR7, -R12 ;  /* 0x0000000704047c23 */ /* 0x000fe6000801080c */
[----:B------:R-:W3:Y:S01]  /*72a0*/  LDL R19, [R1+0x14] ;  /* 0x0000140001137983 */ /* 0x000ee20000100800 */
[----:B------:R4:W3:Y:S01]  /*72b0*/  MUFU.EX2 R79, R4 ;  /* 0x00000004004f7308 */ /* 0x0008e20000000800 */
[----:B------:R-:W-:Y:S01]  /*72c0*/  @!P0 FSEL R5, R5, -INF , !P1 ;  /* 0xff80000005058808 */ /* 0x000fe20004800000 */
[----:B------:R-:W-:Y:S01]  /*72d0*/  FFMA.FTZ R7, R22, UR5, R227 ;  /* 0x0000000516077c23 */ /* 0x000fe200080100e3 */
[-C--:B------:R-:W-:Y:S02]  /*72e0*/  @!P0 ISETP.GE.AND P1, PT, R16, R13.reuse, PT ;  /* 0x0000000d1000820c */ /* 0x080fe40003f26270 */
[----:B------:R-:W3:Y:S01]  /*72f0*/  LDL R16, [R1+0x98] ;  /* 0x0000980001107983 */ /* 0x000ee20000100800 */
[----:B------:R-:W-:Y:S04]  /*7300*/  FFMA.FTZ R5, R5, UR7, -R11 ;  /* 0x0000000705057c23 */ /* 0x000fe8000801080b */
[----:B------:R1:W-:Y:S01]  /*7310*/  MUFU.EX2 R158, R5 ;  /* 0x00000005009e7308 */ /* 0x0003e20000000800 */
[----:B----4-:R-:W-:Y:S02]  /*7320*/  FFMA.FTZ R4, R17, UR5, R173 ;  /* 0x0000000511047c23 */ /* 0x010fe400080100ad */
[----:B------:R-:W4:Y:S03]  /*7330*/  LDL R17, [R1+0x9c] ;  /* 0x00009c0001117983 */ /* 0x000f260000100800 */
[----:B------:R-:W-:Y:S01]  /*7340*/  @!P0 FSEL R4, R4, -INF , !P1 ;  /* 0xff80000004048808 */ /* 0x000fe20004800000 */
[----:B-1----:R-:W-:Y:S04]  /*7350*/  FFMA.FTZ R5, R22, UR5, R72 ;  /* 0x0000000516057c23 */ /* 0x002fe80008010048 */
[----:B------:R-:W-:Y:S01]  /*7360*/  FFMA.FTZ R4, R4, UR7, -R11 ;  /* 0x0000000704047c23 */ /* 0x000fe2000801080b */
[C---:B------:R-:W-:Y:S03]  /*7370*/  @!P0 ISETP.GE.AND P1, PT, R23.reuse, R14, PT ;  /* 0x0000000e1700820c */ /* 0x040fe60003f26270 */
[----:B------:R-:W1:Y:S01]  /*7380*/  MUFU.EX2 R157, R4 ;  /* 0x00000004009d7308 */ /* 0x000e620000000800 */
[----:B------:R-:W-:Y:S02]  /*7390*/  @!P0 ISETP.GE.AND P4, PT, R23, R10, PT ;  /* 0x0000000a1700820c */ /* 0x000fe40003f86270 */
[----:B------:R-:W-:Y:S05]  /*73a0*/  @!P0 FSEL R5, R5, -INF , !P1 ;  /* 0xff80000005058808 */ /* 0x000fea0004800000 */
[----:B------:R-:W-:Y:S01]  /*73b0*/  FFMA.FTZ R5, R5, UR7, -R12 ;  /* 0x0000000705057c23 */ /* 0x000fe2000801080c */
[C---:B------:R-:W-:Y:S03]  /*73c0*/  @!P0 ISETP.GE.AND P1, PT, R21.reuse, R14, PT ;  /* 0x0000000e1500820c */ /* 0x040fe60003f26270 */
[----:B------:R1:W-:Y:S01]  /*73d0*/  MUFU.EX2 R76, R5 ;  /* 0x00000005004c7308 */ /* 0x0003e20000000800 */
[----:B------:R-:W-:Y:S02]  /*73e0*/  @!P0 ISETP.GE.AND P3, PT, R21, R10, PT ;  /* 0x0000000a1500820c */ /* 0x000fe40003f66270 */
[----:B------:R-:W-:Y:S01]  /*73f0*/  @!P0 ISETP.GE.AND P5, PT, R15, R14, PT ;  /* 0x0000000e0f00820c */ /* 0x000fe20003fa6270 */
[----:B-1----:R-:W-:Y:S01]  /*7400*/  FFMA.FTZ R5, R22, UR5, R170 ;  /* 0x0000000516057c23 */ /* 0x002fe200080100aa */
[C---:B------:R-:W-:Y:S01]  /*7410*/  FFMA.FTZ R4, R20.reuse, UR5, R71 ;  /* 0x0000000514047c23 */ /* 0x040fe20008010047 */
[----:B------:R-:W-:Y:S04]  /*7420*/  FFMA.FTZ R6, R20, UR5, R226 ;  /* 0x0000000514067c23 */ /* 0x000fe800080100e2 */
[----:B------:R-:W-:Y:S02]  /*7430*/  @!P0 FSEL R4, R4, -INF , !P1 ;  /* 0xff80000004048808 */ /* 0x000fe40004800000 */
[-C--:B------:R-:W-:Y:S03]  /*7440*/  @!P0 ISETP.GE.AND P1, PT, R23, R13.reuse, PT ;  /* 0x0000000d1700820c */ /* 0x080fe60003f26270 */
[----:B------:R-:W-:Y:S01]  /*7450*/  FFMA.FTZ R4, R4, UR7, -R12 ;  /* 0x0000000704047c23 */ /* 0x000fe2000801080c */
[----:B------:R-:W-:Y:S02]  /*7460*/  @!P0 FSEL R5, R5, -INF , !P1 ;  /* 0xff80000005058808 */ /* 0x000fe40004800000 */
[-C--:B------:R-:W-:Y:S01]  /*7470*/  @!P0 ISETP.GE.AND P1, PT, R21, R13.reuse, PT ;  /* 0x0000000d1500820c */ /* 0x080fe20003f26270 */
[----:B------:R1:W4:Y:S02]  /*7480*/  MUFU.EX2 R75, R4 ;  /* 0x00000004004b7308 */ /* 0x0003240000000800 */
[----:B------:R-:W-:Y:S08]  /*7490*/  FFMA.FTZ R5, R5, UR7, -R11 ;  /* 0x0000000705057c23 */ /* 0x000ff0000801080b */
[----:B------:R1:W-:Y:S02]  /*74a0*/  MUFU.EX2 R156, R5 ;  /* 0x00000005009c7308 */ /* 0x0003e40000000800 */
[----:B-1----:R-:W-:Y:S05]  /*74b0*/  FFMA.FTZ R4, R20, UR5, R169 ;  /* 0x0000000514047c23 */ /* 0x002fea00080100a9 */
[----:B------:R-:W-:Y:S02]  /*74c0*/  @!P0 FSEL R4, R4, -INF , !P1 ;  /* 0xff80000004048808 */ /* 0x000fe40004800000 */
[----:B------:R-:W-:Y:S01]  /*74d0*/  @!P0 ISETP.GE.AND P1, PT, R15, R10, PT ;  /* 0x0000000a0f00820c */ /* 0x000fe20003f26270 */
[----:B------:R-:W-:Y:S02]  /*74e0*/  FFMA.FTZ R5, R22, UR5, R202 ;  /* 0x0000000516057c23 */ /* 0x000fe400080100ca */
[----:B------:R-:W-:Y:S03]  /*74f0*/  FFMA.FTZ R4, R4, UR7, -R11 ;  /* 0x0000000704047c23 */ /* 0x000fe6000801080b */
[----:B------:R-:W-:Y:S01]  /*7500*/  @!P0 FSEL R5, R5, -INF , !P4 ;  /* 0xff80000005058808 */ /* 0x000fe20006000000 */
[----:B------:R1:W4:Y:S01]  /*7510*/  MUFU.EX2 R155, R4 ;  /* 0x00000004009b7308 */ /* 0x0003220000000800 */
[-C--:B------:R-:W-:Y:S03]  /*7520*/  @!P0 ISETP.GE.AND P4, PT, R23, R0.reuse, PT ;  /* 0x000000001700820c */ /* 0x080fe60003f86270 */
[----:B------:R-:W-:Y:S01]  /*7530*/  FFMA.FTZ R5, R5, UR7, -R9 ;  /* 0x0000000705057c23 */ /* 0x000fe20008010809 */
[----:B------:R-:W-:Y:S05]  /*7540*/  @!P0 FSEL R7, R7, -INF , !P4 ;  /* 0xff80000007078808 */ /* 0x000fea0006000000 */
[----:B------:R-:W-:Y:S01]  /*7550*/  MUFU.EX2 R168, R5 ;  /* 0x0000000500a87308 */ /* 0x000fe20000000800 */
[----:B-1----:R-:W-:Y:S05]  /*7560*/  FFMA.FTZ R4, R20, UR5, R203 ;  /* 0x0000000514047c23 */ /* 0x002fea00080100cb */
[----:B------:R-:W-:Y:S02]  /*7570*/  @!P0 FSEL R4, R4, -INF , !P3 ;  /* 0xff80000004048808 */ /* 0x000fe40005800000 */
[----:B------:R-:W-:Y:S03]  /*7580*/  @!P0 ISETP.GE.AND P3, PT, R21, R0, PT ;  /* 0x000000001500820c */ /* 0x000fe60003f66270 */
[----:B------:R-:W-:Y:S01]  /*7590*/  FFMA.FTZ R4, R4, UR7, -R9 ;  /* 0x0000000704047c23 */ /* 0x000fe20008010809 */
[----:B------:R-:W-:Y:S02]  /*75a0*/  @!P0 FSEL R6, R6, -INF , !P3 ;  /* 0xff80000006068808 */ /* 0x000fe40005800000 */
[-C--:B------:R-:W-:Y:S01]  /*75b0*/  @!P0 ISETP.GE.AND P3, PT, R15, R13.reuse, PT ;  /* 0x0000000d0f00820c */ /* 0x080fe20003f66270 */
[----:B------:R1:W-:Y:S01]  /*75c0*/  MUFU.EX2 R167, R4 ;  /* 0x0000000400a77308 */ /* 0x0003e20000000800 */
[C---:B--2---:R-:W-:Y:S02]  /*75d0*/  @!P0 ISETP.GE.AND P6, PT, R18.reuse, R14, PT ;  /* 0x0000000e1200820c */ /* 0x044fe40003fc6270 */
[----:B------:R-:W2:Y:S01]  /*75e0*/  LDL R14, [R1+0x1c] ;  /* 0x00001c00010e7983 */ /* 0x000ea20000100800 */
[C---:B------:R-:W-:Y:S02]  /*75f0*/  @!P0 ISETP.GE.AND P2, PT, R18.reuse, R10, PT ;  /* 0x0000000a1200820c */ /* 0x040fe40003f46270 */
[----:B------:R-:W-:Y:S02]  /*7600*/  F2FP.BF16.F32.PACK_AB R10, R151, R152 ;  /* 0x00000098970a723e */ /* 0x000fe400000010ff */
[----:B------:R-:W-:Y:S01]  /*7610*/  @!P0 ISETP.GE.AND P4, PT, R18, R13, PT ;  /* 0x0000000d1200820c */ /* 0x000fe20003f86270 */
[----:B------:R-:W-:Y:S01]  /*7620*/  FFMA.FTZ R13, R7, UR7, -R8 ;  /* 0x00000007070d7c23 */ /* 0x000fe20008010808 */
[----:B------:R-:W-:Y:S01]  /*7630*/  F2FP.BF16.F32.PACK_AB R7, R195, R194 ;  /* 0x000000c2c307723e */ /* 0x000fe200000010ff */
[----:B---3--:R3:W-:Y:S01]  /*7640*/  STS [R19+0x1c000], R10 ;  /* 0x01c0000a13007388 */ /* 0x0087e20000000800 */
[----:B-1----:R-:W-:Y:S01]  /*7650*/  FFMA.FTZ R4, R16, UR5, R198 ;  /* 0x0000000510047c23 */ /* 0x002fe200080100c6 */
[----:B------:R1:W-:Y:S02]  /*7660*/  MUFU.EX2 R179, R13 ;  /* 0x0000000d00b37308 */ /* 0x0003e40000000800 */
[----:B------:R3:W-:Y:S02]  /*7670*/  STS [R19+0x1c400], R7 ;  /* 0x01c4000713007388 */ /* 0x0007e40000000800 */
[----:B------:R-:W-:Y:S02]  /*7680*/  @!P0 FSEL R4, R4, -INF , !P1 ;  /* 0xff80000004048808 */ /* 0x000fe40004800000 */
[-C--:B------:R-:W-:Y:S02]  /*7690*/  @!P0 ISETP.GE.AND P1, PT, R15, R0.reuse, PT ;  /* 0x000000000f00820c */ /* 0x080fe40003f26270 */
[----:B------:R-:W2:Y:S01]  /*76a0*/  LDL R15, [R1+0x28] ;  /* 0x00002800010f7983 */ /* 0x000ea20000100800 */
[----:B----4-:R-:W-:Y:S03]  /*76b0*/  FFMA.FTZ R5, R17, UR5, R199 ;  /* 0x0000000511057c23 */ /* 0x010fe600080100c7 */
[----:B-1----:R-:W4:Y:S02]  /*76c0*/  LDL R13, [R1+0x18] ;  /* 0x00001800010d7983 */ /* 0x002f240000100800 */
[----:B------:R-:W-:Y:S02]  /*76d0*/  @!P0 FSEL R5, R5, -INF , !P2 ;  /* 0xff80000005058808 */ /* 0x000fe40005000000 */
[----:B------:R-:W-:Y:S02]  /*76e0*/  @!P0 ISETP.GE.AND P2, PT, R18, R0, PT ;  /* 0x000000001200820c */ /* 0x000fe40003f46270 */
[----:B------:R-:W4:Y:S01]  /*76f0*/  LDL R18, [R1+0x2c] ;  /* 0x00002c0001127983 */ /* 0x000f220000100800 */
[----:B------:R-:W-:Y:S01]  /*7700*/  F2FP.BF16.F32.PACK_AB R0, R183, R197 ;  /* 0x000000c5b700723e */ /* 0x000fe200000010ff */
[--C-:B------:R-:W-:Y:S01]  /*7710*/  FFMA.FTZ R5, R5, UR7, -R9.reuse ;  /* 0x0000000705057c23 */ /* 0x100fe20008010809 */
[----:B---3--:R-:W-:Y:S01]  /*7720*/  F2FP.BF16.F32.PACK_AB R10, R228, R229 ;  /* 0x000000e5e40a723e */ /* 0x008fe200000010ff */
[----:B------:R-:W-:Y:S01]  /*7730*/  FFMA.FTZ R9, R4, UR7, -R9 ;  /* 0x0000000704097c23 */ /* 0x000fe20008010809 */
[----:B------:R-:W-:Y:S01]  /*7740*/  FFMA.FTZ R7, R6, UR7, -R8 ;  /* 0x0000000706077c23 */ /* 0x000fe20008010808 */
[----:B------:R-:W-:Y:S01]  /*7750*/  F2FP.BF16.F32.PACK_AB R6, R95, R96 ;  /* 0x000000605f06723e */ /* 0x000fe200000010ff */
[----:B------:R1:W-:Y:S01]  /*7760*/  MUFU.EX2 R166, R5 ;  /* 0x0000000500a67308 */ /* 0x0003e20000000800 */
[----:B------:R-:W-:Y:S09]  /*7770*/  F2FP.BF16.F32.PACK_AB R4, R175, R180 ;  /* 0x000000b4af04723e */ /* 0x000ff200000010ff */
[----:B------:R3:W-:Y:S10]  /*7780*/  MUFU.EX2 R178, R7 ;  /* 0x0000000700b27308 */ /* 0x0007f40000000800 */
[----:B------:R3:W-:Y:S01]  /*7790*/  MUFU.EX2 R165, R9 ;  /* 0x0000000900a57308 */ /* 0x0007e20000000800 */
[----:B-1----:R-:W-:Y:S05]  /*77a0*/  FFMA.FTZ R5, R17, UR5, R70 ;  /* 0x0000000511057c23 */ /* 0x002fea0008010046 */
[----:B------:R-:W-:Y:S02]  /*77b0*/  @!P0 FSEL R5, R5, -INF , !P6 ;  /* 0xff80000005058808 */ /* 0x000fe40007000000 */
[----:B---3--:R-:W-:Y:S01]  /*77c0*/  F2FP.BF16.F32.PACK_AB R7, R248, R249 ;  /* 0x000000f9f807723e */ /* 0x008fe200000010ff */
[----:B------:R-:W3:Y:S04]  /*77d0*/  LDL R9, [R1+0x20] ;  /* 0x0000200001097983 */ /* 0x000ee80000100800 */
[----:B--2---:R1:W-:Y:S04]  /*77e0*/  STS [R14+0x1c000], R6 ;  /* 0x01c000060e007388 */ /* 0x0043e80000000800 */
[----:B------:R2:W-:Y:S04]  /*77f0*/  STS [R14+0x1c400], R0 ;  /* 0x01c400000e007388 */ /* 0x0005e80000000800 */
[----:B------:R2:W-:Y:S04]  /*7800*/  STS [R19+0x1e000], R10 ;  /* 0x01e0000a13007388 */ /* 0x0005e80000000800 */
[----:B------:R4:W-:Y:S01]  /*7810*/  STS [R19+0x1e400], R7 ;  /* 0x01e4000713007388 */ /* 0x0009e20000000800 */
[----:B-1----:R-:W-:Y:S02]  /*7820*/  F2FP.BF16.F32.PACK_AB R6, R242, R243 ;  /* 0x000000f3f206723e */ /* 0x002fe400000010ff */
[----:B--2---:R-:W-:Y:S01]  /*7830*/  F2FP.BF16.F32.PACK_AB R0, R93, R94 ;  /* 0x0000005e5d00723e */ /* 0x004fe200000010ff */
[----:B------:R-:W2:Y:S01]  /*7840*/  LDL R10, [R1+0x24] ;  /* 0x00002400010a7983 */ /* 0x000ea20000100800 */
[----:B----4-:R-:W-:Y:S05]  /*7850*/  F2FP.BF16.F32.PACK_AB R7, R224, R225 ;  /* 0x000000e1e007723e */ /* 0x010fea00000010ff */
[----:B------:R1:W-:Y:S04]  /*7860*/  STS [R14+0x1e000], R7 ;  /* 0x01e000070e007388 */ /* 0x0003e80000000800 */
[----:B------:R4:W-:Y:S04]  /*7870*/  STS [R14+0x1e400], R6 ;  /* 0x01e400060e007388 */ /* 0x0009e80000000800 */
[----:B------:R4:W-:Y:S04]  /*7880*/  STS [R18+0x1c000], R0 ;  /* 0x01c0000012007388 */ /* 0x0009e80000000800 */
[----:B------:R3:W-:Y:S01]  /*7890*/  STS [R18+0x1c400], R4 ;  /* 0x01c4000412007388 */ /* 0x0007e20000000800 */
[----:B-1----:R-:W-:Y:S01]  /*78a0*/  FFMA.FTZ R7, R5, UR7, -R12 ;  /* 0x0000000705077c23 */ /* 0x002fe2000801080c */
[----:B------:R-:W-:Y:S02]  /*78b0*/  F2FP.BF16.F32.PACK_AB R5, R163, R164 ;  /* 0x000000a4a305723e */ /* 0x000fe400000010ff */
[----:B----4-:R-:W4:Y:S01]  /*78c0*/  LDL R14, [R1+0x10] ;  /* 0x00001000010e7983 */ /* 0x010f220000100800 */
[----:B------:R-:W-:Y:S01]  /*78d0*/  F2FP.BF16.F32.PACK_AB R6, R87, R88 ;  /* 0x000000585706723e */ /* 0x000fe200000010ff */
[----:B------:R1:W-:Y:S01]  /*78e0*/  MUFU.EX2 R74, R7 ;  /* 0x00000007004a7308 */ /* 0x0003e20000000800 */
[----:B------:R-:W-:Y:S03]  /*78f0*/  FFMA.FTZ R0, R16, UR5, R69 ;  /* 0x0000000510007c23 */ /* 0x000fe60008010045 */
[----:B------:R1:W-:Y:S01]  /*7900*/  STS [R15+0x1c000], R6 ;  /* 0x01c000060f007388 */ /* 0x0003e20000000800 */
[C---:B---3--:R-:W-:Y:S01]  /*7910*/  FFMA.FTZ R4, R17.reuse, UR5, R160 ;  /* 0x0000000511047c23 */ /* 0x048fe200080100a0 */
[----:B------:R-:W-:Y:S02]  /*7920*/  @!P0 FSEL R0, R0, -INF , !P5 ;  /* 0xff80000000008808 */ /* 0x000fe40006800000 */
[----:B------:R3:W-:Y:S02]  /*7930*/  STS [R15+0x1c400], R5 ;  /* 0x01c400050f007388 */ /* 0x0007e40000000800 */
[----:B------:R-:W-:Y:S01]  /*7940*/  @!P0 FSEL R4, R4, -INF , !P4 ;  /* 0xff80000004048808 */ /* 0x000fe20006000000 */
[----:B------:R-:W-:Y:S01]  /*7950*/  FFMA.FTZ R12, R0, UR7, -R12 ;  /* 0x00000007000c7c23 */ /* 0x000fe2000801080c */
[----:B------:R-:W-:Y:S03]  /*7960*/  FFMA.FTZ R0, R16, UR5, R159 ;  /* 0x0000000510007c23 */ /* 0x000fe6000801009f */
[--C-:B------:R-:W-:Y:S01]  /*7970*/  FFMA.FTZ R4, R4, UR7, -R11.reuse ;  /* 0x0000000704047c23 */ /* 0x100fe2000801080b */
[----:B-1----:R-:W-:Y:S01]  /*7980*/  F2FP.BF16.F32.PACK_AB R7, R210, R211 ;  /* 0x000000d3d207723e */ /* 0x002fe200000010ff */
[----:B------:R-:W1:Y:S01]  /*7990*/  MUFU.EX2 R73, R12 ;  /* 0x0000000c00497308 */ /* 0x000e620000000800 */
[----:B------:R-:W-:Y:S03]  /*79a0*/  @!P0 FSEL R0, R0, -INF , !P3 ;  /* 0xff80000000008808 */ /* 0x000fe60005800000 */
[----:B------:R1:W-:Y:S02]  /*79b0*/  STS [R18+0x1e000], R7 ;  /* 0x01e0000712007388 */ /* 0x0003e40000000800 */
[----:B------:R-:W-:Y:S01]  /*79c0*/  FFMA.FTZ R11, R0, UR7, -R11 ;  /* 0x00000007000b7c23 */ /* 0x000fe2000801080b */
[----:B------:R-:W-:Y:S03]  /*79d0*/  FFMA.FTZ R0, R16, UR5, R220 ;  /* 0x0000000510007c23 */ /* 0x000fe600080100dc */
[----:B------:R1:W-:Y:S01]  /*79e0*/  MUFU.EX2 R154, R4 ;  /* 0x00000004009a7308 */ /* 0x0003e20000000800 */
[----:B------:R-:W-:Y:S02]  /*79f0*/  F2FP.BF16.F32.PACK_AB R6, R232, R234 ;  /* 0x000000eae806723e */ /* 0x000fe400000010ff */
[----:B------:R-:W-:Y:S02]  /*7a00*/  @!P0 FSEL R0, R0, -INF , !P1 ;  /* 0xff80000000008808 */ /* 0x000fe40004800000 */
[----:B---3--:R-:W-:Y:S01]  /*7a10*/  F2FP.BF16.F32.PACK_AB R5, R206, R207 ;  /* 0x000000cfce05723e */ /* 0x008fe200000010ff */
[----:B------:R3:W-:Y:S04]  /*7a20*/  STS [R18+0x1e400], R6 ;  /* 0x01e4000612007388 */ /* 0x0007e80000000800 */
[----:B------:R-:W2:Y:S01]  /*7a30*/  MUFU.EX2 R153, R11 ;  /* 0x0000000b00997308 */ /* 0x000ea20000000800 */
[----:B------:R3:W-:Y:S01]  /*7a40*/  STS [R15+0x1e000], R5 ;  /* 0x01e000050f007388 */ /* 0x0007e20000000800 */
[----:B-1----:R-:W-:Y:S05]  /*7a50*/  FFMA.FTZ R4, R17, UR5, R221 ;  /* 0x0000000511047c23 */ /* 0x002fea00080100dd */
[----:B------:R-:W-:Y:S05]  /*7a60*/  @!P0 FSEL R4, R4, -INF , !P2 ;  /* 0xff80000004048808 */ /* 0x000fea0005000000 */
[--C-:B------:R-:W-:Y:S01]  /*7a70*/  FFMA.FTZ R7, R4, UR7, -R8.reuse ;  /* 0x0000000704077c23 */ /* 0x100fe20008010808 */
[----:B------:R-:W-:Y:S01]  /*7a80*/  F2FP.BF16.F32.PACK_AB R4, R79, R80 ;  /* 0x000000504f04723e */ /* 0x000fe200000010ff */
[----:B------:R-:W-:Y:S01]  /*7a90*/  FFMA.FTZ R8, R0, UR7, -R8 ;  /* 0x0000000700087c23 */ /* 0x000fe20008010808 */
[----:B------:R-:W-:Y:S01]  /*7aa0*/  F2FP.BF16.F32.PACK_AB R0, R171, R172 ;  /* 0x000000acab00723e */ /* 0x000fe200000010ff */
[----:B------:R1:W-:Y:S01]  /*7ab0*/  MUFU.EX2 R177, R7 ;  /* 0x0000000700b17308 */ /* 0x0003e20000000800 */
[----:B---3--:R-:W-:Y:S02]  /*7ac0*/  F2FP.BF16.F32.PACK_AB R6, R83, R84 ;  /* 0x000000545306723e */ /* 0x008fe400000010ff */
[----:B------:R-:W-:Y:S07]  /*7ad0*/  F2FP.BF16.F32.PACK_AB R5, R230, R231 ;  /* 0x000000e7e605723e */ /* 0x000fee00000010ff */
[----:B------:R-:W3:Y:S01]  /*7ae0*/  MUFU.EX2 R176, R8 ;  /* 0x0000000800b07308 */ /* 0x000ee20000000800 */
[----:B------:R3:W-:Y:S01]  /*7af0*/  STS [R15+0x1e400], R5 ;  /* 0x01e400050f007388 */ /* 0x0007e20000000800 */
[----:B-1----:R-:W-:Y:S02]  /*7b00*/  F2FP.BF16.F32.PACK_AB R7, R208, R209 ;  /* 0x000000d1d007723e */ /* 0x002fe400000010ff */
[----:B---3--:R-:W-:Y:S01]  /*7b10*/  F2FP.BF16.F32.PACK_AB R5, R161, R162 ;  /* 0x000000a2a105723e */ /* 0x008fe200000010ff */
[----:B----4-:R1:W-:Y:S04]  /*7b20*/  STS [R14+0x1c000], R6 ;  /* 0x01c000060e007388 */ /* 0x0103e80000000800 */
[----:B------:R3:W-:Y:S04]  /*7b30*/  STS [R14+0x1c400], R5 ;  /* 0x01c400050e007388 */ /* 0x0007e80000000800 */
[----:B------:R4:W-:Y:S01]  /*7b40*/  STS [R13+0x1c000], R4 ;  /* 0x01c000040d007388 */ /* 0x0009e20000000800 */
[----:B-1----:R-:W-:Y:S02]  /*7b50*/  F2FP.BF16.F32.PACK_AB R6, R157, R158 ;  /* 0x0000009e9d06723e */ /* 0x002fe400000010ff */
[----:B---3--:R-:W-:Y:S03]  /*7b60*/  F2FP.BF16.F32.PACK_AB R5, R181, R182 ;  /* 0x000000b6b505723e */ /* 0x008fe600000010ff */
[----:B------:R1:W-:Y:S01]  /*7b70*/  STS [R13+0x1c400], R6 ;  /* 0x01c400060d007388 */ /* 0x0003e20000000800 */
[----:B----4-:R-:W-:Y:S03]  /*7b80*/  F2FP.BF16.F32.PACK_AB R4, R212, R213 ;  /* 0x000000d5d404723e */ /* 0x010fe600000010ff */
[----:B------:R3:W-:Y:S04]  /*7b90*/  STS [R14+0x1e000], R5 ;  /* 0x01e000050e007388 */ /* 0x0007e80000000800 */
[----:B------:R4:W-:Y:S04]  /*7ba0*/  STS [R14+0x1e400], R4 ;  /* 0x01e400040e007388 */ /* 0x0009e80000000800 */
[----:B------:R4:W-:Y:S04]  /*7bb0*/  STS [R13+0x1e000], R0 ;  /* 0x01e000000d007388 */ /* 0x0009e80000000800 */
[----:B------:R-:W-:Y:S01]  /*7bc0*/  STS [R13+0x1e400], R7 ;  /* 0x01e400070d007388 */ /* 0x000fe20000000800 */
[----:B-1----:R-:W-:Y:S02]  /*7bd0*/  F2FP.BF16.F32.PACK_AB R6, R75, R76 ;  /* 0x0000004c4b06723e */ /* 0x002fe400000010ff */
[----:B---3--:R-:W-:Y:S03]  /*7be0*/  F2FP.BF16.F32.PACK_AB R5, R155, R156 ;  /* 0x0000009c9b05723e */ /* 0x008fe600000010ff */
[----:B--2---:R1:W-:Y:S01]  /*7bf0*/  STS [R10+0x1c000], R6 ;  /* 0x01c000060a007388 */ /* 0x0043e20000000800 */
[----:B----4-:R-:W-:Y:S03]  /*7c00*/  F2FP.BF16.F32.PACK_AB R4, R73, R74 ;  /* 0x0000004a4904723e */ /* 0x010fe600000010ff */
[----:B------:R2:W-:Y:S01]  /*7c10*/  STS [R10+0x1c400], R5 ;  /* 0x01c400050a007388 */ /* 0x0005e20000000800 */
[----:B------:R-:W-:Y:S03]  /*7c20*/  F2FP.BF16.F32.PACK_AB R0, R153, R154 ;  /* 0x0000009a9900723e */ /* 0x000fe600000010ff */
        /* <DEDUP_REMOVED lines=13> */
[----:B------:R-:W4:Y:S08]  /*7d00*/  LDSM.16.M88.4 R32, [R187+UR4+0x10800] ;  /* 0x01080004bb20783b */ /* 0x000f300008000200 */
[----:B-1----:R-:W4:Y:S04]  /*7d10*/  LDL R0, [R1+0xe8] ;  /* 0x0000e80001007983 */ /* 0x002f280000100800 */
[----:B------:R-:W1:Y:S08]  /*7d20*/  LDSM.16.M88.4 R48, [R187+UR4+0x11000] ;  /* 0x01100004bb30783b */ /* 0x000e700008000200 */
[----:B------:R-:W1:Y:S01]  /*7d30*/  LDSM.16.M88.4 R132, [R187+UR4+0x11800] ;  /* 0x01180004bb84783b */ /* 0x000e620008000200 */
[-C--:B--2---:R-:W-:Y:S07]  /*7d40*/  HMMA.16816.F32.BF16 R4, R64, R16.reuse, RZ ;  /* 0x000000104004723c */ /* 0x084fee00000418ff */
[----:B------:R-:W-:Y:S01]  /*7d50*/  LDSM.16.M88.4 R136, [R150+0x8000] ;  /* 0x008000009688783b */ /* 0x000fe20000000200 */
[C---:B---3--:R-:W-:Y:S07]  /*7d60*/  HMMA.16816.F32.BF16 R8, R60.reuse, R16, RZ ;  /* 0x000000103c08723c */ /* 0x048fee00000418ff */
[----:B------:R-:W2:Y:S01]  /*7d70*/  LDSM.16.M88.4 R140, [R189+0x4000] ;  /* 0x00400000bd8c783b */ /* 0x000ea20000000200 */
[-C--:B------:R-:W-:Y:S06]  /*7d80*/  HMMA.16816.F32.BF16 R12, R60, R18.reuse, RZ ;  /* 0x000000123c0c723c */ /* 0x080fec00000418ff */
[C---:B------:R-:W-:Y:S01]  /*7d90*/  HMMA.16816.F32.BF16 R16, R64.reuse, R18, RZ ;  /* 0x000000124010723c */ /* 0x040fe200000418ff */
[----:B------:R-:W3:Y:S05]  /*7da0*/  LDSM.16.M88.4 R144, [R150+0xa000] ;  /* 0x00a000009690783b */ /* 0x000eea0000000200 */
[-C--:B----4-:R-:W-:Y:S06]  /*7db0*/  HMMA.16816.F32.BF16 R20, R64, R32.reuse, RZ ;  /* 0x000000204014723c */ /* 0x090fec00000418ff */
[C---:B------:R-:W-:Y:S06]  /*7dc0*/  HMMA.16816.F32.BF16 R24, R60.reuse, R32, RZ ;  /* 0x000000203c18723c */ /* 0x040fec00000418ff */
[-C--:B------:R-:W-:Y:S06]  /*7dd0*/  HMMA.16816.F32.BF16 R28, R60, R34.reuse, RZ ;  /* 0x000000223c1c723c */ /* 0x080fec00000418ff */
[C---:B------:R-:W-:Y:S06]  /*7de0*/  HMMA.16816.F32.BF16 R32, R64.reuse, R34, RZ ;  /* 0x000000224020723c */ /* 0x040fec00000418ff */
[-C--:B-1----:R-:W-:Y:S06]  /*7df0*/  HMMA.16816.F32.BF16 R36, R64, R48.reuse, RZ ;  /* 0x000000304024723c */ /* 0x082fec00000418ff */
        /* <DEDUP_REMOVED lines=8> */
[-C--:B--2---:R-:W-:Y:S06]  /*7e80*/  HMMA.16816.F32.BF16 R4, R136, R140.reuse, R4 ;  /* 0x0000008c8804723c */ /* 0x084fec0000041804 */
[C---:B---3--:R-:W-:Y:S06]  /*7e90*/  HMMA.16816.F32.BF16 R8, R144.reuse, R140, R8 ;  /* 0x0000008c9008723c */ /* 0x048fec0000041808 */
        /* <DEDUP_REMOVED lines=16> */
[----:B------:R-:W2:Y:S05]  /*7fa0*/  LDL R147, [R1+0xec] ;  /* 0x0000ec0001937983 */ /* 0x000eaa0000100800 */
[----:B------:R-:W-:Y:S01]  /*7fb0*/  HMMA.16816.F32.BF16 R64, R136, R134, R64 ;  /* 0x000000868840723c */ /* 0x000fe20000041840 */
        /* <DEDUP_REMOVED lines=22> */
[----:B--2---:R-:W-:Y:S06]  /*8120*/  IADD3 R146, P0, R147, UR16, RZ ;  /* 0x0000001093927c10 */ /* 0x004fec000ff1e0ff */
[----:B------:R-:W-:Y:S02]  /*8130*/  IADD3.X R147, R0, UR15, RZ, P0, !PT ;  /* 0x0000000f00937c10 */ /* 0x000fe400087fe4ff */
[----:B------:R-:W-:Y:S02]  /*8140*/  IADD3 R0, R2, R149, RZ ;  /* 0x0000009502007210 */ /* 0x000fe40007ffe0ff */
[----:B------:R-:W-:Y:S01]  /*8150*/  SHF.L.U32 R2, R191, 0x1, RZ ;  /* 0x00000001bf027819 */ /* 0x000fe200000006ff */
[----:B------:R-:W2:Y:S01]  /*8160*/  LDG.E R145, desc[UR8][R146.64] ;  /* 0x0000000892917981 */ /* 0x000ea2000c1e1900 */
[----:B------:R-:W-:Y:S03]  /*8170*/  PLOP3.LUT P0, PT, PT, PT, UP0, 0x80, 0x0 ;  /* 0x000000000000781c */ /* 0x000fe60003f0f008 */
[----:B------:R-:W1:Y:S08]  /*8180*/  LDSM.16.M88.4 R136, [R0+0x8000] ;  /* 0x008000000088783b */ /* 0x000e700000000200 */
[----:B------:R-:W3:Y:S04]  /*8190*/  LDG.E R144, desc[UR8][R146.64+0x20] ;  /* 0x0000200892907981 */ /* 0x000ee8000c1e1900 */
[----:B------:R4:W1:Y:S02]  /*81a0*/  LDSM.16.M88.4 R140, [R0+0xa000] ;  /* 0x00a00000008c783b */ /* 0x0008640000000200 */
[----:B----4-:R-:W-:Y:S04]  /*81b0*/  MOV R0, UR4 ;  /* 0x0000000400007c02 */ /* 0x010fe80008000f00 */
[----:B------:R-:W-:Y:S01]  /*81c0*/  IADD3 R2, R2, 0x8000, R0 ;  /* 0x0000800002027810 */ /* 0x000fe20007ffe000 */
[-C--:B-1----:R-:W-:Y:S05]  /*81d0*/  HMMA.16816.F32.BF16 R4, R136, R132.reuse, R4 ;  /* 0x000000848804723c */ /* 0x082fea0000041804 */
[----:B------:R-:W-:Y:S06]  /*81e0*/  FFMA.FTZ R0, -R91, R91, 1 ;  /* 0x3f8000005b007423 */ /* 0x000fec000001015b */
[----:B------:R-:W-:Y:S01]  /*81f0*/  FMUL.FTZ R0, R0, UR6 ;  /* 0x0000000600007c20 */ /* 0x000fe20008410000 */
        /* <DEDUP_REMOVED lines=17> */
[----:B------:R-:W-:Y:S01]  /*8310*/  FFMA.FTZ R133, -R98, R98, 1 ;  /* 0x3f80000062857423 */ /* 0x000fe20000010162 */
[----:B------:R-:W-:Y:S01]  /*8320*/  HMMA.16816.F32.BF16 R64, R136, R134, R64 ;  /* 0x000000868840723c */ /* 0x000fe20000041840 */
[----:B------:R1:W5:Y:S04]  /*8330*/  LDL.LU R98, [R1+0x1c4] ;  /* 0x0001c40001627983 */ /* 0x0003680000300800 */
[----:B------:R-:W-:Y:S01]  /*8340*/  FFMA.FTZ R132, -R97, R97, 1 ;  /* 0x3f80000061847423 */ /* 0x000fe20000010161 */
[----:B------:R-:W-:Y:S01]  /*8350*/  FMUL.FTZ R133, R133, UR6 ;  /* 0x0000000685857c20 */ /* 0x000fe20008410000 */
[----:B------:R1:W5:Y:S04]  /*8360*/  LDL.LU R97, [R1+0x1c0] ;  /* 0x0001c00001617983 */ /* 0x0003680000300800 */
[----:B------:R-:W-:Y:S01]  /*8370*/  FMUL.FTZ R132, R132, UR6 ;  /* 0x0000000684847c20 */ /* 0x000fe20008410000 */
[C---:B--2---:R-:W-:Y:S01]  /*8380*/  FADD.FTZ R16, -R145.reuse, R16 ;  /* 0x0000001091107221 */ /* 0x044fe20000010100 */
[C---:B------:R-:W-:Y:S01]  /*8390*/  FADD.FTZ R136, -R145.reuse, R21 ;  /* 0x0000001591887221 */ /* 0x040fe20000010100 */
[C---:B------:R-:W-:Y:S01]  /*83a0*/  FADD.FTZ R17, -R145.reuse, R17 ;  /* 0x0000001191117221 */ /* 0x040fe20000010100 */
[----:B------:R-:W-:Y:S01]  /*83b0*/  FADD.FTZ R20, -R145, R20 ;  /* 0x0000001491147221 */ /* 0x000fe20000010100 */
[----:B------:R-:W-:Y:S01]  /*83c0*/  FMUL.FTZ R21, R96, R16 ;  /* 0x0000001060157220 */ /* 0x000fe20000410000 */
[----:B------:R-:W-:Y:S01]  /*83d0*/  FMUL.FTZ R136, R93, R136 ;  /* 0x000000885d887220 */ /* 0x000fe20000410000 */
[----:B------:R1:W5:Y:S01]  /*83e0*/  LDL.LU R96, [R1+0x1bc] ;  /* 0x0001bc0001607983 */ /* 0x0003620000300800 */
[----:B------:R-:W-:Y:S01]  /*83f0*/  FMUL.FTZ R134, R95, R17 ;  /* 0x000000115f867220 */ /* 0x000fe20000410000 */
[----:B------:R-:W-:Y:S01]  /*8400*/  FMUL.FTZ R135, R94, R20 ;  /* 0x000000145e877220 */ /* 0x000fe20000410000 */
[----:B------:R-:W-:Y:S01]  /*8410*/  FFMA.FTZ R16, -R92, R92, 1 ;  /* 0x3f8000005c107423 */ /* 0x000fe2000001015c */
[----:B------:R1:W5:Y:S01]  /*8420*/  LDL.LU R95, [R1+0x1b8] ;  /* 0x0001b800015f7983 */ /* 0x0003620000300800 */
[C---:B------:R-:W-:Y:S01]  /*8430*/  FADD.FTZ R4, -R145.reuse, R4 ;  /* 0x0000000491047221 */ /* 0x040fe20000010100 */
[----:B------:R-:W-:Y:S01]  /*8440*/  FADD.FTZ R5, -R145, R5 ;  /* 0x0000000591057221 */ /* 0x000fe20000010100 */
        /* <DEDUP_REMOVED lines=8> */
[C---:B------:R-:W-:Y:S01]  /*84d0*/  FADD.FTZ R32, -R145.reuse, R32 ;  /* 0x0000002091207221 */ /* 0x040fe20000010100 */
[----:B------:R1:W5:Y:S01]  /*84e0*/  LDL.LU R92, [R1+0x1ac] ;  /* 0x0001ac00015c7983 */ /* 0x0003620000300800 */
[C---:B------:R-:W-:Y:S01]  /*84f0*/  FADD.FTZ R33, -R145.reuse, R33 ;  /* 0x0000002191217221 */ /* 0x040fe20000010100 */
        /* <DEDUP_REMOVED lines=11> */
[----:B------:R-:W-:Y:S01]  /*85b0*/  F2FP.BF16.F32.PACK_AB R132, R132, R133 ;  /* 0x000000858484723e */ /* 0x000fe200000010ff */
[----:B------:R-:W-:Y:S01]  /*85c0*/  FMUL.FTZ R20, R20, UR6 ;  /* 0x0000000614147c20 */ /* 0x000fe20008410000 */
[----:B------:R-:W-:Y:S01]  /*85d0*/  F2FP.BF16.F32.PACK_AB R133, R0, R16 ;  /* 0x000000100085723e */ /* 0x000fe200000010ff */
[----:B------:R1:W5:Y:S01]  /*85e0*/  LDG.E R5, desc[UR8][R146.64+0x100] ;  /* 0x0001000892057981 */ /* 0x000362000c1e1900 */
[----:B------:R-:W-:Y:S01]  /*85f0*/  FMUL.FTZ R0, R88, R32 ;  /* 0x0000002058007220 */ /* 0x000fe20000410000 */
[----:B------:R-:W-:Y:S01]  /*8600*/  FMUL.FTZ R17, R17, UR6 ;  /* 0x0000000611117c20 */ /* 0x000fe20008410000 */
[----:B------:R-:W-:Y:S01]  /*8610*/  FMUL.FTZ R16, R87, R33 ;  /* 0x0000002157107220 */ /* 0x000fe20000410000 */
[----:B------:R1:W5:Y:S01]  /*8620*/  LDL.LU R88, [R1+0x19c] ;  /* 0x00019c0001587983 */ /* 0x0003620000300800 */
[----:B------:R-:W-:Y:S01]  /*8630*/  FMUL.FTZ R20, R20, R135 ;  /* 0x0000008714147220 */ /* 0x000fe20000410000 */
[----:B------:R-:W-:Y:S01]  /*8640*/  FMUL.FTZ R17, R17, R136 ;  /* 0x0000008811117220 */ /* 0x000fe20000410000 */
[----:B------:R-:W-:Y:S01]  /*8650*/  FFMA.FTZ R33, -R81, R81, 1 ;  /* 0x3f80000051217423 */ /* 0x000fe20000010151 */
[----:B------:R1:W5:Y:S01]  /*8660*/  LDL.LU R87, [R1+0x198] ;  /* 0x0001980001577983 */ /* 0x0003620000300800 */
[----:B------:R-:W-:Y:S01]  /*8670*/  FFMA.FTZ R32, -R78, R78, 1 ;  /* 0x3f8000004e207423 */ /* 0x000fe2000001014e */
[----:B------:R-:W-:Y:S01]  /*8680*/  FMUL.FTZ R53, R75, R53 ;  /* 0x000000354b357220 */ /* 0x000fe20000410000 */
[----:B------:R-:W-:Y:S01]  /*8690*/  F2FP.BF16.F32.PACK_AB R135, R17, R20 ;  /* 0x000000141187723e */ /* 0x000fe200000010ff */
[----:B------:R1:W5:Y:S01]  /*86a0*/  LDL.LU R86, [R1+0x194] ;  /* 0x0001940001567983 */ /* 0x0003620000300800 */
[----:B------:R-:W-:Y:S01]  /*86b0*/  FADD.FTZ R20, -R145, R37 ;  /* 0x0000002591147221 */ /* 0x000fe20000010100 */
[----:B------:R-:W-:Y:S01]  /*86c0*/  FFMA.FTZ R37, -R85, R85, 1 ;  /* 0x3f80000055257423 */ /* 0x000fe20000010155 */
[----:B------:R-:W-:Y:S01]  /*86d0*/  FADD.FTZ R17, -R145, R36 ;  /* 0x0000002491117221 */ /* 0x000fe20000010100 */
[----:B------:R1:W5:Y:S01]  /*86e0*/  LDL.LU R85, [R1+0x190] ;  /* 0x0001900001557983 */ /* 0x0003620000300800 */
[----:B------:R-:W-:Y:S01]  /*86f0*/  FMUL.FTZ R20, R83, R20 ;  /* 0x0000001453147220 */ /* 0x000fe20000410000 */
[----:B------:R-:W-:Y:S01]  /*8700*/  FMUL.FTZ R134, R134, UR6 ;  /* 0x0000000686867c20 */ /* 0x000fe20008410000 */
[----:B------:R-:W-:Y:S01]  /*8710*/  FMUL.FTZ R17, R84, R17 ;  /* 0x0000001154117220 */ /* 0x000fe20000410000 */
[----:B------:R1:W5:Y:S01]  /*8720*/  LDG.E R4, desc[UR8][R146.64+0x120] ;  /* 0x0001200892047981 */ /* 0x000362000c1e1900 */
[----:B------:R-:W-:Y:S01]  /*8730*/  FFMA.FTZ R36, -R82, R82, 1 ;  /* 0x3f80000052247423 */ /* 0x000fe20000010152 */
[----:B------:R-:W-:Y:S01]  /*8740*/  FMUL.FTZ R134, R134, R0 ;  /* 0x0000000086867220 */ /* 0x000fe20000410000 */
[C---:B------:R-:W-:Y:S01]  /*8750*/  FADD.FTZ R0, -R145.reuse, R48 ;  /* 0x0000003091007221 */ /* 0x040fe20000010100 */
[----:B------:R1:W5:Y:S01]  /*8760*/  LDL.LU R84, [R1+0x18c] ;  /* 0x00018c0001547983 */ /* 0x0003620000300800 */
[----:B------:R-:W-:Y:S01]  /*8770*/  FADD.FTZ R48, -R145, R64 ;  /* 0x0000004091307221 */ /* 0x000fe20000010100 */
        /* <DEDUP_REMOVED lines=8> */
[----:B------:R-:W-:Y:S01]  /*8800*/  FMUL.FTZ R36, R36, UR6 ;  /* 0x0000000624247c20 */ /* 0x000fe20008410000 */
[----:B------:R-:W-:Y:S01]  /*8810*/  FMUL.FTZ R21, R21, UR6 ;  /* 0x0000000615157c20 */ /* 0x000fe20008410000 */
[----:B------:R1:W5:Y:S01]  /*8820*/  LDL.LU R81, [R1+0x180] ;  /* 0x0001800001517983 */ /* 0x0003620000300800 */
[----:B------:R-:W-:Y:S01]  /*8830*/  FMUL.FTZ R37, R37, R16 ;  /* 0x0000001025257220 */ /* 0x000fe20000410000 */
[C---:B------:R-:W-:Y:S01]  /*8840*/  FADD.FTZ R16, -R145.reuse, R49 ;  /* 0x0000003191107221 */ /* 0x040fe20000010100 */
[----:B------:R-:W-:Y:S01]  /*8850*/  FADD.FTZ R49, -R145, R65 ;  /* 0x0000004191317221 */ /* 0x000fe20000010100 */
[----:B------:R1:W5:Y:S01]  /*8860*/  LDL.LU R80, [R1+0x17c] ;  /* 0x00017c0001507983 */ /* 0x0003620000300800 */
[----:B------:R-:W-:Y:S01]  /*8870*/  FMUL.FTZ R36, R36, R17 ;  /* 0x0000001124247220 */ /* 0x000fe20000410000 */
[----:B------:R-:W-:Y:S01]  /*8880*/  FMUL.FTZ R16, R79, R16 ;  /* 0x000000104f107220 */ /* 0x000fe20000410000 */
[----:B------:R-:W-:Y:S01]  /*8890*/  FMUL.FTZ R49, R73, R49 ;  /* 0x0000003149317220 */ /* 0x000fe20000410000 */
[----:B------:R1:W5:Y:S01]  /*88a0*/  LDL.LU R79, [R1+0x178] ;  /* 0x00017800014f7983 */ /* 0x0003620000300800 */
[----:B------:R-:W-:Y:S01]  /*88b0*/  FFMA.FTZ R17, -R71, R71, 1 ;  /* 0x3f80000047117423 */ /* 0x000fe20000010147 */
[----:B------:R-:W-:Y:S01]  /*88c0*/  FMUL.FTZ R21, R21, R16 ;  /* 0x0000001015157220 */ /* 0x000fe20000410000 */
[----:B------:R-:W-:Y:S01]  /*88d0*/  FFMA.FTZ R16, -R70, R70, 1 ;  /* 0x3f80000046107423 */ /* 0x000fe20000010146 */
[----:B------:R1:W5:Y:S01]  /*88e0*/  LDL.LU R78, [R1+0x174] ;  /* 0x00017400014e7983 */ /* 0x0003620000300800 */
[----:B------:R-:W-:Y:S01]  /*88f0*/  F2FP.BF16.F32.PACK_AB R64, R33, R36 ;  /* 0x000000242140723e */ /* 0x000fe200000010ff */
[----:B------:R-:W-:Y:S01]  /*8900*/  FFMA.FTZ R33, -R68, R68, 1 ;  /* 0x3f80000044217423 */ /* 0x000fe20000010144 */
[----:B------:R-:W-:Y:S01]  /*8910*/  FFMA.FTZ R36, -R3, R3, 1 ;  /* 0x3f80000003247423 */ /* 0x000fe20000010103 */
[----:B------:R1:W5:Y:S01]  /*8920*/  LDL.LU R77, [R1+0x170] ;  /* 0x00017000014d7983 */ /* 0x0003620000300800 */
[----:B------:R-:W-:Y:S01]  /*8930*/  FMUL.FTZ R32, R32, UR6 ;  /* 0x0000000620207c20 */ /* 0x000fe20008410000 */
[----:B------:R-:W-:Y:S01]  /*8940*/  FMUL.FTZ R20, R20, UR6 ;  /* 0x0000000614147c20 */ /* 0x000fe20008410000 */
[----:B------:R-:W-:Y:S01]  /*8950*/  FMUL.FTZ R17, R17, UR6 ;  /* 0x0000000611117c20 */ /* 0x000fe20008410000 */
[----:B------:R1:W5:Y:S01]  /*8960*/  LDL.LU R76, [R1+0x16c] ;  /* 0x00016c00014c7983 */ /* 0x0003620000300800 */
[----:B------:R-:W-:Y:S01]  /*8970*/  FMUL.FTZ R32, R32, R0 ;  /* 0x0000000020207220 */ /* 0x000fe20000410000 */
[----:B------:R-:W-:Y:S01]  /*8980*/  FFMA.FTZ R0, -R69, R69, 1 ;  /* 0x3f80000045007423 */ /* 0x000fe20000010145 */
[----:B------:R-:W-:Y:S01]  /*8990*/  FMUL.FTZ R16, R16, UR6 ;  /* 0x0000000610107c20 */ /* 0x000fe20008410000 */
[----:B------:R1:W5:Y:S01]  /*89a0*/  LDL.LU R75, [R1+0x168] ;  /* 0x00016800014b7983 */ /* 0x0003620000300800 */
[----:B------:R-:W-:Y:S01]  /*89b0*/  FMUL.FTZ R20, R20, R52 ;  /* 0x0000003414147220 */ /* 0x000fe20000410000 */
[----:B------:R-:W-:Y:S01]  /*89c0*/  FMUL.FTZ R0, R0, UR6 ;  /* 0x0000000600007c20 */ /* 0x000fe20008410000 */
[----:B------:R-:W-:Y:S01]  /*89d0*/  FMUL.FTZ R17, R17, R53 ;  /* 0x0000003511117220 */ /* 0x000fe20000410000 */
[----:B------:R1:W5:Y:S01]  /*89e0*/  LDL.LU R74, [R1+0x164] ;  /* 0x00016400014a7983 */ /* 0x0003620000300800 */
[----:B------:R-:W-:Y:S01]  /*89f0*/  FMUL.FTZ R16, R16, R48 ;  /* 0x0000003010107220 */ /* 0x000fe20000410000 */
[----:B------:R-:W-:Y:S01]  /*8a00*/  FMUL.FTZ R0, R0, R49 ;  /* 0x0000003100007220 */ /* 0x000fe20000410000 */
[C---:B---3--:R-:W-:Y:S01]  /*8a10*/  FADD.FTZ R6, -R144.reuse, R6 ;  /* 0x0000000690067221 */ /* 0x048fe20000010100 */
[----:B------:R1:W5:Y:S01]  /*8a20*/  LDL.LU R73, [R1+0x160] ;  /* 0x0001600001497983 */ /* 0x0003620000300800 */
[----:B------:R-:W-:Y:S01]  /*8a30*/  FADD.FTZ R7, -R144, R7 ;  /* 0x0000000790077221 */ /* 0x000fe20000010100 */
[----:B------:R-:W-:Y:S01]  /*8a40*/  F2FP.BF16.F32.PACK_AB R134, R37, R134 ;  /* 0x000000862586723e */ /* 0x000fe200000010ff */
        /* <DEDUP_REMOVED lines=9> */
[----:B------:R1:W5:Y:S01]  /*8ae0*/  LDL.LU R70, [R1+0x154] ;  /* 0x0001540001467983 */ /* 0x0003620000300800 */
[----:B------:R-:W-:Y:S02]  /*8af0*/  MOV R194, 0x40 ;  /* 0x0000004000c27802 */ /* 0x000fe40000000f00 */
[----:B------:R-:W-:Y:S01]  /*8b00*/  MOV R195, 0x20 ;  /* 0x0000002000c37802 */ /* 0x000fe20000000f00 */
[----:B------:R1:W5:Y:S04]  /*8b10*/  LDL.LU R69, [R1+0x150] ;  /* 0x0001500001457983 */ /* 0x0003680000300800 */
[----:B------:R1:W5:Y:S04]  /*8b20*/  LDL.LU R68, [R1+0x14c] ;  /* 0x00014c0001447983 */ /* 0x0003680000300800 */
[----:B------:R1:W5:Y:S01]  /*8b30*/  LDL.LU R3, [R1+0x148] ;  /* 0x0001480001037983 */ /* 0x0003620000300800 */
[----:B------:R-:W-:Y:S05]  /*8b40*/  @!P0 BRA `(.L_x_1226) ;  /* 0x00000004001c8947 */ /* 0x000fea0003800000 */
[----:B------:R-:W2:Y:S01]  /*8b50*/  LDL.64 R140, [R1+0x40] ;  /* 0x00004000018c7983 */ /* 0x000ea20000100a00 */
[----:B------:R-:W3:Y:S01]  /*8b60*/  LDC R65, c[0x0][0x240] ;  /* 0x00009000ff417b82 */ /* 0x000ee20000000800 */
[----:B------:R-:W-:Y:S02]  /*8b70*/  ULOP3.LUT UR12, UR10, 0x1, URZ, 0xc0, !UPT ;  /* 0x000000010a0c7892 */ /* 0x000fe4000f8ec03f */
[----:B------:R-:W4:Y:S02]  /*8b80*/  LDL.LU R138, [R1+0x54] ;  /* 0x00005400018a7983 */ /* 0x000f240000300800 */
[----:B------:R-:W-:Y:S02]  /*8b90*/  UISETP.NE.U32.AND UP1, UPT, UR12, 0x1, UPT ;  /* 0x000000010c00788c */ /* 0x000fe4000bf25070 */
[----:B------:R-:W4:Y:S02]  /*8ba0*/  LDL.LU R137, [R1+0x50] ;  /* 0x0000500001897983 */ /* 0x000f240000300800 */
[----:B------:R-:W-:Y:S02]  /*8bb0*/  USEL UR12, UR60, 0x4000, !UP1 ;  /* 0x000040003c0c7887 */ /* 0x000fe4000c800000 */
[----:B------:R-:W3:Y:S04]  /*8bc0*/  LDL.LU R136, [R1+0x48] ;  /* 0x0000480001887983 */ /* 0x000ee80000300800 */
[----:B------:R-:W-:Y:S02]  /*8bd0*/  VIADD R196, R196, UR12 ;  /* 0x0000000cc4c47c36 */ /* 0x000fe40008000000 */
[----:B------:R-:W-:Y:S02]  /*8be0*/  VIADD R190, R190, UR12 ;  /* 0x0000000cbebe7c36 */ /* 0x000fe40008000000 */
[----:B---3--:R-:W-:Y:S01]  /*8bf0*/  VIADD R32, R136, UR12 ;  /* 0x0000000c88207c36 */ /* 0x008fe20008000000 */
[----:B--2---:R-:W-:Y:S01]  /*8c00*/  ISETP.GE.AND P1, PT, R140, UR23, PT ;  /* 0x000000178c007c0c */ /* 0x004fe2000bf26270 */
[C---:B------:R-:W-:Y:S03]  /*8c10*/  IMAD.U32 R6, R65.reuse, -0x80, RZ ;  /* 0xffffff8041067824 */ /* 0x040fe600078e00ff */
[----:B------:R2:W-:Y:S02]  /*8c20*/  STL [R1+0x48], R32 ;  /* 0x0000482001007387 */ /* 0x0005e40000100800 */
[C---:B----4-:R-:W-:Y:S02]  /*8c30*/  LEA R16, P2, R6.reuse, R138, 0x1 ;  /* 0x0000008a06107211 */ /* 0x050fe400078408ff */
[--C-:B------:R-:W-:Y:S04]  /*8c40*/  SHF.R.S32.HI R7, RZ, 0x1f, R6.reuse ;  /* 0x0000001fff077819 */ /* 0x100fe80000011406 */
[----:B------:R-:W-:Y:S01]  /*8c50*/  LEA.HI.X R17, R6, R137, R7, 0x1, P2 ;  /* 0x0000008906117211 */ /* 0x000fe200010f0c07 */
[----:B------:R2:W-:Y:S01]  /*8c60*/  @P1 STS [R196], RZ ;  /* 0x000000ffc4001388 */ /* 0x0005e20000000800 */
[----:B------:R-:W3:Y:S01]  /*8c70*/  @!P1 LDC R21, c[0x0][0x244] ;  /* 0x00009100ff159b82 */ /* 0x000ee20000000800 */
[C---:B------:R-:W-:Y:S02]  /*8c80*/  @!P1 LEA R0, P3, R65.reuse, R6, 0x5 ;  /* 0x0000000641009211 */ /* 0x040fe400078628ff */
[----:B------:R2:W-:Y:S02]  /*8c90*/  @P1 STS [R196+0x4], RZ ;  /* 0x000004ffc4001388 */ /* 0x0005e40000000800 */
[C---:B------:R-:W-:Y:S02]  /*8ca0*/  @!P1 LEA R20, P2, R0.reuse, R138, 0x1 ;  /* 0x0000008a00149211 */ /* 0x040fe400078408ff */
[----:B------:R2:W-:Y:S04]  /*8cb0*/  @P1 STS [R196+0x8], RZ ;  /* 0x000008ffc4001388 */ /* 0x0005e80000000800 */
[----:B------:R2:W-:Y:S04]  /*8cc0*/  @P1 STS [R196+0xc], RZ ;  /* 0x00000cffc4001388 */ /* 0x0005e80000000800 */
[----:B------:R-:W-:Y:S01]  /*8cd0*/  @!PT LDS RZ, [RZ] ;  /* 0x00000000fffff984 */ /* 0x000fe20000000800 */
[----:B------:R-:W-:Y:S01]  /*8ce0*/  @!PT LDS RZ, [RZ] ;  /* 0x00000000fffff984 */ /* 0x000fe20000000800 */
[----:B------:R-:W-:Y:S01]  /*8cf0*/  @!PT LDS RZ, [RZ] ;  /* 0x00000000fffff984 */ /* 0x000fe20000000800 */
[----:B------:R-:W-:Y:S04]  /*8d00*/  @!P1 LDGSTS.E.BYPASS.LTC128B.128 [R32], desc[UR8][R16.64] ;  /* 0x0000000010209fae */ /* 0x000fe8000b901d48 */
[----:B------:R2:W-:Y:S04]  /*8d10*/  @P1 STS [R196+0x1000], RZ ;  /* 0x001000ffc4001388 */ /* 0x0005e80000000800 */
[----:B------:R2:W-:Y:S01]  /*8d20*/  @P1 STS [R196+0x1004], RZ ;  /* 0x001004ffc4001388 */ /* 0x0005e20000000800 */
[C---:B---3--:R-:W-:Y:S03]  /*8d30*/  @!P1 LEA.HI.X R21, R65.reuse, R7, R21, 0x5, P3 ;  /* 0x0000000741159211 */ /* 0x048fe600018f2c15 */
[----:B------:R2:W-:Y:S01]  /*8d40*/  @P1 STS [R196+0x1008], RZ ;  /* 0x001008ffc4001388 */ /* 0x0005e20000000800 */
[----:B------:R-:W-:Y:S01]  /*8d50*/  @!P1 LEA.HI.X R21, R0, R137, R21, 0x1, P2 ;  /* 0x0000008900159211 */ /* 0x000fe200010f0c15 */
[----:B------:R-:W-:Y:S02]  /*8d60*/  @!P1 VIADD R0, R136, UR12 ;  /* 0x0000000c88009c36 */ /* 0x000fe40008000000 */
        /* <DEDUP_REMOVED lines=11> */
[----:B---3--:R-:W3:Y:S01]  /*8e20*/  @!P1 LDC R21, c[0x0][0x244] ;  /* 0x00009100ff159b82 */ /* 0x008ee20000000800 */
[C---:B------:R-:W-:Y:S04]  /*8e30*/  @!P1 LEA R0, P2, R65.reuse, R6, 0x6 ;  /* 0x0000000641009211 */ /* 0x040fe800078430ff */
[C---:B---3--:R-:W-:Y:S01]  /*8e40*/  @!P1 LEA.HI.X R21, R65.reuse, R7, R21, 0x6, P2 ;  /* 0x0000000741159211 */ /* 0x048fe200010f3415 */
        /* <DEDUP_REMOVED lines=12> */
[----:B---3--:R-:W3:Y:S01]  /*8f10*/  @!P1 LDC R0, c[0x0][0x244] ;  /* 0x00009100ff009b82 */ /* 0x008ee20000000800 */
[----:B------:R-:W-:Y:S01]  /*8f20*/  @!P1 LEA R20, P2, R6, R138, 0x1 ;  /* 0x0000008a06149211 */ /* 0x000fe200078408ff */
[----:B---3--:R-:W-:Y:S04]  /*8f30*/  @!P1 IMAD R0, R0, 0x60, RZ ;  /* 0x0000006000009824 */ /* 0x008fe800078e02ff */
        /* <DEDUP_REMOVED lines=8> */
.L_x_1226:
[----:B------:R-:W3:Y:S01]  /*8fc0*/  LDL.LU R139, [R1+0x30] ;  /* 0x00003000018b7983 */ /* 0x000ee20000300800 */
[----:B------:R-:W-:Y:S01]  /*8fd0*/  FADD.FTZ R22, -R144, R22 ;  /* 0x0000001690167221 */ /* 0x000fe20000010100 */
[----:B------:R-:W-:Y:S01]  /*8fe0*/  FFMA.FTZ R7, -R215, R215, 1 ;  /* 0x3f800000d7077423 */ /* 0x000fe200000101d7 */
[----:B--2---:R-:W-:Y:S01]  /*8ff0*/  FFMA.FTZ R17, -R219, R219, 1 ;  /* 0x3f800000db117423 */ /* 0x004fe200000101db */
[----:B------:R-:W2:Y:S01]  /*9000*/  LDL.LU R138, [R1+0xc] ;  /* 0x00000c00018a7983 */ /* 0x000ea20000300800 */
[----:B------:R-:W-:Y:S01]  /*9010*/  FFMA.FTZ R16, -R218, R218, 1 ;  /* 0x3f800000da107423 */ /* 0x000fe200000101da */
[----:B------:R-:W-:Y:S01]  /*9020*/  FADD.FTZ R0, -R144, R23 ;  /* 0x0000001790007221 */ /* 0x000fe20000010100 */
[----:B------:R-:W-:Y:S01]  /*9030*/  FFMA.FTZ R6, -R214, R214, 1 ;  /* 0x3f800000d6067423 */ /* 0x000fe200000101d6 */
[----:B------:R-:W4:Y:S01]  /*9040*/  LDL.LU R137, [R1+0x8] ;  /* 0x0000080001897983 */ /* 0x000f220000300800 */
[C---:B------:R-:W-:Y:S01]  /*9050*/  FADD.FTZ R18, -R144.reuse, R18 ;  /* 0x0000001290127221 */ /* 0x040fe20000010100 */
[----:B------:R-:W-:Y:S01]  /*9060*/  FADD.FTZ R19, -R144, R19 ;  /* 0x0000001390137221 */ /* 0x000fe20000010100 */
[----:B------:R-:W-:Y:S01]  /*9070*/  FMUL.FTZ R22, R180, R22 ;  /* 0x00000016b4167220 */ /* 0x000fe20000410000 */
[----:B------:R-:W2:Y:S01]  /*9080*/  LDL.LU R136, [R1+0x4] ;  /* 0x0000040001887983 */ /* 0x000ea20000300800 */
[----:B------:R-:W-:Y:S01]  /*9090*/  FMUL.FTZ R7, R7, UR6 ;  /* 0x0000000607077c20 */ /* 0x000fe20008410000 */
[----:B------:R-:W-:Y:S01]  /*90a0*/  FMUL.FTZ R0, R175, R0 ;  /* 0x00000000af007220 */ /* 0x000fe20000410000 */
[----:B------:R-:W-:Y:S01]  /*90b0*/  FMUL.FTZ R6, R6, UR6 ;  /* 0x0000000606067c20 */ /* 0x000fe20008410000 */
[----:B------:R-:W2:Y:S01]  /*90c0*/  LDL.LU R65, [R1] ;  /* 0x0000000001417983 */ /* 0x000ea20000300800 */
[----:B------:R-:W-:Y:S01]  /*90d0*/  FMUL.FTZ R18, R197, R18 ;  /* 0x00000012c5127220 */ /* 0x000fe20000410000 */
[----:B------:R-:W-:Y:S01]  /*90e0*/  FMUL.FTZ R19, R183, R19 ;  /* 0x00000013b7137220 */ /* 0x000fe20000410000 */
[----:B------:R-:W-:Y:S01]  /*90f0*/  FMUL.FTZ R17, R17, UR6 ;  /* 0x0000000611117c20 */ /* 0x000fe20008410000 */
[----:B------:R-:W3:Y:S01]  /*9100*/  LDL R142, [R1+0x14] ;  /* 0x00001400018e7983 */ /* 0x000ee20000100800 */
[----:B------:R-:W-:Y:S01]  /*9110*/  FMUL.FTZ R16, R16, UR6 ;  /* 0x0000000610107c20 */ /* 0x000fe20008410000 */
[----:B------:R-:W-:Y:S01]  /*9120*/  FMUL.FTZ R22, R7, R22 ;  /* 0x0000001607167220 */ /* 0x000fe20000410000 */
[----:B------:R-:W-:Y:S01]  /*9130*/  FMUL.FTZ R18, R17, R18 ;  /* 0x0000001211127220 */ /* 0x000fe20000410000 */
[----:B------:R-:W4:Y:S01]  /*9140*/  LDL R141, [R1+0x1c] ;  /* 0x00001c00018d7983 */ /* 0x000f220000100800 */
[----:B------:R-:W-:Y:S01]  /*9150*/  FMUL.FTZ R19, R16, R19 ;  /* 0x0000001310137220 */ /* 0x000fe20000410000 */
[----:B------:R-:W-:Y:S01]  /*9160*/  FMUL.FTZ R7, R6, R0 ;  /* 0x0000000006077220 */ /* 0x000fe20000410000 */
[----:B------:R-:W-:Y:S01]  /*9170*/  FFMA.FTZ R16, -R205, R205, 1 ;  /* 0x3f800000cd107423 */ /* 0x000fe200000101cd */
[----:B------:R-:W-:Y:S01]  /*9180*/  FMUL.FTZ R20, R36, R37 ;  /* 0x0000002524147220 */ /* 0x000fe20000410000 */
[----:B------:R-:W-:Y:S01]  /*9190*/  FMUL.FTZ R21, R33, R48 ;  /* 0x0000003021157220 */ /* 0x000fe20000410000 */
[----:B------:R-:W-:Y:S01]  /*91a0*/  F2FP.BF16.F32.PACK_AB R0, R19, R18 ;  /* 0x000000121300723e */ /* 0x000fe200000010ff */
[----:B------:R-:W-:Y:S01]  /*91b0*/  FMUL.FTZ R18, R16, UR6 ;  /* 0x0000000610127c20 */ /* 0x000fe20008410000 */
[----:B------:R-:W-:Y:S01]  /*91c0*/  F2FP.BF16.F32.PACK_AB R36, R7, R22 ;  /* 0x000000160724723e */ /* 0x000fe200000010ff */
[----:B------:R-:W-:Y:S01]  /*91d0*/  FFMA.FTZ R7, -R204, R204, 1 ;  /* 0x3f800000cc077423 */ /* 0x000fe200000101cc */
[----:B------:R-:W-:Y:S01]  /*91e0*/  FADD.FTZ R38, -R144, R38 ;  /* 0x0000002690267221 */ /* 0x000fe20000010100 */
[----:B------:R-:W-:Y:S01]  /*91f0*/  FFMA.FTZ R16, -R201, R201, 1 ;  /* 0x3f800000c9107423 */ /* 0x000fe200000101c9 */
[----:B------:R-:W-:Y:S01]  /*9200*/  F2FP.BF16.F32.PACK_AB R6, R20, R21 ;  /* 0x000000151406723e */ /* 0x000fe200000010ff */
[----:B------:R-:W-:Y:S01]  /*9210*/  FMUL.FTZ R17, R7, UR6 ;  /* 0x0000000607117c20 */ /* 0x000fe20008410000 */
[----:B------:R-:W-:Y:S01]  /*9220*/  FMUL.FTZ R38, R162, R38 ;  /* 0x00000026a2267220 */ /* 0x000fe20000410000 */
[----:B------:R-:W-:Y:S01]  /*9230*/  FMUL.FTZ R16, R16, UR6 ;  /* 0x0000000610107c20 */ /* 0x000fe20008410000 */
[----:B------:R-:W-:Y:S01]  /*9240*/  FADD.FTZ R39, -R144, R39 ;  /* 0x0000002790277221 */ /* 0x000fe20000010100 */
[----:B------:R-:W-:Y:S01]  /*9250*/  FFMA.FTZ R7, -R200, R200, 1 ;  /* 0x3f800000c8077423 */ /* 0x000fe200000101c8 */
[----:B------:R-:W-:Y:S01]  /*9260*/  FADD.FTZ R35, -R144, R35 ;  /* 0x0000002390237221 */ /* 0x000fe20000010100 */
[----:B------:R-:W-:Y:S01]  /*9270*/  FMUL.FTZ R38, R16, R38 ;  /* 0x0000002610267220 */ /* 0x000fe20000410000 */
[----:B------:R-:W-:Y:S01]  /*9280*/  FMUL.FTZ R39, R161, R39 ;  /* 0x00000027a1277220 */ /* 0x000fe20000410000 */
[----:B------:R-:W-:Y:S01]  /*9290*/  FMUL.FTZ R7, R7, UR6 ;  /* 0x0000000607077c20 */ /* 0x000fe20008410000 */
[----:B------:R-:W-:Y:S01]  /*92a0*/  FADD.FTZ R50, -R144, R50 ;  /* 0x0000003290327221 */ /* 0x000fe20000010100 */
[----:B------:R-:W-:Y:S01]  /*92b0*/  FFMA.FTZ R16, -R174, R174, 1 ;  /* 0x3f800000ae107423 */ /* 0x000fe200000101ae */
[----:B------:R-:W-:Y:S01]  /*92c0*/  FMUL.FTZ R35, R163, R35 ;  /* 0x00000023a3237220 */ /* 0x000fe20000410000 */
[----:B------:R-:W-:Y:S01]  /*92d0*/  FMUL.FTZ R23, R7, R39 ;  /* 0x0000002707177220 */ /* 0x000fe20000410000 */
[----:B------:R-:W-:Y:S01]  /*92e0*/  FMUL.FTZ R50, R158, R50 ;  /* 0x000000329e327220 */ /* 0x000fe20000410000 */
[----:B------:R-:W-:Y:S01]  /*92f0*/  FMUL.FTZ R16, R16, UR6 ;  /* 0x0000000610107c20 */ /* 0x000fe20008410000 */
[----:B------:R-:W-:Y:S01]  /*9300*/  FFMA.FTZ R7, -R173, R173, 1 ;  /* 0x3f800000ad077423 */ /* 0x000fe200000101ad */
[----:B------:R-:W-:Y:S01]  /*9310*/  FMUL.FTZ R32, R17, R35 ;  /* 0x0000002311207220 */ /* 0x000fe20000410000 */
[----:B------:R-:W-:Y:S01]  /*9320*/  FADD.FTZ R66, -R144, R66 ;  /* 0x0000004290427221 */ /* 0x000fe20000010100 */
[----:B------:R-:W-:Y:S01]  /*9330*/  FMUL.FTZ R50, R16, R50 ;  /* 0x0000003210327220 */ /* 0x000fe20000410000 */
[----:B------:R-:W-:Y:S01]  /*9340*/  FMUL.FTZ R22, R7, UR6 ;  /* 0x0000000607167c20 */ /* 0x000fe20008410000 */
[----:B------:R-:W-:Y:S01]  /*9350*/  FADD.FTZ R7, -R144, R67 ;  /* 0x0000004390077221 */ /* 0x000fe20000010100 */
[----:B------:R-:W-:Y:S01]  /*9360*/  FFMA.FTZ R17, -R160, R160, 1 ;  /* 0x3f800000a0117423 */ /* 0x000fe200000101a0 */
[----:B------:R-:W-:Y:S01]  /*9370*/  FFMA.FTZ R16, -R159, R159, 1 ;  /* 0x3f8000009f107423 */ /* 0x000fe2000001019f */
[----:B------:R-:W-:Y:S01]  /*9380*/  FMUL.FTZ R66, R154, R66 ;  /* 0x000000429a427220 */ /* 0x000fe20000410000 */
[----:B------:R-:W-:Y:S01]  /*9390*/  FMUL.FTZ R7, R153, R7 ;  /* 0x0000000799077220 */ /* 0x000fe20000410000 */
[----:B------:R-:W-:Y:S01]  /*93a0*/  FMUL.FTZ R17, R17, UR6 ;  /* 0x0000000611117c20 */ /* 0x000fe20008410000 */
[----:B------:R-:W-:Y:S01]  /*93b0*/  FMUL.FTZ R16, R16, UR6 ;  /* 0x0000000610107c20 */ /* 0x000fe20008410000 */
[----:B-----5:R-:W-:Y:S01]  /*93c0*/  FADD.FTZ R8, -R5, R8 ;  /* 0x0000000805087221 */ /* 0x020fe20000010100 */
[----:B------:R-:W-:Y:S01]  /*93d0*/  FADD.FTZ R54, -R144, R54 ;  /* 0x0000003690367221 */ /* 0x000fe20000010100 */
[----:B------:R-:W-:Y:S01]  /*93e0*/  FMUL.FTZ R20, R17, R66 ;  /* 0x0000004211147220 */ /* 0x000fe20000410000 */
[----:B------:R-:W-:Y:S01]  /*93f0*/  FMUL.FTZ R7, R16, R7 ;  /* 0x0000000710077220 */ /* 0x000fe20000410000 */
[----:B------:R-:W-:Y:S01]  /*9400*/  FMUL.FTZ R17, R229, R8 ;  /* 0x00000008e5117220 */ /* 0x000fe20000410000 */
[----:B------:R-:W-:Y:S01]  /*9410*/  FFMA.FTZ R19, -R170, R170, 1 ;  /* 0x3f800000aa137423 */ /* 0x000fe200000101aa */
[----:B------:R-:W-:Y:S01]  /*9420*/  FADD.FTZ R12, -R5, R12 ;  /* 0x0000000c050c7221 */ /* 0x000fe20000010100 */
[----:B------:R-:W-:Y:S01]  /*9430*/  FFMA.FTZ R8, -R245, R245, 1 ;  /* 0x3f800000f5087423 */ /* 0x000fe200000101f5 */
[----:B------:R-:W-:Y:S01]  /*9440*/  F2FP.BF16.F32.PACK_AB R20, R7, R20 ;  /* 0x000000140714723e */ /* 0x000fe200000010ff */
[----:B------:R-:W-:Y:S01]  /*9450*/  FFMA.FTZ R7, -R244, R244, 1 ;  /* 0x3f800000f4077423 */ /* 0x000fe200000101f4 */
[----:B------:R-:W-:Y:S01]  /*9460*/  FMUL.FTZ R54, R156, R54 ;  /* 0x000000369c367220 */ /* 0x000fe20000410000 */
[----:B------:R-:W-:Y:S01]  /*9470*/  FMUL.FTZ R19, R19, UR6 ;  /* 0x0000000613137c20 */ /* 0x000fe20008410000 */
[----:B------:R-:W-:Y:S01]  /*9480*/  FMUL.FTZ R8, R8, UR6 ;  /* 0x0000000608087c20 */ /* 0x000fe20008410000 */
[----:B------:R-:W-:Y:S01]  /*9490*/  FMUL.FTZ R7, R7, UR6 ;  /* 0x0000000607077c20 */ /* 0x000fe20008410000 */
[----:B------:R-:W-:Y:S01]  /*94a0*/  FADD.FTZ R28, -R5, R28 ;  /* 0x0000001c051c7221 */ /* 0x000fe20000010100 */
[----:B------:R-:W-:Y:S01]  /*94b0*/  FMUL.FTZ R54, R19, R54 ;  /* 0x0000003613367220 */ /* 0x000fe20000410000 */
[C---:B------:R-:W-:Y:S01]  /*94c0*/  FADD.FTZ R9, -R5.reuse, R9 ;  /* 0x0000000905097221 */ /* 0x040fe20000010100 */
[----:B------:R-:W-:Y:S01]  /*94d0*/  FADD.FTZ R44, -R5, R44 ;  /* 0x0000002c052c7221 */ /* 0x000fe20000010100 */
[----:B------:R-:W-:Y:S01]  /*94e0*/  FMUL.FTZ R28, R207, R28 ;  /* 0x0000001ccf1c7220 */ /* 0x000fe20000410000 */
[C---:B------:R-:W-:Y:S01]  /*94f0*/  FADD.FTZ R25, -R5.reuse, R25 ;  /* 0x0000001905197221 */ /* 0x040fe20000010100 */
        /* <DEDUP_REMOVED lines=10> */
[----:B------:R-:W2:Y:S01]  /*95a0*/  LDL R140, [R1+0x2c] ;  /* 0x00002c00018c7983 */ /* 0x000ea20000100800 */
[----:B------:R-:W-:Y:S01]  /*95b0*/  FMUL.FTZ R60, R166, R60 ;  /* 0x0000003ca63c7220 */ /* 0x000fe20000410000 */
[----:B------:R-:W-:Y:S01]  /*95c0*/  FMUL.FTZ R61, R165, R61 ;  /* 0x0000003da53d7220 */ /* 0x000fe20000410000 */
[----:B------:R-:W-:Y:S01]  /*95d0*/  FMUL.FTZ R9, R9, UR6 ;  /* 0x0000000609097c20 */ /* 0x000fe20008410000 */
[----:B------:R-:W-:Y:S01]  /*95e0*/  FMUL.FTZ R56, R168, R56 ;  /* 0x00000038a8387220 */ /* 0x000fe20000410000 */
[----:B------:R-:W-:Y:S01]  /*95f0*/  FMUL.FTZ R24, R211, R24 ;  /* 0x00000018d3187220 */ /* 0x000fe20000410000 */
[----:B------:R-:W-:Y:S01]  /*9600*/  FMUL.FTZ R40, R182, R40 ;  /* 0x00000028b6287220 */ /* 0x000fe20000410000 */
[----:B------:R-:W-:Y:S01]  /*9610*/  FMUL.FTZ R16, R9, R16 ;  /* 0x0000001009107220 */ /* 0x000fe20000410000 */
[----:B------:R-:W-:Y:S01]  /*9620*/  FMUL.FTZ R57, R167, R57 ;  /* 0x00000039a7397220 */ /* 0x000fe20000410000 */
[----:B------:R-:W-:Y:S01]  /*9630*/  FADD.FTZ R14, -R4, R14 ;  /* 0x0000000e040e7221 */ /* 0x000fe20000010100 */
        /* <DEDUP_REMOVED lines=8> */
[----:B------:R-:W-:Y:S01]  /*96c0*/  FMUL.FTZ R34, R18, R34 ;  /* 0x0000002212227220 */ /* 0x000fe20000410000 */
[----:B------:R-:W-:Y:S01]  /*96d0*/  FFMA.FTZ R18, -R169, R169, 1 ;  /* 0x3f800000a9127423 */ /* 0x000fe200000101a9 */
[C---:B------:R-:W-:Y:S01]  /*96e0*/  FADD.FTZ R10, -R4.reuse, R10 ;  /* 0x0000000a040a7221 */ /* 0x040fe20000010100 */
[----:B------:R-:W-:Y:S01]  /*96f0*/  FMUL.FTZ R41, R181, R41 ;  /* 0x00000029b5297220 */ /* 0x000fe20000410000 */
[----:B------:R-:W-:Y:S01]  /*9700*/  FADD.FTZ R15, -R4, R15 ;  /* 0x0000000f040f7221 */ /* 0x000fe20000010100 */
[----:B------:R-:W-:Y:S01]  /*9710*/  FMUL.FTZ R18, R18, UR6 ;  /* 0x0000000612127c20 */ /* 0x000fe20008410000 */
[----:B------:R-:W-:Y:S01]  /*9720*/  FMUL.FTZ R10, R249, R10 ;  /* 0x0000000af90a7220 */ /* 0x000fe20000410000 */
[----:B------:R-:W-:Y:S01]  /*9730*/  FADD.FTZ R26, -R4, R26 ;  /* 0x0000001a041a7221 */ /* 0x000fe20000010100 */
        /* <DEDUP_REMOVED lines=15> */
[----:B------:R-:W-:Y:S01]  /*9830*/  FADD.FTZ R51, -R144, R51 ;  /* 0x0000003390337221 */ /* 0x000fe20000010100 */
[----:B------:R-:W-:Y:S01]  /*9840*/  FMUL.FTZ R30, R231, R30 ;  /* 0x0000001ee71e7220 */ /* 0x000fe20000410000 */
[----:B------:R-:W-:Y:S01]  /*9850*/  FMUL.FTZ R31, R230, R31 ;  /* 0x0000001fe61f7220 */ /* 0x000fe20000410000 */
[----:B------:R-:W-:Y:S01]  /*9860*/  FMUL.FTZ R59, R178, R59 ;  /* 0x0000003bb23b7220 */ /* 0x000fe20000410000 */
[C---:B------:R-:W-:Y:S01]  /*9870*/  FADD.FTZ R42, -R4.reuse, R42 ;  /* 0x0000002a042a7221 */ /* 0x040fe20000010100 */
[----:B------:R-:W-:Y:S01]  /*9880*/  FMUL.FTZ R51, R157, R51 ;  /* 0x000000339d337220 */ /* 0x000fe20000410000 */
[----:B------:R-:W-:Y:S01]  /*9890*/  F2FP.BF16.F32.PACK_AB R23, R23, R38 ;  /* 0x000000261717723e */ /* 0x000fe200000010ff */
[----:B------:R-:W-:Y:S01]  /*98a0*/  FADD.FTZ R43, -R4, R43 ;  /* 0x0000002b042b7221 */ /* 0x000fe20000010100 */
[----:B------:R-:W-:Y:S01]  /*98b0*/  FMUL.FTZ R42, R213, R42 ;  /* 0x0000002ad52a7220 */ /* 0x000fe20000410000 */
[----:B------:R-:W-:Y:S01]  /*98c0*/  FMUL.FTZ R22, R22, R51 ;  /* 0x0000003316167220 */ /* 0x000fe20000410000 */
[----:B------:R-:W-:Y:S01]  /*98d0*/  FADD.FTZ R62, -R4, R62 ;  /* 0x0000003e043e7221 */ /* 0x000fe20000010100 */
[----:B------:R-:W-:Y:S01]  /*98e0*/  FMUL.FTZ R43, R212, R43 ;  /* 0x0000002bd42b7220 */ /* 0x000fe20000410000 */
[----:B------:R-:W-:Y:S01]  /*98f0*/  FADD.FTZ R58, -R4, R58 ;  /* 0x0000003a043a7221 */ /* 0x000fe20000010100 */
[----:B------:R-:W-:Y:S01]  /*9900*/  F2FP.BF16.F32.PACK_AB R21, R21, R54 ;  /* 0x000000361515723e */ /* 0x000fe200000010ff */
[----:B------:R-:W-:Y:S01]  /*9910*/  FMUL.FTZ R62, R177, R62 ;  /* 0x0000003eb13e7220 */ /* 0x000fe20000410000 */
[----:B------:R-:W-:Y:S01]  /*9920*/  F2FP.BF16.F32.PACK_AB R22, R22, R50 ;  /* 0x000000321616723e */ /* 0x000fe200000010ff */
[----:B------:R-:W-:Y:S01]  /*9930*/  FMUL.FTZ R58, R179, R58 ;  /* 0x0000003ab33a7220 */ /* 0x000fe20000410000 */
[----:B------:R-:W3:Y:S02]  /*9940*/  LDL R38, [R1+0xf4] ;  /* 0x0000f40001267983 */ /* 0x000ee40000100800 */
[----:B---3--:R-:W-:Y:S02]  /*9950*/  LEA R145, R38, UR4, 0x1 ;  /* 0x0000000426917c11 */ /* 0x008fe4000f8e08ff */
[----:B------:R-:W-:Y:S04]  /*9960*/  STS [R142+0x14000], R132 ;  /* 0x014000848e007388 */ /* 0x000fe80000000800 */
[----:B------:R3:W-:Y:S04]  /*9970*/  STS [R142+0x14400], R6 ;  /* 0x014400068e007388 */ /* 0x0007e80000000800 */
[----:B----4-:R-:W-:Y:S04]  /*9980*/  STS [R141+0x14000], R133 ;  /* 0x014000858d007388 */ /* 0x010fe80000000800 */
[----:B------:R4:W-:Y:S01]  /*9990*/  STS [R141+0x14400], R0 ;  /* 0x014400008d007388 */ /* 0x0009e20000000800 */
[----:B---3--:R-:W-:Y:S01]  /*99a0*/  FADD.FTZ R6, -R5, R13 ;  /* 0x0000000d05067221 */ /* 0x008fe20000010100 */
[----:B------:R-:W-:Y:S01]  /*99b0*/  FMUL.FTZ R13, R225, R12 ;  /* 0x0000000ce10d7220 */ /* 0x000fe20000410000 */
[----:B------:R-:W-:Y:S02]  /*99c0*/  FFMA.FTZ R12, -R247, R247, 1 ;  /* 0x3f800000f70c7423 */ /* 0x000fe400000101f7 */
[----:B------:R-:W-:Y:S01]  /*99d0*/  FMUL.FTZ R6, R224, R6 ;  /* 0x00000006e0067220 */ /* 0x000fe20000410000 */
[----:B------:R-:W-:Y:S01]  /*99e0*/  FMUL.FTZ R13, R8, R13 ;  /* 0x0000000d080d7220 */ /* 0x000fe20000410000 */
[----:B------:R-:W-:Y:S01]  /*99f0*/  FFMA.FTZ R8, -R235, R235, 1 ;  /* 0x3f800000eb087423 */ /* 0x000fe200000101eb */
[----:B------:R-:W-:Y:S01]  /*9a00*/  FMUL.FTZ R12, R12, UR6 ;  /* 0x000000060c0c7c20 */ /* 0x000fe20008410000 */
[----:B------:R-:W-:Y:S01]  /*9a10*/  FMUL.FTZ R19, R7, R6 ;  /* 0x0000000607137220 */ /* 0x000fe20000410000 */
[----:B------:R-:W-:Y:S01]  /*9a20*/  FADD.FTZ R6, -R5, R29 ;  /* 0x0000001d05067221 */ /* 0x000fe20000010100 */
[----:B------:R-:W-:Y:S01]  /*9a30*/  FFMA.FTZ R7, -R233, R233, 1 ;  /* 0x3f800000e9077423 */ /* 0x000fe200000101e9 */
[----:B------:R-:W-:Y:S01]  /*9a40*/  FMUL.FTZ R8, R8, UR6 ;  /* 0x0000000608087c20 */ /* 0x000fe20008410000 */
[----:B------:R-:W-:Y:S01]  /*9a50*/  FMUL.FTZ R33, R12, R17 ;  /* 0x000000110c217220 */ /* 0x000fe20000410000 */
[----:B------:R-:W-:Y:S01]  /*9a60*/  FMUL.FTZ R6, R206, R6 ;  /* 0x00000006ce067220 */ /* 0x000fe20000410000 */
[----:B------:R-:W-:Y:S01]  /*9a70*/  FMUL.FTZ R7, R7, UR6 ;  /* 0x0000000607077c20 */ /* 0x000fe20008410000 */
[----:B------:R-:W-:Y:S01]  /*9a80*/  FMUL.FTZ R17, R8, R28 ;  /* 0x0000001c08117220 */ /* 0x000fe20000410000 */
[----:B------:R-:W-:Y:S01]  /*9a90*/  FFMA.FTZ R8, -R217, R217, 1 ;  /* 0x3f800000d9087423 */ /* 0x000fe200000101d9 */
[----:B------:R-:W-:Y:S01]  /*9aa0*/  F2FP.BF16.F32.PACK_AB R19, R19, R13 ;  /* 0x0000000d1313723e */ /* 0x000fe200000010ff */
[----:B------:R-:W-:Y:S01]  /*9ab0*/  FMUL.FTZ R6, R7, R6 ;  /* 0x0000000607067220 */ /* 0x000fe20000410000 */
[----:B------:R-:W-:Y:S01]  /*9ac0*/  FFMA.FTZ R7, -R216, R216, 1 ;  /* 0x3f800000d8077423 */ /* 0x000fe200000101d8 */
[----:B------:R-:W-:Y:S01]  /*9ad0*/  FMUL.FTZ R8, R8, UR6 ;  /* 0x0000000608087c20 */ /* 0x000fe20008410000 */
[----:B----4-:R-:W-:Y:S01]  /*9ae0*/  F2FP.BF16.F32.PACK_AB R0, R16, R33 ;  /* 0x000000211000723e */ /* 0x010fe200000010ff */
[----:B------:R-:W-:Y:S01]  /*9af0*/  FFMA.FTZ R12, -R237, R237, 1 ;  /* 0x3f800000ed0c7423 */ /* 0x000fe200000101ed */
[----:B------:R-:W-:Y:S01]  /*9b00*/  F2FP.BF16.F32.PACK_AB R17, R6, R17 ;  /* 0x000000110611723e */ /* 0x000fe200000010ff */
[----:B------:R-:W-:Y:S01]  /*9b10*/  FADD.FTZ R6, -R5, R45 ;  /* 0x0000002d05067221 */ /* 0x000fe20000010100 */
[----:B------:R-:W-:Y:S01]  /*9b20*/  FFMA.FTZ R5, -R202, R202, 1 ;  /* 0x3f800000ca057423 */ /* 0x000fe200000101ca */
[----:B------:R-:W-:Y:S01]  /*9b30*/  FMUL.FTZ R44, R8, R44 ;  /* 0x0000002c082c7220 */ /* 0x000fe20000410000 */
[----:B------:R-:W-:Y:S01]  /*9b40*/  FMUL.FTZ R7, R7, UR6 ;  /* 0x0000000607077c20 */ /* 0x000fe20008410000 */
[----:B------:R-:W-:Y:S01]  /*9b50*/  FMUL.FTZ R6, R171, R6 ;  /* 0x00000006ab067220 */ /* 0x000fe20000410000 */
[----:B------:R-:W-:Y:S01]  /*9b60*/  FMUL.FTZ R8, R5, UR6 ;  /* 0x0000000605087c20 */ /* 0x000fe20008410000 */
[----:B------:R-:W-:Y:S01]  /*9b70*/  FFMA.FTZ R5, -R198, R198, 1 ;  /* 0x3f800000c6057423 */ /* 0x000fe200000101c6 */
[----:B------:R2:W-:Y:S01]  /*9b80*/  STS [R142+0x16000], R0 ;  /* 0x016000008e007388 */ /* 0x0005e20000000800 */
[----:B------:R-:W-:Y:S01]  /*9b90*/  FMUL.FTZ R13, R7, R6 ;  /* 0x00000006070d7220 */ /* 0x000fe20000410000 */
[----:B------:R-:W-:Y:S01]  /*9ba0*/  FFMA.FTZ R6, -R199, R199, 1 ;  /* 0x3f800000c7067423 */ /* 0x000fe200000101c7 */
[----:B------:R-:W-:Y:S01]  /*9bb0*/  FMUL.FTZ R5, R5, UR6 ;  /* 0x0000000605057c20 */ /* 0x000fe20008410000 */
[----:B------:R-:W-:Y:S01]  /*9bc0*/  FMUL.FTZ R56, R8, R56 ;  /* 0x0000003808387220 */ /* 0x000fe20000410000 */
[----:B------:R-:W-:Y:S01]  /*9bd0*/  FMUL.FTZ R12, R12, UR6 ;  /* 0x000000060c0c7c20 */ /* 0x000fe20008410000 */
[----:B------:R-:W-:Y:S01]  /*9be0*/  FMUL.FTZ R6, R6, UR6 ;  /* 0x0000000606067c20 */ /* 0x000fe20008410000 */
[----:B------:R-:W-:Y:S01]  /*9bf0*/  FMUL.FTZ R61, R5, R61 ;  /* 0x0000003d053d7220 */ /* 0x000fe20000410000 */
[----:B------:R-:W-:Y:S01]  /*9c00*/  FADD.FTZ R5, -R4, R11 ;  /* 0x0000000b04057221 */ /* 0x000fe20000010100 */
[----:B------:R-:W-:Y:S01]  /*9c10*/  FMUL.FTZ R24, R12, R24 ;  /* 0x000000180c187220 */ /* 0x000fe20000410000 */
[----:B------:R-:W-:Y:S01]  /*9c20*/  FMUL.FTZ R60, R6, R60 ;  /* 0x0000003c063c7220 */ /* 0x000fe20000410000 */
[----:B------:R-:W-:Y:S01]  /*9c30*/  FFMA.FTZ R12, -R223, R223, 1 ;  /* 0x3f800000df0c7423 */ /* 0x000fe200000101df */
[----:B------:R-:W-:Y:S01]  /*9c40*/  FMUL.FTZ R6, R248, R5 ;  /* 0x00000005f8067220 */ /* 0x000fe20000410000 */
[----:B------:R-:W-:Y:S01]  /*9c50*/  FFMA.FTZ R5, -R139, R139, 1 ;  /* 0x3f8000008b057423 */ /* 0x000fe2000001018b */
[----:B------:R-:W-:Y:S01]  /*9c60*/  FFMA.FTZ R7, -R203, R203, 1 ;  /* 0x3f800000cb077423 */ /* 0x000fe200000101cb */
[----:B------:R-:W3:Y:S01]  /*9c70*/  LDL R139, [R1+0x28] ;  /* 0x00002800018b7983 */ /* 0x000ee20000100800 */
[----:B------:R-:W-:Y:S01]  /*9c80*/  FMUL.FTZ R12, R12, UR6 ;  /* 0x000000060c0c7c20 */ /* 0x000fe20008410000 */
[----:B------:R-:W-:Y:S01]  /*9c90*/  FMUL.FTZ R8, R5, UR6 ;  /* 0x0000000605087c20 */ /* 0x000fe20008410000 */
[----:B------:R-:W-:Y:S01]  /*9ca0*/  FFMA.FTZ R5, -R137, R137, 1 ;  /* 0x3f80000089057423 */ /* 0x000fe20000010189 */
[----:B------:R-:W-:Y:S01]  /*9cb0*/  FMUL.FTZ R7, R7, UR6 ;  /* 0x0000000607077c20 */ /* 0x000fe20008410000 */
[----:B------:R-:W4:Y:S01]  /*9cc0*/  LDL R137, [R1+0x18] ;  /* 0x0000180001897983 */ /* 0x000f220000100800 */
[----:B------:R-:W-:Y:S01]  /*9cd0*/  FMUL.FTZ R16, R12, R40 ;  /* 0x000000280c107220 */ /* 0x000fe20000410000 */
[----:B------:R-:W-:Y:S01]  /*9ce0*/  FMUL.FTZ R5, R5, UR6 ;  /* 0x0000000605057c20 */ /* 0x000fe20008410000 */
[----:B------:R-:W-:Y:S01]  /*9cf0*/  FMUL.FTZ R12, R7, R57 ;  /* 0x00000039070c7220 */ /* 0x000fe20000410000 */
[----:B------:R-:W-:Y:S01]  /*9d00*/  FMUL.FTZ R10, R8, R10 ;  /* 0x0000000a080a7220 */ /* 0x000fe20000410000 */
[----:B--2---:R-:W-:Y:S01]  /*9d10*/  FFMA.FTZ R0, -R138, R138, 1 ;  /* 0x3f8000008a007423 */ /* 0x004fe2000001018a */
[----:B------:R-:W-:Y:S01]  /*9d20*/  FMUL.FTZ R14, R5, R14 ;  /* 0x0000000e050e7220 */ /* 0x000fe20000410000 */
[----:B------:R-:W2:Y:S01]  /*9d30*/  LDL R138, [R1+0x10] ;  /* 0x00001000018a7983 */ /* 0x000ea20000100800 */
[----:B------:R-:W-:Y:S01]  /*9d40*/  FFMA.FTZ R5, -R65, R65, 1 ;  /* 0x3f80000041057423 */ /* 0x000fe20000010141 */
[----:B------:R-:W-:Y:S01]  /*9d50*/  FMUL.FTZ R7, R0, UR6 ;  /* 0x0000000600077c20 */ /* 0x000fe20008410000 */
[----:B------:R-:W-:Y:S01]  /*9d60*/  FFMA.FTZ R0, -R136, R136, 1 ;  /* 0x3f80000088007423 */ /* 0x000fe20000010188 */
[----:B------:R-:W4:Y:S01]  /*9d70*/  LDL R65, [R1+0x20] ;  /* 0x0000200001417983 */ /* 0x000f220000100800 */
[----:B------:R-:W-:Y:S01]  /*9d80*/  F2FP.BF16.F32.PACK_AB R16, R9, R16 ;  /* 0x000000100910723e */ /* 0x000fe200000010ff */
[----:B------:R-:W-:Y:S01]  /*9d90*/  FMUL.FTZ R7, R7, R6 ;  /* 0x0000000607077220 */ /* 0x000fe20000410000 */
[----:B------:R-:W-:Y:S01]  /*9da0*/  FMUL.FTZ R0, R0, UR6 ;  /* 0x0000000600007c20 */ /* 0x000fe20008410000 */
[----:B------:R-:W4:Y:S01]  /*9db0*/  LDL R136, [R1+0x24] ;  /* 0x0000240001887983 */ /* 0x000f220000100800 */
[----:B------:R-:W-:Y:S01]  /*9dc0*/  FMUL.FTZ R6, R5, UR6 ;  /* 0x0000000605067c20 */ /* 0x000fe20008410000 */
[----:B------:R-:W-:Y:S01]  /*9dd0*/  FFMA.FTZ R5, -R251, R251, 1 ;  /* 0x3f800000fb057423 */ /* 0x000fe200000101fb */
[----:B------:R-:W-:Y:S01]  /*9de0*/  F2FP.BF16.F32.PACK_AB R10, R7, R10 ;  /* 0x0000000a070a723e */ /* 0x000fe200000010ff */
[----:B------:R-:W-:Y:S01]  /*9df0*/  FMUL.FTZ R9, R0, R15 ;  /* 0x0000000f00097220 */ /* 0x000fe20000410000 */
[----:B------:R-:W-:Y:S01]  /*9e00*/  FFMA.FTZ R0, -R252, R252, 1 ;  /* 0x3f800000fc007423 */ /* 0x000fe200000101fc */
[----:B------:R-:W-:Y:S01]  /*9e10*/  FMUL.FTZ R26, R6, R26 ;  /* 0x0000001a061a7220 */ /* 0x000fe20000410000 */
[----:B------:R-:W-:Y:S01]  /*9e20*/  FFMA.FTZ R6, -R239, R239, 1 ;  /* 0x3f800000ef067423 */ /* 0x000fe200000101ef */
[----:B------:R-:W-:Y:S01]  /*9e30*/  STS [R142+0x16400], R10 ;  /* 0x0164000a8e007388 */ /* 0x000fe20000000800 */
[----:B------:R-:W-:Y:S01]  /*9e40*/  F2FP.BF16.F32.PACK_AB R9, R9, R14 ;  /* 0x0000000e0909723e */ /* 0x000fe200000010ff */
[----:B------:R-:W-:Y:S01]  /*9e50*/  FMUL.FTZ R8, R0, UR6 ;  /* 0x0000000600087c20 */ /* 0x000fe20008410000 */
[----:B------:R-:W-:Y:S01]  /*9e60*/  FMUL.FTZ R6, R6, UR6 ;  /* 0x0000000606067c20 */ /* 0x000fe20008410000 */
[----:B------:R-:W-:Y:S01]  /*9e70*/  STS [R141+0x16000], R19 ;  /* 0x016000138d007388 */ /* 0x000fe20000000800 */
[----:B------:R-:W-:Y:S01]  /*9e80*/  FFMA.FTZ R0, -R250, R250, 1 ;  /* 0x3f800000fa007423 */ /* 0x000fe200000101fa */
[----:B------:R-:W-:Y:S01]  /*9e90*/  FMUL.FTZ R8, R8, R27 ;  /* 0x0000001b08087220 */ /* 0x000fe20000410000 */
[----:B------:R-:W-:Y:S01]  /*9ea0*/  F2FP.BF16.F32.PACK_AB R18, R18, R24 ;  /* 0x000000181212723e */ /* 0x000fe200000010ff */
[----:B------:R-:W-:Y:S01]  /*9eb0*/  STS [R141+0x16400], R9 ;  /* 0x016400098d007388 */ /* 0x000fe20000000800 */
[----:B------:R-:W-:Y:S01]  /*9ec0*/  FMUL.FTZ R46, R6, R46 ;  /* 0x0000002e062e7220 */ /* 0x000fe20000410000 */
[----:B------:R-:W-:Y:S01]  /*9ed0*/  FMUL.FTZ R5, R5, UR6 ;  /* 0x0000000605057c20 */ /* 0x000fe20008410000 */
[----:B------:R-:W-:Y:S01]  /*9ee0*/  FMUL.FTZ R0, R0, UR6 ;  /* 0x0000000600007c20 */ /* 0x000fe20008410000 */
[----:B------:R-:W-:Y:S01]  /*9ef0*/  STS [R140+0x14000], R135 ;  /* 0x014000878c007388 */ /* 0x000fe20000000800 */
[----:B------:R-:W-:Y:S01]  /*9f00*/  FFMA.FTZ R6, -R226, R226, 1 ;  /* 0x3f800000e2067423 */ /* 0x000fe200000101e2 */
[----:B------:R-:W-:Y:S01]  /*9f10*/  F2FP.BF16.F32.PACK_AB R8, R8, R26 ;  /* 0x0000001a0808723e */ /* 0x000fe200000010ff */
[----:B------:R-:W-:Y:S01]  /*9f20*/  FMUL.FTZ R30, R5, R30 ;  /* 0x0000001e051e7220 */ /* 0x000fe20000410000 */
[----:B------:R1:W-:Y:S01]  /*9f30*/  STS [R140+0x14400], R36 ;  /* 0x014400248c007388 */ /* 0x0003e20000000800 */
[----:B------:R-:W-:Y:S01]  /*9f40*/  FMUL.FTZ R31, R0, R31 ;  /* 0x0000001f001f7220 */ /* 0x000fe20000410000 */
[----:B------:R-:W-:Y:S01]  /*9f50*/  FMUL.FTZ R6, R6, UR6 ;  /* 0x0000000606067c20 */ /* 0x000fe20008410000 */
[----:B------:R-:W-:Y:S01]  /*9f60*/  FFMA.FTZ R14, -R241, R241, 1 ;  /* 0x3f800000f10e7423 */ /* 0x000fe200000101f1 */
[----:B------:R-:W-:Y:S01]  /*9f70*/  FADD.FTZ R0, -R4, R47 ;  /* 0x0000002f04007221 */ /* 0x000fe20000010100 */
[----:B------:R-:W-:Y:S01]  /*9f80*/  FFMA.FTZ R5, -R238, R238, 1 ;  /* 0x3f800000ee057423 */ /* 0x000fe200000101ee */
[----:B------:R-:W-:Y:S01]  /*9f90*/  FMUL.FTZ R59, R6, R59 ;  /* 0x0000003b063b7220 */ /* 0x000fe20000410000 */
[----:B------:R-:W-:Y:S01]  /*9fa0*/  F2FP.BF16.F32.PACK_AB R6, R31, R30 ;  /* 0x0000001e1f06723e */ /* 0x000fe200000010ff */
[----:B------:R-:W-:Y:S01]  /*9fb0*/  FMUL.FTZ R14, R14, UR6 ;  /* 0x000000060e0e7c20 */ /* 0x000fe20008410000 */
[----:B------:R-:W-:Y:S01]  /*9fc0*/  FMUL.FTZ R0, R208, R0 ;  /* 0x00000000d0007220 */ /* 0x000fe20000410000 */
[----:B------:R-:W-:Y:S01]  /*9fd0*/  FMUL.FTZ R5, R5, UR6 ;  /* 0x0000000605057c20 */ /* 0x000fe20008410000 */
[----:B------:R-:W-:Y:S01]  /*9fe0*/  FFMA.FTZ R7, -R240, R240, 1 ;  /* 0x3f800000f0077423 */ /* 0x000fe200000101f0 */
[----:B------:R-:W-:Y:S01]  /*9ff0*/  FMUL.FTZ R42, R14, R42 ;  /* 0x0000002a0e2a7220 */ /* 0x000fe20000410000 */
[----:B------:R-:W-:Y:S01]  /*a000*/  F2FP.BF16.F32.PACK_AB R13, R13, R44 ;  /* 0x0000002c0d0d723e */ /* 0x000fe200000010ff */
[----:B------:R-:W-:Y:S01]  /*a010*/  FMUL.FTZ R14, R5, R0 ;  /* 0x00000000050e7220 */ /* 0x000fe20000410000 */
[----:B------:R-:W-:Y:S01]  /*a020*/  FMUL.FTZ R7, R7, UR6 ;  /* 0x0000000607077c20 */ /* 0x000fe20008410000 */
[----:B------:R-:W-:Y:S01]  /*a030*/  FFMA.FTZ R5, -R221, R221, 1 ;  /* 0x3f800000dd057423 */ /* 0x000fe200000101dd */
[----:B------:R-:W-:Y:S01]  /*a040*/  FADD.FTZ R0, -R4, R63 ;  /* 0x0000003f04007221 */ /* 0x000fe20000010100 */
[----:B------:R-:W-:Y:S01]  /*a050*/  FFMA.FTZ R4, -R220, R220, 1 ;  /* 0x3f800000dc047423 */ /* 0x000fe200000101dc */
[----:B------:R-:W-:Y:S01]  /*a060*/  FMUL.FTZ R43, R7, R43 ;  /* 0x0000002b072b7220 */ /* 0x000fe20000410000 */
[----:B------:R-:W-:Y:S01]  /*a070*/  FMUL.FTZ R5, R5, UR6 ;  /* 0x0000000605057c20 */ /* 0x000fe20008410000 */
[----:B------:R-:W-:Y:S01]  /*a080*/  FFMA.FTZ R7, -R227, R227, 1 ;  /* 0x3f800000e3077423 */ /* 0x000fe200000101e3 */
[----:B------:R-:W-:Y:S01]  /*a090*/  FMUL.FTZ R0, R176, R0 ;  /* 0x00000000b0007220 */ /* 0x000fe20000410000 */
[----:B------:R-:W-:Y:S01]  /*a0a0*/  FMUL.FTZ R4, R4, UR6 ;  /* 0x0000000604047c20 */ /* 0x000fe20008410000 */
[----:B------:R-:W-:Y:S01]  /*a0b0*/  FMUL.FTZ R62, R5, R62 ;  /* 0x0000003e053e7220 */ /* 0x000fe20000410000 */
[----:B------:R-:W-:Y:S01]  /*a0c0*/  F2FP.BF16.F32.PACK_AB R5, R43, R42 ;  /* 0x0000002a2b05723e */ /* 0x000fe200000010ff */
[----:B------:R-:W-:Y:S01]  /*a0d0*/  FMUL.FTZ R7, R7, UR6 ;  /* 0x0000000607077c20 */ /* 0x000fe20008410000 */
[----:B------:R-:W-:Y:S01]  /*a0e0*/  F2FP.BF16.F32.PACK_AB R12, R12, R56 ;  /* 0x000000380c0c723e */ /* 0x000fe200000010ff */
[----:B------:R-:W4:Y:S01]  /*a0f0*/  LDL.LU R37, [R1+0x38] ;  /* 0x0000380001257983 */ /* 0x000f220000300800 */
[----:B------:R-:W-:Y:S01]  /*a100*/  F2FP.BF16.F32.PACK_AB R11, R61, R60 ;  /* 0x0000003c3d0b723e */ /* 0x000fe200000010ff */
[----:B------:R-:W-:Y:S01]  /*a110*/  FMUL.FTZ R58, R7, R58 ;  /* 0x0000003a073a7220 */ /* 0x000fe20000410000 */
[----:B------:R-:W-:Y:S01]  /*a120*/  FMUL.FTZ R7, R4, R0 ;  /* 0x0000000004077220 */ /* 0x000fe20000410000 */
[----:B------:R-:W-:Y:S01]  /*a130*/  F2FP.BF16.F32.PACK_AB R4, R14, R46 ;  /* 0x0000002e0e04723e */ /* 0x000fe200000010ff */
[----:B-1----:R-:W4:Y:S02]  /*a140*/  LDL.LU R36, [R1+0x3c] ;  /* 0x00003c0001247983 */ /* 0x002f240000300800 */
[----:B------:R-:W-:Y:S02]  /*a150*/  F2FP.BF16.F32.PACK_AB R0, R59, R58 ;  /* 0x0000003a3b00723e */ /* 0x000fe400000010ff */
[----:B------:R-:W-:Y:S01]  /*a160*/  F2FP.BF16.F32.PACK_AB R7, R7, R62 ;  /* 0x0000003e0707723e */ /* 0x000fe200000010ff */
[----:B------:R1:W5:Y:S04]  /*a170*/  LDL.64 R218, [R1+0x40] ;  /* 0x0000400001da7983 */ /* 0x0003680000100a00 */
[----:B---3--:R-:W-:Y:S04]  /*a180*/  STS [R139+0x14000], R134 ;  /* 0x014000868b007388 */ /* 0x008fe80000000800 */
[----:B------:R-:W-:Y:S04]  /*a190*/  STS [R139+0x14400], R32 ;  /* 0x014400208b007388 */ /* 0x000fe80000000800 */
[----:B------:R-:W-:Y:S04]  /*a1a0*/  STS [R140+0x16000], R18 ;  /* 0x016000128c007388 */ /* 0x000fe80000000800 */
[----:B------:R-:W-:Y:S04]  /*a1b0*/  STS [R140+0x16400], R8 ;  /* 0x016400088c007388 */ /* 0x000fe80000000800 */
[----:B------:R-:W-:Y:S04]  /*a1c0*/  STS [R139+0x16000], R17 ;  /* 0x016000118b007388 */ /* 0x000fe80000000800 */
[----:B------:R-:W-:Y:S04]  /*a1d0*/  STS [R139+0x16400], R6 ;  /* 0x016400068b007388 */ /* 0x000fe80000000800 */
[----:B--2---:R-:W-:Y:S04]  /*a1e0*/  STS [R138+0x14000], R64 ;  /* 0x014000408a007388 */ /* 0x004fe80000000800 */
[----:B------:R-:W-:Y:S04]  /*a1f0*/  STS [R138+0x14400], R23 ;  /* 0x014400178a007388 */ /* 0x000fe80000000800 */
[----:B----4-:R-:W-:Y:S04]  /*a200*/  STS [R137+0x14000], R53 ;  /* 0x0140003589007388 */ /* 0x010fe80000000800 */
        /* <DEDUP_REMOVED lines=9> */
[----:B------:R-:W-:Y:S01]  /*a2a0*/  STS [R136+0x16000], R12 ;  /* 0x0160000c88007388 */ /* 0x000fe20000000800 */
[----:B------:R-:W-:Y:S03]  /*a2b0*/  MOV R147, R37 ;  /* 0x0000002500937202 */ /* 0x000fe60000000f00 */
[----:B------:R2:W-:Y:S01]  /*a2c0*/  STS [R136+0x16400], R0 ;  /* 0x0164000088007388 */ /* 0x0005e20000000800 */
[----:B------:R-:W-:Y:S03]  /*a2d0*/  MOV R146, R36 ;  /* 0x0000002400927202 */ /* 0x000fe60000000f00 */
[----:B------:R-:W-:Y:S04]  /*a2e0*/  STS [R65+0x16000], R11 ;  /* 0x0160000b41007388 */ /* 0x000fe80000000800 */
[----:B------:R-:W-:Y:S01]  /*a2f0*/  STS [R65+0x16400], R7 ;  /* 0x0164000741007388 */ /* 0x000fe20000000800 */
[----:B------:R-:W-:Y:S01]  /*a300*/  BAR.SYNC.DEFER_BLOCKING 0x0 ;  /* 0x0000000000007b1d */ /* 0x000fe20000010000 */
[----:B--2---:R-:W-:Y:S05]  /*a310*/  IADD3 R0, R2, R185, RZ ;  /* 0x000000b902007210 */ /* 0x004fea0007ffe0ff */
[----:B------:R-:W-:Y:S04]  /*a320*/  LDSM.16.MT88.4 R4, [R3+0x1c000] ;  /* 0x01c000000304783b */ /* 0x000fe80000004200 */
[----:B------:R-:W2:Y:S04]  /*a330*/  LDSM.16.MT88.4 R8, [R2] ;  /* 0x000000000208783b */ /* 0x000ea80000004200 */
[----:B------:R-:W3:Y:S04]  /*a340*/  LDSM.16.MT88.4 R12, [R3+0x20000] ;  /* 0x02000000030c783b */ /* 0x000ee80000004200 */
[----:B------:R-:W4:Y:S04]  /*a350*/  LDSM.16.MT88.4 R16, [R0] ;  /* 0x000000000010783b */ /* 0x000f280000004200 */
[----:B------:R-:W-:Y:S04]  /*a360*/  LDSM.16.MT88.4 R20, [R3+0x1c800] ;  /* 0x01c800000314783b */ /* 0x000fe80000004200 */
[----:B------:R-:W1:Y:S04]  /*a370*/  LDSM.16.MT88.4 R24, [R2+0x800] ;  /* 0x000800000218783b */ /* 0x000e680000004200 */
[----:B------:R-:W1:Y:S04]  /*a380*/  LDSM.16.MT88.4 R28, [R3+0x20800] ;  /* 0x02080000031c783b */ /* 0x000e680000004200 */
[----:B------:R-:W1:Y:S01]  /*a390*/  LDSM.16.MT88.4 R32, [R0+0x800] ;  /* 0x000800000020783b */ /* 0x000e620000004200 */
[-C--:B--2---:R-:W-:Y:S06]  /*a3a0*/  HMMA.16816.F32.BF16 R68, R4, R8.reuse, R68 ;  /* 0x000000080444723c */ /* 0x084fec0000041844 */
[C---:B---3--:R-:W-:Y:S06]  /*a3b0*/  HMMA.16816.F32.BF16 R72, R12.reuse, R8, R72 ;  /* 0x000000080c48723c */ /* 0x048fec0000041848 */
        /* <DEDUP_REMOVED lines=92> */
[----:B-----5:R-:W-:Y:S02]  /*a980*/  ISETP.GE.AND P1, PT, R218, UR23, PT ;  /* 0x00000017da007c0c */ /* 0x020fe4000bf26270 */
[----:B------:R-:W3:Y:S11]  /*a990*/  LDL.LU R36, [R1+0x4c] ;  /* 0x00004c0001247983 */ /* 0x000ef60000300800 */
[----:B------:R4:W-:Y:S01]  /*a9a0*/  @P1 STS.128 [R145+0x8000], RZ ;  /* 0x008000ff91001388 */ /* 0x0009e20000000c00 */
[----:B------:R-:W4:Y:S08]  /*a9b0*/  @!P1 LDC R13, c[0x0][0x424] ;  /* 0x00010900ff0d9b82 */ /* 0x000f300000000800 */
[----:B------:R-:W4:Y:S08]  /*a9c0*/  @!P1 LDC R14, c[0x0][0x424] ;  /* 0x00010900ff0e9b82 */ /* 0x000f300000000800 */
[----:B------:R-:W4:Y:S01]  /*a9d0*/  @!P1 LDC R15, c[0x0][0x424] ;  /* 0x00010900ff0f9b82 */ /* 0x000f220000000800 */
[C---:B-1----:R-:W-:Y:S05]  /*a9e0*/  IMAD.U32 R4, R6.reuse, -0x80, RZ ;  /* 0xffffff8006047824 */ /* 0x042fea00078e00ff */
[--C-:B------:R-:W-:Y:S02]  /*a9f0*/  SHF.R.S32.HI R5, RZ, 0x1f, R4.reuse ;  /* 0x0000001fff057819 */ /* 0x100fe40000011404 */
[CC--:B------:R-:W-:Y:S02]  /*aa00*/  @!P1 LEA R0, P3, R6.reuse, R4.reuse, 0x5 ;  /* 0x0000000406009211 */ /* 0x0c0fe400078628ff */
[C---:B------:R-:W-:Y:S01]  /*aa10*/  @!P1 LEA R11, P2, R6.reuse, R4, 0x6 ;  /* 0x00000004060b9211 */ /* 0x040fe200078430ff */
[C---:B------:R-:W-:Y:S01]  /*aa20*/  @!P1 IMAD.WIDE.U32 R8, R6.reuse, 0x60, R4 ;  /* 0x0000006006089825 */ /* 0x040fe200078e0004 */
[CC--:B----4-:R-:W-:Y:S02]  /*aa30*/  @!P1 LEA.HI.X R13, R6.reuse, R5.reuse, R13, 0x5, P3 ;  /* 0x00000005060d9211 */ /* 0x0d0fe400018f2c0d */
[----:B------:R-:W-:Y:S01]  /*aa40*/  @!P1 LEA.HI.X R14, R6, R5, R14, 0x6, P2 ;  /* 0x00000005060e9211 */ /* 0x000fe200010f340e */
        /* <DEDUP_REMOVED lines=32> */
.L_x_1227:
[----:B------:R-:W-:Y:S01]  /*ac50*/  LDSM.16.M88.4 R32, [R148+0x14000] ;  /* 0x014000009420783b */ /* 0x000fe20000000200 */
[----:B------:R-:W-:Y:S01]  /*ac60*/  IMAD.IADD R0, R193, 0x1, R185 ;  /* 0x00000001c1007824 */ /* 0x000fe200078e02b9 */
[----:B------:R-:W-:Y:S01]  /*ac70*/  ULOP3.LUT UR12, UR10, 0x1, URZ, 0xc0, !UPT ;  /* 0x000000010a0c7892 */ /* 0x000fe2000f8ec03f */
[----:B------:R-:W-:Y:S01]  /*ac80*/  IMAD.IADD R144, R185, 0x1, R150 ;  /* 0x00000001b9907824 */ /* 0x000fe200078e0296 */
[----:B------:R-:W1:Y:S01]  /*ac90*/  LDSM.16.MT88.4 R16, [R2+0x4000] ;  /* 0x004000000210783b */ /* 0x000e620000004200 */
[----:B------:R-:W-:Y:S02]  /*aca0*/  UISETP.GT.AND UP3, UPT, UR10, UR19, UPT ;  /* 0x000000130a00728c */ /* 0x000fe4000bf64270 */
[----:B------:R-:W-:Y:S01]  /*acb0*/  UISETP.NE.U32.AND UP1, UPT, UR12, 0x1, UPT ;  /* 0x000000010c00788c */ /* 0x000fe2000bf25070 */
[----:B------:R-:W2:Y:S01]  /*acc0*/  LDSM.16.M88.4 R28, [R148+0x16000] ;  /* 0x01600000941c783b */ /* 0x000ea20000000200 */
[----:B------:R-:W-:Y:S03]  /*acd0*/  UIADD3 UR10, UR10, -0x1, URZ ;  /* 0xffffffff0a0a7890 */ /* 0x000fe6000fffe03f */
[----:B------:R-:W3:Y:S04]  /*ace0*/  LDSM.16.MT88.4 R36, [R0] ;  /* 0x000000000024783b */ /* 0x000ee80000004200 */
[----:B------:R-:W4:Y:S04]  /*acf0*/  LDL R156, [R1+0xf8] ;  /* 0x0000f800019c7983 */ /* 0x000f280000100800 */
[----:B------:R-:W-:Y:S04]  /*ad00*/  LDSM.16.M88.4 R40, [R150+0x14000] ;  /* 0x014000009628783b */ /* 0x000fe80000000200 */
[----:B------:R-:W4:Y:S04]  /*ad10*/  LDL R155, [R1+0xfc] ;  /* 0x0000fc00019b7983 */ /* 0x000f280000100800 */
[----:B------:R-:W3:Y:S04]  /*ad20*/  LDSM.16.MT88.4 R44, [R2+0x4800] ;  /* 0x00480000022c783b */ /* 0x000ee80000004200 */
[----:B------:R-:W4:Y:S04]  /*ad30*/  LDL R151, [R1+0xdc] ;  /* 0x0000dc0001977983 */ /* 0x000f280000100800 */
[----:B------:R-:W3:Y:S04]  /*ad40*/  LDSM.16.M88.4 R48, [R150+0x16000] ;  /* 0x016000009630783b */ /* 0x000ee80000000200 */
[----:B------:R-:W4:Y:S01]  /*ad50*/  LDL R152, [R1+0xd8] ;  /* 0x0000d80001987983 */ /* 0x000f220000100800 */
[-C--:B-1----:R-:W-:Y:S03]  /*ad60*/  HMMA.16816.F32.BF16 R4, R32, R16.reuse, RZ ;  /* 0x000000102004723c */ /* 0x082fe600000418ff */
[----:B------:R-:W1:Y:S04]  /*ad70*/  LDSM.16.MT88.4 R52, [R0+0x800] ;  /* 0x000800000034783b */ /* 0x000e680000004200 */
[----:B------:R-:W4:Y:S01]  /*ad80*/  LDL R153, [R1+0xe4] ;  /* 0x0000e40001997983 */ /* 0x000f220000100800 */
        /* <DEDUP_REMOVED lines=72> */
[----:B------:R-:W3:Y:S05]  /*b210*/  LDC R44, c[0x0][0x270] ;  /* 0x00009c00ff2c7b82 */ /* 0x000eea0000000800 */
[-C--:B-1----:R-:W-:Y:S06]  /*b220*/  HMMA.16816.F32.BF16 R4, R36, R48.reuse, R4 ;  /* 0x000000302404723c */ /* 0x082fec0000041804 */
[C---:B------:R-:W-:Y:S06]  /*b230*/  HMMA.16816.F32.BF16 R8, R136.reuse, R48, R8 ;  /* 0x000000308808723c */ /* 0x040fec0000041808 */
[-C--:B------:R-:W-:Y:S06]  /*b240*/  HMMA.16816.F32.BF16 R12, R136, R50.reuse, R12 ;  /* 0x00000032880c723c */ /* 0x080fec000004180c */
[C---:B------:R-:W-:Y:S05]  /*b250*/  HMMA.16816.F32.BF16 R16, R36.reuse, R50, R16 ;  /* 0x000000322410723c */ /* 0x040fea0000041810 */
[----:B---3--:R-:W-:Y:S01]  /*b260*/  IMAD R44, R44, UR24, RZ ;  /* 0x000000182c2c7c24 */ /* 0x008fe2000f8e02ff */
[-C--:B------:R-:W-:Y:S05]  /*b270*/  HMMA.16816.F32.BF16 R20, R36, R140.reuse, R20 ;  /* 0x0000008c2414723c */ /* 0x080fea0000041814 */
[C---:B----4-:R-:W-:Y:S01]  /*b280*/  IMAD.U32 R0, R44.reuse, -0x80, RZ ;  /* 0xffffff802c007824 */ /* 0x050fe200078e00ff */
[C---:B------:R-:W-:Y:S05]  /*b290*/  HMMA.16816.F32.BF16 R24, R136.reuse, R140, R24 ;  /* 0x0000008c8818723c */ /* 0x040fea0000041818 */
[----:B------:R-:W-:Y:S01]  /*b2a0*/  IMAD.SHL.U32 R45, R44, 0x10, RZ ;  /* 0x000000102c2d7824 */ /* 0x000fe200078e00ff */
[-C--:B------:R-:W-:Y:S06]  /*b2b0*/  HMMA.16816.F32.BF16 R28, R136, R142.reuse, R28 ;  /* 0x0000008e881c723c */ /* 0x080fec000004181c */
[----:B------:R-:W-:Y:S06]  /*b2c0*/  HMMA.16816.F32.BF16 R32, R36, R142, R32 ;  /* 0x0000008e2420723c */ /* 0x000fec0000041820 */
[-C--:B------:R-:W-:Y:S05]  /*b2d0*/  HMMA.16816.F32.BF16 R4, R40, R52.reuse, R4 ;  /* 0x000000342804723c */ /* 0x080fea0000041804 */
[----:B------:R-:W-:Y:S01]  /*b2e0*/  @P0 IADD3 R38, P1, R156, UR14, RZ ;  /* 0x0000000e9c260c10 */ /* 0x000fe2000ff3e0ff */
[C---:B------:R-:W-:Y:S01]  /*b2f0*/  HMMA.16816.F32.BF16 R8, R56.reuse, R52, R8 ;  /* 0x000000343808723c */ /* 0x040fe20000041808 */
[----:B------:R-:W-:Y:S04]  /*b300*/  @UP0 UIADD3 UR14, UP2, UR14, -0x200, URZ ;  /* 0xfffffe000e0e0890 */ /* 0x000fe8000ff5e03f */
[----:B------:R-:W-:Y:S01]  /*b310*/  @P0 IADD3.X R39, R155, UR13, RZ, P1, !PT ;  /* 0x0000000d9b270c10 */ /* 0x000fe20008ffe4ff */
        /* <DEDUP_REMOVED lines=8> */
[----:B------:R-:W4:Y:S04]  /*b3a0*/  @P0 LDG.E R153, desc[UR8][R38.64+0x20] ;  /* 0x0000200826990981 */ /* 0x000f28000c1e1900 */
        /* <DEDUP_REMOVED lines=25> */
[----:B------:R-:W-:Y:S04]  /*b540*/  @P0 STL [R1+0xe4], R153 ;  /* 0x0000e49901000387 */ /* 0x000fe80000100800 */
[----:B--2---:R-:W-:Y:S01]  /*b550*/  @P0 STL [R1+0xe0], R154 ;  /* 0x0000e09a01000387 */ /* 0x004fe20000100800 */
[CC--:B------:R-:W-:Y:S04]  /*b560*/  LEA R40, P0, R2.reuse, R36.reuse, 0x2 ;  /* 0x0000002402287211 */ /* 0x0c0fe800078010ff */
        /* <DEDUP_REMOVED lines=8> */
[C---:B--2---:R-:W-:Y:S02]  /*b5f0*/  IMAD R8, R44.reuse, 0x38, RZ ;  /* 0x000000382c087824 */ /* 0x044fe400078e02ff */
[----:B------:R1:W-:Y:S04]  /*b600*/  REDG.E.ADD.F32.FTZ.RN.STRONG.GPU desc[UR8][R6.64], R9 ;  /* 0x00000009060079a6 */ /* 0x0003e8000c10f388 */
[----:B------:R2:W-:Y:S01]  /*b610*/  REDG.E.ADD.F32.FTZ.RN.STRONG.GPU desc[UR8][R4.64], R10 ;  /* 0x0000000a040079a6 */ /* 0x0005e2000c10f388 */
[----:B-1----:R-:W-:Y:S01]  /*b620*/  IMAD.SHL.U32 R7, R44, 0x40, RZ ;  /* 0x000000402c077824 */ /* 0x002fe200078e00ff */
[-C--:B--2---:R-:W-:Y:S01]  /*b630*/  LEA R4, P0, R8, R36.reuse, 0x2 ;  /* 0x0000002408047211 */ /* 0x084fe200078010ff */
        /* <DEDUP_REMOVED lines=15> */
[----:B--2---:R-:W-:Y:S02]  /*b730*/  IMAD.IADD R38, R0, 0x1, R2 ;  /* 0x0000000100267824 */ /* 0x004fe400078e0202 */
[C---:B---3--:R-:W-:Y:S02]  /*b740*/  IMAD R9, R44.reuse, 0x60, RZ ;  /* 0x000000602c097824 */ /* 0x048fe400078e02ff */
[----:B------:R1:W-:Y:S01]  /*b750*/  REDG.E.ADD.F32.FTZ.RN.STRONG.GPU desc[UR8][R4.64], R19 ;  /* 0x00000013040079a6 */ /* 0x0003e2000c10f388 */
[----:B----4-:R-:W-:Y:S02]  /*b760*/  IMAD R7, R44, 0x68, RZ ;  /* 0x000000682c077824 */ /* 0x010fe400078e02ff */
        /* <DEDUP_REMOVED lines=19> */
[----:B--2---:R-:W-:Y:S01]  /*b8a0*/  IMAD.IADD R10, R0, 0x1, R5 ;  /* 0x00000001000a7824 */ /* 0x004fe200078e0205 */
[-C--:B------:R-:W-:Y:S01]  /*b8b0*/  LEA.HI.X.SX32 R51, R2, R37.reuse, 0x2, P0 ;  /* 0x0000002502337211 */ /* 0x080fe200000f16ff */
[----:B------:R2:W-:Y:S01]  /*b8c0*/  REDG.E.ADD.F32.FTZ.RN.STRONG.GPU desc[UR8][R18.64], R15 ;  /* 0x0000000f120079a6 */ /* 0x0005e2000c10f388 */
[CC--:B------:R-:W-:Y:S01]  /*b8d0*/  LEA R44, P0, R5.reuse, R36.reuse, 0x2 ;  /* 0x00000024052c7211 */ /* 0x0c0fe200078010ff */
[----:B---3--:R-:W-:Y:S01]  /*b8e0*/  IMAD.IADD R9, R0, 0x1, R10 ;  /* 0x0000000100097824 */ /* 0x008fe200078e020a */
        /* <DEDUP_REMOVED lines=22> */
[-C--:B--2---:R-:W-:Y:S01]  /*ba50*/  LEA R18, P2, R8, R36.reuse, 0x2 ;  /* 0x0000002408127211 */ /* 0x084fe200078410ff */
        /* <DEDUP_REMOVED lines=259> */
.L_x_1229:
[----:B------:R-:W-:Y:S01]  /*ca90*/  @UP0 UIADD3 UR5, UR21, UR34, URZ ;  /* 0x0000002215050290 */ /* 0x000fe2000fffe03f */
[----:B------:R-:W-:Y:S01]  /*caa0*/  F2FP.BF16.F32.PACK_AB R92, R93, R92 ;  /* 0x0000005c5d5c723e */ /* 0x000fe200000010ff */
[----:B------:R-:W-:Y:S01]  /*cab0*/  @UP0 ULDC.64 UR12, c[0x0][0x458] ;  /* 0x00011600000c0ab9 */ /* 0x000fe20000000a00 */
[----:B------:R-:W-:Y:S01]  /*cac0*/  F2FP.BF16.F32.PACK_AB R94, R95, R94 ;  /* 0x0000005e5f5e723e */ /* 0x000fe200000010ff */
        /* <DEDUP_REMOVED lines=18> */
.L_x_1230:
[----:B------:R-:W2:Y:S01]  /*cbf0*/  S2R R18, SR_TID.X ;  /* 0x0000000000127919 */ /* 0x000ea20000002100 */
[----:B------:R-:W-:Y:S01]  /*cc00*/  USHF.R.S32.HI UR5, URZ, 0x1f, UR20 ;  /* 0x0000001f3f057899 */ /* 0x000fe20008011414 */
[--C-:B-1---5:R-:W-:Y:S01]  /*cc10*/  SHF.R.S32.HI R7, RZ, 0x1f, R218.reuse ;  /* 0x0000001fff077819 */ /* 0x122fe200000114da */
[----:B------:R-:W-:Y:S01]  /*cc20*/  UIMAD UR11, UR51, -0x80, UR11 ;  /* 0xffffff80330b78a4 */ /* 0x000fe2000f8e020b */
[----:B------:R-:W1:Y:S01]  /*cc30*/  S2R R19, SR_TID.X ;  /* 0x0000000000137919 */ /* 0x000e620000002100 */
[----:B------:R-:W-:Y:S01]  /*cc40*/  ULDC UR14, c[0x0][0x2d0] ;  /* 0x0000b400000e7ab9 */ /* 0x000fe20000000800 */
[----:B------:R-:W-:Y:S01]  /*cc50*/  UIMAD UR10, UR5, UR6, URZ ;  /* 0x00000006050a72a4 */ /* 0x000fe2000f8e023f */
[----:B------:R-:W-:Y:S01]  /*cc60*/  ISETP.GE.AND P4, PT, R218, UR14, PT ;  /* 0x0000000eda007c0c */ /* 0x000fe2000bf86270 */
[----:B------:R3:W-:Y:S01]  /*cc70*/  STS [R55+0x4000], R92 ;  /* 0x0040005c37007388 */ /* 0x0007e20000000800 */
[----:B------:R-:W-:Y:S01]  /*cc80*/  IMAD.U32 R0, RZ, RZ, UR6 ;  /* 0x00000006ff007e24 */ /* 0x000fe2000f8e00ff */
[----:B------:R-:W-:Y:S01]  /*cc90*/  UIMAD UR10, UR20, UR7, UR10 ;  /* 0x00000007140a72a4 */ /* 0x000fe2000f8e020a */
[----:B------:R-:W-:Y:S01]  /*cca0*/  IMAD.MOV.U32 R6, RZ, RZ, R218 ;  /* 0x000000ffff067224 */ /* 0x000fe200078e00da */
[----:B------:R3:W-:Y:S01]  /*ccb0*/  STS [R54+0x4000], R94 ;  /* 0x0040005e36007388 */ /* 0x0007e20000000800 */
[----:B------:R-:W-:Y:S01]  /*ccc0*/  USHF.R.S32.HI UR21, URZ, 0x1f, UR56 ;  /* 0x0000001f3f157899 */ /* 0x000fe20008011438 */
[----:B------:R-:W-:Y:S01]  /*ccd0*/  BSSY B0, `(.L_x_1231) ;  /* 0x0000027000007945 */ /* 0x000fe20003800000 */
[----:B------:R-:W-:Y:S01]  /*cce0*/  IMAD.WIDE.U32 R4, R0, UR20, R6 ;  /* 0x0000001400047c25 */ /* 0x000fe2000f8e0006 */
[----:B------:R-:W-:Y:S03]  /*ccf0*/  BAR.SYNC.DEFER_BLOCKING 0x0 ;  /* 0x0000000000007b1d */ /* 0x000fe60000010000 */
[----:B------:R-:W-:Y:S01]  /*cd00*/  IMAD.U32 R0, RZ, RZ, UR10 ;  /* 0x0000000aff007e24 */ /* 0x000fe2000f8e00ff */
[----:B------:R-:W-:-:S02]  /*cd10*/  IADD3 R4, P0, R4, UR18, RZ ;  /* 0x0000001204047c10 */ /* 0x000fc4000ff1e0ff */
[----:B------:R-:W-:Y:S02]  /*cd20*/  ULDC.64 UR14, c[0x0][0x468] ;  /* 0x00011a00000e7ab9 */ /* 0x000fe40000000a00 */
[----:B------:R-:W-:Y:S01]  /*cd30*/  UIMAD UR10, UR21, UR14, URZ ;  /* 0x0000000e150a72a4 */ /* 0x000fe2000f8e023f */
[----:B------:R-:W-:Y:S01]  /*cd40*/  IADD3.X R5, R5, UR19, R0, P0, !PT ;  /* 0x0000001305057c10 */ /* 0x000fe200087fe400 */
[----:B------:R-:W-:Y:S02]  /*cd50*/  IMAD.U32 R0, RZ, RZ, UR14 ;  /* 0x0000000eff007e24 */ /* 0x000fe4000f8e00ff */
[----:B------:R-:W-:Y:S02]  /*cd60*/  UIMAD UR15, UR56, UR15, UR10 ;  /* 0x0000000f380f72a4 */ /* 0x000fe4000f8e020a */
[----:B------:R-:W-:Y:S01]  /*cd70*/  IMAD.WIDE.U32 R4, R0, UR56, R4 ;  /* 0x0000003800047c25 */ /* 0x000fe2000f8e0004 */
[----:B--2---:R-:W-:-:S03]  /*cd80*/  SHF.R.S32.HI R18, RZ, 0x1f, R18 ;  /* 0x0000001fff127819 */ /* 0x004fc60000011412 */
[----:B------:R-:W-:Y:S01]  /*cd90*/  VIADD R16, R5, UR15 ;  /* 0x0000000f05107c36 */ /* 0x000fe20008000000 */
[----:B-1----:R-:W-:Y:S01]  /*cda0*/  LEA.HI R18, R18, R19, RZ, 0x3 ;  /* 0x0000001312127211 */ /* 0x002fe200078f18ff */
[----:B------:R3:W1:Y:S03]  /*cdb0*/  LDS.128 R20, [R145+0xd000] ;  /* 0x00d0000091147984 */ /* 0x0006660000000c00 */
[----:B------:R-:W-:Y:S01]  /*cdc0*/  SHF.R.S32.HI R18, RZ, 0x3, R18 ;  /* 0x00000003ff127819 */ /* 0x000fe20000011412 */
[----:B------:R3:W2:Y:S03]  /*cdd0*/  LDS.128 R24, [R145+0x11000] ;  /* 0x0110000091187984 */ /* 0x0006a60000000c00 */
[----:B------:R-:W-:Y:S01]  /*cde0*/  SHF.R.S32.HI R17, RZ, 0x1f, R18 ;  /* 0x0000001fff117819 */ /* 0x000fe20000011412 */
[C---:B------:R-:W-:Y:S01]  /*cdf0*/  VIADD R2, R18.reuse, 0x20 ;  /* 0x0000002012027836 */ /* 0x040fe20000000000 */
[----:B------:R3:W4:Y:S01]  /*ce00*/  LDS.128 R28, [R145+0x12000] ;  /* 0x01200000911c7984 */ /* 0x0007220000000c00 */
[----:B------:R-:W-:-:S03]  /*ce10*/  VIADD R8, R18, 0x40 ;  /* 0x0000004012087836 */ /* 0x000fc60000000000 */
[----:B------:R-:W-:Y:S01]  /*ce20*/  ISETP.GE.OR P3, PT, R2, UR11, P4 ;  /* 0x0000000b02007c0c */ /* 0x000fe2000a766670 */
[----:B------:R3:W1:Y:S01]  /*ce30*/  LDS.128 R32, [R145+0x13000] ;  /* 0x0130000091207984 */ /* 0x0006620000000c00 */
[----:B------:R-:W-:Y:S01]  /*ce40*/  VIADD R2, R18, 0x60 ;  /* 0x0000006012027836 */ /* 0x000fe20000000000 */
[----:B------:R-:W-:-:S04]  /*ce50*/  ISETP.GE.OR P2, PT, R8, UR11, P4 ;  /* 0x0000000b08007c0c */ /* 0x000fc8000a746670 */
[----:B------:R-:W-:Y:S02]  /*ce60*/  ISETP.GE.OR P1, PT, R2, UR11, P4 ;  /* 0x0000000b02007c0c */ /* 0x000fe4000a726670 */
[----:B------:R-:W-:-:S13]  /*ce70*/  ISETP.GE.OR P4, PT, R18, UR11, P4 ;  /* 0x0000000b12007c0c */ /* 0x000fda000a786670 */
[----:B------:R-:W-:Y:S05]  /*ce80*/  @P4 BRA `(.L_x_1232) ;  /* 0x00000000002c4947 */ /* 0x000fea0003800000 */
        /* <DEDUP_REMOVED lines=11> */
.L_x_1232:
[----:B------:R-:W-:Y:S05]  /*cf40*/  BSYNC B0 ;  /* 0x0000000000007941 */ /* 0x000fea0003800000 */
.L_x_1231:
        /* <DEDUP_REMOVED lines=14> */
.L_x_1234:
[----:B------:R-:W-:Y:S05]  /*d030*/  BSYNC B0 ;  /* 0x0000000000007941 */ /* 0x000fea0003800000 */
.L_x_1233:
        /* <DEDUP_REMOVED lines=15> */
.L_x_1236:
[----:B------:R-:W-:Y:S05]  /*d130*/  BSYNC B0 ;  /* 0x0000000000007941 */ /* 0x000fea0003800000 */
.L_x_1235:
        /* <DEDUP_REMOVED lines=14> */
.L_x_1238:
[----:B------:R-:W-:Y:S05]  /*d220*/  BSYNC B0 ;  /* 0x0000000000007941 */ /* 0x000fea0003800000 */
.L_x_1237:
        /* <DEDUP_REMOVED lines=27> */
.L_x_1240:
[----:B------:R-:W-:Y:S05]  /*d3e0*/  BSYNC B0 ;  /* 0x0000000000007941 */ /* 0x000fea0003800000 */
.L_x_1239:
        /* <DEDUP_REMOVED lines=13> */
[----:B--2---:R1:W-:Y:S02]  /*d4c0*/  STG.E.128 desc[UR8][R8.64], R24 ;  /* 0x0000001808007986 */ /* 0x0043e4000c101d08 */
.L_x_1242:
[----:B------:R-:W-:Y:S05]  /*d4d0*/  BSYNC B0 ;  /* 0x0000000000007941 */ /* 0x000fea0003800000 */
.L_x_1241:
        /* <DEDUP_REMOVED lines=14> */
.L_x_1244:
[----:B------:R-:W-:Y:S05]  /*d5c0*/  BSYNC B0 ;  /* 0x0000000000007941 */ /* 0x000fea0003800000 */
.L_x_1243:
        /* <DEDUP_REMOVED lines=13> */
.L_x_1193:
[----:B------:R-:W-:Y:S05]  /*d6a0*/  BSYNC B1 ;  /* 0x0000000000017941 */ /* 0x000fea0003800000 */
.L_x_1171:
        /* <DEDUP_REMOVED lines=8> */
.L_x_1245:
[----:B------:R-:W-:Y:S05]  /*d730*/  EXIT ;  /* 0x000000000000794d */ /* 0x000fea0003800000 */
.L_x_1247:
        /* <DEDUP_REMOVED lines=12> */
.L_x_1282:


//--------------------- .text._ZN5flash25flash_bwd_dot_do_o_kernelILb0E23Flash_bwd_kernel_traitsILi64ELi128ELi128ELi8ELi4ELi4ELi4ELb0ELb0EN7cutlass10bfloat16_tE19Flash_kernel_traitsILi64ELi128ELi128ELi8ES3_EEEEvNS_16Flash_bwd_paramsE --------------------------
	.section	.text._ZN5flash25flash_bwd_dot_do_o_kernelILb0E23Flash_bwd_kernel_traitsILi64ELi128ELi128ELi8ELi4ELi4ELi4ELb0ELb0EN7cutlass10bfloat16_tE19Flash_kernel_traitsILi64ELi128ELi128ELi8ES3_EEEEvNS_16Flash_bwd_paramsE,"ax",@progbits
	.align	128
        .global         _ZN5flash25flash_bwd_dot_do_o_kernelILb0E23Flash_bwd_kernel_traitsILi64ELi128ELi128ELi8ELi4ELi4ELi4ELb0ELb0EN7cutlass10bfloat16_tE19Flash_kernel_traitsILi64ELi128ELi128ELi8ES3_EEEEvNS_16Flash_bwd_paramsE
        .type           _ZN5flash25flash_bwd_dot_do_o_kernelILb0E23Flash_bwd_kernel_traitsILi64ELi128ELi128ELi8ELi4ELi4ELi4ELb0ELb0EN7cutlass10bfloat16_tE19Flash_kernel_traitsILi64ELi128ELi128ELi8ES3_EEEEvNS_16Flash_bwd_paramsE,@function
        .size           _ZN5flash25flash_bwd_dot_do_o_kernelILb0E23Flash_bwd_kernel_traitsILi64ELi128ELi128ELi8ELi4ELi4ELi4ELb0ELb0EN7cutlass10bfloat16_tE19Flash_kernel_traitsILi64ELi128ELi128ELi8ES3_EEEEvNS_16Flash_bwd_paramsE,(.L_x_1283 - _ZN5flash25flash_bwd_dot_do_o_kernelILb0E23Flash_bwd_kernel_traitsILi64ELi128ELi128ELi8ELi4ELi4ELi4ELb0ELb0EN7cutlass10bfloat16_tE19Flash_kernel_traitsILi64ELi128ELi128ELi8ES3_EEEEvNS_16Flash_bwd_paramsE)
        .other          _ZN5flash25flash_bwd_dot_do_o_kernelILb0E23Flash_bwd_kernel_traitsILi64ELi128ELi128ELi8ELi4ELi4ELi4ELb0ELb0EN7cutlass10bfloat16_tE19Flash_kernel_traitsILi64ELi128ELi128ELi8ES3_EEEEvNS_16Flash_bwd_paramsE,@"STO_CUDA_ENTRY STV_DEFAULT"
_ZN5flash25flash_bwd_dot_do_o_kernelILb0E23Flash_bwd_kernel_traitsILi64ELi128ELi128ELi8ELi4ELi4ELi4ELb0ELb0EN7cutlass10bfloat16_tE19Flash_kernel_traitsILi64ELi128ELi128ELi8ES3_EEEEvNS_16Flash_bwd_paramsE:
.text._ZN5flash25flash_bwd_dot_do_o_kernelILb0E23Flash_bwd_kernel_traitsILi64ELi128ELi128ELi8ELi4ELi4ELi4ELb0ELb0EN7cutlass10bfloat16_tE19Flash_kernel_traitsILi64ELi128ELi128ELi8ES3_EEEEvNS_16Flash_bwd_paramsE:
[----:B------:R-:W-:Y:S08]  /*0000*/  LDC R1, c[0x0][0x28] ;  /* 0x00000a00ff017b82 */ /* 0x000ff00000000800 */
[----:B------:R-:W0:Y:S01]  /*0010*/  LDC.64 R2, c[0x0][0x2f0] ;  /* 0x0000bc00ff027b82 */ /* 0x000e220000000a00 */
[----:B------:R-:W1:Y:S01]  /*0020*/  S2R R7, SR_CTAID.Y ;  /* 0x0000000000077919 */ /* 0x000e620000002600 */
[----:B------:R-:W-:Y:S01]  /*0030*/  ULDC.64 UR6, c[0x0][0x208] ;  /* 0x0000820000067ab9 */ /* 0x000fe20000000a00 */
[----:B0-----:R-:W-:-:S02]  /*0040*/  ISETP.NE.U32.AND P0, PT, R2, RZ, PT ;  /* 0x000000ff0200720c */ /* 0x001fc40003f05070 */
[----:B------:R-:W-:Y:S02]  /*0050*/  MOV R2, 0xffffffff ;  /* 0xffffffff00027802 */ /* 0x000fe40000000f00 */
[----:B------:R-:W-:-:S13]  /*0060*/  ISETP.NE.AND.EX P0, PT, R3, RZ, PT, P0 ;  /* 0x000000ff0300720c */ /* 0x000fda0003f05300 */
[----:B------:R-:W0:Y:S01]  /*0070*/  @P0 LDC.64 R10, c[0x0][0x2f0] ;  /* 0x0000bc00ff0a0b82 */ /* 0x000e220000000a00 */
[----:B-1----:R-:W-:-:S07]  /*0080*/  @P0 VIADD R3, R7, 0x1 ;  /* 0x0000000107030836 */ /* 0x002fce0000000000 */
[----:B------:R-:W1:Y:S01]  /*0090*/  @P0 LDC.64 R8, c[0x0][0x2f0] ;  /* 0x0000bc00ff080b82 */ /* 0x000e620000000a00 */
[----:B0-----:R-:W-:-:S06]  /*00a0*/  @P0 IMAD.WIDE R10, R3, 0x4, R10 ;  /* 0x00000004030a0825 */ /* 0x001fcc00078e020a */
[----:B------:R-:W2:Y:S01]  /*00b0*/  @P0 LDG.E R11, desc[UR6][R10.64] ;  /* 0x000000060a0b0981 */ /* 0x000ea2000c1e1900 */
[----:B-1----:R-:W-:-:S05]  /*00c0*/  @P0 IMAD.WIDE R8, R7, 0x4, R8 ;  /* 0x0000000407080825 */ /* 0x002fca00078e0208 */
[----:B------:R-:W2:Y:S01]  /*00d0*/  @P0 LDG.E R2, desc[UR6][R8.64] ;  /* 0x0000000608020981 */ /* 0x000ea2000c1e1900 */
[----:B------:R-:W0:Y:S02]  /*00e0*/  S2UR UR4, SR_CTAID.X ;  /* 0x00000000000479c3 */ /* 0x000e240000002500 */
[----:B0-----:R-:W-:Y:S01]  /*00f0*/  USHF.L.U32 UR4, UR4, 0x7, URZ ;  /* 0x0000000704047899 */ /* 0x001fe2000800063f */
[----:B--2---:R-:W-:-:S06]  /*0100*/  @P0 IMAD.IADD R5, R11, 0x1, -R2 ;  /* 0x000000010b050824 */ /* 0x004fcc00078e0a02 */
        /* <DEDUP_REMOVED lines=15> */
[----:B------:R-:W-:Y:S02]  /*0200*/  @P1 IMAD R8, R2, R19, R11 ;  /* 0x0000001302081224 */ /* 0x000fe400078e020b */
[----:B---3--:R-:W-:Y:S02]  /*0210*/  @!P1 IMAD R4, R3, R16, RZ ;  /* 0x0000001003049224 */ /* 0x008fe400078e02ff */
[----:B----4-:R-:W-:Y:S02]  /*0220*/  @!P1 IMAD R6, R9, R14, RZ ;  /* 0x0000000e09069224 */ /* 0x010fe400078e02ff */
[C---:B------:R-:W-:Y:S02]  /*0230*/  @!P1 IMAD R9, R7.reuse, R17, R4 ;  /* 0x0000001107099224 */ /* 0x040fe400078e0204 */
[C---:B------:R-:W-:Y:S02]  /*0240*/  @!P1 IMAD R11, R7.reuse, R15, R6 ;  /* 0x0000000f070b9224 */ /* 0x040fe400078e0206 */
[----:B------:R-:W-:-:S04]  /*0250*/  @!P1 IMAD.WIDE.U32 R16, R7, R16, RZ ;  /* 0x0000001007109225 */ /* 0x000fc800078e00ff */
[----:B-----5:R-:W-:Y:S01]  /*0260*/  @P1 IMAD.WIDE.U32 R18, R2, R12, RZ ;  /* 0x0000000c02121225 */ /* 0x020fe200078e00ff */
[----:B------:R-:W-:-:S03]  /*0270*/  @!P1 MOV R10, R16 ;  /* 0x00000010000a9202 */ /* 0x000fc60000000f00 */
[----:B------:R-:W-:Y:S01]  /*0280*/  @!P1 IMAD.WIDE.U32 R14, R7, R14, RZ ;  /* 0x0000000e070e9225 */ /* 0x000fe200078e00ff */
[----:B------:R-:W-:-:S03]  /*0290*/  @P1 MOV R4, R18 ;  /* 0x0000001200041202 */ /* 0x000fc60000000f00 */
[----:B------:R-:W-:Y:S01]  /*02a0*/  @P1 IMAD R3, R2, R13, R19 ;  /* 0x0000000d02031224 */ /* 0x000fe200078e0213 */
[----:B------:R-:W-:Y:S01]  /*02b0*/  @!P1 MOV R4, R14 ;  /* 0x0000000e00049202 */ /* 0x000fe20000000f00 */
[----:B------:R-:W-:Y:S02]  /*02c0*/  @!P1 IMAD.IADD R8, R17, 0x1, R9 ;  /* 0x0000000111089824 */ /* 0x000fe400078e0209 */
[----:B------:R-:W-:Y:S01]  /*02d0*/  @!P1 IMAD.IADD R3, R15, 0x1, R11 ;  /* 0x000000010f039824 */ /* 0x000fe200078e020b */
[----:B01----:R-:W-:Y:S06]  /*02e0*/  @!P0 BRA `(.L_x_1248) ;  /* 0x0000000000208947 */ /* 0x003fec0003800000 */
[----:B------:R-:W0:Y:S08]  /*02f0*/  LDC R12, c[0x0][0x2d4] ;  /* 0x0000b500ff0c7b82 */ /* 0x000e300000000800 */
[----:B------:R-:W1:Y:S08]  /*0300*/  LDC R6, c[0x0][0x2c0] ;  /* 0x0000b000ff067b82 */ /* 0x000e700000000800 */
[----:B------:R-:W1:Y:S01]  /*0310*/  LDC R9, c[0x0][0x2e4] ;  /* 0x0000b900ff097b82 */ /* 0x000e620000000800 */
[----:B0-----:R-:W-:-:S05]  /*0320*/  @!P1 IMAD R2, R7, R12, RZ ;  /* 0x0000000c07029224 */ /* 0x001fca00078e02ff */
[----:B------:R-:W-:Y:S01]  /*0330*/  LEA R7, R7, R2, 0x7 ;  /* 0x0000000207077211 */ /* 0x000fe200078e38ff */
[----:B-1----:R-:W-:-:S04]  /*0340*/  IMAD R6, R6, 0x80, R9 ;  /* 0x0000008006067824 */ /* 0x002fc800078e0209 */
[----:B------:R-:W-:Y:S01]  /*0350*/  IMAD R2, R6, UR5, R7 ;  /* 0x0000000506027c24 */ /* 0x000fe2000f8e0207 */
[----:B------:R-:W-:Y:S06]  /*0360*/  BRA `(.L_x_1249) ;  /* 0x0000000000107947 */ /* 0x000fec0003800000 */
.L_x_1248:
[----:B------:R-:W0:Y:S08]  /*0370*/  LDC R2, c[0x0][0x270] ;  /* 0x00009c00ff027b82 */ /* 0x000e300000000800 */
[----:B------:R-:W1:Y:S01]  /*0380*/  LDC R9, c[0x0][0x2d4] ;  /* 0x0000b500ff097b82 */ /* 0x000e620000000800 */
[----:B0-----:R-:W-:-:S04]  /*0390*/  IMAD R2, R7, R2, UR5 ;  /* 0x0000000507027e24 */ /* 0x001fc8000f8e0202 */
[----:B-1----:R-:W-:-:S07]  /*03a0*/  IMAD R2, R2, R9, RZ ;  /* 0x0000000902027224 */ /* 0x002fce00078e02ff */
.L_x_1249:
[----:B------:R-:W-:Y:S01]  /*03b0*/  SHF.R.S32.HI R7, RZ, 0x1f, R0 ;  /* 0x0000001fff077819 */ /* 0x000fe20000011400 */
[----:B------:R-:W0:Y:S01]  /*03c0*/  LDC.64 R14, c[0x0][0x420] ;  /* 0x00010800ff0e7b82 */ /* 0x000e220000000a00 */
[----:B------:R-:W-:Y:S01]  /*03d0*/  ULDC UR9, c[0x0][0x2d0] ;  /* 0x0000b40000097ab9 */ /* 0x000fe20000000800 */
[----:B------:R-:W-:Y:S01]  /*03e0*/  VIADD R5, R5, -UR4 ;  /* 0x8000000405057c36 */ /* 0x000fe20008000000 */
[----:B------:R-:W-:Y:S01]  /*03f0*/  LEA.HI R24, R7, R0, RZ, 0x3 ;  /* 0x0000000007187211 */ /* 0x000fe200078f18ff */
[----:B------:R-:W-:Y:S01]  /*0400*/  USHF.R.S32.HI UR8, URZ, 0x1f, UR4 ;  /* 0x0000001f3f087899 */ /* 0x000fe20008011404 */
[----:B------:R-:W-:Y:S02]  /*0410*/  CS2R R34, SRZ ;  /* 0x0000000000227805 */ /* 0x000fe4000001ff00 */
[----:B------:R-:W-:Y:S02]  /*0420*/  CS2R R32, SRZ ;  /* 0x0000000000207805 */ /* 0x000fe4000001ff00 */
[----:B------:R-:W-:-:S02]  /*0430*/  LOP3.LUT R7, R24, 0x1ffffff8, RZ, 0xc0, !PT ;  /* 0x1ffffff818077812 */ /* 0x000fc400078ec0ff */
[----:B------:R-:W-:-:S03]  /*0440*/  SHF.R.S32.HI R24, RZ, 0x3, R24 ;  /* 0x00000003ff187819 */ /* 0x000fc60000011418 */
[----:B------:R-:W-:Y:S01]  /*0450*/  IMAD.IADD R22, R0, 0x1, -R7 ;  /* 0x0000000100167824 */ /* 0x000fe200078e0a07 */
[----:B------:R-:W-:Y:S01]  /*0460*/  IADD3 R12, R24, 0x20, RZ ;  /* 0x00000020180c7810 */ /* 0x000fe20007ffe0ff */
[----:B------:R-:W1:Y:S01]  /*0470*/  LDC.64 R6, c[0x0][0x428] ;  /* 0x00010a00ff067b82 */ /* 0x000e620000000a00 */
[----:B------:R-:W-:Y:S02]  /*0480*/  SHF.R.S32.HI R25, RZ, 0x1f, R24 ;  /* 0x0000001fff197819 */ /* 0x000fe40000011418 */
[----:B------:R-:W-:-:S04]  /*0490*/  SHF.L.U32 R22, R22, 0x3, RZ ;  /* 0x0000000316167819 */ /* 0x000fc800000006ff */
[----:B------:R-:W-:Y:S01]  /*04a0*/  ISETP.GE.AND P0, PT, R22, UR9, PT ;  /* 0x0000000916007c0c */ /* 0x000fe2000bf06270 */
[----:B------:R-:W-:Y:S01]  /*04b0*/  USHF.R.S32.HI UR9, URZ, 0x1f, UR5 ;  /* 0x0000001f3f097899 */ /* 0x000fe20008011405 */
[--C-:B------:R-:W-:Y:S01]  /*04c0*/  SHF.R.S32.HI R23, RZ, 0x1f, R22.reuse ;  /* 0x0000001fff177819 */ /* 0x100fe20000011416 */
[----:B0-----:R-:W-:Y:S01]  /*04d0*/  IMAD R16, R14, UR8, RZ ;  /* 0x000000080e107c24 */ /* 0x001fe2000f8e02ff */
[-C--:B------:R-:W-:Y:S02]  /*04e0*/  ISETP.LT.AND P2, PT, R12, R5.reuse, !P0 ;  /* 0x000000050c00720c */ /* 0x080fe40004741270 */
[----:B------:R-:W-:Y:S01]  /*04f0*/  ISETP.LT.AND P1, PT, R24, R5, !P0 ;  /* 0x000000051800720c */ /* 0x000fe20004721270 */
[----:B------:R-:W-:-:S04]  /*0500*/  IMAD.WIDE.U32 R12, R14, UR4, R22 ;  /* 0x000000040e0c7c25 */ /* 0x000fc8000f8e0016 */
[----:B------:R-:W-:Y:S01]  /*0510*/  IMAD R9, R15, UR4, R16 ;  /* 0x000000040f097c24 */ /* 0x000fe2000f8e0210 */
[----:B------:R-:W-:-:S04]  /*0520*/  IADD3 R12, P3, R10, R12, RZ ;  /* 0x0000000c0a0c7210 */ /* 0x000fc80007f7e0ff */
[----:B------:R-:W-:Y:S01]  /*0530*/  IADD3.X R13, R8, R13, R9, P3, !PT ;  /* 0x0000000d080d7210 */ /* 0x000fe20001ffe409 */
[----:B-1----:R-:W-:Y:S01]  /*0540*/  IMAD R8, R6, UR9, RZ ;  /* 0x0000000906087c24 */ /* 0x002fe2000f8e02ff */
[----:B------:R-:W0:Y:S01]  /*0550*/  @P2 LDC.64 R10, c[0x0][0x3e0] ;  /* 0x0000f800ff0a2b82 */ /* 0x000e220000000a00 */
[C---:B------:R-:W-:Y:S02]  /*0560*/  @P2 IADD3 R9, P3, R24.reuse, 0x20, RZ ;  /* 0x0000002018092810 */ /* 0x040fe40007f7e0ff */
[----:B------:R-:W-:Y:S01]  /*0570*/  IMAD R19, R7, UR5, R8 ;  /* 0x0000000507137c24 */ /* 0x000fe2000f8e0208 */
[----:B------:R-:W-:Y:S01]  /*0580*/  IADD3 R8, R24, 0x40, RZ ;  /* 0x0000004018087810 */ /* 0x000fe20007ffe0ff */
[----:B------:R-:W-:-:S03]  /*0590*/  IMAD.WIDE.U32 R6, R6, UR5, R12 ;  /* 0x0000000506067c25 */ /* 0x000fc6000f8e000c */
[----:B------:R-:W1:Y:S01]  /*05a0*/  @P1 LDC.64 R12, c[0x0][0x3e0] ;  /* 0x0000f800ff0c1b82 */ /* 0x000e620000000a00 */
[----:B------:R-:W-:Y:S01]  /*05b0*/  @P2 IMAD.X R17, RZ, RZ, R25, P3 ;  /* 0x000000ffff112224 */ /* 0x000fe200018e0619 */
[----:B------:R-:W-:Y:S01]  /*05c0*/  ISETP.LT.AND P3, PT, R8, R5, !P0 ;  /* 0x000000050800720c */ /* 0x000fe20004761270 */
[----:B------:R-:W-:Y:S02]  /*05d0*/  @P1 IMAD.MOV.U32 R20, RZ, RZ, R6 ;  /* 0x000000ffff141224 */ /* 0x000fe400078e0006 */
[----:B------:R-:W-:Y:S02]  /*05e0*/  @P2 IMAD R16, R17, R14, RZ ;  /* 0x0000000e11102224 */ /* 0x000fe400078e02ff */
[----:B------:R-:W-:Y:S02]  /*05f0*/  IMAD.IADD R17, R7, 0x1, R19 ;  /* 0x0000000107117824 */ /* 0x000fe400078e0213 */
[----:B------:R-:W-:Y:S01]  /*0600*/  @P2 IMAD R19, R9, R15, R16 ;  /* 0x0000000f09132224 */ /* 0x000fe200078e0210 */
[----:B------:R-:W-:Y:S01]  /*0610*/  @P2 MOV R16, R6 ;  /* 0x0000000600102202 */ /* 0x000fe20000000f00 */
[----:B------:R-:W-:Y:S01]  /*0620*/  @P1 IMAD R7, R25, R14, RZ ;  /* 0x0000000e19071224 */ /* 0x000fe200078e02ff */
[----:B------:R-:W-:-:S03]  /*0630*/  @P1 MOV R21, R17 ;  /* 0x0000001100151202 */ /* 0x000fc60000000f00 */
[----:B------:R-:W-:-:S04]  /*0640*/  @P2 IMAD.WIDE.U32 R8, R9, R14, R16 ;  /* 0x0000000e09082225 */ /* 0x000fc800078e0010 */
[----:B------:R-:W-:Y:S01]  /*0650*/  @P1 IMAD R7, R24, R15, R7 ;  /* 0x0000000f18071224 */ /* 0x000fe200078e0207 */
[----:B0-----:R-:W-:Y:S01]  /*0660*/  @P2 LEA R10, P4, R8, R10, 0x1 ;  /* 0x0000000a080a2211 */ /* 0x001fe200078808ff */
[----:B------:R-:W-:-:S04]  /*0670*/  @P1 IMAD.WIDE.U32 R20, R24, R14, R20 ;  /* 0x0000000e18141225 */ /* 0x000fc800078e0014 */
[----:B------:R-:W-:Y:S01]  /*0680*/  @P2 IMAD.IADD R9, R9, 0x1, R19 ;  /* 0x0000000109092824 */ /* 0x000fe200078e0213 */
[----:B------:R-:W-:Y:S01]  /*0690*/  @P1 IADD3 R7, R21, R7, RZ ;  /* 0x0000000715071210 */ /* 0x000fe20007ffe0ff */
[----:B------:R-:W0:Y:S01]  /*06a0*/  LDC.64 R18, c[0x0][0x298] ;  /* 0x0000a600ff127b82 */ /* 0x000e220000000a00 */
[----:B------:R-:W-:Y:S02]  /*06b0*/  @P3 IADD3 R21, P5, R24, 0x40, RZ ;  /* 0x0000004018153810 */ /* 0x000fe40007fbe0ff */
[----:B------:R-:W-:Y:S02]  /*06c0*/  @P2 LEA.HI.X R11, R8, R11, R9, 0x1, P4 ;  /* 0x0000000b080b2211 */ /* 0x000fe400020f0c09 */
[C---:B-1----:R-:W-:Y:S01]  /*06d0*/  @P1 LEA R12, P4, R20.reuse, R12, 0x1 ;  /* 0x0000000c140c1211 */ /* 0x042fe200078808ff */
[----:B------:R-:W-:Y:S02]  /*06e0*/  @P3 IMAD.X R25, RZ, RZ, R25, P5 ;  /* 0x000000ffff193224 */ /* 0x000fe400028e0619 */
[----:B------:R-:W1:Y:S01]  /*06f0*/  @P3 LDC.64 R8, c[0x0][0x3e0] ;  /* 0x0000f800ff083b82 */ /* 0x000e620000000a00 */
[----:B------:R-:W-:Y:S01]  /*0700*/  @P1 LEA.HI.X R13, R20, R13, R7, 0x1, P4 ;  /* 0x0000000d140d1211 */ /* 0x000fe200020f0c07 */
[----:B------:R-:W-:Y:S01]  /*0710*/  @P3 IMAD R16, R25, R14, RZ ;  /* 0x0000000e19103224 */ /* 0x000fe200078e02ff */
[----:B------:R-:W-:-:S03]  /*0720*/  SHF.R.S32.HI R7, RZ, 0x1f, R0 ;  /* 0x0000001fff077819 */ /* 0x000fc60000011400 */
[----:B------:R-:W-:Y:S01]  /*0730*/  @P3 IMAD R25, R21, R15, R16 ;  /* 0x0000000f15193224 */ /* 0x000fe200078e0210 */
[----:B------:R-:W-:Y:S01]  /*0740*/  LEA.HI R7, R7, R0, RZ, 0x3 ;  /* 0x0000000007077211 */ /* 0x000fe200078f18ff */
[----:B------:R-:W2:Y:S01]  /*0750*/  @P1 LDG.E.128 R32, desc[UR6][R12.64] ;  /* 0x000000060c201981 */ /* 0x000ea2000c1e1d00 */
[----:B------:R-:W-:Y:S02]  /*0760*/  @P3 MOV R16, R6 ;  /* 0x0000000600103202 */ /* 0x000fe40000000f00 */
[----:B------:R-:W-:-:S03]  /*0770*/  SHF.R.S32.HI R7, RZ, 0x3, R7 ;  /* 0x00000003ff077819 */ /* 0x000fc60000011407 */
[----:B------:R-:W-:-:S04]  /*0780*/  @P3 IMAD.WIDE.U32 R20, R21, R14, R16 ;  /* 0x0000000e15143225 */ /* 0x000fc800078e0010 */
[----:B------:R-:W-:Y:S02]  /*0790*/  VIADD R16, R7, 0x60 ;  /* 0x0000006007107836 */ /* 0x000fe40000000000 */
[----:B0-----:R-:W-:-:S03]  /*07a0*/  IMAD.WIDE.U32 R22, R18, UR4, R22 ;  /* 0x0000000412167c25 */ /* 0x001fc6000f8e0016 */
[----:B------:R-:W-:Y:S01]  /*07b0*/  ISETP.LT.AND P0, PT, R16, R5, !P0 ;  /* 0x000000051000720c */ /* 0x000fe20004701270 */
[----:B------:R-:W-:Y:S01]  /*07c0*/  IMAD R16, R18, UR8, RZ ;  /* 0x0000000812107c24 */ /* 0x000fe2000f8e02ff */
[----:B------:R-:W-:Y:S02]  /*07d0*/  @P3 IADD3 R5, R21, R25, RZ ;  /* 0x0000001915053210 */ /* 0x000fe40007ffe0ff */
[----:B-1----:R-:W-:Y:S01]  /*07e0*/  @P3 LEA R8, P4, R20, R8, 0x1 ;  /* 0x0000000814083211 */ /* 0x002fe200078808ff */
[----:B------:R-:W-:-:S03]  /*07f0*/  IMAD R16, R19, UR4, R16 ;  /* 0x0000000413107c24 */ /* 0x000fc6000f8e0210 */
[----:B------:R-:W-:Y:S02]  /*0800*/  @P3 LEA.HI.X R9, R20, R9, R5, 0x1, P4 ;  /* 0x0000000914093211 */ /* 0x000fe400020f0c05 */
[----:B------:R-:W0:Y:S01]  /*0810*/  LDC.64 R20, c[0x0][0x2a0] ;  /* 0x0000a800ff147b82 */ /* 0x000e220000000a00 */
[----:B------:R-:W-:Y:S02]  /*0820*/  IADD3 R4, P4, R4, R22, RZ ;  /* 0x0000001604047210 */ /* 0x000fe40007f9e0ff */
[----:B------:R-:W-:Y:S01]  /*0830*/  @P0 MOV R24, R6 ;  /* 0x0000000600180202 */ /* 0x000fe20000000f00 */
[----:B------:R-:W-:Y:S01]  /*0840*/  @P0 IMAD.MOV.U32 R25, RZ, RZ, R17 ;  /* 0x000000ffff190224 */ /* 0x000fe200078e0011 */
[----:B------:R-:W-:Y:S02]  /*0850*/  IADD3.X R5, R3, R23, R16, P4, !PT ;  /* 0x0000001703057210 */ /* 0x000fe400027fe410 */
[----:B------:R-:W-:Y:S01]  /*0860*/  SHF.R.S32.HI R3, RZ, 0x1f, R7 ;  /* 0x0000001fff037819 */ /* 0x000fe20000011407 */
[----:B------:R-:W1:Y:S01]  /*0870*/  @P0 LDC.64 R36, c[0x0][0x3e0] ;  /* 0x0000f800ff240b82 */ /* 0x000e620000000a00 */
[----:B------:R-:W-:-:S05]  /*0880*/  @P0 IADD3 R27, P4, R7, 0x60, RZ ;  /* 0x00000060071b0810 */ /* 0x000fca0007f9e0ff */
[----:B------:R-:W-:-:S04]  /*0890*/  @P0 IMAD.X R23, RZ, RZ, R3, P4 ;  /* 0x000000ffff170224 */ /* 0x000fc800020e0603 */
[----:B------:R-:W-:-:S04]  /*08a0*/  @P0 IMAD R16, R23, R14, RZ ;  /* 0x0000000e17100224 */ /* 0x000fc800078e02ff */
[----:B------:R-:W-:Y:S01]  /*08b0*/  @P0 IMAD R23, R27, R15, R16 ;  /* 0x0000000f1b170224 */ /* 0x000fe200078e0210 */
[----:B------:R-:W-:Y:S01]  /*08c0*/  @P2 IADD3 R16, P4, R7, 0x20, RZ ;  /* 0x0000002007102810 */ /* 0x000fe20007f9e0ff */
[----:B0-----:R-:W-:Y:S02]  /*08d0*/  IMAD R6, R20, UR9, RZ ;  /* 0x0000000914067c24 */ /* 0x001fe4000f8e02ff */
[----:B------:R-:W-:Y:S01]  /*08e0*/  @P0 IMAD.WIDE.U32 R14, R27, R14, R24 ;  /* 0x0000000e1b0e0225 */ /* 0x000fe200078e0018 */
[----:B------:R-:W-:-:S03]  /*08f0*/  @P2 IADD3.X R27, RZ, R3, RZ, P4, !PT ;  /* 0x00000003ff1b2210 */ /* 0x000fc600027fe4ff */
[----:B------:R-:W-:Y:S01]  /*0900*/  IMAD R17, R21, UR5, R6 ;  /* 0x0000000515117c24 */ /* 0x000fe2000f8e0206 */
[----:B------:R-:W-:Y:S01]  /*0910*/  @P3 IADD3 R21, P5, R7, 0x40, RZ ;  /* 0x0000004007153810 */ /* 0x000fe20007fbe0ff */
[----:B------:R-:W-:Y:S01]  /*0920*/  IMAD.WIDE.U32 R4, R20, UR5, R4 ;  /* 0x0000000514047c25 */ /* 0x000fe2000f8e0004 */
[----:B-1----:R-:W-:-:S03]  /*0930*/  @P0 LEA R36, P4, R14, R36, 0x1 ;  /* 0x000000240e240211 */ /* 0x002fc600078808ff */
[----:B------:R-:W-:Y:S01]  /*0940*/  @P0 IMAD.IADD R23, R15, 0x1, R23 ;  /* 0x000000010f170824 */ /* 0x000fe200078e0217 */
[----:B------:R-:W-:Y:S01]  /*0950*/  IADD3 R5, R5, R17, RZ ;  /* 0x0000001105057210 */ /* 0x000fe20007ffe0ff */
[----:B------:R-:W-:Y:S01]  /*0960*/  @P3 IMAD.X R15, RZ, RZ, R3, P5 ;  /* 0x000000ffff0f3224 */ /* 0x000fe200028e0603 */
[----:B------:R-:W-:Y:S01]  /*0970*/  @P3 MOV R22, R4 ;  /* 0x0000000400163202 */ /* 0x000fe20000000f00 */
[-C--:B------:R-:W-:Y:S01]  /*0980*/  @P2 IMAD R27, R27, R18.reuse, RZ ;  /* 0x000000121b1b2224 */ /* 0x080fe200078e02ff */
[----:B------:R-:W-:Y:S01]  /*0990*/  @P0 LEA.HI.X R37, R14, R37, R23, 0x1, P4 ;  /* 0x000000250e250211 */ /* 0x000fe200020f0c17 */
[----:B------:R-:W-:Y:S01]  /*09a0*/  @P3 IMAD R6, R15, R18, RZ ;  /* 0x000000120f063224 */ /* 0x000fe200078e02ff */
[----:B------:R-:W-:Y:S01]  /*09b0*/  @P0 MOV R14, R4 ;  /* 0x00000004000e0202 */ /* 0x000fe20000000f00 */
[----:B------:R-:W-:Y:S02]  /*09c0*/  @P3 IMAD.MOV.U32 R23, RZ, RZ, R5 ;  /* 0x000000ffff173224 */ /* 0x000fe400078e0005 */
[----:B------:R-:W-:-:S02]  /*09d0*/  @P3 IMAD R25, R21, R19, R6 ;  /* 0x0000001315193224 */ /* 0x000fc400078e0206 */
[----:B------:R-:W-:Y:S01]  /*09e0*/  @P3 IMAD.WIDE.U32 R22, R21, R18, R22 ;  /* 0x0000001215163225 */ /* 0x000fe200078e0016 */
[----:B------:R-:W-:-:S03]  /*09f0*/  @P0 IADD3 R21, P4, R7, 0x60, RZ ;  /* 0x0000006007150810 */ /* 0x000fc60007f9e0ff */
[-C--:B------:R-:W-:Y:S01]  /*0a00*/  @P1 IMAD R6, R3, R18.reuse, RZ ;  /* 0x0000001203061224 */ /* 0x080fe200078e02ff */
[----:B------:R-:W-:Y:S01]  /*0a10*/  @P0 IADD3.X R29, RZ, R3, RZ, P4, !PT ;  /* 0x00000003ff1d0210 */ /* 0x000fe200027fe4ff */
[C---:B------:R-:W-:Y:S02]  /*0a20*/  @P2 IMAD R27, R16.reuse, R19, R27 ;  /* 0x00000013101b2224 */ /* 0x040fe400078e021b */
[----:B------:R-:W-:-:S04]  /*0a30*/  @P2 IMAD.WIDE.U32 R16, R16, R18, R4 ;  /* 0x0000001210102225 */ /* 0x000fc800078e0004 */
[--C-:B------:R-:W-:Y:S01]  /*0a40*/  @P0 IMAD.MOV.U32 R15, RZ, RZ, R5.reuse ;  /* 0x000000ffff0f0224 */ /* 0x100fe200078e0005 */
[----:B------:R-:W-:Y:S01]  /*0a50*/  @P2 IADD3 R27, R17, R27, RZ ;  /* 0x0000001b111b2210 */ /* 0x000fe20007ffe0ff */
[-C--:B------:R-:W-:Y:S02]  /*0a60*/  @P0 IMAD R20, R29, R18.reuse, RZ ;  /* 0x000000121d140224 */ /* 0x080fe400078e02ff */
[C---:B------:R-:W-:Y:S02]  /*0a70*/  @P1 IMAD R29, R7.reuse, R19, R6 ;  /* 0x00000013071d1224 */ /* 0x040fe400078e0206 */
[----:B------:R-:W-:Y:S02]  /*0a80*/  @P1 IMAD.WIDE.U32 R4, R7, R18, R4 ;  /* 0x0000001207041225 */ /* 0x000fe400078e0004 */
[----:B------:R-:W0:Y:S02]  /*0a90*/  @P1 LDC.64 R6, c[0x0][0x280] ;  /* 0x0000a000ff061b82 */ /* 0x000e240000000a00 */
[----:B------:R-:W-:-:S02]  /*0aa0*/  @P1 IMAD.IADD R29, R5, 0x1, R29 ;  /* 0x00000001051d1824 */ /* 0x000fc400078e021d */
[----:B------:R-:W-:Y:S02]  /*0ab0*/  @P3 IMAD.IADD R25, R23, 0x1, R25 ;  /* 0x0000000117193824 */ /* 0x000fe400078e0219 */
[C---:B------:R-:W-:Y:S02]  /*0ac0*/  @P0 IMAD R3, R21.reuse, R19, R20 ;  /* 0x0000001315030224 */ /* 0x040fe400078e0214 */
[----:B------:R-:W-:Y:S01]  /*0ad0*/  @P0 IMAD.WIDE.U32 R14, R21, R18, R14 ;  /* 0x00000012150e0225 */ /* 0x000fe200078e000e */
[----:B0-----:R-:W-:-:S04]  /*0ae0*/  @P1 LEA R6, P4, R4, R6, 0x1 ;  /* 0x0000000604061211 */ /* 0x001fc800078808ff */
[----:B------:R-:W-:Y:S02]  /*0af0*/  @P1 LEA.HI.X R7, R4, R7, R29, 0x1, P4 ;  /* 0x0000000704071211 */ /* 0x000fe400020f0c1d */
[----:B------:R-:W0:Y:S02]  /*0b00*/  @P2 LDC.64 R4, c[0x0][0x280] ;  /* 0x0000a000ff042b82 */ /* 0x000e240000000a00 */
[----:B0-----:R-:W-:-:S04]  /*0b10*/  @P2 LEA R4, P4, R16, R4, 0x1 ;  /* 0x0000000410042211 */ /* 0x001fc800078808ff */
[----:B------:R-:W-:Y:S02]  /*0b20*/  @P2 LEA.HI.X R5, R16, R5, R27, 0x1, P4 ;  /* 0x0000000510052211 */ /* 0x000fe400020f0c1b */
[----:B------:R-:W0:Y:S01]  /*0b30*/  @P3 LDC.64 R16, c[0x0][0x280] ;  /* 0x0000a000ff103b82 */ /* 0x000e220000000a00 */
[----:B------:R-:W-:Y:S02]  /*0b40*/  CS2R R20, SRZ ;  /* 0x0000000000147805 */ /* 0x000fe4000001ff00 */
[----:B0-----:R-:W-:-:S04]  /*0b50*/  @P3 LEA R16, P4, R22, R16, 0x1 ;  /* 0x0000001016103211 */ /* 0x001fc800078808ff */
[----:B------:R-:W-:Y:S02]  /*0b60*/  @P3 LEA.HI.X R17, R22, R17, R25, 0x1, P4 ;  /* 0x0000001116113211 */ /* 0x000fe400020f0c19 */
[----:B------:R-:W-:-:S06]  /*0b70*/  CS2R R22, SRZ ;  /* 0x0000000000167805 */ /* 0x000fcc000001ff00 */
[----:B------:R-:W3:Y:S01]  /*0b80*/  @P1 LDG.E.128 R20, desc[UR6][R6.64] ;  /* 0x0000000606141981 */ /* 0x000ee2000c1e1d00 */
[----:B------:R-:W-:Y:S02]  /*0b90*/  CS2R R30, SRZ ;  /* 0x00000000001e7805 */ /* 0x000fe4000001ff00 */
[----:B------:R-:W-:Y:S02]  /*0ba0*/  CS2R R28, SRZ ;  /* 0x00000000001c7805 */ /* 0x000fe4000001ff00 */
[----:B------:R-:W-:-:S04]  /*0bb0*/  CS2R R26, SRZ ;  /* 0x00000000001a7805 */ /* 0x000fc8000001ff00 */
[----:B------:R-:W4:Y:S01]  /*0bc0*/  @P2 LDG.E.128 R28, desc[UR6][R10.64] ;  /* 0x000000060a1c2981 */ /* 0x000f22000c1e1d00 */
[C---:B--2---:R-:W-:Y:S02]  /*0bd0*/  LOP3.LUT R18, R32.reuse, 0xffff0000, RZ, 0xc0, !PT ;  /* 0xffff000020127812 */ /* 0x044fe400078ec0ff */
[----:B------:R-:W-:Y:S02]  /*0be0*/  SHF.L.U32 R32, R32, 0x10, RZ ;  /* 0x0000001020207819 */ /* 0x000fe400000006ff */
[----:B---3--:R-:W-:-:S05]  /*0bf0*/  LOP3.LUT R19, R20, 0xffff0000, RZ, 0xc0, !PT ;  /* 0xffff000014137812 */ /* 0x008fca00078ec0ff */
[----:B------:R-:W-:Y:S01]  /*0c00*/  FMUL.FTZ R25, R18, R19 ;  /* 0x0000001312197220 */ /* 0x000fe20000410000 */
[----:B------:R-:W-:-:S04]  /*0c10*/  IMAD.U32 R19, R20, 0x10000, RZ ;  /* 0x0001000014137824 */ /* 0x000fc800078e00ff */
[----:B------:R-:W-:Y:S01]  /*0c20*/  FFMA.FTZ R19, R32, R19, R25 ;  /* 0x0000001320137223 */ /* 0x000fe20000010019 */
[----:B------:R-:W-:-:S06]  /*0c30*/  CS2R R24, SRZ ;  /* 0x0000000000187805 */ /* 0x000fcc000001ff00 */
[----:B------:R0:W2:Y:S01]  /*0c40*/  @P2 LDG.E.128 R24, desc[UR6][R4.64] ;  /* 0x0000000604182981 */ /* 0x0000a2000c1e1d00 */
[----:B------:R-:W-:Y:S01]  /*0c50*/  SHF.L.U32 R12, R33, 0x10, RZ ;  /* 0x00000010210c7819 */ /* 0x000fe200000006ff */
[----:B------:R-:W-:Y:S01]  /*0c60*/  IMAD.U32 R13, R21, 0x10000, RZ ;  /* 0x00010000150d7824 */ /* 0x000fe200078e00ff */
[----:B------:R-:W-:Y:S02]  /*0c70*/  LOP3.LUT R33, R33, 0xffff0000, RZ, 0xc0, !PT ;  /* 0xffff000021217812 */ /* 0x000fe400078ec0ff */
[----:B------:R-:W-:Y:S01]  /*0c80*/  LOP3.LUT R18, R21, 0xffff0000, RZ, 0xc0, !PT ;  /* 0xffff000015127812 */ /* 0x000fe200078ec0ff */
[----:B------:R-:W-:Y:S01]  /*0c90*/  FFMA.FTZ R12, R12, R13, R19 ;  /* 0x0000000d0c0c7223 */ /* 0x000fe20000010013 */
[----:B------:R-:W-:Y:S01]  /*0ca0*/  SHF.L.U32 R6, R34, 0x10, RZ ;  /* 0x0000001022067819 */ /* 0x000fe200000006ff */
[----:B------:R-:W-:Y:S02]  /*0cb0*/  IMAD.U32 R7, R22, 0x10000, RZ ;  /* 0x0001000016077824 */ /* 0x000fe400078e00ff */
[----:B------:R-:W-:Y:S01]  /*0cc0*/  FFMA.FTZ R33, R33, R18, R12 ;  /* 0x0000001221217223 */ /* 0x000fe2000001000c */
[----:B----4-:R-:W-:-:S03]  /*0cd0*/  LOP3.LUT R12, R28, 0xffff0000, RZ, 0xc0, !PT ;  /* 0xffff00001c0c7812 */ /* 0x010fc600078ec0ff */
[----:B------:R-:W-:Y:S01]  /*0ce0*/  FFMA.FTZ R6, R6, R7, R33 ;  /* 0x0000000706067223 */ /* 0x000fe20000010021 */
[----:B------:R-:W-:Y:S02]  /*0cf0*/  SHF.L.U32 R28, R28, 0x10, RZ ;  /* 0x000000101c1c7819 */ /* 0x000fe400000006ff */
[C---:B------:R-:W-:Y:S02]  /*0d00*/  SHF.L.U32 R11, R29.reuse, 0x10, RZ ;  /* 0x000000101d0b7819 */ /* 0x040fe400000006ff */
[----:B------:R-:W-:Y:S02]  /*0d10*/  LOP3.LUT R29, R29, 0xffff0000, RZ, 0xc0, !PT ;  /* 0xffff00001d1d7812 */ /* 0x000fe400078ec0ff */
[----:B0-----:R-:W-:Y:S02]  /*0d20*/  LOP3.LUT R5, R34, 0xffff0000, RZ, 0xc0, !PT ;  /* 0xffff000022057812 */ /* 0x001fe400078ec0ff */
[----:B------:R-:W-:Y:S02]  /*0d30*/  LOP3.LUT R22, R22, 0xffff0000, RZ, 0xc0, !PT ;  /* 0xffff000016167812 */ /* 0x000fe400078ec0ff */
[----:B------:R-:W-:-:S03]  /*0d40*/  LOP3.LUT R18, R30, 0xffff0000, RZ, 0xc0, !PT ;  /* 0xffff00001e127812 */ /* 0x000fc600078ec0ff */
[----:B------:R-:W-:Y:S01]  /*0d50*/  FFMA.FTZ R19, R5, R22, R6 ;  /* 0x0000001605137223 */ /* 0x000fe20000010006 */
[----:B------:R-:W-:Y:S02]  /*0d60*/  SHF.L.U32 R20, R35, 0x10, RZ ;  /* 0x0000001023147819 */ /* 0x000fe400000006ff */
[----:B------:R-:W-:Y:S02]  /*0d70*/  @P0 IADD3 R3, R15, R3, RZ ;  /* 0x000000030f030210 */ /* 0x000fe40007ffe0ff */
[C---:B--2---:R-:W-:Y:S01]  /*0d80*/  LOP3.LUT R7, R24.reuse, 0xffff0000, RZ, 0xc0, !PT ;  /* 0xffff000018077812 */ /* 0x044fe200078ec0ff */
[----:B------:R-:W-:-:S04]  /*0d90*/  IMAD.U32 R24, R24, 0x10000, RZ ;  /* 0x0001000018187824 */ /* 0x000fc800078e00ff */
[----:B------:R-:W-:Y:S01]  /*0da0*/  FMUL.FTZ R7, R7, R12 ;  /* 0x0000000c07077220 */ /* 0x000fe20000410000 */
[C---:B------:R-:W-:Y:S01]  /*0db0*/  IMAD.U32 R10, R25.reuse, 0x10000, RZ ;  /* 0x00010000190a7824 */ /* 0x040fe200078e00ff */
[----:B------:R-:W-:Y:S01]  /*0dc0*/  LOP3.LUT R4, R25, 0xffff0000, RZ, 0xc0, !PT ;  /* 0xffff000019047812 */ /* 0x000fe200078ec0ff */
[----:B------:R-:W0:Y:S01]  /*0dd0*/  @P0 LDC.64 R12, c[0x0][0x280] ;  /* 0x0000a000ff0c0b82 */ /* 0x000e220000000a00 */
[----:B------:R-:W-:-:S04]  /*0de0*/  FFMA.FTZ R7, R24, R28, R7 ;  /* 0x0000001c18077223 */ /* 0x000fc80000010007 */
[----:B------:R-:W-:Y:S01]  /*0df0*/  FFMA.FTZ R7, R10, R11, R7 ;  /* 0x0000000b0a077223 */ /* 0x000fe20000010007 */
[----:B------:R-:W-:-:S03]  /*0e00*/  SHF.L.U32 R10, R30, 0x10, RZ ;  /* 0x000000101e0a7819 */ /* 0x000fc600000006ff */
[----:B------:R-:W-:Y:S01]  /*0e10*/  FFMA.FTZ R4, R4, R29, R7 ;  /* 0x0000001d04047223 */ /* 0x000fe20000010007 */
[C---:B------:R-:W-:Y:S01]  /*0e20*/  IMAD.U32 R7, R26.reuse, 0x10000, RZ ;  /* 0x000100001a077824 */ /* 0x040fe200078e00ff */
[----:B------:R-:W-:-:S03]  /*0e30*/  LOP3.LUT R11, R26, 0xffff0000, RZ, 0xc0, !PT ;  /* 0xffff00001a0b7812 */ /* 0x000fc600078ec0ff */
[----:B------:R-:W-:Y:S01]  /*0e40*/  FFMA.FTZ R4, R7, R10, R4 ;  /* 0x0000000a07047223 */ /* 0x000fe20000010004 */
[----:B------:R-:W-:-:S03]  /*0e50*/  CS2R R6, SRZ ;  /* 0x0000000000067805 */ /* 0x000fc6000001ff00 */
[----:B------:R-:W-:Y:S01]  /*0e60*/  FFMA.FTZ R18, R11, R18, R4 ;  /* 0x000000120b127223 */ /* 0x000fe20000010004 */
[----:B------:R-:W-:Y:S01]  /*0e70*/  CS2R R4, SRZ ;  /* 0x0000000000047805 */ /* 0x000fe2000001ff00 */
[----:B------:R-:W-:-:S04]  /*0e80*/  IMAD.U32 R11, R23, 0x10000, RZ ;  /* 0x00010000170b7824 */ /* 0x000fc800078e00ff */
[----:B------:R-:W-:Y:S01]  /*0e90*/  FFMA.FTZ R20, R20, R11, R19 ;  /* 0x0000000b14147223 */ /* 0x000fe20000010013 */
[----:B------:R1:W2:Y:S01]  /*0ea0*/  @P3 LDG.E.128 R4, desc[UR6][R8.64] ;  /* 0x0000000608043981 */ /* 0x0002a2000c1e1d00 */
[----:B------:R-:W-:Y:S02]  /*0eb0*/  CS2R R10, SRZ ;  /* 0x00000000000a7805 */ /* 0x000fe4000001ff00 */
[C---:B0-----:R-:W-:Y:S02]  /*0ec0*/  @P0 LEA R24, P1, R14.reuse, R12, 0x1 ;  /* 0x0000000c0e180211 */ /* 0x041fe400078208ff */
[----:B-1----:R-:W-:Y:S02]  /*0ed0*/  CS2R R8, SRZ ;  /* 0x0000000000087805 */ /* 0x002fe4000001ff00 */
[----:B------:R-:W-:Y:S01]  /*0ee0*/  @P0 LEA.HI.X R25, R14, R13, R3, 0x1, P1 ;  /* 0x0000000d0e190211 */ /* 0x000fe200008f0c03 */
[----:B------:R-:W-:Y:S01]  /*0ef0*/  IMAD.U32 R19, R31, 0x10000, RZ ;  /* 0x000100001f137824 */ /* 0x000fe200078e00ff */
[----:B------:R-:W-:-:S02]  /*0f00*/  SHF.L.U32 R3, R27, 0x10, RZ ;  /* 0x000000101b037819 */ /* 0x000fc400000006ff */
[----:B------:R0:W3:Y:S01]  /*0f10*/  @P3 LDG.E.128 R8, desc[UR6][R16.64] ;  /* 0x0000000610083981 */ /* 0x0000e2000c1e1d00 */
[----:B------:R-:W-:Y:S02]  /*0f20*/  CS2R R14, SRZ ;  /* 0x00000000000e7805 */ /* 0x000fe4000001ff00 */
[----:B------:R-:W-:Y:S01]  /*0f30*/  FFMA.FTZ R3, R3, R19, R18 ;  /* 0x0000001303037223 */ /* 0x000fe20000010012 */
[----:B------:R-:W-:Y:S02]  /*0f40*/  CS2R R12, SRZ ;  /* 0x00000000000c7805 */ /* 0x000fe4000001ff00 */
[----:B------:R-:W-:-:S04]  /*0f50*/  CS2R R18, SRZ ;  /* 0x0000000000127805 */ /* 0x000fc8000001ff00 */
[----:B------:R-:W4:Y:S01]  /*0f60*/  @P0 LDG.E.128 R12, desc[UR6][R36.64] ;  /* 0x00000006240c0981 */ /* 0x000f22000c1e1d00 */
[----:B0-----:R-:W-:-:S06]  /*0f70*/  CS2R R16, SRZ ;  /* 0x0000000000107805 */ /* 0x001fcc000001ff00 */
[----:B------:R-:W5:Y:S01]  /*0f80*/  @P0 LDG.E.128 R16, desc[UR6][R24.64] ;  /* 0x0000000618100981 */ /* 0x000f62000c1e1d00 */
[----:B------:R-:W-:Y:S02]  /*0f90*/  LOP3.LUT R35, R35, 0xffff0000, RZ, 0xc0, !PT ;  /* 0xffff000023237812 */ /* 0x000fe400078ec0ff */
[----:B------:R-:W-:-:S05]  /*0fa0*/  LOP3.LUT R23, R23, 0xffff0000, RZ, 0xc0, !PT ;  /* 0xffff000017177812 */ /* 0x000fca00078ec0ff */
[----:B------:R-:W-:Y:S01]  /*0fb0*/  FFMA.FTZ R20, R35, R23, R20 ;  /* 0x0000001723147223 */ /* 0x000fe20000010014 */
[----:B------:R-:W-:Y:S02]  /*0fc0*/  LOP3.LUT R31, R31, 0xffff0000, RZ, 0xc0, !PT ;  /* 0xffff00001f1f7812 */ /* 0x000fe400078ec0ff */
[----:B------:R-:W-:Y:S02]  /*0fd0*/  LOP3.LUT P0, RZ, R0, 0x7, RZ, 0xc0, !PT ;  /* 0x0000000700ff7812 */ /* 0x000fe4000780c0ff */
[C---:B--2---:R-:W-:Y:S01]  /*0fe0*/  LOP3.LUT R21, R4.reuse, 0xffff0000, RZ, 0xc0, !PT ;  /* 0xffff000004157812 */ /* 0x044fe200078ec0ff */
[----:B------:R-:W-:Y:S01]  /*0ff0*/  IMAD.U32 R4, R4, 0x10000, RZ ;  /* 0x0001000004047824 */ /* 0x000fe200078e00ff */
[C---:B---3--:R-:W-:Y:S02]  /*1000*/  LOP3.LUT R22, R8.reuse, 0xffff0000, RZ, 0xc0, !PT ;  /* 0xffff000008167812 */ /* 0x048fe400078ec0ff */
[----:B------:R-:W-:-:S03]  /*1010*/  SHF.L.U32 R8, R8, 0x10, RZ ;  /* 0x0000001008087819 */ /* 0x000fc600000006ff */
[----:B------:R-:W-:Y:S01]  /*1020*/  FMUL.FTZ R21, R21, R22 ;  /* 0x0000001615157220 */ /* 0x000fe20000410000 */
[----:B------:R-:W-:-:S03]  /*1030*/  SHF.L.U32 R22, R9, 0x10, RZ ;  /* 0x0000001009167819 */ /* 0x000fc600000006ff */
[----:B------:R-:W-:Y:S01]  /*1040*/  FFMA.FTZ R4, R4, R8, R21 ;  /* 0x0000000804047223 */ /* 0x000fe20000010015 */
[----:B------:R-:W-:Y:S01]  /*1050*/  IMAD.U32 R21, R5, 0x10000, RZ ;  /* 0x0001000005157824 */ /* 0x000fe200078e00ff */
[----:B----4-:R-:W-:-:S03]  /*1060*/  LOP3.LUT R23, R12, 0xffff0000, RZ, 0xc0, !PT ;  /* 0xffff00000c177812 */ /* 0x010fc600078ec0ff */
[----:B------:R-:W-:Y:S01]  /*1070*/  FFMA.FTZ R4, R21, R22, R4 ;  /* 0x0000001615047223 */ /* 0x000fe20000010004 */
[----:B-----5:R-:W-:Y:S02]  /*1080*/  LOP3.LUT R22, R16, 0xffff0000, RZ, 0xc0, !PT ;  /* 0xffff000010167812 */ /* 0x020fe400078ec0ff */
[----:B------:R-:W-:Y:S02]  /*1090*/  LOP3.LUT R21, R5, 0xffff0000, RZ, 0xc0, !PT ;  /* 0xffff000005157812 */ /* 0x000fe400078ec0ff */
[----:B------:R-:W-:Y:S01]  /*10a0*/  LOP3.LUT R25, R9, 0xffff0000, RZ, 0xc0, !PT ;  /* 0xffff000009197812 */ /* 0x000fe200078ec0ff */
[----:B------:R-:W-:Y:S01]  /*10b0*/  FMUL.FTZ R22, R22, R23 ;  /* 0x0000001716167220 */ /* 0x000fe20000410000 */
[----:B------:R-:W-:Y:S01]  /*10c0*/  LOP3.LUT R8, R27, 0xffff0000, RZ, 0xc0, !PT ;  /* 0xffff00001b087812 */ /* 0x000fe200078ec0ff */
[----:B------:R-:W-:Y:S01]  /*10d0*/  IMAD.U32 R27, R16, 0x10000, RZ ;  /* 0x00010000101b7824 */ /* 0x000fe200078e00ff */
[----:B------:R-:W-:Y:S01]  /*10e0*/  SHF.L.U32 R12, R12, 0x10, RZ ;  /* 0x000000100c0c7819 */ /* 0x000fe200000006ff */
[C---:B------:R-:W-:Y:S01]  /*10f0*/  IMAD.U32 R24, R10.reuse, 0x10000, RZ ;  /* 0x000100000a187824 */ /* 0x040fe200078e00ff */
[----:B------:R-:W-:Y:S01]  /*1100*/  LOP3.LUT R9, R10, 0xffff0000, RZ, 0xc0, !PT ;  /* 0xffff00000a097812 */ /* 0x000fe200078ec0ff */
[----:B------:R-:W-:Y:S01]  /*1110*/  IMAD.U32 R5, R6, 0x10000, RZ ;  /* 0x0001000006057824 */ /* 0x000fe200078e00ff */
[----:B------:R-:W-:Y:S01]  /*1120*/  SHF.L.U32 R23, R11, 0x10, RZ ;  /* 0x000000100b177819 */ /* 0x000fe200000006ff */
[----:B------:R-:W-:Y:S01]  /*1130*/  FFMA.FTZ R4, R21, R25, R4 ;  /* 0x0000001915047223 */ /* 0x000fe20000010004 */
[----:B------:R-:W-:Y:S01]  /*1140*/  LOP3.LUT R10, R11, 0xffff0000, RZ, 0xc0, !PT ;  /* 0xffff00000b0a7812 */ /* 0x000fe200078ec0ff */
[----:B------:R-:W-:Y:S01]  /*1150*/  FFMA.FTZ R3, R8, R31, R3 ;  /* 0x0000001f08037223 */ /* 0x000fe20000010003 */
[----:B------:R-:W-:Y:S01]  /*1160*/  SHF.L.U32 R11, R17, 0x10, RZ ;  /* 0x00000010110b7819 */ /* 0x000fe200000006ff */
[----:B------:R-:W-:-:S02]  /*1170*/  IMAD.U32 R16, R13, 0x10000, RZ ;  /* 0x000100000d107824 */ /* 0x000fc400078e00ff */
[----:B------:R-:W-:Y:S01]  /*1180*/  FFMA.FTZ R12, R27, R12, R22 ;  /* 0x0000000c1b0c7223 */ /* 0x000fe20000010016 */
[----:B------:R-:W-:Y:S01]  /*1190*/  LOP3.LUT R8, R6, 0xffff0000, RZ, 0xc0, !PT ;  /* 0xffff000006087812 */ /* 0x000fe200078ec0ff */
[----:B------:R-:W-:Y:S01]  /*11a0*/  FFMA.FTZ R5, R5, R24, R4 ;  /* 0x0000001805057223 */ /* 0x000fe20000010004 */
[----:B------:R-:W-:Y:S01]  /*11b0*/  LOP3.LUT R13, R13, 0xffff0000, RZ, 0xc0, !PT ;  /* 0xffff00000d0d7812 */ /* 0x000fe200078ec0ff */
[----:B------:R-:W-:Y:S01]  /*11c0*/  FFMA.FTZ R11, R11, R16, R12 ;  /* 0x000000100b0b7223 */ /* 0x000fe2000001000c */
[----:B------:R-:W-:Y:S01]  /*11d0*/  LOP3.LUT R4, R17, 0xffff0000, RZ, 0xc0, !PT ;  /* 0xffff000011047812 */ /* 0x000fe200078ec0ff */
[----:B------:R-:W-:Y:S01]  /*11e0*/  FFMA.FTZ R5, R8, R9, R5 ;  /* 0x0000000908057223 */ /* 0x000fe20000010005 */
[C---:B------:R-:W-:Y:S01]  /*11f0*/  SHF.L.U32 R6, R7.reuse, 0x10, RZ ;  /* 0x0000001007067819 */ /* 0x040fe200000006ff */
[----:B------:R-:W-:Y:S01]  /*1200*/  IMAD.U32 R8, R14, 0x10000, RZ ;  /* 0x000100000e087824 */ /* 0x000fe200078e00ff */
[----:B------:R-:W-:Y:S01]  /*1210*/  SHF.L.U32 R9, R18, 0x10, RZ ;  /* 0x0000001012097819 */ /* 0x000fe200000006ff */
[----:B------:R-:W-:Y:S01]  /*1220*/  FFMA.FTZ R4, R4, R13, R11 ;  /* 0x0000000d04047223 */ /* 0x000fe2000001000b */
[----:B------:R-:W-:Y:S01]  /*1230*/  LOP3.LUT R7, R7, 0xffff0000, RZ, 0xc0, !PT ;  /* 0xffff000007077812 */ /* 0x000fe200078ec0ff */
[----:B------:R-:W-:Y:S01]  /*1240*/  FFMA.FTZ R6, R6, R23, R5 ;  /* 0x0000001706067223 */ /* 0x000fe20000010005 */
[----:B------:R-:W-:Y:S01]  /*1250*/  LOP3.LUT R14, R14, 0xffff0000, RZ, 0xc0, !PT ;  /* 0xffff00000e0e7812 */ /* 0x000fe200078ec0ff */
[----:B------:R-:W-:Y:S01]  /*1260*/  FFMA.FTZ R4, R9, R8, R4 ;  /* 0x0000000809047223 */ /* 0x000fe20000010004 */
[----:B------:R-:W-:Y:S01]  /*1270*/  LOP3.LUT R5, R18, 0xffff0000, RZ, 0xc0, !PT ;  /* 0xffff000012057812 */ /* 0x000fe200078ec0ff */
[----:B------:R-:W-:Y:S01]  /*1280*/  FFMA.FTZ R10, R7, R10, R6 ;  /* 0x0000000a070a7223 */ /* 0x000fe20000010006 */
[----:B------:R-:W-:Y:S01]  /*1290*/  SHF.L.U32 R7, R19, 0x10, RZ ;  /* 0x0000001013077819 */ /* 0x000fe200000006ff */
[----:B------:R-:W-:Y:S01]  /*12a0*/  IMAD.U32 R6, R15, 0x10000, RZ ;  /* 0x000100000f067824 */ /* 0x000fe200078e00ff */
[----:B------:R-:W0:Y:S01]  /*12b0*/  @!P0 LDC R17, c[0x0][0x384] ;  /* 0x0000e100ff118b82 */ /* 0x000e220000000800 */
[----:B------:R-:W-:Y:S01]  /*12c0*/  FFMA.FTZ R4, R5, R14, R4 ;  /* 0x0000000e05047223 */ /* 0x000fe20000010004 */
[----:B------:R-:W-:-:S02]  /*12d0*/  LOP3.LUT R15, R15, 0xffff0000, RZ, 0xc0, !PT ;  /* 0xffff00000f0f7812 */ /* 0x000fc400078ec0ff */
[----:B------:R-:W-:Y:S01]  /*12e0*/  LOP3.LUT R19, R19, 0xffff0000, RZ, 0xc0, !PT ;  /* 0xffff000013137812 */ /* 0x000fe200078ec0ff */
[----:B------:R-:W-:Y:S01]  /*12f0*/  FFMA.FTZ R6, R7, R6, R4 ;  /* 0x0000000607067223 */ /* 0x000fe20000010004 */
[----:B------:R-:W1:Y:S03]  /*1300*/  SHFL.BFLY PT, R5, R20, 0x4, 0x1f ;  /* 0x0c801f0014057f89 */ /* 0x000e6600000e0000 */
[----:B------:R-:W-:Y:S01]  /*1310*/  FFMA.FTZ R15, R19, R15, R6 ;  /* 0x0000000f130f7223 */ /* 0x000fe20000010006 */
[----:B------:R-:W2:Y:S04]  /*1320*/  SHFL.BFLY PT, R4, R3, 0x4, 0x1f ;  /* 0x0c801f0003047f89 */ /* 0x000ea800000e0000 */
[----:B------:R-:W3:Y:S04]  /*1330*/  SHFL.BFLY PT, R7, R10, 0x4, 0x1f ;  /* 0x0c801f000a077f89 */ /* 0x000ee800000e0000 */
[----:B------:R-:W4:Y:S01]  /*1340*/  SHFL.BFLY PT, R12, R15, 0x4, 0x1f ;  /* 0x0c801f000f0c7f89 */ /* 0x000f2200000e0000 */
[----:B-1----:R-:W-:Y:S01]  /*1350*/  FADD.FTZ R5, R20, R5 ;  /* 0x0000000514057221 */ /* 0x002fe20000010000 */
[----:B--2---:R-:W-:Y:S01]  /*1360*/  FADD.FTZ R6, R3, R4 ;  /* 0x0000000403067221 */ /* 0x004fe20000010000 */
[----:B---3--:R-:W-:-:S03]  /*1370*/  FADD.FTZ R8, R10, R7 ;  /* 0x000000070a087221 */ /* 0x008fc60000010000 */
[----:B------:R-:W1:Y:S01]  /*1380*/  SHFL.BFLY PT, R4, R5, 0x2, 0x1f ;  /* 0x0c401f0005047f89 */ /* 0x000e6200000e0000 */
[----:B----4-:R-:W-:-:S03]  /*1390*/  FADD.FTZ R12, R15, R12 ;  /* 0x0000000c0f0c7221 */ /* 0x010fc60000010000 */
[----:B------:R-:W2:Y:S01]  /*13a0*/  SHFL.BFLY PT, R7, R6, 0x2, 0x1f ;  /* 0x0c401f0006077f89 */ /* 0x000ea200000e0000 */
[----:B------:R-:W3:Y:S03]  /*13b0*/  @!P0 LDC R15, c[0x0][0x384] ;  /* 0x0000e100ff0f8b82 */ /* 0x000ee60000000800 */
[----:B------:R-:W4:Y:S04]  /*13c0*/  SHFL.BFLY PT, R9, R8, 0x2, 0x1f ;  /* 0x0c401f0008097f89 */ /* 0x000f2800000e0000 */
[----:B------:R-:W5:Y:S01]  /*13d0*/  SHFL.BFLY PT, R3, R12, 0x2, 0x1f ;  /* 0x0c401f000c037f89 */ /* 0x000f6200000e0000 */
[----:B-1----:R-:W-:Y:S01]  /*13e0*/  FADD.FTZ R4, R5, R4 ;  /* 0x0000000405047221 */ /* 0x002fe20000010000 */
[----:B--2---:R-:W-:Y:S01]  /*13f0*/  FADD.FTZ R13, R6, R7 ;  /* 0x00000007060d7221 */ /* 0x004fe20000010000 */
[----:B----4-:R-:W-:-:S03]  /*1400*/  FADD.FTZ R9, R8, R9 ;  /* 0x0000000908097221 */ /* 0x010fc60000010000 */
[----:B------:R-:W1:Y:S01]  /*1410*/  SHFL.BFLY PT, R7, R4, 0x1, 0x1f ;  /* 0x0c201f0004077f89 */ /* 0x000e6200000e0000 */
[----:B-----5:R-:W-:-:S03]  /*1420*/  FADD.FTZ R10, R12, R3 ;  /* 0x000000030c0a7221 */ /* 0x020fc60000010000 */
[----:B------:R-:W2:Y:S04]  /*1430*/  SHFL.BFLY PT, R14, R13, 0x1, 0x1f ;  /* 0x0c201f000d0e7f89 */ /* 0x000ea800000e0000 */
[----:B------:R-:W4:Y:S04]  /*1440*/  SHFL.BFLY PT, R16, R9, 0x1, 0x1f ;  /* 0x0c201f0009107f89 */ /* 0x000f2800000e0000 */
[----:B------:R-:W5:Y:S01]  /*1450*/  SHFL.BFLY PT, R11, R10, 0x1, 0x1f ;  /* 0x0c201f000a0b7f89 */ /* 0x000f6200000e0000 */
[----:B------:R-:W-:Y:S01]  /*1460*/  VIADD R5, R2, UR4 ;  /* 0x0000000402057c36 */ /* 0x000fe20008000000 */
[----:B------:R-:W-:-:S04]  /*1470*/  ULDC.64 UR4, c[0x0][0x478] ;  /* 0x00011e0000047ab9 */ /* 0x000fc80000000a00 */
[----:B------:R-:W-:-:S04]  /*1480*/  LEA.HI R3, P1, R0, R5, RZ, 0x1d ;  /* 0x0000000500037211 */ /* 0x000fc8000783e8ff */
[----:B------:R-:W-:Y:S01]  /*1490*/  LEA.HI.X.SX32 R8, R5, RZ, 0x1, P1 ;  /* 0x000000ff05087211 */ /* 0x000fe200008f0eff */
[----:B-1----:R-:W-:Y:S01]  /*14a0*/  @!P0 FADD.FTZ R0, R4, R7 ;  /* 0x0000000704008221 */ /* 0x002fe20000010000 */
[----:B------:R-:W-:Y:S01]  /*14b0*/  LEA R2, P1, R3, UR4, 0x2 ;  /* 0x0000000403027c11 */ /* 0x000fe2000f8210ff */
[----:B------:R-:W-:Y:S01]  /*14c0*/  ULDC UR4, c[0x0][0x384] ;  /* 0x0000e10000047ab9 */ /* 0x000fe20000000800 */
[----:B--2---:R-:W-:Y:S01]  /*14d0*/  @!P0 FADD.FTZ R4, R13, R14 ;  /* 0x0000000e0d048221 */ /* 0x004fe20000010000 */
[----:B----4-:R-:W-:Y:S01]  /*14e0*/  @!P0 FADD.FTZ R6, R9, R16 ;  /* 0x0000001009068221 */ /* 0x010fe20000010000 */
[----:B------:R-:W-:Y:S01]  /*14f0*/  LEA.HI.X R3, R3, UR5, R8, 0x2, P1 ;  /* 0x0000000503037c11 */ /* 0x000fe200088f1408 */
[----:B------:R-:W-:Y:S01]  /*1500*/  @!P0 FMUL.FTZ R5, R0, UR4 ;  /* 0x0000000400058c20 */ /* 0x000fe20008410000 */
[----:B---3--:R-:W-:Y:S01]  /*1510*/  @!P0 FMUL.FTZ R7, R4, R15 ;  /* 0x0000000f04078220 */ /* 0x008fe20000410000 */
[----:B0-----:R-:W-:Y:S01]  /*1520*/  @!P0 FMUL.FTZ R9, R6, R17 ;  /* 0x0000001106098220 */ /* 0x001fe20000410000 */
[----:B-----5:R-:W-:-:S02]  /*1530*/  FADD.FTZ R11, R10, R11 ;  /* 0x0000000b0a0b7221 */ /* 0x020fc40000010000 */
[----:B------:R0:W-:Y:S02]  /*1540*/  @!P0 STG.E desc[UR6][R2.64], R5 ;  /* 0x0000000502008986 */ /* 0x0001e4000c101906 */
[----:B------:R-:W-:Y:S02]  /*1550*/  FMUL.FTZ R11, R11, UR4 ;  /* 0x000000040b0b7c20 */ /* 0x000fe40008410000 */
[----:B------:R0:W-:Y:S04]  /*1560*/  @!P0 STG.E desc[UR6][R2.64+0x80], R7 ;  /* 0x0000800702008986 */ /* 0x0001e8000c101906 */
[----:B------:R0:W-:Y:S01]  /*1570*/  @!P0 STG.E desc[UR6][R2.64+0x100], R9 ;  /* 0x0001000902008986 */ /* 0x0001e2000c101906 */
[----:B------:R-:W-:Y:S05]  /*1580*/  @P0 EXIT ;  /* 0x000000000000094d */ /* 0x000fea0003800000 */
[----:B------:R-:W-:Y:S01]  /*1590*/  STG.E desc[UR6][R2.64+0x180], R11 ;  /* 0x0001800b02007986 */ /* 0x000fe2000c101906 */
[----:B------:R-:W-:Y:S05]  /*15a0*/  EXIT ;  /* 0x000000000000794d */ /* 0x000fea0003800000 */
.L_x_1250:
        /* <DEDUP_REMOVED lines=13> */
.L_x_1283:


//--------------------- .text._ZN5flash25flash_bwd_dot_do_o_kernelILb1E23Flash_bwd_kernel_traitsILi64ELi128ELi128ELi8ELi4ELi4ELi4ELb0ELb0EN7cutlass10bfloat16_tE19Flash_kernel_traitsILi64ELi128ELi128ELi8ES3_EEEEvNS_16Flash_bwd_paramsE --------------------------
	.section	.text._ZN5flash25flash_bwd_dot_do_o_kernelILb1E23Flash_bwd_kernel_traitsILi64ELi128ELi128ELi8ELi4ELi4ELi4ELb0ELb0EN7cutlass10bfloat16_tE19Flash_kernel_traitsILi64ELi128ELi128ELi8ES3_EEEEvNS_16Flash_bwd_paramsE,"ax",@progbits
	.align	128
        .global         _ZN5flash25flash_bwd_dot_do_o_kernelILb1E23Flash_bwd_kernel_traitsILi64ELi128ELi128ELi8ELi4ELi4ELi4ELb0ELb0EN7cutlass10bfloat16_tE19Flash_kernel_traitsILi64ELi128ELi128ELi8ES3_EEEEvNS_16Flash_bwd_paramsE
        .type           _ZN5flash25flash_bwd_dot_do_o_kernelILb1E23Flash_bwd_kernel_traitsILi64ELi128ELi128ELi8ELi4ELi4ELi4ELb0ELb0EN7cutlass10bfloat16_tE19Flash_kernel_traitsILi64ELi128ELi128ELi8ES3_EEEEvNS_16Flash_bwd_paramsE,@function
        .size           _ZN5flash25flash_bwd_dot_do_o_kernelILb1E23Flash_bwd_kernel_traitsILi64ELi128ELi128ELi8ELi4ELi4ELi4ELb0ELb0EN7cutlass10bfloat16_tE19Flash_kernel_traitsILi64ELi128ELi128ELi8ES3_EEEEvNS_16Flash_bwd_paramsE,(.L_x_1284 - _ZN5flash25flash_bwd_dot_do_o_kernelILb1E23Flash_bwd_kernel_traitsILi64ELi128ELi128ELi8ELi4ELi4ELi4ELb0ELb0EN7cutlass10bfloat16_tE19Flash_kernel_traitsILi64ELi128ELi128ELi8ES3_EEEEvNS_16Flash_bwd_paramsE)
        .other          _ZN5flash25flash_bwd_dot_do_o_kernelILb1E23Flash_bwd_kernel_traitsILi64ELi128ELi128ELi8ELi4ELi4ELi4ELb0ELb0EN7cutlass10bfloat16_tE19Flash_kernel_traitsILi64ELi128ELi128ELi8ES3_EEEEvNS_16Flash_bwd_paramsE,@"STO_CUDA_ENTRY STV_DEFAULT"
_ZN5flash25flash_bwd_dot_do_o_kernelILb1E23Flash_bwd_kernel_traitsILi64ELi128ELi128ELi8ELi4ELi4ELi4ELb0ELb0EN7cutlass10bfloat16_tE19Flash_kernel_traitsILi64ELi128ELi128ELi8ES3_EEEEvNS_16Flash_bwd_paramsE:
.text._ZN5flash25flash_bwd_dot_do_o_kernelILb1E23Flash_bwd_kernel_traitsILi64ELi128ELi128ELi8ELi4ELi4ELi4ELb0ELb0EN7cutlass10bfloat16_tE19Flash_kernel_traitsILi64ELi128ELi128ELi8ES3_EEEEvNS_16Flash_bwd_paramsE:
        /* <DEDUP_REMOVED lines=22> */
[----:B------:R-:W-:Y:S01]  /*0160*/  IMAD.WIDE R10, R22, 0x80, RZ ;  /* 0x00000080160a7825 */ /* 0x000fe200078e02ff */
[----:B------:R-:W1:Y:S04]  /*0170*/  S2R R8, SR_TID.X ;  /* 0x0000000000087919 */ /* 0x000e680000002100 */
[----:B------:R-:W-:Y:S01]  /*0180*/  SEL R17, R11, RZ, P0 ;  /* 0x000000ff0b117207 */ /* 0x000fe20000000000 */
[----:B------:R-:W2:Y:S01]  /*0190*/  S2R R23, SR_CTAID.Z ;  /* 0x0000000000177919 */ /* 0x000ea20000002700 */
[----:B------:R-:W3:Y:S04]  /*01a0*/  LDC R2, c[0x0][0x270] ;  /* 0x00009c00ff027b82 */ /* 0x000ee80000000800 */
[----:B------:R-:W-:Y:S01]  /*01b0*/  @!P1 SHF.R.S32.HI R7, RZ, 0x1f, R22 ;  /* 0x0000001fff079819 */ /* 0x000fe20000011416 */
[----:B------:R-:W-:-:S03]  /*01c0*/  @P1 IMAD.MOV.U32 R27, RZ, RZ, R16 ;  /* 0x000000ffff1b1224 */ /* 0x000fc600078e0010 */
[----:B------:R-:W4:Y:S08]  /*01d0*/  @!P1 LDC.64 R4, c[0x0][0x418] ;  /* 0x00010600ff049b82 */ /* 0x000f300000000a00 */
[----:B------:R-:W5:Y:S08]  /*01e0*/  @P1 LDC.64 R20, c[0x0][0x420] ;  /* 0x00010800ff141b82 */ /* 0x000f700000000a00 */
[----:B------:R-:W1:Y:S01]  /*01f0*/  @P1 LDC.64 R12, c[0x0][0x298] ;  /* 0x0000a600ff0c1b82 */ /* 0x000e620000000a00 */
[----:B----4-:R-:W-:-:S07]  /*0200*/  @!P1 IMAD R14, R7, R4, RZ ;  /* 0x00000004070e9224 */ /* 0x010fce00078e02ff */
[----:B------:R-:W4:Y:S01]  /*0210*/  LDC R9, c[0x0][0x2dc] ;  /* 0x0000b700ff097b82 */ /* 0x000f220000000800 */
[C---:B------:R-:W-:Y:S02]  /*0220*/  @!P1 IMAD R19, R22.reuse, R5, R14 ;  /* 0x0000000516139224 */ /* 0x040fe400078e020e */
[----:B------:R-:W-:-:S04]  /*0230*/  @!P1 IMAD.WIDE.U32 R4, R22, R4, RZ ;  /* 0x0000000416049225 */ /* 0x000fc800078e00ff */
[----:B-----5:R-:W-:-:S04]  /*0240*/  @P1 IMAD.WIDE.U32 R6, R16, R20, RZ ;  /* 0x0000001410061225 */ /* 0x020fc800078e00ff */
[----:B------:R-:W-:Y:S01]  /*0250*/  @P1 IMAD R21, R16, R21, R7 ;  /* 0x0000001510151224 */ /* 0x000fe200078e0207 */
[----:B------:R-:W-:Y:S01]  /*0260*/  SEL R7, R10, RZ, P0 ;  /* 0x000000ff0a077207 */ /* 0x000fe20000000000 */
[----:B0-----:R-:W-:Y:S01]  /*0270*/  IMAD.WIDE R10, R22, R3, RZ ;  /* 0x00000003160a7225 */ /* 0x001fe200078e02ff */
[----:B------:R-:W-:Y:S02]  /*0280*/  @P1 MOV R14, R6 ;  /* 0x00000006000e1202 */ /* 0x000fe40000000f00 */
[----:B------:R-:W-:Y:S01]  /*0290*/  @!P1 MOV R14, R4 ;  /* 0x00000004000e9202 */ /* 0x000fe20000000f00 */
[----:B------:R-:W-:Y:S01]  /*02a0*/  @!P1 IMAD.IADD R21, R5, 0x1, R19 ;  /* 0x0000000105159824 */ /* 0x000fe200078e0213 */
[----:B---3--:R-:W-:Y:S01]  /*02b0*/  SHF.R.S32.HI R19, RZ, 0x1f, R2 ;  /* 0x0000001fff137819 */ /* 0x008fe20000011402 */
[----:B------:R-:W-:Y:S02]  /*02c0*/  IMAD R6, R11, R2, RZ ;  /* 0x000000020b067224 */ /* 0x000fe400078e02ff */
[----:B-1----:R-:W-:Y:S01]  /*02d0*/  @P1 IMAD.WIDE.U32 R4, R16, R12, RZ ;  /* 0x0000000c10041225 */ /* 0x002fe200078e00ff */
[----:B------:R-:W-:-:S02]  /*02e0*/  SHF.R.S32.HI R12, RZ, 0x1f, R0 ;  /* 0x0000001fff0c7819 */ /* 0x000fc40000011400 */
[----:B----4-:R-:W-:Y:S01]  /*02f0*/  SHF.R.S32.HI R31, RZ, 0x1f, R9 ;  /* 0x0000001fff1f7819 */ /* 0x010fe20000011409 */
[----:B------:R-:W-:Y:S01]  /*0300*/  IMAD R25, R10, R19, R6 ;  /* 0x000000130a197224 */ /* 0x000fe200078e0206 */
[----:B------:R-:W-:Y:S01]  /*0310*/  IADD3 R19, P0, R0, R7, RZ ;  /* 0x0000000700137210 */ /* 0x000fe20007f1e0ff */
[----:B------:R-:W-:-:S03]  /*0320*/  IMAD.WIDE.U32 R10, R10, R2, RZ ;  /* 0x000000020a0a7225 */ /* 0x000fc600078e00ff */
[----:B------:R-:W-:Y:S01]  /*0330*/  IADD3.X R29, R12, R17, RZ, P0, !PT ;  /* 0x000000110c1d7210 */ /* 0x000fe200007fe4ff */
[----:B------:R-:W-:Y:S01]  /*0340*/  @P1 IMAD.MOV.U32 R20, RZ, RZ, R4 ;  /* 0x000000ffff141224 */ /* 0x000fe200078e0004 */
[----:B------:R-:W-:Y:S01]  /*0350*/  IADD3 R4, R11, R25, RZ ;  /* 0x000000190b047210 */ /* 0x000fe20007ffe0ff */
[----:B------:R-:W-:Y:S02]  /*0360*/  @P1 IMAD R13, R16, R13, R5 ;  /* 0x0000000d100d1224 */ /* 0x000fe400078e0205 */
[----:B------:R-:W-:Y:S02]  /*0370*/  IMAD.MOV.U32 R25, RZ, RZ, RZ ;  /* 0x000000ffff197224 */ /* 0x000fe400078e00ff */
[----:B------:R-:W-:-:S04]  /*0380*/  IMAD.WIDE R6, R2, R9, RZ ;  /* 0x0000000902067225 */ /* 0x000fc800078e02ff */
[----:B------:R-:W-:Y:S01]  /*0390*/  IMAD R17, R4, R9, RZ ;  /* 0x0000000904117224 */ /* 0x000fe200078e02ff */
[----:B--2---:R-:W-:Y:S06]  /*03a0*/  @P1 BRA `(.L_x_1251) ;  /* 0x0000000000201947 */ /* 0x004fec0003800000 */
[----:B------:R-:W0:Y:S01]  /*03b0*/  LDC.64 R4, c[0x0][0x290] ;  /* 0x0000a400ff047b82 */ /* 0x000e220000000a00 */
[----:B------:R-:W-:Y:S02]  /*03c0*/  SHF.R.S32.HI R13, RZ, 0x1f, R22 ;  /* 0x0000001fff0d7819 */ /* 0x000fe40000011416 */
[----:B------:R-:W-:-:S03]  /*03d0*/  MOV R27, 0xffffffff ;  /* 0xffffffff001b7802 */ /* 0x000fc60000000f00 */
[----:B0-----:R-:W-:-:S04]  /*03e0*/  IMAD R13, R13, R4, RZ ;  /* 0x000000040d0d7224 */ /* 0x001fc800078e02ff */
[C---:B------:R-:W-:Y:S02]  /*03f0*/  IMAD R13, R22.reuse, R5, R13 ;  /* 0x00000005160d7224 */ /* 0x040fe400078e020d */
[----:B------:R-:W-:-:S04]  /*0400*/  IMAD.WIDE.U32 R4, R22, R4, RZ ;  /* 0x0000000416047225 */ /* 0x000fc800078e00ff */
[----:B------:R-:W-:Y:S01]  /*0410*/  IMAD.MOV.U32 R20, RZ, RZ, R4 ;  /* 0x000000ffff147224 */ /* 0x000fe200078e0004 */
[----:B------:R-:W-:-:S07]  /*0420*/  IADD3 R13, R5, R13, RZ ;  /* 0x0000000d050d7210 */ /* 0x000fce0007ffe0ff */
.L_x_1251:
[----:B------:R-:W-:Y:S01]  /*0430*/  ULDC.U8 UR6, c[0x0][0x3d8] ;  /* 0x0000f60000067ab9 */ /* 0x000fe20000000000 */
[----:B------:R-:W-:Y:S01]  /*0440*/  IMAD R11, R7, R27, RZ ;  /* 0x0000001b070b7224 */ /* 0x000fe200078e02ff */
[----:B------:R-:W-:Y:S01]  /*0450*/  ISETP.NE.AND P0, PT, RZ, UR6, PT ;  /* 0x00000006ff007c0c */ /* 0x000fe2000bf05270 */
[----:B------:R-:W-:Y:S02]  /*0460*/  IMAD R29, R29, R6, RZ ;  /* 0x000000061d1d7224 */ /* 0x000fe400078e02ff */
[----:B------:R-:W-:Y:S02]  /*0470*/  IMAD R17, R31, R10, R17 ;  /* 0x0000000a1f117224 */ /* 0x000fe400078e0211 */
[----:B------:R-:W-:Y:S01]  /*0480*/  IMAD.WIDE.U32 R4, R10, R9, RZ ;  /* 0x000000090a047225 */ /* 0x000fe200078e00ff */
[----:B------:R-:W-:-:S03]  /*0490*/  SHF.R.S32.HI R10, RZ, 0x1f, R23 ;  /* 0x0000001fff0a7819 */ /* 0x000fc60000011417 */
[----:B------:R-:W-:Y:S02]  /*04a0*/  IMAD R11, R6, R25, R11 ;  /* 0x00000019060b7224 */ /* 0x000fe400078e020b */
[----:B------:R-:W-:Y:S02]  /*04b0*/  IMAD R25, R7, R19, R29 ;  /* 0x0000001307197224 */ /* 0x000fe400078e021d */
[----:B------:R-:W-:-:S04]  /*04c0*/  IMAD.WIDE.U32 R18, R19, R6, RZ ;  /* 0x0000000613127225 */ /* 0x000fc800078e00ff */
[----:B------:R-:W-:-:S04]  /*04d0*/  IMAD.WIDE.U32 R6, R6, R27, RZ ;  /* 0x0000001b06067225 */ /* 0x000fc800078e00ff */
[----:B------:R-:W-:Y:S01]  /*04e0*/  IMAD.IADD R28, R5, 0x1, R17 ;  /* 0x00000001051c7824 */ /* 0x000fe200078e0211 */
[----:B------:R-:W-:Y:S01]  /*04f0*/  SEL R17, R4, R6, !P1 ;  /* 0x0000000604117207 */ /* 0x000fe20004800000 */
[----:B------:R-:W-:Y:S01]  /*0500*/  IMAD R5, R23, R9, RZ ;  /* 0x0000000917057224 */ /* 0x000fe200078e02ff */
[----:B------:R-:W-:Y:S01]  /*0510*/  @P1 IADD3 R28, R7, R11, RZ ;  /* 0x0000000b071c1210 */ /* 0x000fe20007ffe0ff */
[----:B------:R-:W-:-:S03]  /*0520*/  IMAD.IADD R6, R19, 0x1, R25 ;  /* 0x0000000113067824 */ /* 0x000fc600078e0219 */
[----:B------:R-:W-:Y:S01]  /*0530*/  SHF.R.S32.HI R11, RZ, 0x1f, R5 ;  /* 0x0000001fff0b7819 */ /* 0x000fe20000011405 */
[----:B------:R-:W-:Y:S06]  /*0540*/  @!P0 BRA `(.L_x_1252) ;  /* 0x00000000001c8947 */ /* 0x000fec0003800000 */
[----:B------:R-:W0:Y:S01]  /*0550*/  LDC R4, c[0x0][0x2c0] ;  /* 0x0000b000ff047b82 */ /* 0x000e220000000800 */
[----:B------:R-:W-:-:S05]  /*0560*/  @!P1 IMAD R16, R22, R3, RZ ;  /* 0x0000000316109224 */ /* 0x000fca00078e02ff */
[----:B------:R-:W-:Y:S02]  /*0570*/  LEA R7, R22, R16, 0x7 ;  /* 0x0000001016077211 */ /* 0x000fe400078e38ff */
[----:B------:R-:W0:Y:S02]  /*0580*/  LDC R25, c[0x0][0x2e4] ;  /* 0x0000b900ff197b82 */ /* 0x000e240000000800 */
[----:B0-----:R-:W-:-:S04]  /*0590*/  IMAD R4, R4, 0x80, R25 ;  /* 0x0000008004047824 */ /* 0x001fc800078e0219 */
[----:B------:R-:W-:Y:S01]  /*05a0*/  IMAD R7, R4, R23, R7 ;  /* 0x0000001704077224 */ /* 0x000fe200078e0207 */
[----:B------:R-:W-:Y:S06]  /*05b0*/  BRA `(.L_x_1253) ;  /* 0x0000000000087947 */ /* 0x000fec0003800000 */
.L_x_1252:
[----:B------:R-:W-:-:S04]  /*05c0*/  IMAD R22, R22, R2, R23 ;  /* 0x0000000216167224 */ /* 0x000fc800078e0217 */
[----:B------:R-:W-:-:S07]  /*05d0*/  IMAD R7, R22, R3, RZ ;  /* 0x0000000316077224 */ /* 0x000fce00078e02ff */
.L_x_1253:
[----:B------:R-:W-:Y:S01]  /*05e0*/  SHF.R.S32.HI R3, RZ, 0x1f, R8 ;  /* 0x0000001fff037819 */ /* 0x000fe20000011408 */
[----:B------:R-:W-:Y:S01]  /*05f0*/  ULDC UR6, c[0x0][0x2d0] ;  /* 0x0000b40000067ab9 */ /* 0x000fe20000000800 */
[----:B------:R-:W-:Y:S01]  /*0600*/  IADD3 R22, -R0, R15, RZ ;  /* 0x0000000f00167210 */ /* 0x000fe20007ffe1ff */
[----:B------:R-:W-:Y:S01]  /*0610*/  ULDC.64 UR8, c[0x0][0x420] ;  /* 0x0001080000087ab9 */ /* 0x000fe20000000a00 */
[----:B------:R-:W-:Y:S01]  /*0620*/  LEA.HI R16, R3, R8, RZ, 0x3 ;  /* 0x0000000803107211 */ /* 0x000fe200078f18ff */
[----:B------:R-:W-:Y:S01]  /*0630*/  ULDC.64 UR10, c[0x0][0x298] ;  /* 0x0000a600000a7ab9 */ /* 0x000fe20000000a00 */
[----:B------:R-:W-:Y:S01]  /*0640*/  IADD3 R18, P2, P3, R18, R17, R5 ;  /* 0x0000001112127210 */ /* 0x000fe20007b5e005 */
[----:B------:R-:W-:Y:S01]  /*0650*/  IMAD R2, R2, R9, RZ ;  /* 0x0000000902027224 */ /* 0x000fe200078e02ff */
[----:B------:R-:W-:Y:S02]  /*0660*/  LOP3.LUT R19, R16, 0x1ffffff8, RZ, 0xc0, !PT ;  /* 0x1ffffff810137812 */ /* 0x000fe400078ec0ff */
[----:B------:R-:W-:-:S02]  /*0670*/  SHF.R.S32.HI R15, RZ, 0x3, R16 ;  /* 0x00000003ff0f7819 */ /* 0x000fc40000011410 */
[----:B------:R-:W-:Y:S02]  /*0680*/  IADD3 R19, -R19, R8, RZ ;  /* 0x0000000813137210 */ /* 0x000fe40007ffe1ff */
[----:B------:R-:W-:Y:S02]  /*0690*/  IADD3.X R28, R6, R28, R11, P2, P3 ;  /* 0x0000001c061c7210 */ /* 0x000fe400017e640b */
[----:B------:R-:W-:Y:S01]  /*06a0*/  LEA.HI R3, R3, R8, RZ, 0x4 ;  /* 0x0000000803037211 */ /* 0x000fe200078f20ff */
[----:B------:R-:W-:Y:S02]  /*06b0*/  IMAD.SHL.U32 R4, R19, 0x8, RZ ;  /* 0x0000000813047824 */ /* 0x000fe400078e00ff */
[----:B------:R-:W-:Y:S01]  /*06c0*/  IMAD R19, R12, UR8, RZ ;  /* 0x000000080c137c24 */ /* 0x000fe2000f8e02ff */
[----:B------:R-:W-:Y:S02]  /*06d0*/  LOP3.LUT R9, R3, 0x3ffffff0, RZ, 0xc0, !PT ;  /* 0x3ffffff003097812 */ /* 0x000fe400078ec0ff */
[----:B------:R-:W-:Y:S01]  /*06e0*/  ISETP.GE.AND P0, PT, R4, UR6, PT ;  /* 0x0000000604007c0c */ /* 0x000fe2000bf06270 */
[----:B------:R-:W-:Y:S01]  /*06f0*/  IMAD R19, R0, UR9, R19 ;  /* 0x0000000900137c24 */ /* 0x000fe2000f8e0213 */
[----:B------:R-:W-:Y:S01]  /*0700*/  SHF.R.S32.HI R5, RZ, 0x1f, R4 ;  /* 0x0000001fff057819 */ /* 0x000fe20000011404 */
[----:B------:R-:W-:Y:S01]  /*0710*/  ULDC.64 UR6, c[0x0][0x428] ;  /* 0x00010a0000067ab9 */ /* 0x000fe20000000a00 */
[----:B------:R-:W-:-:S02]  /*0720*/  ISETP.LT.AND P1, PT, R15, R22, !P0 ;  /* 0x000000160f00720c */ /* 0x000fc40004721270 */
[----:B------:R-:W-:Y:S01]  /*0730*/  SHF.R.S32.HI R3, RZ, 0x4, R3 ;  /* 0x00000004ff037819 */ /* 0x000fe20000011403 */
[----:B------:R-:W-:-:S04]  /*0740*/  IMAD.WIDE.U32 R16, R0, UR8, R4 ;  /* 0x0000000800107c25 */ /* 0x000fc8000f8e0004 */
[----:B------:R-:W-:Y:S01]  /*0750*/  IMAD.WIDE.U32 R4, R0, UR10, R4 ;  /* 0x0000000a00047c25 */ /* 0x000fe2000f8e0004 */
[----:B------:R-:W-:-:S03]  /*0760*/  IADD3 R16, P4, R14, R16, RZ ;  /* 0x000000100e107210 */ /* 0x000fc60007f9e0ff */
[----:B------:R-:W-:Y:S01]  /*0770*/  IMAD R14, R10, UR6, RZ ;  /* 0x000000060a0e7c24 */ /* 0x000fe2000f8e02ff */
[----:B------:R-:W-:Y:S01]  /*0780*/  IADD3.X R17, R21, R17, R19, P4, !PT ;  /* 0x0000001115117210 */ /* 0x000fe200027fe413 */
[----:B------:R-:W0:Y:S01]  /*0790*/  @P1 LDC.64 R26, c[0x0][0x3e0] ;  /* 0x0000f800ff1a1b82 */ /* 0x000e220000000a00 */
[----:B------:R-:W-:Y:S01]  /*07a0*/  IMAD R19, R12, UR10, RZ ;  /* 0x0000000a0c137c24 */ /* 0x000fe2000f8e02ff */
[----:B------:R-:W-:Y:S01]  /*07b0*/  IADD3 R20, P4, R20, R4, RZ ;  /* 0x0000000414147210 */ /* 0x000fe20007f9e0ff */
[----:B------:R-:W-:-:S04]  /*07c0*/  IMAD.WIDE.U32 R16, R23, UR6, R16 ;  /* 0x0000000617107c25 */ /* 0x000fc8000f8e0010 */
[C---:B------:R-:W-:Y:S01]  /*07d0*/  IMAD R12, R0.reuse, UR11, R19 ;  /* 0x0000000b000c7c24 */ /* 0x040fe2000f8e0213 */
[----:B------:R-:W-:Y:S01]  /*07e0*/  IADD3 R0, R0, R7, RZ ;  /* 0x0000000700007210 */ /* 0x000fe20007ffe0ff */
[----:B------:R-:W-:Y:S01]  /*07f0*/  IMAD R19, R23, UR7, R14 ;  /* 0x0000000717137c24 */ /* 0x000fe2000f8e020e */
[----:B------:R-:W-:Y:S01]  /*0800*/  SHF.R.S32.HI R14, RZ, 0x1f, R15 ;  /* 0x0000001fff0e7819 */ /* 0x000fe2000001140f */
[----:B------:R-:W-:Y:S01]  /*0810*/  ULDC.64 UR6, c[0x0][0x2a0] ;  /* 0x0000a80000067ab9 */ /* 0x000fe20000000a00 */
[----:B------:R-:W-:Y:S01]  /*0820*/  IADD3.X R21, R13, R5, R12, P4, !PT ;  /* 0x000000050d157210 */ /* 0x000fe200027fe40c */
[----:B------:R-:W-:Y:S02]  /*0830*/  IMAD.IADD R17, R17, 0x1, R19 ;  /* 0x0000000111117824 */ /* 0x000fe400078e0213 */
[----:B------:R-:W-:Y:S02]  /*0840*/  @P1 IMAD R4, R14, UR8, RZ ;  /* 0x000000080e041c24 */ /* 0x000fe4000f8e02ff */
[----:B------:R-:W-:-:S02]  /*0850*/  IMAD R10, R10, UR6, RZ ;  /* 0x000000060a0a7c24 */ /* 0x000fc4000f8e02ff */
[C---:B------:R-:W-:Y:S02]  /*0860*/  @P1 IMAD R13, R15.reuse, UR9, R4 ;  /* 0x000000090f0d1c24 */ /* 0x040fe4000f8e0204 */
[----:B------:R-:W-:-:S04]  /*0870*/  @P1 IMAD.WIDE.U32 R4, R15, UR8, R16 ;  /* 0x000000080f041c25 */ /* 0x000fc8000f8e0010 */
[----:B------:R-:W-:Y:S01]  /*0880*/  IMAD R19, R23, UR7, R10 ;  /* 0x0000000717137c24 */ /* 0x000fe2000f8e020a */
[----:B------:R-:W-:Y:S01]  /*0890*/  @P1 IADD3 R5, R5, R13, RZ ;  /* 0x0000000d05051210 */ /* 0x000fe20007ffe0ff */
[----:B------:R-:W-:Y:S01]  /*08a0*/  IMAD.WIDE.U32 R20, R23, UR6, R20 ;  /* 0x0000000617147c25 */ /* 0x000fe2000f8e0014 */
[C---:B0-----:R-:W-:Y:S01]  /*08b0*/  @P1 LEA R26, P4, R4.reuse, R26, 0x1 ;  /* 0x0000001a041a1211 */ /* 0x041fe200078808ff */
[----:B------:R-:W-:Y:S02]  /*08c0*/  ULDC.64 UR6, c[0x0][0x478] ;  /* 0x00011e0000067ab9 */ /* 0x000fe40000000a00 */
[----:B------:R-:W-:Y:S01]  /*08d0*/  IMAD.IADD R21, R21, 0x1, R19 ;  /* 0x0000000115157824 */ /* 0x000fe200078e0213 */
[----:B------:R-:W-:Y:S02]  /*08e0*/  @P1 LEA.HI.X R27, R4, R27, R5, 0x1, P4 ;  /* 0x0000001b041b1211 */ /* 0x000fe400020f0c05 */
[----:B------:R-:W-:-:S04]  /*08f0*/  SHF.R.S32.HI R5, RZ, 0x1f, R8 ;  /* 0x0000001fff057819 */ /* 0x000fc80000011408 */
[----:B------:R-:W-:Y:S02]  /*0900*/  LEA.HI R13, R5, R8, RZ, 0x3 ;  /* 0x00000008050d7211 */ /* 0x000fe400078f18ff */
[----:B------:R-:W0:Y:S02]  /*0910*/  @P1 LDC.64 R4, c[0x0][0x280] ;  /* 0x0000a000ff041b82 */ /* 0x000e240000000a00 */
[----:B------:R-:W-:-:S04]  /*0920*/  SHF.R.S32.HI R13, RZ, 0x3, R13 ;  /* 0x00000003ff0d7819 */ /* 0x000fc8000001140d */
[----:B------:R-:W-:-:S05]  /*0930*/  SHF.R.S32.HI R12, RZ, 0x1f, R13 ;  /* 0x0000001fff0c7819 */ /* 0x000fca000001140d */
[----:B------:R-:W-:-:S04]  /*0940*/  @P1 IMAD R6, R12, UR10, RZ ;  /* 0x0000000a0c061c24 */ /* 0x000fc8000f8e02ff */
[C---:B------:R-:W-:Y:S02]  /*0950*/  @P1 IMAD R11, R13.reuse, UR11, R6 ;  /* 0x0000000b0d0b1c24 */ /* 0x040fe4000f8e0206 */
[----:B------:R-:W-:-:S04]  /*0960*/  @P1 IMAD.WIDE.U32 R6, R13, UR10, R20 ;  /* 0x0000000a0d061c25 */ /* 0x000fc8000f8e0014 */
[----:B------:R-:W-:Y:S01]  /*0970*/  @P1 IMAD.IADD R7, R7, 0x1, R11 ;  /* 0x0000000107071824 */ /* 0x000fe200078e020b */
[----:B------:R-:W-:Y:S02]  /*0980*/  CS2R R10, SRZ ;  /* 0x00000000000a7805 */ /* 0x000fe4000001ff00 */
[C---:B0-----:R-:W-:Y:S02]  /*0990*/  @P1 LEA R24, P2, R6.reuse, R4, 0x1 ;  /* 0x0000000406181211 */ /* 0x041fe400078408ff */
[----:B------:R-:W-:Y:S02]  /*09a0*/  IADD3 R4, -R9, R8, RZ ;  /* 0x0000000809047210 */ /* 0x000fe40007ffe1ff */
[----:B------:R-:W-:Y:S02]  /*09b0*/  CS2R R8, SRZ ;  /* 0x0000000000087805 */ /* 0x000fe4000001ff00 */
[----:B------:R-:W-:Y:S02]  /*09c0*/  @P1 LEA.HI.X R25, R6, R5, R7, 0x1, P2 ;  /* 0x0000000506191211 */ /* 0x000fe400010f0c07 */
[----:B------:R-:W-:Y:S01]  /*09d0*/  CS2R R6, SRZ ;  /* 0x0000000000067805 */ /* 0x000fe2000001ff00 */
[----:B------:R-:W-:Y:S01]  /*09e0*/  IMAD.SHL.U32 R19, R4, 0x4, RZ ;  /* 0x0000000404137824 */ /* 0x000fe200078e00ff */
[----:B------:R-:W-:Y:S01]  /*09f0*/  CS2R R4, SRZ ;  /* 0x0000000000047805 */ /* 0x000fe2000001ff00 */
[----:B------:R-:W2:Y:S01]  /*0a00*/  @P1 LDG.E.128 R8, desc[UR4][R26.64] ;  /* 0x000000041a081981 */ /* 0x000ea2000c1e1d00 */
[----:B------:R-:W-:Y:S01]  /*0a10*/  IADD3 R23, R15, 0x20, RZ ;  /* 0x000000200f177810 */ /* 0x000fe20007ffe0ff */
[----:B------:R-:W-:-:S03]  /*0a20*/  IMAD R19, R3, R2, R19 ;  /* 0x0000000203137224 */ /* 0x000fc600078e0213 */
[----:B------:R0:W3:Y:S01]  /*0a30*/  @P1 LDG.E.128 R4, desc[UR4][R24.64] ;  /* 0x0000000418041981 */ /* 0x0000e2000c1e1d00 */
[----:B------:R-:W-:Y:S01]  /*0a40*/  ISETP.LT.AND P2, PT, R23, R22, !P0 ;  /* 0x000000161700720c */ /* 0x000fe20004741270 */
[----:B------:R-:W-:-:S12]  /*0a50*/  VIADD R23, R15, 0x40 ;  /* 0x000000400f177836 */ /* 0x000fd80000000000 */
[----:B0-----:R-:W-:Y:S02]  /*0a60*/  @P2 IADD3 R24, P3, R15, 0x20, RZ ;  /* 0x000000200f182810 */ /* 0x001fe40007f7e0ff */
[----:B------:R-:W-:Y:S02]  /*0a70*/  ISETP.LT.AND P1, PT, R23, R22, !P0 ;  /* 0x000000161700720c */ /* 0x000fe40004721270 */
[----:B------:R-:W-:-:S04]  /*0a80*/  IADD3 R23, R13, 0x60, RZ ;  /* 0x000000600d177810 */ /* 0x000fc80007ffe0ff */
[----:B------:R-:W-:-:S07]  /*0a90*/  ISETP.LT.AND P0, PT, R23, R22, !P0 ;  /* 0x000000161700720c */ /* 0x000fce0004701270 */
[----:B------:R-:W0:Y:S01]  /*0aa0*/  @P1 LDC.64 R26, c[0x0][0x280] ;  /* 0x0000a000ff1a1b82 */ /* 0x000e220000000a00 */
[----:B--2---:R-:W-:Y:S02]  /*0ab0*/  LOP3.LUT R3, R8, 0xffff0000, RZ, 0xc0, !PT ;  /* 0xffff000008037812 */ /* 0x004fe400078ec0ff */
[----:B---3--:R-:W-:Y:S01]  /*0ac0*/  LOP3.LUT R30, R4, 0xffff0000, RZ, 0xc0, !PT ;  /* 0xffff0000041e7812 */ /* 0x008fe200078ec0ff */
[----:B------:R-:W-:Y:S01]  /*0ad0*/  IMAD.U32 R8, R8, 0x10000, RZ ;  /* 0x0001000008087824 */ /* 0x000fe200078e00ff */
[----:B------:R-:W-:-:S03]  /*0ae0*/  SHF.L.U32 R4, R4, 0x10, RZ ;  /* 0x0000001004047819 */ /* 0x000fc600000006ff */
[----:B------:R-:W-:Y:S02]  /*0af0*/  FMUL.FTZ R3, R3, R30 ;  /* 0x0000001e03037220 */ /* 0x000fe40000410000 */
[----:B------:R-:W1:Y:S02]  /*0b00*/  @P0 LDC.64 R30, c[0x0][0x280] ;  /* 0x0000a000ff1e0b82 */ /* 0x000e640000000a00 */
[----:B------:R-:W-:Y:S01]  /*0b10*/  FFMA.FTZ R4, R8, R4, R3 ;  /* 0x0000000408047223 */ /* 0x000fe20000010003 */
[----:B------:R-:W-:Y:S01]  /*0b20*/  @P2 IMAD.X R8, RZ, RZ, R14, P3 ;  /* 0x000000ffff082224 */ /* 0x000fe200018e060e */
[----:B------:R-:W-:-:S04]  /*0b30*/  IADD3 R3, P3, R19, R18, RZ ;  /* 0x0000001213037210 */ /* 0x000fc80007f7e0ff */
[----:B------:R-:W-:Y:S02]  /*0b40*/  LEA.HI.X.SX32 R28, R19, R28, 0x1, P3 ;  /* 0x0000001c131c7211 */ /* 0x000fe400018f0eff */
[----:B------:R-:W2:Y:S01]  /*0b50*/  @P2 LDC.64 R18, c[0x0][0x3e0] ;  /* 0x0000f800ff122b82 */ /* 0x000ea20000000a00 */
[----:B------:R-:W-:Y:S01]  /*0b60*/  @P2 IMAD R23, R8, UR8, RZ ;  /* 0x0000000808172c24 */ /* 0x000fe2000f8e02ff */
[----:B------:R-:W-:-:S03]  /*0b70*/  @P1 IADD3 R8, P3, R15, 0x40, RZ ;  /* 0x000000400f081810 */ /* 0x000fc60007f7e0ff */
[C---:B------:R-:W-:Y:S02]  /*0b80*/  @P2 IMAD R22, R24.reuse, UR9, R23 ;  /* 0x0000000918162c24 */ /* 0x040fe4000f8e0217 */
[----:B------:R-:W-:Y:S01]  /*0b90*/  @P2 IMAD.WIDE.U32 R24, R24, UR8, R16 ;  /* 0x0000000818182c25 */ /* 0x000fe2000f8e0010 */
[----:B------:R-:W-:-:S03]  /*0ba0*/  @P1 IADD3.X R14, RZ, R14, RZ, P3, !PT ;  /* 0x0000000eff0e1210 */ /* 0x000fc60001ffe4ff */
[----:B------:R-:W-:Y:S01]  /*0bb0*/  @P2 IMAD.IADD R22, R25, 0x1, R22 ;  /* 0x0000000119162824 */ /* 0x000fe200078e0216 */
[----:B--2---:R-:W-:-:S04]  /*0bc0*/  @P2 LEA R18, P3, R24, R18, 0x1 ;  /* 0x0000001218122211 */ /* 0x004fc800078608ff */
[----:B------:R-:W-:Y:S02]  /*0bd0*/  @P2 LEA.HI.X R19, R24, R19, R22, 0x1, P3 ;  /* 0x0000001318132211 */ /* 0x000fe400018f0c16 */
[----:B------:R-:W2:Y:S01]  /*0be0*/  @P1 LDC.64 R22, c[0x0][0x3e0] ;  /* 0x0000f800ff161b82 */ /* 0x000ea20000000a00 */
[----:B------:R-:W-:Y:S01]  /*0bf0*/  @P1 IMAD R25, R14, UR8, RZ ;  /* 0x000000080e191c24 */ /* 0x000fe2000f8e02ff */
[----:B------:R-:W-:Y:S01]  /*0c00*/  @P1 MOV R14, R16 ;  /* 0x00000010000e1202 */ /* 0x000fe20000000f00 */
[----:B------:R-:W-:Y:S02]  /*0c10*/  @P1 IMAD.MOV.U32 R15, RZ, RZ, R17 ;  /* 0x000000ffff0f1224 */ /* 0x000fe400078e0011 */
[C---:B------:R-:W-:Y:S02]  /*0c20*/  @P1 IMAD R25, R8.reuse, UR9, R25 ;  /* 0x0000000908191c24 */ /* 0x040fe4000f8e0219 */
[----:B------:R-:W-:-:S05]  /*0c30*/  @P1 IMAD.WIDE.U32 R14, R8, UR8, R14 ;  /* 0x00000008080e1c25 */ /* 0x000fca000f8e000e */
[----:B------:R-:W-:Y:S01]  /*0c40*/  @P1 IADD3 R8, R15, R25, RZ ;  /* 0x000000190f081210 */ /* 0x000fe20007ffe0ff */
[----:B------:R-:W-:Y:S01]  /*0c50*/  IMAD.U32 R15, R9, 0x10000, RZ ;  /* 0x00010000090f7824 */ /* 0x000fe200078e00ff */
[----:B--2---:R-:W-:-:S04]  /*0c60*/  @P1 LEA R22, P3, R14, R22, 0x1 ;  /* 0x000000160e161211 */ /* 0x004fc800078608ff */
[----:B------:R-:W-:Y:S02]  /*0c70*/  @P1 LEA.HI.X R23, R14, R23, R8, 0x1, P3 ;  /* 0x000000170e171211 */ /* 0x000fe400018f0c08 */
[----:B------:R-:W-:Y:S02]  /*0c80*/  SHF.L.U32 R8, R5, 0x10, RZ ;  /* 0x0000001005087819 */ /* 0x000fe400000006ff */
[----:B------:R-:W-:-:S03]  /*0c90*/  @P2 IADD3 R24, P3, R13, 0x20, RZ ;  /* 0x000000200d182810 */ /* 0x000fc60007f7e0ff */
[----:B------:R-:W-:Y:S02]  /*0ca0*/  FFMA.FTZ R4, R15, R8, R4 ;  /* 0x000000080f047223 */ /* 0x000fe40000010004 */
[----:B------:R-:W-:Y:S01]  /*0cb0*/  @P2 IMAD.X R15, RZ, RZ, R12, P3 ;  /* 0x000000ffff0f2224 */ /* 0x000fe200018e060c */
[----:B------:R-:W-:Y:S02]  /*0cc0*/  LOP3.LUT R9, R9, 0xffff0000, RZ, 0xc0, !PT ;  /* 0xffff000009097812 */ /* 0x000fe400078ec0ff */
[----:B------:R-:W-:Y:S01]  /*0cd0*/  LOP3.LUT R5, R5, 0xffff0000, RZ, 0xc0, !PT ;  /* 0xffff000005057812 */ /* 0x000fe200078ec0ff */
[----:B------:R-:W-:-:S04]  /*0ce0*/  @P2 IMAD R15, R15, UR10, RZ ;  /* 0x0000000a0f0f2c24 */ /* 0x000fc8000f8e02ff */
[----:B------:R-:W-:Y:S01]  /*0cf0*/  FFMA.FTZ R4, R9, R5, R4 ;  /* 0x0000000509047223 */ /* 0x000fe20000010004 */
[----:B------:R-:W-:Y:S02]  /*0d00*/  @P2 IMAD R5, R24, UR11, R15 ;  /* 0x0000000b18052c24 */ /* 0x000fe4000f8e020f */
[----:B------:R-:W2:Y:S01]  /*0d10*/  @P2 LDC.64 R14, c[0x0][0x280] ;  /* 0x0000a000ff0e2b82 */ /* 0x000ea20000000a00 */
[----:B------:R-:W-:Y:S01]  /*0d20*/  @P2 MOV R8, R20 ;  /* 0x0000001400082202 */ /* 0x000fe20000000f00 */
[----:B------:R-:W-:-:S04]  /*0d30*/  @P2 IMAD.MOV.U32 R9, RZ, RZ, R21 ;  /* 0x000000ffff092224 */ /* 0x000fc800078e0015 */
[----:B------:R-:W-:-:S05]  /*0d40*/  @P2 IMAD.WIDE.U32 R24, R24, UR10, R8 ;  /* 0x0000000a18182c25 */ /* 0x000fca000f8e0008 */
[----:B------:R-:W-:Y:S02]  /*0d50*/  @P2 IADD3 R8, R25, R5, RZ ;  /* 0x0000000519082210 */ /* 0x000fe40007ffe0ff */
[----:B--2---:R-:W-:-:S04]  /*0d60*/  @P2 LEA R14, P3, R24, R14, 0x1 ;  /* 0x0000000e180e2211 */ /* 0x004fc800078608ff */
[----:B------:R-:W-:Y:S02]  /*0d70*/  @P2 LEA.HI.X R15, R24, R15, R8, 0x1, P3 ;  /* 0x0000000f180f2211 */ /* 0x000fe400018f0c08 */
[----:B------:R-:W-:Y:S01]  /*0d80*/  @P1 IADD3 R5, P3, R13, 0x40, RZ ;  /* 0x000000400d051810 */ /* 0x000fe20007f7e0ff */
[----:B------:R-:W-:Y:S01]  /*0d90*/  @P1 IMAD.MOV.U32 R9, RZ, RZ, R21 ;  /* 0x000000ffff091224 */ /* 0x000fe200078e0015 */
[----:B------:R-:W-:-:S03]  /*0da0*/  @P1 MOV R8, R20 ;  /* 0x0000001400081202 */ /* 0x000fc60000000f00 */
[----:B------:R-:W-:-:S04]  /*0db0*/  @P1 IMAD.X R24, RZ, RZ, R12, P3 ;  /* 0x000000ffff181224 */ /* 0x000fc800018e060c */
[----:B------:R-:W-:Y:S02]  /*0dc0*/  @P1 IMAD R24, R24, UR10, RZ ;  /* 0x0000000a18181c24 */ /* 0x000fe4000f8e02ff */
[----:B------:R-:W-:-:S04]  /*0dd0*/  @P1 IMAD.WIDE.U32 R8, R5, UR10, R8 ;  /* 0x0000000a05081c25 */ /* 0x000fc8000f8e0008 */
[----:B------:R-:W-:Y:S01]  /*0de0*/  @P1 IMAD R25, R5, UR11, R24 ;  /* 0x0000000b05191c24 */ /* 0x000fe2000f8e0218 */
[----:B0-----:R-:W-:-:S04]  /*0df0*/  @P1 LEA R26, P3, R8, R26, 0x1 ;  /* 0x0000001a081a1211 */ /* 0x001fc800078608ff */
[----:B------:R-:W-:-:S04]  /*0e00*/  @P1 IADD3 R5, R9, R25, RZ ;  /* 0x0000001909051210 */ /* 0x000fc80007ffe0ff */
[----:B------:R-:W-:Y:S02]  /*0e10*/  @P1 LEA.HI.X R27, R8, R27, R5, 0x1, P3 ;  /* 0x0000001b081b1211 */ /* 0x000fe400018f0c05 */
[----:B------:R-:W-:-:S05]  /*0e20*/  @P0 IADD3 R8, P3, R13, 0x60, RZ ;  /* 0x000000600d080810 */ /* 0x000fca0007f7e0ff */
[----:B------:R-:W-:-:S04]  /*0e30*/  @P0 IMAD.X R5, RZ, RZ, R12, P3 ;  /* 0x000000ffff050224 */ /* 0x000fc800018e060c */
[----:B------:R-:W-:Y:S02]  /*0e40*/  @P0 IMAD R5, R5, UR10, RZ ;  /* 0x0000000a05050c24 */ /* 0x000fe4000f8e02ff */
[----:B------:R-:W-:-:S04]  /*0e50*/  @P0 IMAD.WIDE.U32 R20, R8, UR10, R20 ;  /* 0x0000000a08140c25 */ /* 0x000fc8000f8e0014 */
[----:B------:R-:W-:Y:S01]  /*0e60*/  @P0 IMAD R5, R8, UR11, R5 ;  /* 0x0000000b08050c24 */ /* 0x000fe2000f8e0205 */
[----:B-1----:R-:W-:-:S04]  /*0e70*/  @P0 LEA R30, P3, R20, R30, 0x1 ;  /* 0x0000001e141e0211 */ /* 0x002fc800078608ff */
[----:B------:R-:W-:Y:S02]  /*0e80*/  @P0 IADD3 R5, R21, R5, RZ ;  /* 0x0000000515050210 */ /* 0x000fe40007ffe0ff */
[----:B------:R-:W-:Y:S02]  /*0e90*/  SHF.L.U32 R8, R6, 0x10, RZ ;  /* 0x0000001006087819 */ /* 0x000fe400000006ff */
[----:B------:R-:W-:Y:S01]  /*0ea0*/  @P0 LEA.HI.X R31, R20, R31, R5, 0x1, P3 ;  /* 0x0000001f141f0211 */ /* 0x000fe200018f0c05 */
[C---:B------:R-:W-:Y:S01]  /*0eb0*/  IMAD.U32 R5, R10.reuse, 0x10000, RZ ;  /* 0x000100000a057824 */ /* 0x040fe200078e00ff */
[----:B------:R-:W-:-:S03]  /*0ec0*/  LOP3.LUT R10, R10, 0xffff0000, RZ, 0xc0, !PT ;  /* 0xffff00000a0a7812 */ /* 0x000fc600078ec0ff */
[----:B------:R-:W-:Y:S01]  /*0ed0*/  FFMA.FTZ R9, R5, R8, R4 ;  /* 0x0000000805097223 */ /* 0x000fe20000010004 */
[----:B------:R-:W-:Y:S01]  /*0ee0*/  LOP3.LUT R5, R6, 0xffff0000, RZ, 0xc0, !PT ;  /* 0xffff000006057812 */ /* 0x000fe200078ec0ff */
[----:B------:R-:W-:-:S04]  /*0ef0*/  IMAD.U32 R4, R11, 0x10000, RZ ;  /* 0x000100000b047824 */ /* 0x000fc800078e00ff */
[----:B------:R-:W-:Y:S01]  /*0f00*/  FFMA.FTZ R9, R10, R5, R9 ;  /* 0x000000050a097223 */ /* 0x000fe20000010009 */
[----:B------:R-:W-:Y:S02]  /*0f10*/  SHF.L.U32 R5, R7, 0x10, RZ ;  /* 0x0000001007057819 */ /* 0x000fe400000006ff */
[----:B------:R-:W-:Y:S02]  /*0f20*/  LOP3.LUT R29, R11, 0xffff0000, RZ, 0xc0, !PT ;  /* 0xffff00000b1d7812 */ /* 0x000fe400078ec0ff */
[----:B------:R-:W-:Y:S01]  /*0f30*/  LOP3.LUT R8, R7, 0xffff0000, RZ, 0xc0, !PT ;  /* 0xffff000007087812 */ /* 0x000fe200078ec0ff */
[----:B------:R-:W-:Y:S01]  /*0f40*/  FFMA.FTZ R10, R4, R5, R9 ;  /* 0x00000005040a7223 */ /* 0x000fe20000010009 */
[----:B------:R-:W-:Y:S02]  /*0f50*/  CS2R R4, SRZ ;  /* 0x0000000000047805 */ /* 0x000fe4000001ff00 */
[----:B------:R-:W-:Y:S01]  /*0f60*/  CS2R R6, SRZ ;  /* 0x0000000000067805 */ /* 0x000fe2000001ff00 */
[----:B------:R-:W-:Y:S01]  /*0f70*/  FFMA.FTZ R29, R29, R8, R10 ;  /* 0x000000081d1d7223 */ /* 0x000fe2000001000a */
[----:B------:R-:W-:-:S02]  /*0f80*/  CS2R R8, SRZ ;  /* 0x0000000000087805 */ /* 0x000fc4000001ff00 */
[----:B------:R-:W-:Y:S02]  /*0f90*/  CS2R R10, SRZ ;  /* 0x00000000000a7805 */ /* 0x000fe4000001ff00 */
[----:B------:R-:W2:Y:S04]  /*0fa0*/  @P2 LDG.E.128 R4, desc[UR4][R18.64] ;  /* 0x0000000412042981 */ /* 0x000ea8000c1e1d00 */
[----:B------:R-:W3:Y:S01]  /*0fb0*/  @P2 LDG.E.128 R8, desc[UR4][R14.64] ;  /* 0x000000040e082981 */ /* 0x000ee2000c1e1d00 */
[----:B------:R-:W-:Y:S02]  /*0fc0*/  CS2R R24, SRZ ;  /* 0x0000000000187805 */ /* 0x000fe4000001ff00 */
[----:B--2---:R-:W-:Y:S02]  /*0fd0*/  LOP3.LUT R21, R4, 0xffff0000, RZ, 0xc0, !PT ;  /* 0xffff000004157812 */ /* 0x004fe400078ec0ff */
[----:B---3--:R-:W-:Y:S01]  /*0fe0*/  LOP3.LUT R20, R8, 0xffff0000, RZ, 0xc0, !PT ;  /* 0xffff000008147812 */ /* 0x008fe200078ec0ff */
[----:B------:R-:W-:-:S04]  /*0ff0*/  IMAD.U32 R4, R4, 0x10000, RZ ;  /* 0x0001000004047824 */ /* 0x000fc800078e00ff */
[----:B------:R-:W-:Y:S01]  /*1000*/  FMUL.FTZ R20, R20, R21 ;  /* 0x0000001514147220 */ /* 0x000fe20000410000 */
[----:B------:R-:W-:Y:S01]  /*1010*/  SHF.L.U32 R21, R8, 0x10, RZ ;  /* 0x0000001008157819 */ /* 0x000fe200000006ff */
[----:B------:R-:W-:Y:S01]  /*1020*/  IMAD.U32 R8, R5, 0x10000, RZ ;  /* 0x0001000005087824 */ /* 0x000fe200078e00ff */
[----:B------:R-:W-:-:S03]  /*1030*/  SHF.L.U32 R19, R9, 0x10, RZ ;  /* 0x0000001009137819 */ /* 0x000fc600000006ff */
[----:B------:R-:W-:Y:S01]  /*1040*/  FFMA.FTZ R4, R21, R4, R20 ;  /* 0x0000000415047223 */ /* 0x000fe20000010014 */
[----:B------:R-:W-:Y:S02]  /*1050*/  LOP3.LUT R5, R5, 0xffff0000, RZ, 0xc0, !PT ;  /* 0xffff000005057812 */ /* 0x000fe400078ec0ff */
[----:B------:R-:W-:Y:S01]  /*1060*/  LOP3.LUT R9, R9, 0xffff0000, RZ, 0xc0, !PT ;  /* 0xffff000009097812 */ /* 0x000fe200078ec0ff */
[----:B------:R-:W-:Y:S01]  /*1070*/  FFMA.FTZ R4, R19, R8, R4 ;  /* 0x0000000813047223 */ /* 0x000fe20000010004 */
[----:B------:R-:W-:Y:S01]  /*1080*/  SHF.L.U32 R15, R10, 0x10, RZ ;  /* 0x000000100a0f7819 */ /* 0x000fe200000006ff */
[C---:B------:R-:W-:Y:S02]  /*1090*/  IMAD.U32 R14, R6.reuse, 0x10000, RZ ;  /* 0x00010000060e7824 */ /* 0x040fe400078e00ff */
[----:B------:R-:W-:Y:S01]  /*10a0*/  FFMA.FTZ R8, R9, R5, R4 ;  /* 0x0000000509087223 */ /* 0x000fe20000010004 */
[----:B------:R-:W-:Y:S01]  /*10b0*/  @P0 IADD3 R9, P2, R13, 0x60, RZ ;  /* 0x000000600d090810 */ /* 0x000fe20007f5e0ff */
[----:B------:R-:W0:Y:S01]  /*10c0*/  @P0 LDC.64 R4, c[0x0][0x3e0] ;  /* 0x0000f800ff040b82 */ /* 0x000e220000000a00 */
[----:B------:R-:W-:Y:S01]  /*10d0*/  LOP3.LUT R18, R6, 0xffff0000, RZ, 0xc0, !PT ;  /* 0xffff000006127812 */ /* 0x000fe200078ec0ff */
[----:B------:R-:W-:-:S02]  /*10e0*/  FFMA.FTZ R6, R15, R14, R8 ;  /* 0x0000000e0f067223 */ /* 0x000fc40000010008 */
[----:B------:R-:W-:Y:S01]  /*10f0*/  @P0 IMAD.X R8, RZ, RZ, R12, P2 ;  /* 0x000000ffff080224 */ /* 0x000fe200010e060c */
[----:B------:R-:W-:-:S03]  /*1100*/  LOP3.LUT R13, R10, 0xffff0000, RZ, 0xc0, !PT ;  /* 0xffff00000a0d7812 */ /* 0x000fc600078ec0ff */
[----:B------:R-:W-:Y:S01]  /*1110*/  @P0 IMAD R8, R8, UR8, RZ ;  /* 0x0000000808080c24 */ /* 0x000fe2000f8e02ff */
[----:B------:R-:W-:Y:S01]  /*1120*/  CS2R R14, SRZ ;  /* 0x00000000000e7805 */ /* 0x000fe2000001ff00 */
[----:B------:R-:W-:Y:S02]  /*1130*/  FFMA.FTZ R6, R13, R18, R6 ;  /* 0x000000120d067223 */ /* 0x000fe40000010006 */
[C---:B------:R-:W-:Y:S01]  /*1140*/  @P0 IMAD R21, R9.reuse, UR9, R8 ;  /* 0x0000000909150c24 */ /* 0x040fe2000f8e0208 */
[----:B------:R-:W-:Y:S01]  /*1150*/  CS2R R12, SRZ ;  /* 0x00000000000c7805 */ /* 0x000fe2000001ff00 */
[----:B------:R-:W-:Y:S01]  /*1160*/  @P0 IMAD.WIDE.U32 R8, R9, UR8, R16 ;  /* 0x0000000809080c25 */ /* 0x000fe2000f8e0010 */
[----:B------:R-:W-:Y:S02]  /*1170*/  CS2R R16, SRZ ;  /* 0x0000000000107805 */ /* 0x000fe4000001ff00 */
[----:B------:R-:W-:Y:S02]  /*1180*/  CS2R R18, SRZ ;  /* 0x0000000000127805 */ /* 0x000fe4000001ff00 */
[----:B------:R1:W2:Y:S04]  /*1190*/  @P1 LDG.E.128 R12, desc[UR4][R22.64] ;  /* 0x00000004160c1981 */ /* 0x0002a8000c1e1d00 */
[----:B------:R3:W4:Y:S01]  /*11a0*/  @P1 LDG.E.128 R16, desc[UR4][R26.64] ;  /* 0x000000041a101981 */ /* 0x000722000c1e1d00 */
[----:B------:R-:W-:-:S02]  /*11b0*/  @P0 IADD3 R21, R9, R21, RZ ;  /* 0x0000001509150210 */ /* 0x000fc40007ffe0ff */
[C---:B0-----:R-:W-:Y:S02]  /*11c0*/  @P0 LEA R4, P2, R8.reuse, R4, 0x1 ;  /* 0x0000000408040211 */ /* 0x041fe400078408ff */
[----:B-1----:R-:W-:Y:S02]  /*11d0*/  CS2R R22, SRZ ;  /* 0x0000000000167805 */ /* 0x002fe4000001ff00 */
[----:B------:R-:W-:Y:S02]  /*11e0*/  @P0 LEA.HI.X R5, R8, R5, R21, 0x1, P2 ;  /* 0x0000000508050211 */ /* 0x000fe400010f0c15 */
[----:B------:R-:W-:Y:S02]  /*11f0*/  CS2R R20, SRZ ;  /* 0x0000000000147805 */ /* 0x000fe4000001ff00 */
[----:B---3--:R-:W-:-:S04]  /*1200*/  CS2R R26, SRZ ;  /* 0x00000000001a7805 */ /* 0x008fc8000001ff00 */
[----:B------:R0:W3:Y:S04]  /*1210*/  @P0 LDG.E.128 R20, desc[UR4][R4.64] ;  /* 0x0000000404140981 */ /* 0x0000e8000c1e1d00 */
[----:B------:R-:W5:Y:S01]  /*1220*/  @P0 LDG.E.128 R24, desc[UR4][R30.64] ;  /* 0x000000041e180981 */ /* 0x000f62000c1e1d00 */
[----:B------:R-:W-:Y:S01]  /*1230*/  SHF.L.U32 R9, R11, 0x10, RZ ;  /* 0x000000100b097819 */ /* 0x000fe200000006ff */
[C---:B------:R-:W-:Y:S01]  /*1240*/  IMAD.U32 R8, R7.reuse, 0x10000, RZ ;  /* 0x0001000007087824 */ /* 0x040fe200078e00ff */
[----:B------:R-:W-:Y:S02]  /*1250*/  LOP3.LUT R7, R7, 0xffff0000, RZ, 0xc0, !PT ;  /* 0xffff000007077812 */ /* 0x000fe400078ec0ff */
[----:B------:R-:W-:Y:S01]  /*1260*/  LOP3.LUT R11, R11, 0xffff0000, RZ, 0xc0, !PT ;  /* 0xffff00000b0b7812 */ /* 0x000fe200078ec0ff */
[----:B------:R-:W-:-:S04]  /*1270*/  FFMA.FTZ R6, R9, R8, R6 ;  /* 0x0000000809067223 */ /* 0x000fc80000010006 */
[----:B------:R-:W-:Y:S02]  /*1280*/  FFMA.FTZ R6, R11, R7, R6 ;  /* 0x000000070b067223 */ /* 0x000fe40000010006 */
[----:B------:R-:W0:Y:S01]  /*1290*/  S2R R7, SR_TID.X ;  /* 0x0000000000077919 */ /* 0x000e220000002100 */
[----:B------:R-:W1:Y:S01]  /*12a0*/  SHFL.BFLY PT, R8, R29, 0x4, 0x1f ;  /* 0x0c801f001d087f89 */ /* 0x000e6200000e0000 */
[C---:B0-----:R-:W-:Y:S02]  /*12b0*/  LEA.HI R5, P1, R7.reuse, R0, RZ, 0x1d ;  /* 0x0000000007057211 */ /* 0x041fe4000783e8ff */
[----:B------:R-:W-:Y:S01]  /*12c0*/  LOP3.LUT P0, RZ, R7, 0x7, RZ, 0xc0, !PT ;  /* 0x0000000707ff7812 */ /* 0x000fe2000780c0ff */
[----:B-1----:R-:W-:Y:S01]  /*12d0*/  FADD.FTZ R7, R29, R8 ;  /* 0x000000081d077221 */ /* 0x002fe20000010000 */
[----:B------:R-:W-:Y:S02]  /*12e0*/  LEA.HI.X.SX32 R0, R0, RZ, 0x1, P1 ;  /* 0x000000ff00007211 */ /* 0x000fe400008f0eff */
[----:B------:R-:W-:-:S04]  /*12f0*/  LEA R4, P1, R5, UR6, 0x2 ;  /* 0x0000000605047c11 */ /* 0x000fc8000f8210ff */
[----:B------:R-:W-:Y:S01]  /*1300*/  LEA.HI.X R5, R5, UR7, R0, 0x2, P1 ;  /* 0x0000000705057c11 */ /* 0x000fe200088f1400 */
[----:B------:R-:W-:Y:S01]  /*1310*/  ULDC.64 UR6, c[0x0][0x400] ;  /* 0x0001000000067ab9 */ /* 0x000fe20000000a00 */
[----:B------:R-:W0:Y:S02]  /*1320*/  SHFL.BFLY PT, R0, R7, 0x2, 0x1f ;  /* 0x0c401f0007007f89 */ /* 0x000e2400000e0000 */
[----:B0-----:R-:W-:Y:S01]  /*1330*/  FADD.FTZ R0, R7, R0 ;  /* 0x0000000007007221 */ /* 0x001fe20000010000 */
[----:B--2---:R-:W-:Y:S02]  /*1340*/  LOP3.LUT R8, R12, 0xffff0000, RZ, 0xc0, !PT ;  /* 0xffff00000c087812 */ /* 0x004fe400078ec0ff */
[----:B----4-:R-:W-:Y:S01]  /*1350*/  LOP3.LUT R9, R16, 0xffff0000, RZ, 0xc0, !PT ;  /* 0xffff000010097812 */ /* 0x010fe200078ec0ff */
[----:B------:R-:W-:Y:S01]  /*1360*/  IMAD.U32 R11, R12, 0x10000, RZ ;  /* 0x000100000c0b7824 */ /* 0x000fe200078e00ff */
[----:B------:R-:W-:-:S03]  /*1370*/  SHF.L.U32 R16, R16, 0x10, RZ ;  /* 0x0000001010107819 */ /* 0x000fc600000006ff */
[----:B------:R-:W-:Y:S01]  /*1380*/  FMUL.FTZ R8, R8, R9 ;  /* 0x0000000908087220 */ /* 0x000fe20000410000 */
[----:B------:R-:W-:-:S03]  /*1390*/  SHF.L.U32 R10, R17, 0x10, RZ ;  /* 0x00000010110a7819 */ /* 0x000fc600000006ff */
[----:B------:R-:W-:Y:S01]  /*13a0*/  FFMA.FTZ R8, R11, R16, R8 ;  /* 0x000000100b087223 */ /* 0x000fe20000010008 */
[----:B------:R-:W-:Y:S01]  /*13b0*/  IMAD.U32 R11, R13, 0x10000, RZ ;  /* 0x000100000d0b7824 */ /* 0x000fe200078e00ff */
[----:B------:R-:W0:Y:S03]  /*13c0*/  SHFL.BFLY PT, R9, R6, 0x4, 0x1f ;  /* 0x0c801f0006097f89 */ /* 0x000e2600000e0000 */
[----:B------:R-:W-:Y:S01]  /*13d0*/  FFMA.FTZ R7, R11, R10, R8 ;  /* 0x0000000a0b077223 */ /* 0x000fe20000010008 */
[----:B---3--:R-:W-:Y:S02]  /*13e0*/  LOP3.LUT R11, R20, 0xffff0000, RZ, 0xc0, !PT ;  /* 0xffff0000140b7812 */ /* 0x008fe400078ec0ff */
[----:B-----5:R-:W-:Y:S02]  /*13f0*/  LOP3.LUT R8, R24, 0xffff0000, RZ, 0xc0, !PT ;  /* 0xffff000018087812 */ /* 0x020fe400078ec0ff */
[----:B------:R-:W-:-:S02]  /*1400*/  LOP3.LUT R10, R13, 0xffff0000, RZ, 0xc0, !PT ;  /* 0xffff00000d0a7812 */ /* 0x000fc400078ec0ff */
[----:B------:R-:W-:Y:S01]  /*1410*/  LOP3.LUT R17, R17, 0xffff0000, RZ, 0xc0, !PT ;  /* 0xffff000011117812 */ /* 0x000fe200078ec0ff */
[----:B------:R-:W-:Y:S01]  /*1420*/  FMUL.FTZ R8, R8, R11 ;  /* 0x0000000b08087220 */ /* 0x000fe20000410000 */
[----:B------:R-:W-:Y:S01]  /*1430*/  SHF.L.U32 R20, R20, 0x10, RZ ;  /* 0x0000001014147819 */ /* 0x000fe200000006ff */
[----:B------:R-:W-:Y:S01]  /*1440*/  IMAD.U32 R11, R24, 0x10000, RZ ;  /* 0x00010000180b7824 */ /* 0x000fe200078e00ff */
[----:B------:R-:W-:Y:S01]  /*1450*/  SHF.L.U32 R12, R25, 0x10, RZ ;  /* 0x00000010190c7819 */ /* 0x000fe200000006ff */
[----:B------:R-:W-:Y:S01]  /*1460*/  FFMA.FTZ R7, R10, R17, R7 ;  /* 0x000000110a077223 */ /* 0x000fe20000010007 */
        /* <DEDUP_REMOVED lines=9> */
[----:B0-----:R-:W-:Y:S01]  /*1500*/  FADD.FTZ R9, R6, R9 ;  /* 0x0000000906097221 */ /* 0x001fe20000010000 */
[----:B------:R-:W-:Y:S01]  /*1510*/  LOP3.LUT R13, R18, 0xffff0000, RZ, 0xc0, !PT ;  /* 0xffff0000120d7812 */ /* 0x000fe200078ec0ff */
[----:B------:R-:W-:Y:S01]  /*1520*/  FFMA.FTZ R12, R25, R21, R12 ;  /* 0x00000015190c7223 */ /* 0x000fe2000001000c */
[----:B------:R-:W-:Y:S01]  /*1530*/  SHF.L.U32 R8, R22, 0x10, RZ ;  /* 0x0000001016087819 */ /* 0x000fe200000006ff */
[----:B------:R-:W0:Y:S01]  /*1540*/  @!P0 LDC R24, c[0x0][0x384] ;  /* 0x0000e100ff188b82 */ /* 0x000e220000000800 */
[----:B------:R-:W-:Y:S01]  /*1550*/  SHF.L.U32 R17, R26, 0x10, RZ ;  /* 0x000000101a117819 */ /* 0x000fe200000006ff */
[----:B------:R-:W-:Y:S01]  /*1560*/  FFMA.FTZ R7, R14, R13, R7 ;  /* 0x0000000d0e077223 */ /* 0x000fe20000010007 */
[----:B------:R-:W-:-:S02]  /*1570*/  LOP3.LUT R22, R22, 0xffff0000, RZ, 0xc0, !PT ;  /* 0xffff000016167812 */ /* 0x000fc400078ec0ff */
[----:B------:R-:W-:Y:S01]  /*1580*/  LOP3.LUT R13, R26, 0xffff0000, RZ, 0xc0, !PT ;  /* 0xffff00001a0d7812 */ /* 0x000fe200078ec0ff */
[----:B------:R-:W-:Y:S01]  /*1590*/  FFMA.FTZ R12, R17, R8, R12 ;  /* 0x00000008110c7223 */ /* 0x000fe2000001000c */
[----:B------:R-:W-:Y:S01]  /*15a0*/  SHF.L.U32 R17, R27, 0x10, RZ ;  /* 0x000000101b117819 */ /* 0x000fe200000006ff */
[----:B------:R-:W-:Y:S01]  /*15b0*/  IMAD.U32 R14, R23, 0x10000, RZ ;  /* 0x00010000170e7824 */ /* 0x000fe200078e00ff */
[----:B------:R-:W-:Y:S01]  /*15c0*/  SHF.L.U32 R6, R15, 0x10, RZ ;  /* 0x000000100f067819 */ /* 0x000fe200000006ff */
[----:B------:R-:W-:Y:S01]  /*15d0*/  FFMA.FTZ R12, R13, R22, R12 ;  /* 0x000000160d0c7223 */ /* 0x000fe2000001000c */
[----:B------:R-:W-:Y:S01]  /*15e0*/  IMAD.U32 R11, R19, 0x10000, RZ ;  /* 0x00010000130b7824 */ /* 0x000fe200078e00ff */
[----:B------:R-:W-:Y:S02]  /*15f0*/  LOP3.LUT R23, R23, 0xffff0000, RZ, 0xc0, !PT ;  /* 0xffff000017177812 */ /* 0x000fe400078ec0ff */
[----:B------:R-:W-:Y:S01]  /*1600*/  LOP3.LUT R27, R27, 0xffff0000, RZ, 0xc0, !PT ;  /* 0xffff00001b1b7812 */ /* 0x000fe200078ec0ff */
[----:B------:R-:W-:Y:S01]  /*1610*/  FFMA.FTZ R12, R17, R14, R12 ;  /* 0x0000000e110c7223 */ /* 0x000fe2000001000c */
[----:B------:R-:W-:Y:S01]  /*1620*/  LOP3.LUT R15, R15, 0xffff0000, RZ, 0xc0, !PT ;  /* 0xffff00000f0f7812 */ /* 0x000fe200078ec0ff */
[----:B------:R-:W-:Y:S01]  /*1630*/  FFMA.FTZ R6, R6, R11, R7 ;  /* 0x0000000b06067223 */ /* 0x000fe20000010007 */
[----:B------:R-:W-:Y:S01]  /*1640*/  LOP3.LUT R10, R19, 0xffff0000, RZ, 0xc0, !PT ;  /* 0xffff0000130a7812 */ /* 0x000fe200078ec0ff */
[----:B------:R-:W-:Y:S01]  /*1650*/  FFMA.FTZ R12, R27, R23, R12 ;  /* 0x000000171b0c7223 */ /* 0x000fe2000001000c */
[----:B------:R-:W1:Y:S01]  /*1660*/  SHFL.BFLY PT, R8, R9, 0x2, 0x1f ;  /* 0x0c401f0009087f89 */ /* 0x000e6200000e0000 */
[----:B------:R-:W2:Y:S02]  /*1670*/  @!P0 LDC R23, c[0x0][0x384] ;  /* 0x0000e100ff178b82 */ /* 0x000ea40000000800 */
[----:B------:R-:W-:Y:S01]  /*1680*/  FFMA.FTZ R6, R15, R10, R6 ;  /* 0x0000000a0f067223 */ /* 0x000fe20000010006 */
[----:B------:R-:W3:Y:S04]  /*1690*/  SHFL.BFLY PT, R11, R12, 0x4, 0x1f ;  /* 0x0c801f000c0b7f89 */ /* 0x000ee800000e0000 */
[----:B------:R-:W4:Y:S01]  /*16a0*/  SHFL.BFLY PT, R7, R6, 0x4, 0x1f ;  /* 0x0c801f0006077f89 */ /* 0x000f2200000e0000 */
[----:B-1----:R-:W-:Y:S01]  /*16b0*/  FADD.FTZ R17, R9, R8 ;  /* 0x0000000809117221 */ /* 0x002fe20000010000 */
[----:B---3--:R-:W-:Y:S01]  /*16c0*/  FADD.FTZ R11, R12, R11 ;  /* 0x0000000b0c0b7221 */ /* 0x008fe20000010000 */
[----:B----4-:R-:W-:-:S04]  /*16d0*/  FADD.FTZ R8, R6, R7 ;  /* 0x0000000706087221 */ /* 0x010fc80000010000 */
[----:B------:R-:W1:Y:S04]  /*16e0*/  SHFL.BFLY PT, R10, R11, 0x2, 0x1f ;  /* 0x0c401f000b0a7f89 */ /* 0x000e6800000e0000 */
[----:B------:R-:W3:Y:S04]  /*16f0*/  SHFL.BFLY PT, R9, R8, 0x2, 0x1f ;  /* 0x0c401f0008097f89 */ /* 0x000ee800000e0000 */
[----:B------:R-:W4:Y:S01]  /*1700*/  SHFL.BFLY PT, R13, R0, 0x1, 0x1f ;  /* 0x0c201f00000d7f89 */ /* 0x000f2200000e0000 */
[----:B------:R-:W-:Y:S01]  /*1710*/  LEA R6, P1, R3, UR6, 0x2 ;  /* 0x0000000603067c11 */ /* 0x000fe2000f8210ff */
[----:B------:R-:W-:Y:S01]  /*1720*/  ULDC UR6, c[0x0][0x384] ;  /* 0x0000e10000067ab9 */ /* 0x000fe20000000800 */
[----:B------:R-:W-:-:S02]  /*1730*/  SHF.L.U32 R15, R2, 0x2, RZ ;  /* 0x00000002020f7819 */ /* 0x000fc400000006ff */
[----:B------:R-:W-:Y:S01]  /*1740*/  LEA.HI.X R7, R3, UR7, R28, 0x2, P1 ;  /* 0x0000000703077c11 */ /* 0x000fe200088f141c */
[----:B------:R-:W5:Y:S02]  /*1750*/  SHFL.BFLY PT, R20, R17, 0x1, 0x1f ;  /* 0x0c201f0011147f89 */ /* 0x000f6400000e0000 */
[----:B------:R-:W-:-:S04]  /*1760*/  IMAD.WIDE R14, R15, 0x10, R6 ;  /* 0x000000100f0e7825 */ /* 0x000fc800078e0206 */
[----:B-1----:R-:W-:Y:S01]  /*1770*/  FADD.FTZ R19, R11, R10 ;  /* 0x0000000a0b137221 */ /* 0x002fe20000010000 */
[----:B---3--:R-:W-:-:S04]  /*1780*/  FADD.FTZ R21, R8, R9 ;  /* 0x0000000908157221 */ /* 0x008fc80000010000 */
[----:B------:R-:W1:Y:S04]  /*1790*/  SHFL.BFLY PT, R16, R19, 0x1, 0x1f ;  /* 0x0c201f0013107f89 */ /* 0x000e6800000e0000 */
[----:B------:R-:W3:Y:S01]  /*17a0*/  SHFL.BFLY PT, R22, R21, 0x1, 0x1f ;  /* 0x0c201f0015167f89 */ /* 0x000ee200000e0000 */
[----:B----4-:R-:W-:Y:S01]  /*17b0*/  @!P0 FADD.FTZ R18, R0, R13 ;  /* 0x0000000d00128221 */ /* 0x010fe20000010000 */
[----:B------:R-:W-:-:S04]  /*17c0*/  IMAD.WIDE R12, R2, 0x40, R14 ;  /* 0x00000040020c7825 */ /* 0x000fc800078e020e */
[----:B------:R-:W-:-:S04]  /*17d0*/  IMAD.WIDE R10, R2, 0x40, R12 ;  /* 0x00000040020a7825 */ /* 0x000fc800078e020c */
[----:B-----5:R-:W-:Y:S01]  /*17e0*/  @!P0 FADD.FTZ R0, R17, R20 ;  /* 0x0000001411008221 */ /* 0x020fe20000010000 */
[----:B------:R-:W-:-:S04]  /*17f0*/  IMAD.WIDE R8, R2, 0x40, R10 ;  /* 0x0000004002087825 */ /* 0x000fc800078e020a */
[----:B--2---:R-:W-:Y:S01]  /*1800*/  @!P0 FMUL.FTZ R23, R0, R23 ;  /* 0x0000001700178220 */ /* 0x004fe20000410000 */
[----:B-1----:R-:W-:Y:S01]  /*1810*/  FADD.FTZ R20, R19, R16 ;  /* 0x0000001013147221 */ /* 0x002fe20000010000 */
[----:B------:R-:W-:-:S04]  /*1820*/  IMAD.WIDE R16, R2, 0x40, R8 ;  /* 0x0000004002107825 */ /* 0x000fc800078e0208 */
[----:B---3--:R-:W-:Y:S01]  /*1830*/  @!P0 FADD.FTZ R3, R21, R22 ;  /* 0x0000001615038221 */ /* 0x008fe20000010000 */
[----:B------:R-:W-:Y:S01]  /*1840*/  @!P0 FMUL.FTZ R21, R18, UR6 ;  /* 0x0000000612158c20 */ /* 0x000fe20008410000 */
[----:B------:R-:W-:Y:S02]  /*1850*/  FMUL.FTZ R27, R20, UR6 ;  /* 0x00000006141b7c20 */ /* 0x000fe40008410000 */
[----:B0-----:R-:W-:Y:S01]  /*1860*/  @!P0 FMUL.FTZ R25, R3, R24 ;  /* 0x0000001803198220 */ /* 0x001fe20000410000 */
[C---:B------:R-:W-:Y:S01]  /*1870*/  IMAD.WIDE R18, R2.reuse, 0x40, R16 ;  /* 0x0000004002127825 */ /* 0x040fe200078e0210 */
[----:B------:R-:W-:Y:S04]  /*1880*/  @!P0 STG.E desc[UR4][R4.64], R21 ;  /* 0x0000001504008986 */ /* 0x000fe8000c101904 */
[----:B------:R-:W-:Y:S01]  /*1890*/  @!P0 STG.E desc[UR4][R4.64+0x180], R27 ;  /* 0x0001801b04008986 */ /* 0x000fe2000c101904 */
[----:B------:R-:W-:-:S03]  /*18a0*/  IMAD.WIDE R2, R2, 0x40, R18 ;  /* 0x0000004002027825 */ /* 0x000fc600078e0212 */
[----:B------:R-:W-:Y:S04]  /*18b0*/  @!P0 STG.E desc[UR4][R4.64+0x80], R23 ;  /* 0x0000801704008986 */ /* 0x000fe8000c101904 */
[----:B------:R-:W-:Y:S04]  /*18c0*/  @!P0 STG.E desc[UR4][R4.64+0x100], R25 ;  /* 0x0001001904008986 */ /* 0x000fe8000c101904 */
[----:B------:R-:W-:Y:S04]  /*18d0*/  STG.E.128 desc[UR4][R6.64], RZ ;  /* 0x000000ff06007986 */ /* 0x000fe8000c101d04 */
[----:B------:R-:W-:Y:S04]  /*18e0*/  STG.E.128 desc[UR4][R14.64], RZ ;  /* 0x000000ff0e007986 */ /* 0x000fe8000c101d04 */
[----:B------:R-:W-:Y:S04]  /*18f0*/  STG.E.128 desc[UR4][R12.64], RZ ;  /* 0x000000ff0c007986 */ /* 0x000fe8000c101d04 */
[----:B------:R-:W-:Y:S04]  /*1900*/  STG.E.128 desc[UR4][R10.64], RZ ;  /* 0x000000ff0a007986 */ /* 0x000fe8000c101d04 */
[----:B------:R-:W-:Y:S04]  /*1910*/  STG.E.128 desc[UR4][R8.64], RZ ;  /* 0x000000ff08007986 */ /* 0x000fe8000c101d04 */
[----:B------:R-:W-:Y:S04]  /*1920*/  STG.E.128 desc[UR4][R16.64], RZ ;  /* 0x000000ff10007986 */ /* 0x000fe8000c101d04 */
[----:B------:R-:W-:Y:S04]  /*1930*/  STG.E.128 desc[UR4][R18.64], RZ ;  /* 0x000000ff12007986 */ /* 0x000fe8000c101d04 */
[----:B------:R-:W-:Y:S01]  /*1940*/  STG.E.128 desc[UR4][R2.64], RZ ;  /* 0x000000ff02007986 */ /* 0x000fe2000c101d04 */
[----:B------:R-:W-:Y:S05]  /*1950*/  EXIT ;  /* 0x000000000000794d */ /* 0x000fea0003800000 */
.L_x_1254:
        /* <DEDUP_REMOVED lines=10> */
.L_x_1284:


//--------------------- .nv.shared._ZN5flash44flash_bwd_dq_dk_dv_loop_seqk_parallel_kernelI23Flash_bwd_kernel_traitsILi64ELi64ELi128ELi8ELi2ELi4ELi4ELb1ELb0EN7cutlass10bfloat16_tE19Flash_kernel_traitsILi64ELi64ELi128ELi8ES3_EELb0ELb1ELb0ELb0ELb0ELb0ELb0EEEvNS_16Flash_bwd_paramsE --------------------------
	.section	.nv.shared._ZN5flash44flash_bwd_dq_dk_dv_loop_seqk_parallel_kernelI23Flash_bwd_kernel_traitsILi64ELi64ELi128ELi8ELi2ELi4ELi4ELb1ELb0EN7cutlass10bfloat16_tE19Flash_kernel_traitsILi64ELi64ELi128ELi8ES3_EELb0ELb1ELb0ELb0ELb0ELb0ELb0EEEvNS_16Flash_bwd_paramsE,"aw",@nobits
	.sectionflags	@""
	.align	16
	.zero		1024


//--------------------- .nv.shared.reserved.0     --------------------------
	.section	.nv.shared.reserved.0,"aw",@nobits
	.weak		__nv_reservedSMEM_offset_0_alias
	.size		__nv_reservedSMEM_offset_0_alias, 0, 0
	.other		__nv_reservedSMEM_offset_0_alias,@"STO_CUDA_RESERVED_SHARED STV_DEFAULT"
__nv_reservedSMEM_offset_0_alias:
	.zero		0


//--------------------- .nv.global                --------------------------
	.section	.nv.global,"aw",@nobits
.nv.global:
	.type		_ZN72_INTERNAL_926edd0b_36_flash_bwd_hdim64_bf16_causal_sm80_cu_ea41c527_32534cute1_E,@object
	.size		_ZN72_INTERNAL_926edd0b_36_flash_bwd_hdim64_bf16_causal_sm80_cu_ea41c527_32534cute1_E,(_ZN72_INTERNAL_926edd0b_36_flash_bwd_hdim64_bf16_causal_sm80_cu_ea41c527_32534cuda3std3__45__cpo6cbeginE - _ZN72_INTERNAL_926edd0b_36_flash_bwd_hdim64_bf16_causal_sm80_cu_ea41c527_32534cute1_E)
_ZN72_INTERNAL_926edd0b_36_flash_bwd_hdim64_bf16_causal_sm80_cu_ea41c527_32534cute1_E:
	.zero		1
	.type		_ZN72_INTERNAL_926edd0b_36_flash_bwd_hdim64_bf16_causal_sm80_cu_ea41c527_32534cuda3std3__45__cpo6cbeginE,@object
	.size		_ZN72_INTERNAL_926edd0b_36_flash_bwd_hdim64_bf16_causal_sm80_cu_ea41c527_32534cuda3std3__45__cpo6cbeginE,(_ZN72_INTERNAL_926edd0b_36_flash_bwd_hdim64_bf16_causal_sm80_cu_ea41c527_32534cuda3std3__48in_placeE - _ZN72_INTERNAL_926edd0b_36_flash_bwd_hdim64_bf16_causal_sm80_cu_ea41c527_32534cuda3std3__45__cpo6cbeginE)
_ZN72_INTERNAL_926edd0b_36_flash_bwd_hdim64_bf16_causal_sm80_cu_ea41c527_32534cuda3std3__45__cpo6cbeginE:
	.zero		1
	.type		_ZN72_INTERNAL_926edd0b_36_flash_bwd_hdim64_bf16_causal_sm80_cu_ea41c527_32534cuda3std3__48in_placeE,@object
	.size		_ZN72_INTERNAL_926edd0b_36_flash_bwd_hdim64_bf16_causal_sm80_cu_ea41c527_32534cuda3std3__48in_placeE,(_ZN72_INTERNAL_926edd0b_36_flash_bwd_hdim64_bf16_causal_sm80_cu_ea41c527_32534cuda3std6ranges3__45__cpo9iter_moveE - _ZN72_INTERNAL_926edd0b_36_flash_bwd_hdim64_bf16_causal_sm80_cu_ea41c527_32534cuda3std3__48in_placeE)
_ZN72_INTERNAL_926edd0b_36_flash_bwd_hdim64_bf16_causal_sm80_cu_ea41c527_32534cuda3std3__48in_placeE:
	.zero		1
	.type		_ZN72_INTERNAL_926edd0b_36_flash_bwd_hdim64_bf16_causal_sm80_cu_ea41c527_32534cuda3std6ranges3__45__cpo9iter_moveE,@object
	.size		_ZN72_INTERNAL_926edd0b_36_flash_bwd_hdim64_bf16_causal_sm80_cu_ea41c527_32534cuda3std6ranges3__45__cpo9iter_moveE,(_ZN72_INTERNAL_926edd0b_36_flash_bwd_hdim64_bf16_causal_sm80_cu_ea41c527_32534cuda3std3__45__cpo5beginE - _ZN72_INTERNAL_926edd0b_36_flash_bwd_hdim64_bf16_causal_sm80_cu_ea41c527_32534cuda3std6ranges3__45__cpo9iter_moveE)
_ZN72_INTERNAL_926edd0b_36_flash_bwd_hdim64_bf16_causal_sm80_cu_ea41c527_32534cuda3std6ranges3__45__cpo9iter_moveE:
	.zero		1
	.type		_ZN72_INTERNAL_926edd0b_36_flash_bwd_hdim64_bf16_causal_sm80_cu_ea41c527_32534cuda3std3__45__cpo5beginE,@object
	.size		_ZN72_INTERNAL_926edd0b_36_flash_bwd_hdim64_bf16_causal_sm80_cu_ea41c527_32534cuda3std3__45__cpo5beginE,(_ZN72_INTERNAL_926edd0b_36_flash_bwd_hdim64_bf16_causal_sm80_cu_ea41c527_32534cuda3std3__474_GLOBAL__N__926edd0b_36_flash_bwd_hdim64_bf16_causal_sm80_cu_ea41c527_32536ignoreE - _ZN72_INTERNAL_926edd0b_36_flash_bwd_hdim64_bf16_causal_sm80_cu_ea41c527_32534cuda3std3__45__cpo5beginE)
_ZN72_INTERNAL_926edd0b_36_flash_bwd_hdim64_bf16_causal_sm80_cu_ea41c527_32534cuda3std3__45__cpo5beginE:
	.zero		1
	.type		_ZN72_INTERNAL_926edd0b_36_flash_bwd_hdim64_bf16_causal_sm80_cu_ea41c527_32534cuda3std3__474_GLOBAL__N__926edd0b_36_flash_bwd_hdim64_bf16_causal_sm80_cu_ea41c527_32536ignoreE,@object
	.size		_ZN72_INTERNAL_926edd0b_36_flash_bwd_hdim64_bf16_causal_sm80_cu_ea41c527_32534cuda3std3__474_GLOBAL__N__926edd0b_36_flash_bwd_hdim64_bf16_causal_sm80_cu_ea41c527_32536ignoreE,(_ZN72_INTERNAL_926edd0b_36_flash_bwd_hdim64_bf16_causal_sm80_cu_ea41c527_32534cute7productE - _ZN72_INTERNAL_926edd0b_36_flash_bwd_hdim64_bf16_causal_sm80_cu_ea41c527_32534cuda3std3__474_GLOBAL__N__926edd0b_36_flash_bwd_hdim64_bf16_causal_sm80_cu_ea41c527_32536ignoreE)
_ZN72_INTERNAL_926edd0b_36_flash_bwd_hdim64_bf16_causal_sm80_cu_ea41c527_32534cuda3std3__474_GLOBAL__N__926edd0b_36_flash_bwd_hdim64_bf16_causal_sm80_cu_ea41c527_32536ignoreE:
	.zero		1
	.type		_ZN72_INTERNAL_926edd0b_36_flash_bwd_hdim64_bf16_causal_sm80_cu_ea41c527_32534cute7productE,@object
	.size		_ZN72_INTERNAL_926edd0b_36_flash_bwd_hdim64_bf16_causal_sm80_cu_ea41c527_32534cute7productE,(_ZN72_INTERNAL_926edd0b_36_flash_bwd_hdim64_bf16_causal_sm80_cu_ea41c527_32534cuda3std3__45__cpo3endE - _ZN72_INTERNAL_926edd0b_36_flash_bwd_hdim64_bf16_causal_sm80_cu_ea41c527_32534cute7productE)
_ZN72_INTERNAL_926edd0b_36_flash_bwd_hdim64_bf16_causal_sm80_cu_ea41c527_32534cute7productE:
	.zero		1
	.type		_ZN72_INTERNAL_926edd0b_36_flash_bwd_hdim64_bf16_causal_sm80_cu_ea41c527_32534cuda3std3__45__cpo3endE,@object
	.size		_ZN72_INTERNAL_926edd0b_36_flash_bwd_hdim64_bf16_causal_sm80_cu_ea41c527_32534cuda3std3__45__cpo3endE,(_ZN72_INTERNAL_926edd0b_36_flash_bwd_hdim64_bf16_causal_sm80_cu_ea41c527_32534cuda3std3__419piecewise_constructE - _ZN72_INTERNAL_926edd0b_36_flash_bwd_hdim64_bf16_causal_sm80_cu_ea41c527_32534cuda3std3__45__cpo3endE)
_ZN72_INTERNAL_926edd0b_36_flash_bwd_hdim64_bf16_causal_sm80_cu_ea41c527_32534cuda3std3__45__cpo3endE:
	.zero		1
	.type		_ZN72_INTERNAL_926edd0b_36_flash_bwd_hdim64_bf16_causal_sm80_cu_ea41c527_32534cuda3std3__419piecewise_constructE,@object
	.size		_ZN72_INTERNAL_926edd0b_36_flash_bwd_hdim64_bf16_causal_sm80_cu_ea41c527_32534cuda3std3__419piecewise_constructE,(_ZN72_INTERNAL_926edd0b_36_flash_bwd_hdim64_bf16_causal_sm80_cu_ea41c527_32534cuda3std3__45__cpo4cendE - _ZN72_INTERNAL_926edd0b_36_flash_bwd_hdim64_bf16_causal_sm80_cu_ea41c527_32534cuda3std3__419piecewise_constructE)
_ZN72_INTERNAL_926edd0b_36_flash_bwd_hdim64_bf16_causal_sm80_cu_ea41c527_32534cuda3std3__419piecewise_constructE:
	.zero		1
	.type		_ZN72_INTERNAL_926edd0b_36_flash_bwd_hdim64_bf16_causal_sm80_cu_ea41c527_32534cuda3std3__45__cpo4cendE,@object
	.size		_ZN72_INTERNAL_926edd0b_36_flash_bwd_hdim64_bf16_causal_sm80_cu_ea41c527_32534cuda3std3__45__cpo4cendE,(_ZN72_INTERNAL_926edd0b_36_flash_bwd_hdim64_bf16_causal_sm80_cu_ea41c527_32534cuda3std6ranges3__45__cpo4swapE - _ZN72_INTERNAL_926edd0b_36_flash_bwd_hdim64_bf16_causal_sm80_cu_ea41c527_32534cuda3std3__45__cpo4cendE)
_ZN72_INTERNAL_926edd0b_36_flash_bwd_hdim64_bf16_causal_sm80_cu_ea41c527_32534cuda3std3__45__cpo4cendE:
	.zero		1
	.type		_ZN72_INTERNAL_926edd0b_36_flash_bwd_hdim64_bf16_causal_sm80_cu_ea41c527_32534cuda3std6ranges3__45__cpo4swapE,@object
	.size		_ZN72_INTERNAL_926edd0b_36_flash_bwd_hdim64_bf16_causal_sm80_cu_ea41c527_32534cuda3std6ranges3__45__cpo4swapE,(.L_7 - _ZN72_INTERNAL_926edd0b_36_flash_bwd_hdim64_bf16_causal_sm80_cu_ea41c527_32534cuda3std6ranges3__45__cpo4swapE)
_ZN72_INTERNAL_926edd0b_36_flash_bwd_hdim64_bf16_causal_sm80_cu_ea41c527_32534cuda3std6ranges3__45__cpo4swapE:
	.zero		1
.L_7:


//--------------------- .nv.shared._ZN5flash44flash_bwd_dq_dk_dv_loop_seqk_parallel_kernelI23Flash_bwd_kernel_traitsILi64ELi64ELi128ELi8ELi2ELi4ELi4ELb1ELb0EN7cutlass10bfloat16_tE19Flash_kernel_traitsILi64ELi64ELi128ELi8ES3_EELb0ELb1ELb0ELb0ELb1ELb1ELb0EEEvNS_16Flash_bwd_paramsE --------------------------
	.section	.nv.shared._ZN5flash44flash_bwd_dq_dk_dv_loop_seqk_parallel_kernelI23Flash_bwd_kernel_traitsILi64ELi64ELi128ELi8ELi2ELi4ELi4ELb1ELb0EN7cutlass10bfloat16_tE19Flash_kernel_traitsILi64ELi64ELi128ELi8ES3_EELb0ELb1ELb0ELb0ELb1ELb1ELb0EEEvNS_16Flash_bwd_paramsE,"aw",@nobits
	.sectionflags	@""
	.align	16
	.zero		1024


//--------------------- .nv.shared._ZN5flash44flash_bwd_dq_dk_dv_loop_seqk_parallel_kernelI23Flash_bwd_kernel_traitsILi64ELi64ELi128ELi8ELi2ELi4ELi4ELb1ELb0EN7cutlass10bfloat16_tE19Flash_kernel_traitsILi64ELi64ELi128ELi8ES3_EELb0ELb1ELb0ELb0ELb0ELb1ELb0EEEvNS_16Flash_bwd_paramsE --------------------------
	.section	.nv.shared._ZN5flash44flash_bwd_dq_dk_dv_loop_seqk_parallel_kernelI23Flash_bwd_kernel_traitsILi64ELi64ELi128ELi8ELi2ELi4ELi4ELb1ELb0EN7cutlass10bfloat16_tE19Flash_kernel_traitsILi64ELi64ELi128ELi8ES3_EELb0ELb1ELb0ELb0ELb0ELb1ELb0EEEvNS_16Flash_bwd_paramsE,"aw",@nobits
	.sectionflags	@""
	.align	16
	.zero		1024


//--------------------- .nv.shared._ZN5flash44flash_bwd_dq_dk_dv_loop_seqk_parallel_kernelI23Flash_bwd_kernel_traitsILi64ELi64ELi128ELi8ELi2ELi4ELi4ELb1ELb0EN7cutlass10bfloat16_tE19Flash_kernel_traitsILi64ELi64ELi128ELi8ES3_EELb0ELb1ELb0ELb1ELb0ELb0ELb0EEEvNS_16Flash_bwd_paramsE --------------------------
	.section	.nv.shared._ZN5flash44flash_bwd_dq_dk_dv_loop_seqk_parallel_kernelI23Flash_bwd_kernel_traitsILi64ELi64ELi128ELi8ELi2ELi4ELi4ELb1ELb0EN7cutlass10bfloat16_tE19Flash_kernel_traitsILi64ELi64ELi128ELi8ES3_EELb0ELb1ELb0ELb1ELb0ELb0ELb0EEEvNS_16Flash_bwd_paramsE,"aw",@nobits
	.sectionflags	@""
	.align	16
	.zero		1024


//--------------------- .nv.shared._ZN5flash44flash_bwd_dq_dk_dv_loop_seqk_parallel_kernelI23Flash_bwd_kernel_traitsILi64ELi128ELi128ELi8ELi4ELi4ELi4ELb0ELb0EN7cutlass10bfloat16_tE19Flash_kernel_traitsILi64ELi128ELi128ELi8ES3_EELb0ELb1ELb0ELb0ELb0ELb0ELb0EEEvNS_16Flash_bwd_paramsE --------------------------
	.section	.nv.shared._ZN5flash44flash_bwd_dq_dk_dv_loop_seqk_parallel_kernelI23Flash_bwd_kernel_traitsILi64ELi128ELi128ELi8ELi4ELi4ELi4ELb0ELb0EN7cutlass10bfloat16_tE19Flash_kernel_traitsILi64ELi128ELi128ELi8ES3_EELb0ELb1ELb0ELb0ELb0ELb0ELb0EEEvNS_16Flash_bwd_paramsE,"aw",@nobits
	.sectionflags	@""
	.align	16
	.zero		1024


//--------------------- .nv.shared._ZN5flash44flash_bwd_dq_dk_dv_loop_seqk_parallel_kernelI23Flash_bwd_kernel_traitsILi64ELi128ELi128ELi8ELi4ELi4ELi4ELb0ELb0EN7cutlass10bfloat16_tE19Flash_kernel_traitsILi64ELi128ELi128ELi8ES3_EELb0ELb1ELb0ELb0ELb1ELb1ELb0EEEvNS_16Flash_bwd_paramsE --------------------------
	.section	.nv.shared._ZN5flash44flash_bwd_dq_dk_dv_loop_seqk_parallel_kernelI23Flash_bwd_kernel_traitsILi64ELi128ELi128ELi8ELi4ELi4ELi4ELb0ELb0EN7cutlass10bfloat16_tE19Flash_kernel_traitsILi64ELi128ELi128ELi8ES3_EELb0ELb1ELb0ELb0ELb1ELb1ELb0EEEvNS_16Flash_bwd_paramsE,"aw",@nobits
	.sectionflags	@""
	.align	16
	.zero		1024


//--------------------- .nv.shared._ZN5flash44flash_bwd_dq_dk_dv_loop_seqk_parallel_kernelI23Flash_bwd_kernel_traitsILi64ELi128ELi128ELi8ELi4ELi4ELi4ELb0ELb0EN7cutlass10bfloat16_tE19Flash_kernel_traitsILi64ELi128ELi128ELi8ES3_EELb0ELb1ELb0ELb0ELb0ELb1ELb0EEEvNS_16Flash_bwd_paramsE --------------------------
	.section	.nv.shared._ZN5flash44flash_bwd_dq_dk_dv_loop_seqk_parallel_kernelI23Flash_bwd_kernel_traitsILi64ELi128ELi128ELi8ELi4ELi4ELi4ELb0ELb0EN7cutlass10bfloat16_tE19Flash_kernel_traitsILi64ELi128ELi128ELi8ES3_EELb0ELb1ELb0ELb0ELb0ELb1ELb0EEEvNS_16Flash_bwd_paramsE,"aw",@nobits
	.sectionflags	@""
	.align	16
	.zero		1024


//--------------------- .nv.shared._ZN5flash44flash_bwd_dq_dk_dv_loop_seqk_parallel_kernelI23Flash_bwd_kernel_traitsILi64ELi128ELi128ELi8ELi4ELi4ELi4ELb0ELb0EN7cutlass10bfloat16_tE19Flash_kernel_traitsILi64ELi128ELi128ELi8ES3_EELb0ELb1ELb0ELb1ELb0ELb0ELb0EEEvNS_16Flash_bwd_paramsE --------------------------
	.section	.nv.shared._ZN5flash44flash_bwd_dq_dk_dv_loop_seqk_parallel_kernelI23Flash_bwd_kernel_traitsILi64ELi128ELi128ELi8ELi4ELi4ELi4ELb0ELb0EN7cutlass10bfloat16_tE19Flash_kernel_traitsILi64ELi128ELi128ELi8ES3_EELb0ELb1ELb0ELb1ELb0ELb0ELb0EEEvNS_16Flash_bwd_paramsE,"aw",@nobits
	.sectionflags	@""
	.align	16
	.zero		1024


//--------------------- .nv.shared._ZN5flash27flash_bwd_convert_dq_kernelI23Flash_bwd_kernel_traitsILi64ELi64ELi128ELi8ELi2ELi4ELi4ELb1ELb0EN7cutlass10bfloat16_tE19Flash_kernel_traitsILi64ELi64ELi128ELi8ES3_EEEEvNS_16Flash_bwd_paramsEi --------------------------
	.section	.nv.shared._ZN5flash27flash_bwd_convert_dq_kernelI23Flash_bwd_kernel_traitsILi64ELi64ELi128ELi8ELi2ELi4ELi4ELb1ELb0EN7cutlass10bfloat16_tE19Flash_kernel_traitsILi64ELi64ELi128ELi8ES3_EEEEvNS_16Flash_bwd_paramsEi,"aw",@nobits
	.sectionflags	@""
	.align	16
	.zero		1024


//--------------------- .nv.shared._ZN5flash44flash_bwd_dq_dk_dv_loop_seqk_parallel_kernelI23Flash_bwd_kernel_traitsILi64ELi64ELi128ELi8ELi2ELi4ELi4ELb1ELb0EN7cutlass10bfloat16_tE19Flash_kernel_traitsILi64ELi64ELi128ELi8ES3_EELb1ELb1ELb0ELb0ELb0ELb0ELb0EEEvNS_16Flash_bwd_paramsE --------------------------
	.section	.nv.shared._ZN5flash44flash_bwd_dq_dk_dv_loop_seqk_parallel_kernelI23Flash_bwd_kernel_traitsILi64ELi64ELi128ELi8ELi2ELi4ELi4ELb1ELb0EN7cutlass10bfloat16_tE19Flash_kernel_traitsILi64ELi64ELi128ELi8ES3_EELb1ELb1ELb0ELb0ELb0ELb0ELb0EEEvNS_16Flash_bwd_paramsE,"aw",@nobits
	.sectionflags	@""
	.align	16
	.zero		1024


//--------------------- .nv.shared._ZN5flash44flash_bwd_dq_dk_dv_loop_seqk_parallel_kernelI23Flash_bwd_kernel_traitsILi64ELi64ELi128ELi8ELi2ELi4ELi4ELb1ELb0EN7cutlass10bfloat16_tE19Flash_kernel_traitsILi64ELi64ELi128ELi8ES3_EELb0ELb1ELb0ELb0ELb0ELb0ELb1EEEvNS_16Flash_bwd_paramsE --------------------------
	.section	.nv.shared._ZN5flash44flash_bwd_dq_dk_dv_loop_seqk_parallel_kernelI23Flash_bwd_kernel_traitsILi64ELi64ELi128ELi8ELi2ELi4ELi4ELb1ELb0EN7cutlass10bfloat16_tE19Flash_kernel_traitsILi64ELi64ELi128ELi8ES3_EELb0ELb1ELb0ELb0ELb0ELb0ELb1EEEvNS_16Flash_bwd_paramsE,"aw",@nobits
	.sectionflags	@""
	.align	16
	.zero		1024


//--------------------- .nv.shared._ZN5flash44flash_bwd_dq_dk_dv_loop_seqk_parallel_kernelI23Flash_bwd_kernel_traitsILi64ELi64ELi128ELi8ELi2ELi4ELi4ELb1ELb0EN7cutlass10bfloat16_tE19Flash_kernel_traitsILi64ELi64ELi128ELi8ES3_EELb1ELb1ELb0ELb0ELb1ELb1ELb0EEEvNS_16Flash_bwd_paramsE --------------------------
	.section	.nv.shared._ZN5flash44flash_bwd_dq_dk_dv_loop_seqk_parallel_kernelI23Flash_bwd_kernel_traitsILi64ELi64ELi128ELi8ELi2ELi4ELi4ELb1ELb0EN7cutlass10bfloat16_tE19Flash_kernel_traitsILi64ELi64ELi128ELi8ES3_EELb1ELb1ELb0ELb0ELb1ELb1ELb0EEEvNS_16Flash_bwd_paramsE,"aw",@nobits
	.sectionflags	@""
	.align	16
	.zero		1024


//--------------------- .nv.shared._ZN5flash44flash_bwd_dq_dk_dv_loop_seqk_parallel_kernelI23Flash_bwd_kernel_traitsILi64ELi64ELi128ELi8ELi2ELi4ELi4ELb1ELb0EN7cutlass10bfloat16_tE19Flash_kernel_traitsILi64ELi64ELi128ELi8ES3_EELb0ELb1ELb0ELb0ELb1ELb1ELb1EEEvNS_16Flash_bwd_paramsE --------------------------
	.section	.nv.shared._ZN5flash44flash_bwd_dq_dk_dv_loop_seqk_parallel_kernelI23Flash_bwd_kernel_traitsILi64ELi64ELi128ELi8ELi2ELi4ELi4ELb1ELb0EN7cutlass10bfloat16_tE19Flash_kernel_traitsILi64ELi64ELi128ELi8ES3_EELb0ELb1ELb0ELb0ELb1ELb1ELb1EEEvNS_16Flash_bwd_paramsE,"aw",@nobits
	.sectionflags	@""
	.align	16
	.zero		1024


//--------------------- .nv.shared._ZN5flash44flash_bwd_dq_dk_dv_loop_seqk_parallel_kernelI23Flash_bwd_kernel_traitsILi64ELi64ELi128ELi8ELi2ELi4ELi4ELb1ELb0EN7cutlass10bfloat16_tE19Flash_kernel_traitsILi64ELi64ELi128ELi8ES3_EELb1ELb1ELb0ELb0ELb0ELb1ELb0EEEvNS_16Flash_bwd_paramsE --------------------------
	.section	.nv.shared._ZN5flash44flash_bwd_dq_dk_dv_loop_seqk_parallel_kernelI23Flash_bwd_kernel_traitsILi64ELi64ELi128ELi8ELi2ELi4ELi4ELb1ELb0EN7cutlass10bfloat16_tE19Flash_kernel_traitsILi64ELi64ELi128ELi8ES3_EELb1ELb1ELb0ELb0ELb0ELb1ELb0EEEvNS_16Flash_bwd_paramsE,"aw",@nobits
	.sectionflags	@""
	.align	16
	.zero		1024


//--------------------- .nv.shared._ZN5flash44flash_bwd_dq_dk_dv_loop_seqk_parallel_kernelI23Flash_bwd_kernel_traitsILi64ELi64ELi128ELi8ELi2ELi4ELi4ELb1ELb0EN7cutlass10bfloat16_tE19Flash_kernel_traitsILi64ELi64ELi128ELi8ES3_EELb0ELb1ELb0ELb0ELb0ELb1ELb1EEEvNS_16Flash_bwd_paramsE --------------------------
	.section	.nv.shared._ZN5flash44flash_bwd_dq_dk_dv_loop_seqk_parallel_kernelI23Flash_bwd_kernel_traitsILi64ELi64ELi128ELi8ELi2ELi4ELi4ELb1ELb0EN7cutlass10bfloat16_tE19Flash_kernel_traitsILi64ELi64ELi128ELi8ES3_EELb0ELb1ELb0ELb0ELb0ELb1ELb1EEEvNS_16Flash_bwd_paramsE,"aw",@nobits
	.sectionflags	@""
	.align	16
	.zero		1024


//--------------------- .nv.shared._ZN5flash44flash_bwd_dq_dk_dv_loop_seqk_parallel_kernelI23Flash_bwd_kernel_traitsILi64ELi64ELi128ELi8ELi2ELi4ELi4ELb1ELb0EN7cutlass10bfloat16_tE19Flash_kernel_traitsILi64ELi64ELi128ELi8ES3_EELb1ELb1ELb0ELb1ELb0ELb0ELb0EEEvNS_16Flash_bwd_paramsE --------------------------
	.section	.nv.shared._ZN5flash44flash_bwd_dq_dk_dv_loop_seqk_parallel_kernelI23Flash_bwd_kernel_traitsILi64ELi64ELi128ELi8ELi2ELi4ELi4ELb1ELb0EN7cutlass10bfloat16_tE19Flash_kernel_traitsILi64ELi64ELi128ELi8ES3_EELb1ELb1ELb0ELb1ELb0ELb0ELb0EEEvNS_16Flash_bwd_paramsE,"aw",@nobits
	.sectionflags	@""
	.align	16
	.zero		1024


//--------------------- .nv.shared._ZN5flash44flash_bwd_dq_dk_dv_loop_seqk_parallel_kernelI23Flash_bwd_kernel_traitsILi64ELi64ELi128ELi8ELi2ELi4ELi4ELb1ELb0EN7cutlass10bfloat16_tE19Flash_kernel_traitsILi64ELi64ELi128ELi8ES3_EELb0ELb1ELb0ELb1ELb0ELb0ELb1EEEvNS_16Flash_bwd_paramsE --------------------------
	.section	.nv.shared._ZN5flash44flash_bwd_dq_dk_dv_loop_seqk_parallel_kernelI23Flash_bwd_kernel_traitsILi64ELi64ELi128ELi8ELi2ELi4ELi4ELb1ELb0EN7cutlass10bfloat16_tE19Flash_kernel_traitsILi64ELi64ELi128ELi8ES3_EELb0ELb1ELb0ELb1ELb0ELb0ELb1EEEvNS_16Flash_bwd_paramsE,"aw",@nobits
	.sectionflags	@""
	.align	16
	.zero		1024


//--------------------- .nv.shared._ZN5flash25flash_bwd_dot_do_o_kernelILb0E23Flash_bwd_kernel_traitsILi64ELi64ELi128ELi8ELi2ELi4ELi4ELb1ELb0EN7cutlass10bfloat16_tE19Flash_kernel_traitsILi64ELi64ELi128ELi8ES3_EEEEvNS_16Flash_bwd_paramsE --------------------------
	.section	.nv.shared._ZN5flash25flash_bwd_dot_do_o_kernelILb0E23Flash_bwd_kernel_traitsILi64ELi64ELi128ELi8ELi2ELi4ELi4ELb1ELb0EN7cutlass10bfloat16_tE19Flash_kernel_traitsILi64ELi64ELi128ELi8ES3_EEEEvNS_16Flash_bwd_paramsE,"aw",@nobits
	.sectionflags	@""
	.align	16
	.zero		1024


//--------------------- .nv.shared._ZN5flash25flash_bwd_dot_do_o_kernelILb1E23Flash_bwd_kernel_traitsILi64ELi64ELi128ELi8ELi2ELi4ELi4ELb1ELb0EN7cutlass10bfloat16_tE19Flash_kernel_traitsILi64ELi64ELi128ELi8ES3_EEEEvNS_16Flash_bwd_paramsE --------------------------
	.section	.nv.shared._ZN5flash25flash_bwd_dot_do_o_kernelILb1E23Flash_bwd_kernel_traitsILi64ELi64ELi128ELi8ELi2ELi4ELi4ELb1ELb0EN7cutlass10bfloat16_tE19Flash_kernel_traitsILi64ELi64ELi128ELi8ES3_EEEEvNS_16Flash_bwd_paramsE,"aw",@nobits
	.sectionflags	@""
	.align	16
	.zero		1024


//--------------------- .nv.shared._ZN5flash27flash_bwd_convert_dq_kernelI23Flash_bwd_kernel_traitsILi64ELi128ELi128ELi8ELi4ELi4ELi4ELb0ELb0EN7cutlass10bfloat16_tE19Flash_kernel_traitsILi64ELi128ELi128ELi8ES3_EEEEvNS_16Flash_bwd_paramsEi --------------------------
	.section	.nv.shared._ZN5flash27flash_bwd_convert_dq_kernelI23Flash_bwd_kernel_traitsILi64ELi128ELi128ELi8ELi4ELi4ELi4ELb0ELb0EN7cutlass10bfloat16_tE19Flash_kernel_traitsILi64ELi128ELi128ELi8ES3_EEEEvNS_16Flash_bwd_paramsEi,"aw",@nobits
	.sectionflags	@""
	.align	16
	.zero		1024


//--------------------- .nv.shared._ZN5flash44flash_bwd_dq_dk_dv_loop_seqk_parallel_kernelI23Flash_bwd_kernel_traitsILi64ELi128ELi128ELi8ELi4ELi4ELi4ELb0ELb0EN7cutlass10bfloat16_tE19Flash_kernel_traitsILi64ELi128ELi128ELi8ES3_EELb1ELb1ELb0ELb0ELb0ELb0ELb0EEEvNS_16Flash_bwd_paramsE --------------------------
	.section	.nv.shared._ZN5flash44flash_bwd_dq_dk_dv_loop_seqk_parallel_kernelI23Flash_bwd_kernel_traitsILi64ELi128ELi128ELi8ELi4ELi4ELi4ELb0ELb0EN7cutlass10bfloat16_tE19Flash_kernel_traitsILi64ELi128ELi128ELi8ES3_EELb1ELb1ELb0ELb0ELb0ELb0ELb0EEEvNS_16Flash_bwd_paramsE,"aw",@nobits
	.sectionflags	@""
	.align	16
	.zero		1024


//--------------------- .nv.shared._ZN5flash44flash_bwd_dq_dk_dv_loop_seqk_parallel_kernelI23Flash_bwd_kernel_traitsILi64ELi128ELi128ELi8ELi4ELi4ELi4ELb0ELb0EN7cutlass10bfloat16_tE19Flash_kernel_traitsILi64ELi128ELi128ELi8ES3_EELb0ELb1ELb0ELb0ELb0ELb0ELb1EEEvNS_16Flash_bwd_paramsE --------------------------
	.section	.nv.shared._ZN5flash44flash_bwd_dq_dk_dv_loop_seqk_parallel_kernelI23Flash_bwd_kernel_traitsILi64ELi128ELi128ELi8ELi4ELi4ELi4ELb0ELb0EN7cutlass10bfloat16_tE19Flash_kernel_traitsILi64ELi128ELi128ELi8ES3_EELb0ELb1ELb0ELb0ELb0ELb0ELb1EEEvNS_16Flash_bwd_paramsE,"aw",@nobits
	.sectionflags	@""
	.align	16
	.zero		1024


//--------------------- .nv.shared._ZN5flash44flash_bwd_dq_dk_dv_loop_seqk_parallel_kernelI23Flash_bwd_kernel_traitsILi64ELi128ELi128ELi8ELi4ELi4ELi4ELb0ELb0EN7cutlass10bfloat16_tE19Flash_kernel_traitsILi64ELi128ELi128ELi8ES3_EELb1ELb1ELb0ELb0ELb1ELb1ELb0EEEvNS_16Flash_bwd_paramsE --------------------------
	.section	.nv.shared._ZN5flash44flash_bwd_dq_dk_dv_loop_seqk_parallel_kernelI23Flash_bwd_kernel_traitsILi64ELi128ELi128ELi8ELi4ELi4ELi4ELb0ELb0EN7cutlass10bfloat16_tE19Flash_kernel_traitsILi64ELi128ELi128ELi8ES3_EELb1ELb1ELb0ELb0ELb1ELb1ELb0EEEvNS_16Flash_bwd_paramsE,"aw",@nobits
	.sectionflags	@""
	.align	16
	.zero		1024


//--------------------- .nv.shared._ZN5flash44flash_bwd_dq_dk_dv_loop_seqk_parallel_kernelI23Flash_bwd_kernel_traitsILi64ELi128ELi128ELi8ELi4ELi4ELi4ELb0ELb0EN7cutlass10bfloat16_tE19Flash_kernel_traitsILi64ELi128ELi128ELi8ES3_EELb0ELb1ELb0ELb0ELb1ELb1ELb1EEEvNS_16Flash_bwd_paramsE --------------------------
	.section	.nv.shared._ZN5flash44flash_bwd_dq_dk_dv_loop_seqk_parallel_kernelI23Flash_bwd_kernel_traitsILi64ELi128ELi128ELi8ELi4ELi4ELi4ELb0ELb0EN7cutlass10bfloat16_tE19Flash_kernel_traitsILi64ELi128ELi128ELi8ES3_EELb0ELb1ELb0ELb0ELb1ELb1ELb1EEEvNS_16Flash_bwd_paramsE,"aw",@nobits
	.sectionflags	@""
	.align	16
	.zero		1024


//--------------------- .nv.shared._ZN5flash44flash_bwd_dq_dk_dv_loop_seqk_parallel_kernelI23Flash_bwd_kernel_traitsILi64ELi128ELi128ELi8ELi4ELi4ELi4ELb0ELb0EN7cutlass10bfloat16_tE19Flash_kernel_traitsILi64ELi128ELi128ELi8ES3_EELb1ELb1ELb0ELb0ELb0ELb1ELb0EEEvNS_16Flash_bwd_paramsE --------------------------
	.section	.nv.shared._ZN5flash44flash_bwd_dq_dk_dv_loop_seqk_parallel_kernelI23Flash_bwd_kernel_traitsILi64ELi128ELi128ELi8ELi4ELi4ELi4ELb0ELb0EN7cutlass10bfloat16_tE19Flash_kernel_traitsILi64ELi128ELi128ELi8ES3_EELb1ELb1ELb0ELb0ELb0ELb1ELb0EEEvNS_16Flash_bwd_paramsE,"aw",@nobits
	.sectionflags	@""
	.align	16
	.zero		1024


//--------------------- .nv.shared._ZN5flash44flash_bwd_dq_dk_dv_loop_seqk_parallel_kernelI23Flash_bwd_kernel_traitsILi64ELi128ELi128ELi8ELi4ELi4ELi4ELb0ELb0EN7cutlass10bfloat16_tE19Flash_kernel_traitsILi64ELi128ELi128ELi8ES3_EELb0ELb1ELb0ELb0ELb0ELb1ELb1EEEvNS_16Flash_bwd_paramsE --------------------------
	.section	.nv.shared._ZN5flash44flash_bwd_dq_dk_dv_loop_seqk_parallel_kernelI23Flash_bwd_kernel_traitsILi64ELi128ELi128ELi8ELi4ELi4ELi4ELb0ELb0EN7cutlass10bfloat16_tE19Flash_kernel_traitsILi64ELi128ELi128ELi8ES3_EELb0ELb1ELb0ELb0ELb0ELb1ELb1EEEvNS_16Flash_bwd_paramsE,"aw",@nobits
	.sectionflags	@""
	.align	16
	.zero		1024


//--------------------- .nv.shared._ZN5flash44flash_bwd_dq_dk_dv_loop_seqk_parallel_kernelI23Flash_bwd_kernel_traitsILi64ELi128ELi128ELi8ELi4ELi4ELi4ELb0ELb0EN7cutlass10bfloat16_tE19Flash_kernel_traitsILi64ELi128ELi128ELi8ES3_EELb1ELb1ELb0ELb1ELb0ELb0ELb0EEEvNS_16Flash_bwd_paramsE --------------------------
	.section	.nv.shared._ZN5flash44flash_bwd_dq_dk_dv_loop_seqk_parallel_kernelI23Flash_bwd_kernel_traitsILi64ELi128ELi128ELi8ELi4ELi4ELi4ELb0ELb0EN7cutlass10bfloat16_tE19Flash_kernel_traitsILi64ELi128ELi128ELi8ES3_EELb1ELb1ELb0ELb1ELb0ELb0ELb0EEEvNS_16Flash_bwd_paramsE,"aw",@nobits
	.sectionflags	@""
	.align	16
	.zero		1024


//--------------------- .nv.shared._ZN5flash44flash_bwd_dq_dk_dv_loop_seqk_parallel_kernelI23Flash_bwd_kernel_traitsILi64ELi128ELi128ELi8ELi4ELi4ELi4ELb0ELb0EN7cutlass10bfloat16_tE19Flash_kernel_traitsILi64ELi128ELi128ELi8ES3_EELb0ELb1ELb0ELb1ELb0ELb0ELb1EEEvNS_16Flash_bwd_paramsE --------------------------
	.section	.nv.shared._ZN5flash44flash_bwd_dq_dk_dv_loop_seqk_parallel_kernelI23Flash_bwd_kernel_traitsILi64ELi128ELi128ELi8ELi4ELi4ELi4ELb0ELb0EN7cutlass10bfloat16_tE19Flash_kernel_traitsILi64ELi128ELi128ELi8ES3_EELb0ELb1ELb0ELb1ELb0ELb0ELb1EEEvNS_16Flash_bwd_paramsE,"aw",@nobits
	.sectionflags	@""
	.align	16
	.zero		1024


//--------------------- .nv.shared._ZN5flash25flash_bwd_dot_do_o_kernelILb0E23Flash_bwd_kernel_traitsILi64ELi128ELi128ELi8ELi4ELi4ELi4ELb0ELb0EN7cutlass10bfloat16_tE19Flash_kernel_traitsILi64ELi128ELi128ELi8ES3_EEEEvNS_16Flash_bwd_paramsE --------------------------
	.section	.nv.shared._ZN5flash25flash_bwd_dot_do_o_kernelILb0E23Flash_bwd_kernel_traitsILi64ELi128ELi128ELi8ELi4ELi4ELi4ELb0ELb0EN7cutlass10bfloat16_tE19Flash_kernel_traitsILi64ELi128ELi128ELi8ES3_EEEEvNS_16Flash_bwd_paramsE,"aw",@nobits
	.sectionflags	@""
	.align	16
	.zero		1024


//--------------------- .nv.shared._ZN5flash25flash_bwd_dot_do_o_kernelILb1E23Flash_bwd_kernel_traitsILi64ELi128ELi128ELi8ELi4ELi4ELi4ELb0ELb0EN7cutlass10bfloat16_tE19Flash_kernel_traitsILi64ELi128ELi128ELi8ES3_EEEEvNS_16Flash_bwd_paramsE --------------------------
	.section	.nv.shared._ZN5flash25flash_bwd_dot_do_o_kernelILb1E23Flash_bwd_kernel_traitsILi64ELi128ELi128ELi8ELi4ELi4ELi4ELb0ELb0EN7cutlass10bfloat16_tE19Flash_kernel_traitsILi64ELi128ELi128ELi8ES3_EEEEvNS_16Flash_bwd_paramsE,"aw",@nobits
	.sectionflags	@""
	.align	16
	.zero		1024


//--------------------- .nv.constant0._ZN5flash44flash_bwd_dq_dk_dv_loop_seqk_parallel_kernelI23Flash_bwd_kernel_traitsILi64ELi64ELi128ELi8ELi2ELi4ELi4ELb1ELb0EN7cutlass10bfloat16_tE19Flash_kernel_traitsILi64ELi64ELi128ELi8ES3_EELb0ELb1ELb0ELb0ELb0ELb0ELb0EEEvNS_16Flash_bwd_paramsE --------------------------
	.section	.nv.constant0._ZN5flash44flash_bwd_dq_dk_dv_loop_seqk_parallel_kernelI23Flash_bwd_kernel_traitsILi64ELi64ELi128ELi8ELi2ELi4ELi4ELb1ELb0EN7cutlass10bfloat16_tE19Flash_kernel_traitsILi64ELi64ELi128ELi8ES3_EELb0ELb1ELb0ELb0ELb0ELb0ELb0EEEvNS_16Flash_bwd_paramsE,"a",@progbits
	.sectionflags	@""
	.align	4
.nv.constant0._ZN5flash44flash_bwd_dq_dk_dv_loop_seqk_parallel_kernelI23Flash_bwd_kernel_traitsILi64ELi64ELi128ELi8ELi2ELi4ELi4ELb1ELb0EN7cutlass10bfloat16_tE19Flash_kernel_traitsILi64ELi64ELi128ELi8ES3_EELb0ELb1ELb0ELb0ELb0ELb0ELb0EEEvNS_16Flash_bwd_paramsE:
	.zero		1168


//--------------------- .nv.constant0._ZN5flash44flash_bwd_dq_dk_dv_loop_seqk_parallel_kernelI23Flash_bwd_kernel_traitsILi64ELi64ELi128ELi8ELi2ELi4ELi4ELb1ELb0EN7cutlass10bfloat16_tE19Flash_kernel_traitsILi64ELi64ELi128ELi8ES3_EELb0ELb1ELb0ELb0ELb1ELb1ELb0EEEvNS_16Flash_bwd_paramsE --------------------------
	.section	.nv.constant0._ZN5flash44flash_bwd_dq_dk_dv_loop_seqk_parallel_kernelI23Flash_bwd_kernel_traitsILi64ELi64ELi128ELi8ELi2ELi4ELi4ELb1ELb0EN7cutlass10bfloat16_tE19Flash_kernel_traitsILi64ELi64ELi128ELi8ES3_EELb0ELb1ELb0ELb0ELb1ELb1ELb0EEEvNS_16Flash_bwd_paramsE,"a",@progbits
	.sectionflags	@""
	.align	4
.nv.constant0._ZN5flash44flash_bwd_dq_dk_dv_loop_seqk_parallel_kernelI23Flash_bwd_kernel_traitsILi64ELi64ELi128ELi8ELi2ELi4ELi4ELb1ELb0EN7cutlass10bfloat16_tE19Flash_kernel_traitsILi64ELi64ELi128ELi8ES3_EELb0ELb1ELb0ELb0ELb1ELb1ELb0EEEvNS_16Flash_bwd_paramsE:
	.zero		1168


//--------------------- .nv.constant0._ZN5flash44flash_bwd_dq_dk_dv_loop_seqk_parallel_kernelI23Flash_bwd_kernel_traitsILi64ELi64ELi128ELi8ELi2ELi4ELi4ELb1ELb0EN7cutlass10bfloat16_tE19Flash_kernel_traitsILi64ELi64ELi128ELi8ES3_EELb0ELb1ELb0ELb0ELb0ELb1ELb0EEEvNS_16Flash_bwd_paramsE --------------------------
	.section	.nv.constant0._ZN5flash44flash_bwd_dq_dk_dv_loop_seqk_parallel_kernelI23Flash_bwd_kernel_traitsILi64ELi64ELi128ELi8ELi2ELi4ELi4ELb1ELb0EN7cutlass10bfloat16_tE19Flash_kernel_traitsILi64ELi64ELi128ELi8ES3_EELb0ELb1ELb0ELb0ELb0ELb1ELb0EEEvNS_16Flash_bwd_paramsE,"a",@progbits
	.sectionflags	@""
	.align	4
.nv.constant0._ZN5flash44flash_bwd_dq_dk_dv_loop_seqk_parallel_kernelI23Flash_bwd_kernel_traitsILi64ELi64ELi128ELi8ELi2ELi4ELi4ELb1ELb0EN7cutlass10bfloat16_tE19Flash_kernel_traitsILi64ELi64ELi128ELi8ES3_EELb0ELb1ELb0ELb0ELb0ELb1ELb0EEEvNS_16Flash_bwd_paramsE:
	.zero		1168


//--------------------- .nv.constant0._ZN5flash44flash_bwd_dq_dk_dv_loop_seqk_parallel_kernelI23Flash_bwd_kernel_traitsILi64ELi64ELi128ELi8ELi2ELi4ELi4ELb1ELb0EN7cutlass10bfloat16_tE19Flash_kernel_traitsILi64ELi64ELi128ELi8ES3_EELb0ELb1ELb0ELb1ELb0ELb0ELb0EEEvNS_16Flash_bwd_paramsE --------------------------
	.section	.nv.constant0._ZN5flash44flash_bwd_dq_dk_dv_loop_seqk_parallel_kernelI23Flash_bwd_kernel_traitsILi64ELi64ELi128ELi8ELi2ELi4ELi4ELb1ELb0EN7cutlass10bfloat16_tE19Flash_kernel_traitsILi64ELi64ELi128ELi8ES3_EELb0ELb1ELb0ELb1ELb0ELb0ELb0EEEvNS_16Flash_bwd_paramsE,"a",@progbits
	.sectionflags	@""
	.align	4
.nv.constant0._ZN5flash44flash_bwd_dq_dk_dv_loop_seqk_parallel_kernelI23Flash_bwd_kernel_traitsILi64ELi64ELi128ELi8ELi2ELi4ELi4ELb1ELb0EN7cutlass10bfloat16_tE19Flash_kernel_traitsILi64ELi64ELi128ELi8ES3_EELb0ELb1ELb0ELb1ELb0ELb0ELb0EEEvNS_16Flash_bwd_paramsE:
	.zero		1168


//--------------------- .nv.constant0._ZN5flash44flash_bwd_dq_dk_dv_loop_seqk_parallel_kernelI23Flash_bwd_kernel_traitsILi64ELi128ELi128ELi8ELi4ELi4ELi4ELb0ELb0EN7cutlass10bfloat16_tE19Flash_kernel_traitsILi64ELi128ELi128ELi8ES3_EELb0ELb1ELb0ELb0ELb0ELb0ELb0EEEvNS_16Flash_bwd_paramsE --------------------------
	.section	.nv.constant0._ZN5flash44flash_bwd_dq_dk_dv_loop_seqk_parallel_kernelI23Flash_bwd_kernel_traitsILi64ELi128ELi128ELi8ELi4ELi4ELi4ELb0ELb0EN7cutlass10bfloat16_tE19Flash_kernel_traitsILi64ELi128ELi128ELi8ES3_EELb0ELb1ELb0ELb0ELb0ELb0ELb0EEEvNS_16Flash_bwd_paramsE,"a",@progbits
	.sectionflags	@""
	.align	4
.nv.constant0._ZN5flash44flash_bwd_dq_dk_dv_loop_seqk_parallel_kernelI23Flash_bwd_kernel_traitsILi64ELi128ELi128ELi8ELi4ELi4ELi4ELb0ELb0EN7cutlass10bfloat16_tE19Flash_kernel_traitsILi64ELi128ELi128ELi8ES3_EELb0ELb1ELb0ELb0ELb0ELb0ELb0EEEvNS_16Flash_bwd_paramsE:
	.zero		1168


//--------------------- .nv.constant0._ZN5flash44flash_bwd_dq_dk_dv_loop_seqk_parallel_kernelI23Flash_bwd_kernel_traitsILi64ELi128ELi128ELi8ELi4ELi4ELi4ELb0ELb0EN7cutlass10bfloat16_tE19Flash_kernel_traitsILi64ELi128ELi128ELi8ES3_EELb0ELb1ELb0ELb0ELb1ELb1ELb0EEEvNS_16Flash_bwd_paramsE --------------------------
	.section	.nv.constant0._ZN5flash44flash_bwd_dq_dk_dv_loop_seqk_parallel_kernelI23Flash_bwd_kernel_traitsILi64ELi128ELi128ELi8ELi4ELi4ELi4ELb0ELb0EN7cutlass10bfloat16_tE19Flash_kernel_traitsILi64ELi128ELi128ELi8ES3_EELb0ELb1ELb0ELb0ELb1ELb1ELb0EEEvNS_16Flash_bwd_paramsE,"a",@progbits
	.sectionflags	@""
	.align	4
.nv.constant0._ZN5flash44flash_bwd_dq_dk_dv_loop_seqk_parallel_kernelI23Flash_bwd_kernel_traitsILi64ELi128ELi128ELi8ELi4ELi4ELi4ELb0ELb0EN7cutlass10bfloat16_tE19Flash_kernel_traitsILi64ELi128ELi128ELi8ES3_EELb0ELb1ELb0ELb0ELb1ELb1ELb0EEEvNS_16Flash_bwd_paramsE:
	.zero		1168


//--------------------- .nv.constant0._ZN5flash44flash_bwd_dq_dk_dv_loop_seqk_parallel_kernelI23Flash_bwd_kernel_traitsILi64ELi128ELi128ELi8ELi4ELi4ELi4ELb0ELb0EN7cutlass10bfloat16_tE19Flash_kernel_traitsILi64ELi128ELi128ELi8ES3_EELb0ELb1ELb0ELb0ELb0ELb1ELb0EEEvNS_16Flash_bwd_paramsE --------------------------
	.section	.nv.constant0._ZN5flash44flash_bwd_dq_dk_dv_loop_seqk_parallel_kernelI23Flash_bwd_kernel_traitsILi64ELi128ELi128ELi8ELi4ELi4ELi4ELb0ELb0EN7cutlass10bfloat16_tE19Flash_kernel_traitsILi64ELi128ELi128ELi8ES3_EELb0ELb1ELb0ELb0ELb0ELb1ELb0EEEvNS_16Flash_bwd_paramsE,"a",@progbits
	.sectionflags	@""
	.align	4
.nv.constant0._ZN5flash44flash_bwd_dq_dk_dv_loop_seqk_parallel_kernelI23Flash_bwd_kernel_traitsILi64ELi128ELi128ELi8ELi4ELi4ELi4ELb0ELb0EN7cutlass10bfloat16_tE19Flash_kernel_traitsILi64ELi128ELi128ELi8ES3_EELb0ELb1ELb0ELb0ELb0ELb1ELb0EEEvNS_16Flash_bwd_paramsE:
	.zero		1168


//--------------------- .nv.constant0._ZN5flash44flash_bwd_dq_dk_dv_loop_seqk_parallel_kernelI23Flash_bwd_kernel_traitsILi64ELi128ELi128ELi8ELi4ELi4ELi4ELb0ELb0EN7cutlass10bfloat16_tE19Flash_kernel_traitsILi64ELi128ELi128ELi8ES3_EELb0ELb1ELb0ELb1ELb0ELb0ELb0EEEvNS_16Flash_bwd_paramsE --------------------------
	.section	.nv.constant0._ZN5flash44flash_bwd_dq_dk_dv_loop_seqk_parallel_kernelI23Flash_bwd_kernel_traitsILi64ELi128ELi128ELi8ELi4ELi4ELi4ELb0ELb0EN7cutlass10bfloat16_tE19Flash_kernel_traitsILi64ELi128ELi128ELi8ES3_EELb0ELb1ELb0ELb1ELb0ELb0ELb0EEEvNS_16Flash_bwd_paramsE,"a",@progbits
	.sectionflags	@""
	.align	4
.nv.constant0._ZN5flash44flash_bwd_dq_dk_dv_loop_seqk_parallel_kernelI23Flash_bwd_kernel_traitsILi64ELi128ELi128ELi8ELi4ELi4ELi4ELb0ELb0EN7cutlass10bfloat16_tE19Flash_kernel_traitsILi64ELi128ELi128ELi8ES3_EELb0ELb1ELb0ELb1ELb0ELb0ELb0EEEvNS_16Flash_bwd_paramsE:
	.zero		1168


//--------------------- .nv.constant0._ZN5flash27flash_bwd_convert_dq_kernelI23Flash_bwd_kernel_traitsILi64ELi64ELi128ELi8ELi2ELi4ELi4ELb1ELb0EN7cutlass10bfloat16_tE19Flash_kernel_traitsILi64ELi64ELi128ELi8ES3_EEEEvNS_16Flash_bwd_paramsEi --------------------------
	.section	.nv.constant0._ZN5flash27flash_bwd_convert_dq_kernelI23Flash_bwd_kernel_traitsILi64ELi64ELi128ELi8ELi2ELi4ELi4ELb1ELb0EN7cutlass10bfloat16_tE19Flash_kernel_traitsILi64ELi64ELi128ELi8ES3_EEEEvNS_16Flash_bwd_paramsEi,"a",@progbits
	.sectionflags	@""
	.align	4
.nv.constant0._ZN5flash27flash_bwd_convert_dq_kernelI23Flash_bwd_kernel_traitsILi64ELi64ELi128ELi8ELi2ELi4ELi4ELb1ELb0EN7cutlass10bfloat16_tE19Flash_kernel_traitsILi64ELi64ELi128ELi8ES3_EEEEvNS_16Flash_bwd_paramsEi:
	.zero		1172


//--------------------- .nv.constant0._ZN5flash44flash_bwd_dq_dk_dv_loop_seqk_parallel_kernelI23Flash_bwd_kernel_traitsILi64ELi64ELi128ELi8ELi2ELi4ELi4ELb1ELb0EN7cutlass10bfloat16_tE19Flash_kernel_traitsILi64ELi64ELi128ELi8ES3_EELb1ELb1ELb0ELb0ELb0ELb0ELb0EEEvNS_16Flash_bwd_paramsE --------------------------
	.section	.nv.constant0._ZN5flash44flash_bwd_dq_dk_dv_loop_seqk_parallel_kernelI23Flash_bwd_kernel_traitsILi64ELi64ELi128ELi8ELi2ELi4ELi4ELb1ELb0EN7cutlass10bfloat16_tE19Flash_kernel_traitsILi64ELi64ELi128ELi8ES3_EELb1ELb1ELb0ELb0ELb0ELb0ELb0EEEvNS_16Flash_bwd_paramsE,"a",@progbits
	.sectionflags	@""
	.align	4
.nv.constant0._ZN5flash44flash_bwd_dq_dk_dv_loop_seqk_parallel_kernelI23Flash_bwd_kernel_traitsILi64ELi64ELi128ELi8ELi2ELi4ELi4ELb1ELb0EN7cutlass10bfloat16_tE19Flash_kernel_traitsILi64ELi64ELi128ELi8ES3_EELb1ELb1ELb0ELb0ELb0ELb0ELb0EEEvNS_16Flash_bwd_paramsE:
	.zero		1168


//--------------------- .nv.constant0._ZN5flash44flash_bwd_dq_dk_dv_loop_seqk_parallel_kernelI23Flash_bwd_kernel_traitsILi64ELi64ELi128ELi8ELi2ELi4ELi4ELb1ELb0EN7cutlass10bfloat16_tE19Flash_kernel_traitsILi64ELi64ELi128ELi8ES3_EELb0ELb1ELb0ELb0ELb0ELb0ELb1EEEvNS_16Flash_bwd_paramsE --------------------------
	.section	.nv.constant0._ZN5flash44flash_bwd_dq_dk_dv_loop_seqk_parallel_kernelI23Flash_bwd_kernel_traitsILi64ELi64ELi128ELi8ELi2ELi4ELi4ELb1ELb0EN7cutlass10bfloat16_tE19Flash_kernel_traitsILi64ELi64ELi128ELi8ES3_EELb0ELb1ELb0ELb0ELb0ELb0ELb1EEEvNS_16Flash_bwd_paramsE,"a",@progbits
	.sectionflags	@""
	.align	4
.nv.constant0._ZN5flash44flash_bwd_dq_dk_dv_loop_seqk_parallel_kernelI23Flash_bwd_kernel_traitsILi64ELi64ELi128ELi8ELi2ELi4ELi4ELb1ELb0EN7cutlass10bfloat16_tE19Flash_kernel_traitsILi64ELi64ELi128ELi8ES3_EELb0ELb1ELb0ELb0ELb0ELb0ELb1EEEvNS_16Flash_bwd_paramsE:
	.zero		1168


//--------------------- .nv.constant0._ZN5flash44flash_bwd_dq_dk_dv_loop_seqk_parallel_kernelI23Flash_bwd_kernel_traitsILi64ELi64ELi128ELi8ELi2ELi4ELi4ELb1ELb0EN7cutlass10bfloat16_tE19Flash_kernel_traitsILi64ELi64ELi128ELi8ES3_EELb1ELb1ELb0ELb0ELb1ELb1ELb0EEEvNS_16Flash_bwd_paramsE --------------------------
	.section	.nv.constant0._ZN5flash44flash_bwd_dq_dk_dv_loop_seqk_parallel_kernelI23Flash_bwd_kernel_traitsILi64ELi64ELi128ELi8ELi2ELi4ELi4ELb1ELb0EN7cutlass10bfloat16_tE19Flash_kernel_traitsILi64ELi64ELi128ELi8ES3_EELb1ELb1ELb0ELb0ELb1ELb1ELb0EEEvNS_16Flash_bwd_paramsE,"a",@progbits
	.sectionflags	@""
	.align	4
.nv.constant0._ZN5flash44flash_bwd_dq_dk_dv_loop_seqk_parallel_kernelI23Flash_bwd_kernel_traitsILi64ELi64ELi128ELi8ELi2ELi4ELi4ELb1ELb0EN7cutlass10bfloat16_tE19Flash_kernel_traitsILi64ELi64ELi128ELi8ES3_EELb1ELb1ELb0ELb0ELb1ELb1ELb0EEEvNS_16Flash_bwd_paramsE:
	.zero		1168


//--------------------- .nv.constant0._ZN5flash44flash_bwd_dq_dk_dv_loop_seqk_parallel_kernelI23Flash_bwd_kernel_traitsILi64ELi64ELi128ELi8ELi2ELi4ELi4ELb1ELb0EN7cutlass10bfloat16_tE19Flash_kernel_traitsILi64ELi64ELi128ELi8ES3_EELb0ELb1ELb0ELb0ELb1ELb1ELb1EEEvNS_16Flash_bwd_paramsE --------------------------
	.section	.nv.constant0._ZN5flash44flash_bwd_dq_dk_dv_loop_seqk_parallel_kernelI23Flash_bwd_kernel_traitsILi64ELi64ELi128ELi8ELi2ELi4ELi4ELb1ELb0EN7cutlass10bfloat16_tE19Flash_kernel_traitsILi64ELi64ELi128ELi8ES3_EELb0ELb1ELb0ELb0ELb1ELb1ELb1EEEvNS_16Flash_bwd_paramsE,"a",@progbits
	.sectionflags	@""
	.align	4
.nv.constant0._ZN5flash44flash_bwd_dq_dk_dv_loop_seqk_parallel_kernelI23Flash_bwd_kernel_traitsILi64ELi64ELi128ELi8ELi2ELi4ELi4ELb1ELb0EN7cutlass10bfloat16_tE19Flash_kernel_traitsILi64ELi64ELi128ELi8ES3_EELb0ELb1ELb0ELb0ELb1ELb1ELb1EEEvNS_16Flash_bwd_paramsE:
	.zero		1168


//--------------------- .nv.constant0._ZN5flash44flash_bwd_dq_dk_dv_loop_seqk_parallel_kernelI23Flash_bwd_kernel_traitsILi64ELi64ELi128ELi8ELi2ELi4ELi4ELb1ELb0EN7cutlass10bfloat16_tE19Flash_kernel_traitsILi64ELi64ELi128ELi8ES3_EELb1ELb1ELb0ELb0ELb0ELb1ELb0EEEvNS_16Flash_bwd_paramsE --------------------------
	.section	.nv.constant0._ZN5flash44flash_bwd_dq_dk_dv_loop_seqk_parallel_kernelI23Flash_bwd_kernel_traitsILi64ELi64ELi128ELi8ELi2ELi4ELi4ELb1ELb0EN7cutlass10bfloat16_tE19Flash_kernel_traitsILi64ELi64ELi128ELi8ES3_EELb1ELb1ELb0ELb0ELb0ELb1ELb0EEEvNS_16Flash_bwd_paramsE,"a",@progbits
	.sectionflags	@""
	.align	4
.nv.constant0._ZN5flash44flash_bwd_dq_dk_dv_loop_seqk_parallel_kernelI23Flash_bwd_kernel_traitsILi64ELi64ELi128ELi8ELi2ELi4ELi4ELb1ELb0EN7cutlass10bfloat16_tE19Flash_kernel_traitsILi64ELi64ELi128ELi8ES3_EELb1ELb1ELb0ELb0ELb0ELb1ELb0EEEvNS_16Flash_bwd_paramsE:
	.zero		1168


//--------------------- .nv.constant0._ZN5flash44flash_bwd_dq_dk_dv_loop_seqk_parallel_kernelI23Flash_bwd_kernel_traitsILi64ELi64ELi128ELi8ELi2ELi4ELi4ELb1ELb0EN7cutlass10bfloat16_tE19Flash_kernel_traitsILi64ELi64ELi128ELi8ES3_EELb0ELb1ELb0ELb0ELb0ELb1ELb1EEEvNS_16Flash_bwd_paramsE --------------------------
	.section	.nv.constant0._ZN5flash44flash_bwd_dq_dk_dv_loop_seqk_parallel_kernelI23Flash_bwd_kernel_traitsILi64ELi64ELi128ELi8ELi2ELi4ELi4ELb1ELb0EN7cutlass10bfloat16_tE19Flash_kernel_traitsILi64ELi64ELi128ELi8ES3_EELb0ELb1ELb0ELb0ELb0ELb1ELb1EEEvNS_16Flash_bwd_paramsE,"a",@progbits
	.sectionflags	@""
	.align	4
.nv.constant0._ZN5flash44flash_bwd_dq_dk_dv_loop_seqk_parallel_kernelI23Flash_bwd_kernel_traitsILi64ELi64ELi128ELi8ELi2ELi4ELi4ELb1ELb0EN7cutlass10bfloat16_tE19Flash_kernel_traitsILi64ELi64ELi128ELi8ES3_EELb0ELb1ELb0ELb0ELb0ELb1ELb1EEEvNS_16Flash_bwd_paramsE:
	.zero		1168


//--------------------- .nv.constant0._ZN5flash44flash_bwd_dq_dk_dv_loop_seqk_parallel_kernelI23Flash_bwd_kernel_traitsILi64ELi64ELi128ELi8ELi2ELi4ELi4ELb1ELb0EN7cutlass10bfloat16_tE19Flash_kernel_traitsILi64ELi64ELi128ELi8ES3_EELb1ELb1ELb0ELb1ELb0ELb0ELb0EEEvNS_16Flash_bwd_paramsE --------------------------
	.section	.nv.constant0._ZN5flash44flash_bwd_dq_dk_dv_loop_seqk_parallel_kernelI23Flash_bwd_kernel_traitsILi64ELi64ELi128ELi8ELi2ELi4ELi4ELb1ELb0EN7cutlass10bfloat16_tE19Flash_kernel_traitsILi64ELi64ELi128ELi8ES3_EELb1ELb1ELb0ELb1ELb0ELb0ELb0EEEvNS_16Flash_bwd_paramsE,"a",@progbits
	.sectionflags	@""
	.align	4
.nv.constant0._ZN5flash44flash_bwd_dq_dk_dv_loop_seqk_parallel_kernelI23Flash_bwd_kernel_traitsILi64ELi64ELi128ELi8ELi2ELi4ELi4ELb1ELb0EN7cutlass10bfloat16_tE19Flash_kernel_traitsILi64ELi64ELi128ELi8ES3_EELb1ELb1ELb0ELb1ELb0ELb0ELb0EEEvNS_16Flash_bwd_paramsE:
	.zero		1168


//--------------------- .nv.constant0._ZN5flash44flash_bwd_dq_dk_dv_loop_seqk_parallel_kernelI23Flash_bwd_kernel_traitsILi64ELi64ELi128ELi8ELi2ELi4ELi4ELb1ELb0EN7cutlass10bfloat16_tE19Flash_kernel_traitsILi64ELi64ELi128ELi8ES3_EELb0ELb1ELb0ELb1ELb0ELb0ELb1EEEvNS_16Flash_bwd_paramsE --------------------------
	.section	.nv.constant0._ZN5flash44flash_bwd_dq_dk_dv_loop_seqk_parallel_kernelI23Flash_bwd_kernel_traitsILi64ELi64ELi128ELi8ELi2ELi4ELi4ELb1ELb0EN7cutlass10bfloat16_tE19Flash_kernel_traitsILi64ELi64ELi128ELi8ES3_EELb0ELb1ELb0ELb1ELb0ELb0ELb1EEEvNS_16Flash_bwd_paramsE,"a",@progbits
	.sectionflags	@""
	.align	4
.nv.constant0._ZN5flash44flash_bwd_dq_dk_dv_loop_seqk_parallel_kernelI23Flash_bwd_kernel_traitsILi64ELi64ELi128ELi8ELi2ELi4ELi4ELb1ELb0EN7cutlass10bfloat16_tE19Flash_kernel_traitsILi64ELi64ELi128ELi8ES3_EELb0ELb1ELb0ELb1ELb0ELb0ELb1EEEvNS_16Flash_bwd_paramsE:
	.zero		1168


//--------------------- .nv.constant0._ZN5flash25flash_bwd_dot_do_o_kernelILb0E23Flash_bwd_kernel_traitsILi64ELi64ELi128ELi8ELi2ELi4ELi4ELb1ELb0EN7cutlass10bfloat16_tE19Flash_kernel_traitsILi64ELi64ELi128ELi8ES3_EEEEvNS_16Flash_bwd_paramsE --------------------------
	.section	.nv.constant0._ZN5flash25flash_bwd_dot_do_o_kernelILb0E23Flash_bwd_kernel_traitsILi64ELi64ELi128ELi8ELi2ELi4ELi4ELb1ELb0EN7cutlass10bfloat16_tE19Flash_kernel_traitsILi64ELi64ELi128ELi8ES3_EEEEvNS_16Flash_bwd_paramsE,"a",@progbits
	.sectionflags	@""
	.align	4
.nv.constant0._ZN5flash25flash_bwd_dot_do_o_kernelILb0E23Flash_bwd_kernel_traitsILi64ELi64ELi128ELi8ELi2ELi4ELi4ELb1ELb0EN7cutlass10bfloat16_tE19Flash_kernel_traitsILi64ELi64ELi128ELi8ES3_EEEEvNS_16Flash_bwd_paramsE:
	.zero		1168


//--------------------- .nv.constant0._ZN5flash25flash_bwd_dot_do_o_kernelILb1E23Flash_bwd_kernel_traitsILi64ELi64ELi128ELi8ELi2ELi4ELi4ELb1ELb0EN7cutlass10bfloat16_tE19Flash_kernel_traitsILi64ELi64ELi128ELi8ES3_EEEEvNS_16Flash_bwd_paramsE --------------------------
	.section	.nv.constant0._ZN5flash25flash_bwd_dot_do_o_kernelILb1E23Flash_bwd_kernel_traitsILi64ELi64ELi128ELi8ELi2ELi4ELi4ELb1ELb0EN7cutlass10bfloat16_tE19Flash_kernel_traitsILi64ELi64ELi128ELi8ES3_EEEEvNS_16Flash_bwd_paramsE,"a",@progbits
	.sectionflags	@""
	.align	4
.nv.constant0._ZN5flash25flash_bwd_dot_do_o_kernelILb1E23Flash_bwd_kernel_traitsILi64ELi64ELi128ELi8ELi2ELi4ELi4ELb1ELb0EN7cutlass10bfloat16_tE19Flash_kernel_traitsILi64ELi64ELi128ELi8ES3_EEEEvNS_16Flash_bwd_paramsE:
	.zero		1168


//--------------------- .nv.constant0._ZN5flash27flash_bwd_convert_dq_kernelI23Flash_bwd_kernel_traitsILi64ELi128ELi128ELi8ELi4ELi4ELi4ELb0ELb0EN7cutlass10bfloat16_tE19Flash_kernel_traitsILi64ELi128ELi128ELi8ES3_EEEEvNS_16Flash_bwd_paramsEi --------------------------
	.section	.nv.constant0._ZN5flash27flash_bwd_convert_dq_kernelI23Flash_bwd_kernel_traitsILi64ELi128ELi128ELi8ELi4ELi4ELi4ELb0ELb0EN7cutlass10bfloat16_tE19Flash_kernel_traitsILi64ELi128ELi128ELi8ES3_EEEEvNS_16Flash_bwd_paramsEi,"a",@progbits
	.sectionflags	@""
	.align	4
.nv.constant0._ZN5flash27flash_bwd_convert_dq_kernelI23Flash_bwd_kernel_traitsILi64ELi128ELi128ELi8ELi4ELi4ELi4ELb0ELb0EN7cutlass10bfloat16_tE19Flash_kernel_traitsILi64ELi128ELi128ELi8ES3_EEEEvNS_16Flash_bwd_paramsEi:
	.zero		1172


//--------------------- .nv.constant0._ZN5flash44flash_bwd_dq_dk_dv_loop_seqk_parallel_kernelI23Flash_bwd_kernel_traitsILi64ELi128ELi128ELi8ELi4ELi4ELi4ELb0ELb0EN7cutlass10bfloat16_tE19Flash_kernel_traitsILi64ELi128ELi128ELi8ES3_EELb1ELb1ELb0ELb0ELb0ELb0ELb0EEEvNS_16Flash_bwd_paramsE --------------------------
	.section	.nv.constant0._ZN5flash44flash_bwd_dq_dk_dv_loop_seqk_parallel_kernelI23Flash_bwd_kernel_traitsILi64ELi128ELi128ELi8ELi4ELi4ELi4ELb0ELb0EN7cutlass10bfloat16_tE19Flash_kernel_traitsILi64ELi128ELi128ELi8ES3_EELb1ELb1ELb0ELb0ELb0ELb0ELb0EEEvNS_16Flash_bwd_paramsE,"a",@progbits
	.sectionflags	@""
	.align	4
.nv.constant0._ZN5flash44flash_bwd_dq_dk_dv_loop_seqk_parallel_kernelI23Flash_bwd_kernel_traitsILi64ELi128ELi128ELi8ELi4ELi4ELi4ELb0ELb0EN7cutlass10bfloat16_tE19Flash_kernel_traitsILi64ELi128ELi128ELi8ES3_EELb1ELb1ELb0ELb0ELb0ELb0ELb0EEEvNS_16Flash_bwd_paramsE:
	.zero		1168


//--------------------- .nv.constant0._ZN5flash44flash_bwd_dq_dk_dv_loop_seqk_parallel_kernelI23Flash_bwd_kernel_traitsILi64ELi128ELi128ELi8ELi4ELi4ELi4ELb0ELb0EN7cutlass10bfloat16_tE19Flash_kernel_traitsILi64ELi128ELi128ELi8ES3_EELb0ELb1ELb0ELb0ELb0ELb0ELb1EEEvNS_16Flash_bwd_paramsE --------------------------
	.section	.nv.constant0._ZN5flash44flash_bwd_dq_dk_dv_loop_seqk_parallel_kernelI23Flash_bwd_kernel_traitsILi64ELi128ELi128ELi8ELi4ELi4ELi4ELb0ELb0EN7cutlass10bfloat16_tE19Flash_kernel_traitsILi64ELi128ELi128ELi8ES3_EELb0ELb1ELb0ELb0ELb0ELb0ELb1EEEvNS_16Flash_bwd_paramsE,"a",@progbits
	.sectionflags	@""
	.align	4
.nv.constant0._ZN5flash44flash_bwd_dq_dk_dv_loop_seqk_parallel_kernelI23Flash_bwd_kernel_traitsILi64ELi128ELi128ELi8ELi4ELi4ELi4ELb0ELb0EN7cutlass10bfloat16_tE19Flash_kernel_traitsILi64ELi128ELi128ELi8ES3_EELb0ELb1ELb0ELb0ELb0ELb0ELb1EEEvNS_16Flash_bwd_paramsE:
	.zero		1168


//--------------------- .nv.constant0._ZN5flash44flash_bwd_dq_dk_dv_loop_seqk_parallel_kernelI23Flash_bwd_kernel_traitsILi64ELi128ELi128ELi8ELi4ELi4ELi4ELb0ELb0EN7cutlass10bfloat16_tE19Flash_kernel_traitsILi64ELi128ELi128ELi8ES3_EELb1ELb1ELb0ELb0ELb1ELb1ELb0EEEvNS_16Flash_bwd_paramsE --------------------------
	.section	.nv.constant0._ZN5flash44flash_bwd_dq_dk_dv_loop_seqk_parallel_kernelI23Flash_bwd_kernel_traitsILi64ELi128ELi128ELi8ELi4ELi4ELi4ELb0ELb0EN7cutlass10bfloat16_tE19Flash_kernel_traitsILi64ELi128ELi128ELi8ES3_EELb1ELb1ELb0ELb0ELb1ELb1ELb0EEEvNS_16Flash_bwd_paramsE,"a",@progbits
	.sectionflags	@""
	.align	4
.nv.constant0._ZN5flash44flash_bwd_dq_dk_dv_loop_seqk_parallel_kernelI23Flash_bwd_kernel_traitsILi64ELi128ELi128ELi8ELi4ELi4ELi4ELb0ELb0EN7cutlass10bfloat16_tE19Flash_kernel_traitsILi64ELi128ELi128ELi8ES3_EELb1ELb1ELb0ELb0ELb1ELb1ELb0EEEvNS_16Flash_bwd_paramsE:
	.zero		1168


//--------------------- .nv.constant0._ZN5flash44flash_bwd_dq_dk_dv_loop_seqk_parallel_kernelI23Flash_bwd_kernel_traitsILi64ELi128ELi128ELi8ELi4ELi4ELi4ELb0ELb0EN7cutlass10bfloat16_tE19Flash_kernel_traitsILi64ELi128ELi128ELi8ES3_EELb0ELb1ELb0ELb0ELb1ELb1ELb1EEEvNS_16Flash_bwd_paramsE --------------------------
	.section	.nv.constant0._ZN5flash44flash_bwd_dq_dk_dv_loop_seqk_parallel_kernelI23Flash_bwd_kernel_traitsILi64ELi128ELi128ELi8ELi4ELi4ELi4ELb0ELb0EN7cutlass10bfloat16_tE19Flash_kernel_traitsILi64ELi128ELi128ELi8ES3_EELb0ELb1ELb0ELb0ELb1ELb1ELb1EEEvNS_16Flash_bwd_paramsE,"a",@progbits
	.sectionflags	@""
	.align	4
.nv.constant0._ZN5flash44flash_bwd_dq_dk_dv_loop_seqk_parallel_kernelI23Flash_bwd_kernel_traitsILi64ELi128ELi128ELi8ELi4ELi4ELi4ELb0ELb0EN7cutlass10bfloat16_tE19Flash_kernel_traitsILi64ELi128ELi128ELi8ES3_EELb0ELb1ELb0ELb0ELb1ELb1ELb1EEEvNS_16Flash_bwd_paramsE:
	.zero		1168


//--------------------- .nv.constant0._ZN5flash44flash_bwd_dq_dk_dv_loop_seqk_parallel_kernelI23Flash_bwd_kernel_traitsILi64ELi128ELi128ELi8ELi4ELi4ELi4ELb0ELb0EN7cutlass10bfloat16_tE19Flash_kernel_traitsILi64ELi128ELi128ELi8ES3_EELb1ELb1ELb0ELb0ELb0ELb1ELb0EEEvNS_16Flash_bwd_paramsE --------------------------
	.section	.nv.constant0._ZN5flash44flash_bwd_dq_dk_dv_loop_seqk_parallel_kernelI23Flash_bwd_kernel_traitsILi64ELi128ELi128ELi8ELi4ELi4ELi4ELb0ELb0EN7cutlass10bfloat16_tE19Flash_kernel_traitsILi64ELi128ELi128ELi8ES3_EELb1ELb1ELb0ELb0ELb0ELb1ELb0EEEvNS_16Flash_bwd_paramsE,"a",@progbits
	.sectionflags	@""
	.align	4
.nv.constant0._ZN5flash44flash_bwd_dq_dk_dv_loop_seqk_parallel_kernelI23Flash_bwd_kernel_traitsILi64ELi128ELi128ELi8ELi4ELi4ELi4ELb0ELb0EN7cutlass10bfloat16_tE19Flash_kernel_traitsILi64ELi128ELi128ELi8ES3_EELb1ELb1ELb0ELb0ELb0ELb1ELb0EEEvNS_16Flash_bwd_paramsE:
	.zero		1168


//--------------------- .nv.constant0._ZN5flash44flash_bwd_dq_dk_dv_loop_seqk_parallel_kernelI23Flash_bwd_kernel_traitsILi64ELi128ELi128ELi8ELi4ELi4ELi4ELb0ELb0EN7cutlass10bfloat16_tE19Flash_kernel_traitsILi64ELi128ELi128ELi8ES3_EELb0ELb1ELb0ELb0ELb0ELb1ELb1EEEvNS_16Flash_bwd_paramsE --------------------------
	.section	.nv.constant0._ZN5flash44flash_bwd_dq_dk_dv_loop_seqk_parallel_kernelI23Flash_bwd_kernel_traitsILi64ELi128ELi128ELi8ELi4ELi4ELi4ELb0ELb0EN7cutlass10bfloat16_tE19Flash_kernel_traitsILi64ELi128ELi128ELi8ES3_EELb0ELb1ELb0ELb0ELb0ELb1ELb1EEEvNS_16Flash_bwd_paramsE,"a",@progbits
	.sectionflags	@""
	.align	4
.nv.constant0._ZN5flash44flash_bwd_dq_dk_dv_loop_seqk_parallel_kernelI23Flash_bwd_kernel_traitsILi64ELi128ELi128ELi8ELi4ELi4ELi4ELb0ELb0EN7cutlass10bfloat16_tE19Flash_kernel_traitsILi64ELi128ELi128ELi8ES3_EELb0ELb1ELb0ELb0ELb0ELb1ELb1EEEvNS_16Flash_bwd_paramsE:
	.zero		1168


//--------------------- .nv.constant0._ZN5flash44flash_bwd_dq_dk_dv_loop_seqk_parallel_kernelI23Flash_bwd_kernel_traitsILi64ELi128ELi128ELi8ELi4ELi4ELi4ELb0ELb0EN7cutlass10bfloat16_tE19Flash_kernel_traitsILi64ELi128ELi128ELi8ES3_EELb1ELb1ELb0ELb1ELb0ELb0ELb0EEEvNS_16Flash_bwd_paramsE --------------------------
	.section	.nv.constant0._ZN5flash44flash_bwd_dq_dk_dv_loop_seqk_parallel_kernelI23Flash_bwd_kernel_traitsILi64ELi128ELi128ELi8ELi4ELi4ELi4ELb0ELb0EN7cutlass10bfloat16_tE19Flash_kernel_traitsILi64ELi128ELi128ELi8ES3_EELb1ELb1ELb0ELb1ELb0ELb0ELb0EEEvNS_16Flash_bwd_paramsE,"a",@progbits
	.sectionflags	@""
	.align	4
.nv.constant0._ZN5flash44flash_bwd_dq_dk_dv_loop_seqk_parallel_kernelI23Flash_bwd_kernel_traitsILi64ELi128ELi128ELi8ELi4ELi4ELi4ELb0ELb0EN7cutlass10bfloat16_tE19Flash_kernel_traitsILi64ELi128ELi128ELi8ES3_EELb1ELb1ELb0ELb1ELb0ELb0ELb0EEEvNS_16Flash_bwd_paramsE:
	.zero		1168


//--------------------- .nv.constant0._ZN5flash44flash_bwd_dq_dk_dv_loop_seqk_parallel_kernelI23Flash_bwd_kernel_traitsILi64ELi128ELi128ELi8ELi4ELi4ELi4ELb0ELb0EN7cutlass10bfloat16_tE19Flash_kernel_traitsILi64ELi128ELi128ELi8ES3_EELb0ELb1ELb0ELb1ELb0ELb0ELb1EEEvNS_16Flash_bwd_paramsE --------------------------
	.section	.nv.constant0._ZN5flash44flash_bwd_dq_dk_dv_loop_seqk_parallel_kernelI23Flash_bwd_kernel_traitsILi64ELi128ELi128ELi8ELi4ELi4ELi4ELb0ELb0EN7cutlass10bfloat16_tE19Flash_kernel_traitsILi64ELi128ELi128ELi8ES3_EELb0ELb1ELb0ELb1ELb0ELb0ELb1EEEvNS_16Flash_bwd_paramsE,"a",@progbits
	.sectionflags	@""
	.align	4
.nv.constant0._ZN5flash44flash_bwd_dq_dk_dv_loop_seqk_parallel_kernelI23Flash_bwd_kernel_traitsILi64ELi128ELi128ELi8ELi4ELi4ELi4ELb0ELb0EN7cutlass10bfloat16_tE19Flash_kernel_traitsILi64ELi128ELi128ELi8ES3_EELb0ELb1ELb0ELb1ELb0ELb0ELb1EEEvNS_16Flash_bwd_paramsE:
	.zero		1168


//--------------------- .nv.constant0._ZN5flash25flash_bwd_dot_do_o_kernelILb0E23Flash_bwd_kernel_traitsILi64ELi128ELi128ELi8ELi4ELi4ELi4ELb0ELb0EN7cutlass10bfloat16_tE19Flash_kernel_traitsILi64ELi128ELi128ELi8ES3_EEEEvNS_16Flash_bwd_paramsE --------------------------
	.section	.nv.constant0._ZN5flash25flash_bwd_dot_do_o_kernelILb0E23Flash_bwd_kernel_traitsILi64ELi128ELi128ELi8ELi4ELi4ELi4ELb0ELb0EN7cutlass10bfloat16_tE19Flash_kernel_traitsILi64ELi128ELi128ELi8ES3_EEEEvNS_16Flash_bwd_paramsE,"a",@progbits
	.sectionflags	@""
	.align	4
.nv.constant0._ZN5flash25flash_bwd_dot_do_o_kernelILb0E23Flash_bwd_kernel_traitsILi64ELi128ELi128ELi8ELi4ELi4ELi4ELb0ELb0EN7cutlass10bfloat16_tE19Flash_kernel_traitsILi64ELi128ELi128ELi8ES3_EEEEvNS_16Flash_bwd_paramsE:
	.zero		1168


//--------------------- .nv.constant0._ZN5flash25flash_bwd_dot_do_o_kernelILb1E23Flash_bwd_kernel_traitsILi64ELi128ELi128ELi8ELi4ELi4ELi4ELb0ELb0EN7cutlass10bfloat16_tE19Flash_kernel_traitsILi64ELi128ELi128ELi8ES3_EEEEvNS_16Flash_bwd_paramsE --------------------------
	.section	.nv.constant0._ZN5flash25flash_bwd_dot_do_o_kernelILb1E23Flash_bwd_kernel_traitsILi64ELi128ELi128ELi8ELi4ELi4ELi4ELb0ELb0EN7cutlass10bfloat16_tE19Flash_kernel_traitsILi64ELi128ELi128ELi8ES3_EEEEvNS_16Flash_bwd_paramsE,"a",@progbits
	.sectionflags	@""
	.align	4
.nv.constant0._ZN5flash25flash_bwd_dot_do_o_kernelILb1E23Flash_bwd_kernel_traitsILi64ELi128ELi128ELi8ELi4ELi4ELi4ELb0ELb0EN7cutlass10bfloat16_tE19Flash_kernel_traitsILi64ELi128ELi128ELi8ES3_EEEEvNS_16Flash_bwd_paramsE:
	.zero		1168


//--------------------- SYMBOLS --------------------------

	.type		.nv.reservedSmem.offset0,@object
	.size		.nv.reservedSmem.offset0,0x4
